// Copyright (c) 2024, Jay Shah, Ganesh Bikshandi, Ying Zhang, Vijay Thakkar, Pradeep Ramani, Tri Dao.
// Splitting the different template instantiations to different files to speed up compilation.
// This file is auto-generated. See "generate_kernels.py"

#include "flash_fwd_launch_template.h"

#ifndef FLASHATTENTION_DISABLE_HDIM256
template void run_mha_fwd_<90, cutlass::bfloat16_t, 256, 256, true, true, true, true>(Flash_fwd_params &params, cudaStream_t stream);
#endif


// ===== COMPILED SASS (sm_90a) =====

	.target	sm_90a

	.elftype	@"ET_EXEC"


//--------------------- .note.nv.tkinfo           --------------------------
	.section	.note.nv.tkinfo,"",@"SHT_NOTE"
	.sectionflags	@"SHF_NOTE_NV_TKINFO"
	.tkinfo
        /*0018*/ 	.word	0x00000002
        /*0030*/ 	.string	""
        /*0030*/ 	.string	"ptxas"
        /*0030*/ 	.string	"Cuda compilation tools, release 13.0, V13.0.88"
        /*0030*/ 	.string	"Build cuda_13.0.r13.0/compiler.36424714_0"
        /*0030*/ 	.string	"-arch sm_90a -m 64 "



//--------------------- .note.nv.cuinfo           --------------------------
	.section	.note.nv.cuinfo,"",@"SHT_NOTE"
	.sectionflags	@"SHF_NOTE_NV_CUINFO"
        /*0018*/ 	.short	0x0002
        /*001a*/ 	.short	0x005a
        /*001c*/ 	.short	0x0082
	.zero		2


//--------------------- .nv.info                  --------------------------
	.section	.nv.info,"",@"SHT_CUDA_INFO"
	.align	4


	//----- nvinfo : EIATTR_REGCOUNT
	.align		4
        /*0000*/ 	.byte	0x04, 0x2f
        /*0002*/ 	.short	(.L_23 - .L_22)
	.align		4
.L_22:
        /*0004*/ 	.word	index@(_ZN7cutlass13device_kernelIN5flash11enable_sm90INS1_16FlashAttnFwdSm90INS1_25CollectiveMainloopFwdSm90ILi2EN4cute5tupleIJNS5_1CILi1EEES8_S8_EEENS6_IJNS7_ILi128EEENS7_ILi80EEENS7_ILi256EEEEEELi256ENS_10bfloat16_tEfNS_4arch4Sm90ELb1ELb0ELb1ELb1ELb1ELb1ELb0ELb1ELb1ELb1ELb1ELb0EEENS1_21CollectiveEpilogueFwdINS6_IJSA_SC_SB_EEES9_SE_SG_Li256ELb1ELb1ELb1ELb0EEENS1_36VarlenDynamicPersistentTileSchedulerILi128ELi80ELi256ELi128ELb1ELb1ELb1ELb1ELb1ELb1EEEEEEEEEvNT_6ParamsE)
        /*0008*/ 	.word	0x000000a8


	//----- nvinfo : EIATTR_FRAME_SIZE
	.align		4
.L_23:
        /*000c*/ 	.byte	0x04, 0x11
        /*000e*/ 	.short	(.L_25 - .L_24)
	.align		4
.L_24:
        /*0010*/ 	.word	index@(_ZN7cutlass13device_kernelIN5flash11enable_sm90INS1_16FlashAttnFwdSm90INS1_25CollectiveMainloopFwdSm90ILi2EN4cute5tupleIJNS5_1CILi1EEES8_S8_EEENS6_IJNS7_ILi128EEENS7_ILi80EEENS7_ILi256EEEEEELi256ENS_10bfloat16_tEfNS_4arch4Sm90ELb1ELb0ELb1ELb1ELb1ELb1ELb0ELb1ELb1ELb1ELb1ELb0EEENS1_21CollectiveEpilogueFwdINS6_IJSA_SC_SB_EEES9_SE_SG_Li256ELb1ELb1ELb1ELb0EEENS1_36VarlenDynamicPersistentTileSchedulerILi128ELi80ELi256ELi128ELb1ELb1ELb1ELb1ELb1ELb1EEEEEEEEEvNT_6ParamsE)
        /*0014*/ 	.word	0x000001d8


	//----- nvinfo : EIATTR_REGCOUNT
	.align		4
.L_25:
        /*0018*/ 	.byte	0x04, 0x2f
        /*001a*/ 	.short	(.L_27 - .L_26)
	.align		4
.L_26:
        /*001c*/ 	.word	index@(_ZN7cutlass13device_kernelIN5flash11enable_sm90INS1_16FlashAttnFwdSm90INS1_25CollectiveMainloopFwdSm90ILi2EN4cute5tupleIJNS5_1CILi1EEES8_S8_EEENS6_IJNS7_ILi128EEENS7_ILi80EEENS7_ILi256EEEEEELi256ENS_10bfloat16_tEfNS_4arch4Sm90ELb1ELb0ELb1ELb1ELb1ELb0ELb0ELb1ELb1ELb1ELb1ELb0EEENS1_21CollectiveEpilogueFwdINS6_IJSA_SC_SB_EEES9_SE_SG_Li256ELb1ELb1ELb1ELb0EEENS1_36VarlenDynamicPersistentTileSchedulerILi128ELi80ELi256ELi128ELb1ELb1ELb1ELb1ELb1ELb1EEEEEEEEEvNT_6ParamsE)
        /*0020*/ 	.word	0x000000a8


	//----- nvinfo : EIATTR_FRAME_SIZE
	.align		4
.L_27:
        /*0024*/ 	.byte	0x04, 0x11
        /*0026*/ 	.short	(.L_29 - .L_28)
	.align		4
.L_28:
        /*0028*/ 	.word	index@(_ZN7cutlass13device_kernelIN5flash11enable_sm90INS1_16FlashAttnFwdSm90INS1_25CollectiveMainloopFwdSm90ILi2EN4cute5tupleIJNS5_1CILi1EEES8_S8_EEENS6_IJNS7_ILi128EEENS7_ILi80EEENS7_ILi256EEEEEELi256ENS_10bfloat16_tEfNS_4arch4Sm90ELb1ELb0ELb1ELb1ELb1ELb0ELb0ELb1ELb1ELb1ELb1ELb0EEENS1_21CollectiveEpilogueFwdINS6_IJSA_SC_SB_EEES9_SE_SG_Li256ELb1ELb1ELb1ELb0EEENS1_36VarlenDynamicPersistentTileSchedulerILi128ELi80ELi256ELi128ELb1ELb1ELb1ELb1ELb1ELb1EEEEEEEEEvNT_6ParamsE)
        /*002c*/ 	.word	0x00000048


	//----- nvinfo : EIATTR_REGCOUNT
	.align		4
.L_29:
        /*0030*/ 	.byte	0x04, 0x2f
        /*0032*/ 	.short	(.L_31 - .L_30)
	.align		4
.L_30:
        /*0034*/ 	.word	index@(_ZN7cutlass13device_kernelIN5flash11enable_sm90INS1_16FlashAttnFwdSm90INS1_25CollectiveMainloopFwdSm90ILi2EN4cute5tupleIJNS5_1CILi1EEES8_S8_EEENS6_IJNS7_ILi128EEENS7_ILi80EEENS7_ILi256EEEEEELi256ENS_10bfloat16_tEfNS_4arch4Sm90ELb1ELb0ELb1ELb0ELb1ELb0ELb0ELb1ELb1ELb1ELb1ELb0EEENS1_21CollectiveEpilogueFwdINS6_IJSA_SC_SB_EEES9_SE_SG_Li256ELb0ELb1ELb1ELb0EEENS1_19SingleTileSchedulerILb0ELb1ELb1ELi128EEEEEEEEEvNT_6ParamsE)
        /*0038*/ 	.word	0x000000a8


	//----- nvinfo : EIATTR_FRAME_SIZE
	.align		4
.L_31:
        /*003c*/ 	.byte	0x04, 0x11
        /*003e*/ 	.short	(.L_33 - .L_32)
	.align		4
.L_32:
        /*0040*/ 	.word	index@(_ZN7cutlass13device_kernelIN5flash11enable_sm90INS1_16FlashAttnFwdSm90INS1_25CollectiveMainloopFwdSm90ILi2EN4cute5tupleIJNS5_1CILi1EEES8_S8_EEENS6_IJNS7_ILi128EEENS7_ILi80EEENS7_ILi256EEEEEELi256ENS_10bfloat16_tEfNS_4arch4Sm90ELb1ELb0ELb1ELb0ELb1ELb0ELb0ELb1ELb1ELb1ELb1ELb0EEENS1_21CollectiveEpilogueFwdINS6_IJSA_SC_SB_EEES9_SE_SG_Li256ELb0ELb1ELb1ELb0EEENS1_19SingleTileSchedulerILb0ELb1ELb1ELi128EEEEEEEEEvNT_6ParamsE)
        /*0044*/ 	.word	0x00000008


	//----- nvinfo : EIATTR_REGCOUNT
	.align		4
.L_33:
        /*0048*/ 	.byte	0x04, 0x2f
        /*004a*/ 	.short	(.L_35 - .L_34)
	.align		4
.L_34:
        /*004c*/ 	.word	index@(_ZN7cutlass13device_kernelIN5flash11enable_sm90INS1_16FlashAttnFwdSm90INS1_25CollectiveMainloopFwdSm90ILi2EN4cute5tupleIJNS5_1CILi1EEES8_S8_EEENS6_IJNS7_ILi128EEENS7_ILi64EEENS7_ILi256EEEEEELi256ENS_10bfloat16_tEfNS_4arch4Sm90ELb0ELb1ELb1ELb1ELb1ELb1ELb0ELb1ELb1ELb1ELb1ELb0EEENS1_21CollectiveEpilogueFwdINS6_IJSA_SC_SB_EEES9_SE_SG_Li256ELb1ELb1ELb1ELb0EEENS1_36VarlenDynamicPersistentTileSchedulerILi128ELi64ELi256ELi128ELb1ELb1ELb1ELb1ELb0ELb1EEEEEEEEEvNT_6ParamsE)
        /*0050*/ 	.word	0x000000a8


	//----- nvinfo : EIATTR_FRAME_SIZE
	.align		4
.L_35:
        /*0054*/ 	.byte	0x04, 0x11
        /*0056*/ 	.short	(.L_37 - .L_36)
	.align		4
.L_36:
        /*0058*/ 	.word	index@(_ZN7cutlass13device_kernelIN5flash11enable_sm90INS1_16FlashAttnFwdSm90INS1_25CollectiveMainloopFwdSm90ILi2EN4cute5tupleIJNS5_1CILi1EEES8_S8_EEENS6_IJNS7_ILi128EEENS7_ILi64EEENS7_ILi256EEEEEELi256ENS_10bfloat16_tEfNS_4arch4Sm90ELb0ELb1ELb1ELb1ELb1ELb1ELb0ELb1ELb1ELb1ELb1ELb0EEENS1_21CollectiveEpilogueFwdINS6_IJSA_SC_SB_EEES9_SE_SG_Li256ELb1ELb1ELb1ELb0EEENS1_36VarlenDynamicPersistentTileSchedulerILi128ELi64ELi256ELi128ELb1ELb1ELb1ELb1ELb0ELb1EEEEEEEEEvNT_6ParamsE)
        /*005c*/ 	.word	0x00000108


	//----- nvinfo : EIATTR_REGCOUNT
	.align		4
.L_37:
        /*0060*/ 	.byte	0x04, 0x2f
        /*0062*/ 	.short	(.L_39 - .L_38)
	.align		4
.L_38:
        /*0064*/ 	.word	index@(_ZN7cutlass13device_kernelIN5flash11enable_sm90INS1_16FlashAttnFwdSm90INS1_25CollectiveMainloopFwdSm90ILi2EN4cute5tupleIJNS5_1CILi1EEES8_S8_EEENS6_IJNS7_ILi128EEENS7_ILi64EEENS7_ILi256EEEEEELi256ENS_10bfloat16_tEfNS_4arch4Sm90ELb0ELb1ELb1ELb1ELb1ELb0ELb0ELb1ELb1ELb1ELb1ELb0EEENS1_21CollectiveEpilogueFwdINS6_IJSA_SC_SB_EEES9_SE_SG_Li256ELb1ELb1ELb1ELb0EEENS1_36VarlenDynamicPersistentTileSchedulerILi128ELi64ELi256ELi128ELb1ELb1ELb1ELb1ELb0ELb1EEEEEEEEEvNT_6ParamsE)
        /*0068*/ 	.word	0x000000a8


	//----- nvinfo : EIATTR_FRAME_SIZE
	.align		4
.L_39:
        /*006c*/ 	.byte	0x04, 0x11
        /*006e*/ 	.short	(.L_41 - .L_40)
	.align		4
.L_40:
        /*0070*/ 	.word	index@(_ZN7cutlass13device_kernelIN5flash11enable_sm90INS1_16FlashAttnFwdSm90INS1_25CollectiveMainloopFwdSm90ILi2EN4cute5tupleIJNS5_1CILi1EEES8_S8_EEENS6_IJNS7_ILi128EEENS7_ILi64EEENS7_ILi256EEEEEELi256ENS_10bfloat16_tEfNS_4arch4Sm90ELb0ELb1ELb1ELb1ELb1ELb0ELb0ELb1ELb1ELb1ELb1ELb0EEENS1_21CollectiveEpilogueFwdINS6_IJSA_SC_SB_EEES9_SE_SG_Li256ELb1ELb1ELb1ELb0EEENS1_36VarlenDynamicPersistentTileSchedulerILi128ELi64ELi256ELi128ELb1ELb1ELb1ELb1ELb0ELb1EEEEEEEEEvNT_6ParamsE)
        /*0074*/ 	.word	0x00000038


	//----- nvinfo : EIATTR_REGCOUNT
	.align		4
.L_41:
        /*0078*/ 	.byte	0x04, 0x2f
        /*007a*/ 	.short	(.L_43 - .L_42)
	.align		4
.L_42:
        /*007c*/ 	.word	index@(_ZN7cutlass13device_kernelIN5flash11enable_sm90INS1_16FlashAttnFwdSm90INS1_25CollectiveMainloopFwdSm90ILi2EN4cute5tupleIJNS5_1CILi1EEES8_S8_EEENS6_IJNS7_ILi128EEENS7_ILi64EEENS7_ILi256EEEEEELi256ENS_10bfloat16_tEfNS_4arch4Sm90ELb0ELb1ELb1ELb0ELb1ELb0ELb0ELb1ELb1ELb1ELb1ELb0EEENS1_21CollectiveEpilogueFwdINS6_IJSA_SC_SB_EEES9_SE_SG_Li256ELb0ELb1ELb1ELb0EEENS1_19SingleTileSchedulerILb0ELb1ELb1ELi128EEEEEEEEEvNT_6ParamsE)
        /*0080*/ 	.word	0x000000a8


	//----- nvinfo : EIATTR_FRAME_SIZE
	.align		4
.L_43:
        /*0084*/ 	.byte	0x04, 0x11
        /*0086*/ 	.short	(.L_45 - .L_44)
	.align		4
.L_44:
        /*0088*/ 	.word	index@(_ZN7cutlass13device_kernelIN5flash11enable_sm90INS1_16FlashAttnFwdSm90INS1_25CollectiveMainloopFwdSm90ILi2EN4cute5tupleIJNS5_1CILi1EEES8_S8_EEENS6_IJNS7_ILi128EEENS7_ILi64EEENS7_ILi256EEEEEELi256ENS_10bfloat16_tEfNS_4arch4Sm90ELb0ELb1ELb1ELb0ELb1ELb0ELb0ELb1ELb1ELb1ELb1ELb0EEENS1_21CollectiveEpilogueFwdINS6_IJSA_SC_SB_EEES9_SE_SG_Li256ELb0ELb1ELb1ELb0EEENS1_19SingleTileSchedulerILb0ELb1ELb1ELi128EEEEEEEEEvNT_6ParamsE)
        /*008c*/ 	.word	0x00000008


	//----- nvinfo : EIATTR_REGCOUNT
	.align		4
.L_45:
        /*0090*/ 	.byte	0x04, 0x2f
        /*0092*/ 	.short	(.L_47 - .L_46)
	.align		4
.L_46:
        /*0094*/ 	.word	index@(_ZN7cutlass13device_kernelIN5flash11enable_sm90INS1_16FlashAttnFwdSm90INS1_25CollectiveMainloopFwdSm90ILi2EN4cute5tupleIJNS5_1CILi1EEES8_S8_EEENS6_IJNS7_ILi128EEENS7_ILi80EEENS7_ILi256EEEEEELi256ENS_10bfloat16_tEfNS_4arch4Sm90ELb0ELb0ELb1ELb1ELb1ELb1ELb0ELb1ELb1ELb1ELb1ELb0EEENS1_21CollectiveEpilogueFwdINS6_IJSA_SC_SB_EEES9_SE_SG_Li256ELb1ELb1ELb1ELb0EEENS1_36VarlenDynamicPersistentTileSchedulerILi128ELi80ELi256ELi128ELb1ELb1ELb1ELb0ELb1ELb1EEEEEEEEEvNT_6ParamsE)
        /*0098*/ 	.word	0x000000a8


	//----- nvinfo : EIATTR_FRAME_SIZE
	.align		4
.L_47:
        /*009c*/ 	.byte	0x04, 0x11
        /*009e*/ 	.short	(.L_49 - .L_48)
	.align		4
.L_48:
        /*00a0*/ 	.word	index@(_ZN7cutlass13device_kernelIN5flash11enable_sm90INS1_16FlashAttnFwdSm90INS1_25CollectiveMainloopFwdSm90ILi2EN4cute5tupleIJNS5_1CILi1EEES8_S8_EEENS6_IJNS7_ILi128EEENS7_ILi80EEENS7_ILi256EEEEEELi256ENS_10bfloat16_tEfNS_4arch4Sm90ELb0ELb0ELb1ELb1ELb1ELb1ELb0ELb1ELb1ELb1ELb1ELb0EEENS1_21CollectiveEpilogueFwdINS6_IJSA_SC_SB_EEES9_SE_SG_Li256ELb1ELb1ELb1ELb0EEENS1_36VarlenDynamicPersistentTileSchedulerILi128ELi80ELi256ELi128ELb1ELb1ELb1ELb0ELb1ELb1EEEEEEEEEvNT_6ParamsE)
        /*00a4*/ 	.word	0x000001a0


	//----- nvinfo : EIATTR_REGCOUNT
	.align		4
.L_49:
        /*00a8*/ 	.byte	0x04, 0x2f
        /*00aa*/ 	.short	(.L_51 - .L_50)
	.align		4
.L_50:
        /*00ac*/ 	.word	index@(_ZN7cutlass13device_kernelIN5flash11enable_sm90INS1_16FlashAttnFwdSm90INS1_25CollectiveMainloopFwdSm90ILi2EN4cute5tupleIJNS5_1CILi1EEES8_S8_EEENS6_IJNS7_ILi128EEENS7_ILi80EEENS7_ILi256EEEEEELi256ENS_10bfloat16_tEfNS_4arch4Sm90ELb0ELb0ELb1ELb1ELb1ELb0ELb0ELb1ELb1ELb1ELb1ELb0EEENS1_21CollectiveEpilogueFwdINS6_IJSA_SC_SB_EEES9_SE_SG_Li256ELb1ELb1ELb1ELb0EEENS1_36VarlenDynamicPersistentTileSchedulerILi128ELi80ELi256ELi128ELb1ELb1ELb1ELb0ELb1ELb1EEEEEEEEEvNT_6ParamsE)
        /*00b0*/ 	.word	0x000000a8


	//----- nvinfo : EIATTR_FRAME_SIZE
	.align		4
.L_51:
        /*00b4*/ 	.byte	0x04, 0x11
        /*00b6*/ 	.short	(.L_53 - .L_52)
	.align		4
.L_52:
        /*00b8*/ 	.word	index@(_ZN7cutlass13device_kernelIN5flash11enable_sm90INS1_16FlashAttnFwdSm90INS1_25CollectiveMainloopFwdSm90ILi2EN4cute5tupleIJNS5_1CILi1EEES8_S8_EEENS6_IJNS7_ILi128EEENS7_ILi80EEENS7_ILi256EEEEEELi256ENS_10bfloat16_tEfNS_4arch4Sm90ELb0ELb0ELb1ELb1ELb1ELb0ELb0ELb1ELb1ELb1ELb1ELb0EEENS1_21CollectiveEpilogueFwdINS6_IJSA_SC_SB_EEES9_SE_SG_Li256ELb1ELb1ELb1ELb0EEENS1_36VarlenDynamicPersistentTileSchedulerILi128ELi80ELi256ELi128ELb1ELb1ELb1ELb0ELb1ELb1EEEEEEEEEvNT_6ParamsE)
        /*00bc*/ 	.word	0x00000058


	//----- nvinfo : EIATTR_REGCOUNT
	.align		4
.L_53:
        /*00c0*/ 	.byte	0x04, 0x2f
        /*00c2*/ 	.short	(.L_55 - .L_54)
	.align		4
.L_54:
        /*00c4*/ 	.word	index@(_ZN7cutlass13device_kernelIN5flash11enable_sm90INS1_16FlashAttnFwdSm90INS1_25CollectiveMainloopFwdSm90ILi2EN4cute5tupleIJNS5_1CILi1EEES8_S8_EEENS6_IJNS7_ILi128EEENS7_ILi80EEENS7_ILi256EEEEEELi256ENS_10bfloat16_tEfNS_4arch4Sm90ELb0ELb0ELb1ELb0ELb1ELb0ELb0ELb1ELb1ELb1ELb1ELb0EEENS1_21CollectiveEpilogueFwdINS6_IJSA_SC_SB_EEES9_SE_SG_Li256ELb0ELb1ELb1ELb0EEENS1_19SingleTileSchedulerILb0ELb1ELb1ELi128EEEEEEEEEvNT_6ParamsE)
        /*00c8*/ 	.word	0x000000a8


	//----- nvinfo : EIATTR_FRAME_SIZE
	.align		4
.L_55:
        /*00cc*/ 	.byte	0x04, 0x11
        /*00ce*/ 	.short	(.L_57 - .L_56)
	.align		4
.L_56:
        /*00d0*/ 	.word	index@(_ZN7cutlass13device_kernelIN5flash11enable_sm90INS1_16FlashAttnFwdSm90INS1_25CollectiveMainloopFwdSm90ILi2EN4cute5tupleIJNS5_1CILi1EEES8_S8_EEENS6_IJNS7_ILi128EEENS7_ILi80EEENS7_ILi256EEEEEELi256ENS_10bfloat16_tEfNS_4arch4Sm90ELb0ELb0ELb1ELb0ELb1ELb0ELb0ELb1ELb1ELb1ELb1ELb0EEENS1_21CollectiveEpilogueFwdINS6_IJSA_SC_SB_EEES9_SE_SG_Li256ELb0ELb1ELb1ELb0EEENS1_19SingleTileSchedulerILb0ELb1ELb1ELi128EEEEEEEEEvNT_6ParamsE)
        /*00d4*/ 	.word	0x00000008


	//----- nvinfo : EIATTR_MIN_STACK_SIZE
	.align		4
.L_57:
        /*00d8*/ 	.byte	0x04, 0x12
        /*00da*/ 	.short	(.L_59 - .L_58)
	.align		4
.L_58:
        /*00dc*/ 	.word	index@(_ZN7cutlass13device_kernelIN5flash11enable_sm90INS1_16FlashAttnFwdSm90INS1_25CollectiveMainloopFwdSm90ILi2EN4cute5tupleIJNS5_1CILi1EEES8_S8_EEENS6_IJNS7_ILi128EEENS7_ILi80EEENS7_ILi256EEEEEELi256ENS_10bfloat16_tEfNS_4arch4Sm90ELb0ELb0ELb1ELb0ELb1ELb0ELb0ELb1ELb1ELb1ELb1ELb0EEENS1_21CollectiveEpilogueFwdINS6_IJSA_SC_SB_EEES9_SE_SG_Li256ELb0ELb1ELb1ELb0EEENS1_19SingleTileSchedulerILb0ELb1ELb1ELi128EEEEEEEEEvNT_6ParamsE)
        /*00e0*/ 	.word	0x00000008


	//----- nvinfo : EIATTR_MIN_STACK_SIZE
	.align		4
.L_59:
        /*00e4*/ 	.byte	0x04, 0x12
        /*00e6*/ 	.short	(.L_61 - .L_60)
	.align		4
.L_60:
        /*00e8*/ 	.word	index@(_ZN7cutlass13device_kernelIN5flash11enable_sm90INS1_16FlashAttnFwdSm90INS1_25CollectiveMainloopFwdSm90ILi2EN4cute5tupleIJNS5_1CILi1EEES8_S8_EEENS6_IJNS7_ILi128EEENS7_ILi80EEENS7_ILi256EEEEEELi256ENS_10bfloat16_tEfNS_4arch4Sm90ELb0ELb0ELb1ELb1ELb1ELb0ELb0ELb1ELb1ELb1ELb1ELb0EEENS1_21CollectiveEpilogueFwdINS6_IJSA_SC_SB_EEES9_SE_SG_Li256ELb1ELb1ELb1ELb0EEENS1_36VarlenDynamicPersistentTileSchedulerILi128ELi80ELi256ELi128ELb1ELb1ELb1ELb0ELb1ELb1EEEEEEEEEvNT_6ParamsE)
        /*00ec*/ 	.word	0x00000058


	//----- nvinfo : EIATTR_MIN_STACK_SIZE
	.align		4
.L_61:
        /*00f0*/ 	.byte	0x04, 0x12
        /*00f2*/ 	.short	(.L_63 - .L_62)
	.align		4
.L_62:
        /*00f4*/ 	.word	index@(_ZN7cutlass13device_kernelIN5flash11enable_sm90INS1_16FlashAttnFwdSm90INS1_25CollectiveMainloopFwdSm90ILi2EN4cute5tupleIJNS5_1CILi1EEES8_S8_EEENS6_IJNS7_ILi128EEENS7_ILi80EEENS7_ILi256EEEEEELi256ENS_10bfloat16_tEfNS_4arch4Sm90ELb0ELb0ELb1ELb1ELb1ELb1ELb0ELb1ELb1ELb1ELb1ELb0EEENS1_21CollectiveEpilogueFwdINS6_IJSA_SC_SB_EEES9_SE_SG_Li256ELb1ELb1ELb1ELb0EEENS1_36VarlenDynamicPersistentTileSchedulerILi128ELi80ELi256ELi128ELb1ELb1ELb1ELb0ELb1ELb1EEEEEEEEEvNT_6ParamsE)
        /*00f8*/ 	.word	0x000001a0


	//----- nvinfo : EIATTR_MIN_STACK_SIZE
	.align		4
.L_63:
        /*00fc*/ 	.byte	0x04, 0x12
        /*00fe*/ 	.short	(.L_65 - .L_64)
	.align		4
.L_64:
        /*0100*/ 	.word	index@(_ZN7cutlass13device_kernelIN5flash11enable_sm90INS1_16FlashAttnFwdSm90INS1_25CollectiveMainloopFwdSm90ILi2EN4cute5tupleIJNS5_1CILi1EEES8_S8_EEENS6_IJNS7_ILi128EEENS7_ILi64EEENS7_ILi256EEEEEELi256ENS_10bfloat16_tEfNS_4arch4Sm90ELb0ELb1ELb1ELb0ELb1ELb0ELb0ELb1ELb1ELb1ELb1ELb0EEENS1_21CollectiveEpilogueFwdINS6_IJSA_SC_SB_EEES9_SE_SG_Li256ELb0ELb1ELb1ELb0EEENS1_19SingleTileSchedulerILb0ELb1ELb1ELi128EEEEEEEEEvNT_6ParamsE)
        /*0104*/ 	.word	0x00000008


	//----- nvinfo : EIATTR_MIN_STACK_SIZE
	.align		4
.L_65:
        /*0108*/ 	.byte	0x04, 0x12
        /*010a*/ 	.short	(.L_67 - .L_66)
	.align		4
.L_66:
        /*010c*/ 	.word	index@(_ZN7cutlass13device_kernelIN5flash11enable_sm90INS1_16FlashAttnFwdSm90INS1_25CollectiveMainloopFwdSm90ILi2EN4cute5tupleIJNS5_1CILi1EEES8_S8_EEENS6_IJNS7_ILi128EEENS7_ILi64EEENS7_ILi256EEEEEELi256ENS_10bfloat16_tEfNS_4arch4Sm90ELb0ELb1ELb1ELb1ELb1ELb0ELb0ELb1ELb1ELb1ELb1ELb0EEENS1_21CollectiveEpilogueFwdINS6_IJSA_SC_SB_EEES9_SE_SG_Li256ELb1ELb1ELb1ELb0EEENS1_36VarlenDynamicPersistentTileSchedulerILi128ELi64ELi256ELi128ELb1ELb1ELb1ELb1ELb0ELb1EEEEEEEEEvNT_6ParamsE)
        /*0110*/ 	.word	0x00000038


	//----- nvinfo : EIATTR_MIN_STACK_SIZE
	.align		4
.L_67:
        /*0114*/ 	.byte	0x04, 0x12
        /*0116*/ 	.short	(.L_69 - .L_68)
	.align		4
.L_68:
        /*0118*/ 	.word	index@(_ZN7cutlass13device_kernelIN5flash11enable_sm90INS1_16FlashAttnFwdSm90INS1_25CollectiveMainloopFwdSm90ILi2EN4cute5tupleIJNS5_1CILi1EEES8_S8_EEENS6_IJNS7_ILi128EEENS7_ILi64EEENS7_ILi256EEEEEELi256ENS_10bfloat16_tEfNS_4arch4Sm90ELb0ELb1ELb1ELb1ELb1ELb1ELb0ELb1ELb1ELb1ELb1ELb0EEENS1_21CollectiveEpilogueFwdINS6_IJSA_SC_SB_EEES9_SE_SG_Li256ELb1ELb1ELb1ELb0EEENS1_36VarlenDynamicPersistentTileSchedulerILi128ELi64ELi256ELi128ELb1ELb1ELb1ELb1ELb0ELb1EEEEEEEEEvNT_6ParamsE)
        /*011c*/ 	.word	0x00000108


	//----- nvinfo : EIATTR_MIN_STACK_SIZE
	.align		4
.L_69:
        /*0120*/ 	.byte	0x04, 0x12
        /*0122*/ 	.short	(.L_71 - .L_70)
	.align		4
.L_70:
        /*0124*/ 	.word	index@(_ZN7cutlass13device_kernelIN5flash11enable_sm90INS1_16FlashAttnFwdSm90INS1_25CollectiveMainloopFwdSm90ILi2EN4cute5tupleIJNS5_1CILi1EEES8_S8_EEENS6_IJNS7_ILi128EEENS7_ILi80EEENS7_ILi256EEEEEELi256ENS_10bfloat16_tEfNS_4arch4Sm90ELb1ELb0ELb1ELb0ELb1ELb0ELb0ELb1ELb1ELb1ELb1ELb0EEENS1_21CollectiveEpilogueFwdINS6_IJSA_SC_SB_EEES9_SE_SG_Li256ELb0ELb1ELb1ELb0EEENS1_19SingleTileSchedulerILb0ELb1ELb1ELi128EEEEEEEEEvNT_6ParamsE)
        /*0128*/ 	.word	0x00000008


	//----- nvinfo : EIATTR_MIN_STACK_SIZE
	.align		4
.L_71:
        /*012c*/ 	.byte	0x04, 0x12
        /*012e*/ 	.short	(.L_73 - .L_72)
	.align		4
.L_72:
        /*0130*/ 	.word	index@(_ZN7cutlass13device_kernelIN5flash11enable_sm90INS1_16FlashAttnFwdSm90INS1_25CollectiveMainloopFwdSm90ILi2EN4cute5tupleIJNS5_1CILi1EEES8_S8_EEENS6_IJNS7_ILi128EEENS7_ILi80EEENS7_ILi256EEEEEELi256ENS_10bfloat16_tEfNS_4arch4Sm90ELb1ELb0ELb1ELb1ELb1ELb0ELb0ELb1ELb1ELb1ELb1ELb0EEENS1_21CollectiveEpilogueFwdINS6_IJSA_SC_SB_EEES9_SE_SG_Li256ELb1ELb1ELb1ELb0EEENS1_36VarlenDynamicPersistentTileSchedulerILi128ELi80ELi256ELi128ELb1ELb1ELb1ELb1ELb1ELb1EEEEEEEEEvNT_6ParamsE)
        /*0134*/ 	.word	0x00000048


	//----- nvinfo : EIATTR_MIN_STACK_SIZE
	.align		4
.L_73:
        /*0138*/ 	.byte	0x04, 0x12
        /*013a*/ 	.short	(.L_75 - .L_74)
	.align		4
.L_74:
        /*013c*/ 	.word	index@(_ZN7cutlass13device_kernelIN5flash11enable_sm90INS1_16FlashAttnFwdSm90INS1_25CollectiveMainloopFwdSm90ILi2EN4cute5tupleIJNS5_1CILi1EEES8_S8_EEENS6_IJNS7_ILi128EEENS7_ILi80EEENS7_ILi256EEEEEELi256ENS_10bfloat16_tEfNS_4arch4Sm90ELb1ELb0ELb1ELb1ELb1ELb1ELb0ELb1ELb1ELb1ELb1ELb0EEENS1_21CollectiveEpilogueFwdINS6_IJSA_SC_SB_EEES9_SE_SG_Li256ELb1ELb1ELb1ELb0EEENS1_36VarlenDynamicPersistentTileSchedulerILi128ELi80ELi256ELi128ELb1ELb1ELb1ELb1ELb1ELb1EEEEEEEEEvNT_6ParamsE)
        /*0140*/ 	.word	0x000001d8
.L_75:


//--------------------- .nv.compat                --------------------------
	.section	.nv.compat,"",@"SHT_CUDA_COMPAT_INFO"
	.align	4
        /*0000*/ 	.byte	0x02, 0x09, 0x01, 0x00, 0x02, 0x02, 0x04, 0x00, 0x02, 0x05, 0x05, 0x00, 0x03, 0x07, 0x01, 0x01
        /*0010*/ 	.byte	0x02, 0x03, 0x01, 0x00, 0x02, 0x06, 0x01, 0x00, 0x04, 0x0b, 0x08, 0x00, 0x00, 0x00, 0x00, 0x00
        /*0020*/ 	.byte	0x00, 0x00, 0x00, 0x00


//--------------------- .nv.info._ZN7cutlass13device_kernelIN5flash11enable_sm90INS1_16FlashAttnFwdSm90INS1_25CollectiveMainloopFwdSm90ILi2EN4cute5tupleIJNS5_1CILi1EEES8_S8_EEENS6_IJNS7_ILi128EEENS7_ILi80EEENS7_ILi256EEEEEELi256ENS_10bfloat16_tEfNS_4arch4Sm90ELb0ELb0ELb1ELb0ELb1ELb0ELb0ELb1ELb1ELb1ELb1ELb0EEENS1_21CollectiveEpilogueFwdINS6_IJSA_SC_SB_EEES9_SE_SG_Li256ELb0ELb1ELb1ELb0EEENS1_19SingleTileSchedulerILb0ELb1ELb1ELi128EEEEEEEEEvNT_6ParamsE --------------------------
	.section	.nv.info._ZN7cutlass13device_kernelIN5flash11enable_sm90INS1_16FlashAttnFwdSm90INS1_25CollectiveMainloopFwdSm90ILi2EN4cute5tupleIJNS5_1CILi1EEES8_S8_EEENS6_IJNS7_ILi128EEENS7_ILi80EEENS7_ILi256EEEEEELi256ENS_10bfloat16_tEfNS_4arch4Sm90ELb0ELb0ELb1ELb0ELb1ELb0ELb0ELb1ELb1ELb1ELb1ELb0EEENS1_21CollectiveEpilogueFwdINS6_IJSA_SC_SB_EEES9_SE_SG_Li256ELb0ELb1ELb1ELb0EEENS1_19SingleTileSchedulerILb0ELb1ELb1ELi128EEEEEEEEEvNT_6ParamsE,"",@"SHT_CUDA_INFO"
	.sectionflags	@""
	.align	4


	//----- nvinfo : EIATTR_CUDA_API_VERSION
	.align		4
        /*0000*/ 	.byte	0x04, 0x37
        /*0002*/ 	.short	(.L_77 - .L_76)
.L_76:
        /*0004*/ 	.word	0x00000082


	//----- nvinfo : EIATTR_KPARAM_INFO
	.align		4
.L_77:
        /*0008*/ 	.byte	0x04, 0x17
        /*000a*/ 	.short	(.L_79 - .L_78)
.L_78:
        /*000c*/ 	.word	0x00000000
        /*0010*/ 	.short	0x0000
        /*0012*/ 	.short	0x0070
        /*0014*/ 	.byte	0x00, 0xf0, 0x01, 0x28


	//----- nvinfo : EIATTR_SPARSE_MMA_MASK
	.align		4
.L_79:
        /*0018*/ 	.byte	0x03, 0x50
        /*001a*/ 	.short	0x0000


	//----- nvinfo : EIATTR_MAXREG_COUNT
	.align		4
        /*001c*/ 	.byte	0x03, 0x1b
        /*001e*/ 	.short	0x00a8


	//----- nvinfo : EIATTR_NUM_BARRIERS
	.align		4
        /*0020*/ 	.byte	0x02, 0x4c
        /*0022*/ 	.byte	0x09
	.zero		1


	//----- nvinfo : EIATTR_EXTERNS
	.align		4
        /*0024*/ 	.byte	0x04, 0x0f
        /*0026*/ 	.short	(.L_81 - .L_80)


	//   ....[0]....
	.align		4
.L_80:
        /*0028*/ 	.word	index@(__assertfail)


	//----- nvinfo : EIATTR_ANNOTATIONS
	.align		4
.L_81:
        /*002c*/ 	.byte	0x04, 0x55
        /*002e*/ 	.short	(.L_83 - .L_82)


	//   ....[0]....
.L_82:
        /*0030*/ 	.word	0x00000001
        /*0034*/ 	.byte	0xa0, 0x08, 0x00, 0x00, 0x01, 0x00, 0x00, 0x00, 0x70, 0x14, 0x00, 0x00, 0x01, 0x00, 0x00, 0x00
        /*0044*/ 	.byte	0x10, 0xe3, 0x00, 0x00, 0x01, 0x00, 0x00, 0x00, 0x80, 0xe3, 0x00, 0x00, 0x01, 0x00, 0x00, 0x00
        /*0054*/ 	.byte	0xe0, 0xfa, 0x00, 0x00, 0x01, 0x00, 0x00, 0x00, 0x80, 0x13, 0x01, 0x00


	//----- nvinfo : EIATTR_MERCURY_ISA_VERSION
	.align		4
.L_83:
        /*0060*/ 	.byte	0x03, 0x5f
        /*0062*/ 	.short	0x0101


	//----- nvinfo : EIATTR_INT_WARP_WIDE_INSTR_OFFSETS
	.align		4
        /*0064*/ 	.byte	0x04, 0x31
        /*0066*/ 	.short	(.L_85 - .L_84)


	//   ....[0]....
.L_84:
        /*0068*/ 	.word	0x000000c0


	//   ....[1]....
        /*006c*/ 	.word	0x000000d0


	//   ....[2]....
        /*0070*/ 	.word	0x00000170


	//----- nvinfo : EIATTR_COOP_GROUP_MASK_REGIDS
	.align		4
.L_85:
        /*0074*/ 	.byte	0x04, 0x29
        /*0076*/ 	.short	(.L_87 - .L_86)


	//   ....[0]....
.L_86:
        /*0078*/ 	.word	0xffffffff


	//   ....[1]....
        /*007c*/ 	.word	0xffffffff


	//   ....[2]....
        /*0080*/ 	.word	0xffffffff


	//   ....[3]....
        /*0084*/ 	.word	0xffffffff


	//   ....[4]....
        /*0088*/ 	.word	0xffffffff


	//   ....[5]....
        /*008c*/ 	.word	0xffffffff


	//   ....[6]....
        /*0090*/ 	.word	0xffffffff


	//   ....[7]....
        /*0094*/ 	.word	0xffffffff


	//   ....[8]....
        /*0098*/ 	.word	0xffffffff


	//   ....[9]....
        /*009c*/ 	.word	0xffffffff


	//   ....[10]....
        /*00a0*/ 	.word	0xffffffff


	//   ....[11]....
        /*00a4*/ 	.word	0xffffffff


	//   ....[12]....
        /*00a8*/ 	.word	0xffffffff


	//   ....[13]....
        /*00ac*/ 	.word	0xffffffff


	//   ....[14]....
        /*00b0*/ 	.word	0xffffffff


	//   ....[15]....
        /*00b4*/ 	.word	0xffffffff


	//   ....[16]....
        /*00b8*/ 	.word	0xffffffff


	//   ....[17]....
        /*00bc*/ 	.word	0xffffffff


	//   ....[18]....
        /*00c0*/ 	.word	0xffffffff


	//   ....[19]....
        /*00c4*/ 	.word	0xffffffff


	//   ....[20]....
        /*00c8*/ 	.word	0xffffffff


	//   ....[21]....
        /*00cc*/ 	.word	0xffffffff


	//   ....[22]....
        /*00d0*/ 	.word	0xffffffff


	//   ....[23]....
        /*00d4*/ 	.word	0xffffffff


	//   ....[24]....
        /*00d8*/ 	.word	0xffffffff


	//   ....[25]....
        /*00dc*/ 	.word	0xffffffff


	//   ....[26]....
        /*00e0*/ 	.word	0xffffffff


	//   ....[27]....
        /*00e4*/ 	.word	0xffffffff


	//   ....[28]....
        /*00e8*/ 	.word	0xffffffff


	//   ....[29]....
        /*00ec*/ 	.word	0xffffffff


	//   ....[30]....
        /*00f0*/ 	.word	0xffffffff


	//   ....[31]....
        /*00f4*/ 	.word	0xffffffff


	//   ....[32]....
        /*00f8*/ 	.word	0xffffffff


	//   ....[33]....
        /*00fc*/ 	.word	0xffffffff


	//   ....[34]....
        /*0100*/ 	.word	0xffffffff


	//   ....[35]....
        /*0104*/ 	.word	0xffffffff


	//   ....[36]....
        /*0108*/ 	.word	0xffffffff


	//   ....[37]....
        /*010c*/ 	.word	0xffffffff


	//   ....[38]....
        /*0110*/ 	.word	0xffffffff


	//   ....[39]....
        /*0114*/ 	.word	0xffffffff


	//   ....[40]....
        /*0118*/ 	.word	0xffffffff


	//   ....[41]....
        /*011c*/ 	.word	0xffffffff


	//   ....[42]....
        /*0120*/ 	.word	0xffffffff


	//   ....[43]....
        /*0124*/ 	.word	0xffffffff


	//   ....[44]....
        /*0128*/ 	.word	0xffffffff


	//   ....[45]....
        /*012c*/ 	.word	0xffffffff


	//   ....[46]....
        /*0130*/ 	.word	0xffffffff


	//   ....[47]....
        /*0134*/ 	.word	0xffffffff


	//   ....[48]....
        /*0138*/ 	.word	0xffffffff


	//   ....[49]....
        /*013c*/ 	.word	0xffffffff


	//   ....[50]....
        /*0140*/ 	.word	0xffffffff


	//   ....[51]....
        /*0144*/ 	.word	0xffffffff


	//   ....[52]....
        /*0148*/ 	.word	0xffffffff


	//   ....[53]....
        /*014c*/ 	.word	0xffffffff


	//   ....[54]....
        /*0150*/ 	.word	0xffffffff


	//   ....[55]....
        /*0154*/ 	.word	0xffffffff


	//   ....[56]....
        /*0158*/ 	.word	0xffffffff


	//   ....[57]....
        /*015c*/ 	.word	0xffffffff


	//   ....[58]....
        /*0160*/ 	.word	0xffffffff


	//   ....[59]....
        /*0164*/ 	.word	0xffffffff


	//   ....[60]....
        /*0168*/ 	.word	0xffffffff


	//   ....[61]....
        /*016c*/ 	.word	0xffffffff


	//   ....[62]....
        /*0170*/ 	.word	0xffffffff


	//   ....[63]....
        /*0174*/ 	.word	0xffffffff


	//   ....[64]....
        /*0178*/ 	.word	0xffffffff


	//   ....[65]....
        /*017c*/ 	.word	0xffffffff


	//   ....[66]....
        /*0180*/ 	.word	0xffffffff


	//   ....[67]....
        /*0184*/ 	.word	0xffffffff


	//   ....[68]....
        /*0188*/ 	.word	0xffffffff


	//   ....[69]....
        /*018c*/ 	.word	0xffffffff


	//   ....[70]....
        /*0190*/ 	.word	0xffffffff


	//   ....[71]....
        /*0194*/ 	.word	0xffffffff


	//   ....[72]....
        /*0198*/ 	.word	0xffffffff


	//   ....[73]....
        /*019c*/ 	.word	0xffffffff


	//   ....[74]....
        /*01a0*/ 	.word	0xffffffff


	//   ....[75]....
        /*01a4*/ 	.word	0xffffffff


	//   ....[76]....
        /*01a8*/ 	.word	0xffffffff


	//   ....[77]....
        /*01ac*/ 	.word	0xffffffff


	//   ....[78]....
        /*01b0*/ 	.word	0xffffffff


	//   ....[79]....
        /*01b4*/ 	.word	0xffffffff


	//   ....[80]....
        /*01b8*/ 	.word	0xffffffff


	//   ....[81]....
        /*01bc*/ 	.word	0xffffffff


	//   ....[82]....
        /*01c0*/ 	.word	0xffffffff


	//   ....[83]....
        /*01c4*/ 	.word	0xffffffff


	//   ....[84]....
        /*01c8*/ 	.word	0xffffffff


	//   ....[85]....
        /*01cc*/ 	.word	0x0500000f


	//   ....[86]....
        /*01d0*/ 	.word	0x0500000f


	//   ....[87]....
        /*01d4*/ 	.word	0x0500000f


	//   ....[88]....
        /*01d8*/ 	.word	0x0500000f


	//   ....[89]....
        /*01dc*/ 	.word	0x0500000f


	//   ....[90]....
        /*01e0*/ 	.word	0x0500000f


	//   ....[91]....
        /*01e4*/ 	.word	0x0500000f


	//   ....[92]....
        /*01e8*/ 	.word	0x0500000f


	//   ....[93]....
        /*01ec*/ 	.word	0x0500000f


	//   ....[94]....
        /*01f0*/ 	.word	0x0500000f


	//   ....[95]....
        /*01f4*/ 	.word	0x0500000f


	//   ....[96]....
        /*01f8*/ 	.word	0x0500000f


	//   ....[97]....
        /*01fc*/ 	.word	0x0500000f


	//   ....[98]....
        /*0200*/ 	.word	0x0500000f


	//   ....[99]....
        /*0204*/ 	.word	0x0500000f


	//   ....[100]....
        /*0208*/ 	.word	0x0500000f


	//   ....[101]....
        /*020c*/ 	.word	0x0500000f


	//   ....[102]....
        /*0210*/ 	.word	0x0500000f


	//   ....[103]....
        /*0214*/ 	.word	0x0500000f


	//   ....[104]....
        /*0218*/ 	.word	0x0500000f


	//   ....[105]....
        /*021c*/ 	.word	0x0500000f


	//   ....[106]....
        /*0220*/ 	.word	0x0500000f


	//   ....[107]....
        /*0224*/ 	.word	0x0500000f


	//   ....[108]....
        /*0228*/ 	.word	0x0500000f


	//   ....[109]....
        /*022c*/ 	.word	0x0500000f


	//   ....[110]....
        /*0230*/ 	.word	0x0500000f


	//   ....[111]....
        /*0234*/ 	.word	0x0500000f


	//   ....[112]....
        /*0238*/ 	.word	0x0500000f


	//   ....[113]....
        /*023c*/ 	.word	0x0500000f


	//   ....[114]....
        /*0240*/ 	.word	0x0500000f


	//   ....[115]....
        /*0244*/ 	.word	0x0500000f


	//   ....[116]....
        /*0248*/ 	.word	0x0500000f


	//   ....[117]....
        /*024c*/ 	.word	0x0500000f


	//   ....[118]....
        /*0250*/ 	.word	0x0500000f


	//   ....[119]....
        /*0254*/ 	.word	0x0500000f


	//   ....[120]....
        /*0258*/ 	.word	0x0500000f


	//   ....[121]....
        /*025c*/ 	.word	0x0500000f


	//   ....[122]....
        /*0260*/ 	.word	0x0500000f


	//   ....[123]....
        /*0264*/ 	.word	0x0500000f


	//   ....[124]....
        /*0268*/ 	.word	0x0500000f


	//   ....[125]....
        /*026c*/ 	.word	0x0500000f


	//   ....[126]....
        /*0270*/ 	.word	0x0500000f


	//   ....[127]....
        /*0274*/ 	.word	0x0500000f


	//   ....[128]....
        /*0278*/ 	.word	0x0500000f


	//   ....[129]....
        /*027c*/ 	.word	0x0500000f


	//   ....[130]....
        /*0280*/ 	.word	0x0500000f


	//   ....[131]....
        /*0284*/ 	.word	0x0500000f


	//   ....[132]....
        /*0288*/ 	.word	0x0500000f


	//   ....[133]....
        /*028c*/ 	.word	0x0500000f


	//   ....[134]....
        /*0290*/ 	.word	0x0500000f


	//   ....[135]....
        /*0294*/ 	.word	0x0500000f


	//   ....[136]....
        /*0298*/ 	.word	0x0500000f


	//   ....[137]....
        /*029c*/ 	.word	0x0500000f


	//   ....[138]....
        /*02a0*/ 	.word	0x0500000f


	//   ....[139]....
        /*02a4*/ 	.word	0x0500000f


	//   ....[140]....
        /*02a8*/ 	.word	0x0500000f


	//   ....[141]....
        /*02ac*/ 	.word	0x0500000f


	//   ....[142]....
        /*02b0*/ 	.word	0x0500000f


	//----- nvinfo : EIATTR_COOP_GROUP_INSTR_OFFSETS
	.align		4
.L_87:
        /*02b4*/ 	.byte	0x04, 0x28
        /*02b6*/ 	.short	(.L_89 - .L_88)


	//   ....[0]....
.L_88:
        /*02b8*/ 	.word	0x00000070


	//   ....[1]....
        /*02bc*/ 	.word	0x000000b0


	//   ....[2]....
        /*02c0*/ 	.word	0x000002d0


	//   ....[3]....
        /*02c4*/ 	.word	0x00000430


	//   ....[4]....
        /*02c8*/ 	.word	0x00000550


	//   ....[5]....
        /*02cc*/ 	.word	0x000006b0


	//   ....[6]....
        /*02d0*/ 	.word	0x00001250


	//   ....[7]....
        /*02d4*/ 	.word	0x00004990


	//   ....[8]....
        /*02d8*/ 	.word	0x00004a10


	//   ....[9]....
        /*02dc*/ 	.word	0x00004da0


	//   ....[10]....
        /*02e0*/ 	.word	0x00004e50


	//   ....[11]....
        /*02e4*/ 	.word	0x00009140


	//   ....[12]....
        /*02e8*/ 	.word	0x00009170


	//   ....[13]....
        /*02ec*/ 	.word	0x00009190


	//   ....[14]....
        /*02f0*/ 	.word	0x000091b0


	//   ....[15]....
        /*02f4*/ 	.word	0x0000a580


	//   ....[16]....
        /*02f8*/ 	.word	0x0000a5b0


	//   ....[17]....
        /*02fc*/ 	.word	0x0000a650


	//   ....[18]....
        /*0300*/ 	.word	0x0000a6b0


	//   ....[19]....
        /*0304*/ 	.word	0x0000b980


	//   ....[20]....
        /*0308*/ 	.word	0x0000b9e0


	//   ....[21]....
        /*030c*/ 	.word	0x0000ba20


	//   ....[22]....
        /*0310*/ 	.word	0x0000ba60


	//   ....[23]....
        /*0314*/ 	.word	0x0000ba80


	//   ....[24]....
        /*0318*/ 	.word	0x0000bab0


	//   ....[25]....
        /*031c*/ 	.word	0x0000c700


	//   ....[26]....
        /*0320*/ 	.word	0x0000c710


	//   ....[27]....
        /*0324*/ 	.word	0x0000d780


	//   ....[28]....
        /*0328*/ 	.word	0x0000e9b0


	//   ....[29]....
        /*032c*/ 	.word	0x0000e9f0


	//   ....[30]....
        /*0330*/ 	.word	0x0000ea20


	//   ....[31]....
        /*0334*/ 	.word	0x0000ea40


	//   ....[32]....
        /*0338*/ 	.word	0x0000ea50


	//   ....[33]....
        /*033c*/ 	.word	0x0000eac0


	//   ....[34]....
        /*0340*/ 	.word	0x0000eaf0


	//   ....[35]....
        /*0344*/ 	.word	0x0000eb50


	//   ....[36]....
        /*0348*/ 	.word	0x0000eb80


	//   ....[37]....
        /*034c*/ 	.word	0x0000ebe0


	//   ....[38]....
        /*0350*/ 	.word	0x0000f2b0


	//   ....[39]....
        /*0354*/ 	.word	0x0000f2f0


	//   ....[40]....
        /*0358*/ 	.word	0x0000f320


	//   ....[41]....
        /*035c*/ 	.word	0x0000f340


	//   ....[42]....
        /*0360*/ 	.word	0x0000f350


	//   ....[43]....
        /*0364*/ 	.word	0x0000f3e0


	//   ....[44]....
        /*0368*/ 	.word	0x0000f420


	//   ....[45]....
        /*036c*/ 	.word	0x0000f480


	//   ....[46]....
        /*0370*/ 	.word	0x0000f4b0


	//   ....[47]....
        /*0374*/ 	.word	0x0000f520


	//   ....[48]....
        /*0378*/ 	.word	0x0000f560


	//   ....[49]....
        /*037c*/ 	.word	0x0000f5c0


	//   ....[50]....
        /*0380*/ 	.word	0x0000f5f0


	//   ....[51]....
        /*0384*/ 	.word	0x0000f650


	//   ....[52]....
        /*0388*/ 	.word	0x0000f690


	//   ....[53]....
        /*038c*/ 	.word	0x0000f6f0


	//   ....[54]....
        /*0390*/ 	.word	0x0000ff60


	//   ....[55]....
        /*0394*/ 	.word	0x0000ffa0


	//   ....[56]....
        /*0398*/ 	.word	0x0000ffd0


	//   ....[57]....
        /*039c*/ 	.word	0x0000fff0


	//   ....[58]....
        /*03a0*/ 	.word	0x00010010


	//   ....[59]....
        /*03a4*/ 	.word	0x00010030


	//   ....[60]....
        /*03a8*/ 	.word	0x00010060


	//   ....[61]....
        /*03ac*/ 	.word	0x00010080


	//   ....[62]....
        /*03b0*/ 	.word	0x00010090


	//   ....[63]....
        /*03b4*/ 	.word	0x00010110


	//   ....[64]....
        /*03b8*/ 	.word	0x000104b0


	//   ....[65]....
        /*03bc*/ 	.word	0x000104e0


	//   ....[66]....
        /*03c0*/ 	.word	0x00010500


	//   ....[67]....
        /*03c4*/ 	.word	0x000105a0


	//   ....[68]....
        /*03c8*/ 	.word	0x000105c0


	//   ....[69]....
        /*03cc*/ 	.word	0x00010660


	//   ....[70]....
        /*03d0*/ 	.word	0x00010680


	//   ....[71]....
        /*03d4*/ 	.word	0x00010720


	//   ....[72]....
        /*03d8*/ 	.word	0x00010740


	//   ....[73]....
        /*03dc*/ 	.word	0x00010750


	//   ....[74]....
        /*03e0*/ 	.word	0x00010c90


	//   ....[75]....
        /*03e4*/ 	.word	0x00010cd0


	//   ....[76]....
        /*03e8*/ 	.word	0x00010d00


	//   ....[77]....
        /*03ec*/ 	.word	0x00010d30


	//   ....[78]....
        /*03f0*/ 	.word	0x00010e10


	//   ....[79]....
        /*03f4*/ 	.word	0x00010e30


	//   ....[80]....
        /*03f8*/ 	.word	0x00010ee0


	//   ....[81]....
        /*03fc*/ 	.word	0x00010f00


	//   ....[82]....
        /*0400*/ 	.word	0x00010f50


	//   ....[83]....
        /*0404*/ 	.word	0x00010fc0


	//   ....[84]....
        /*0408*/ 	.word	0x00011310


	//   ....[85]....
        /*040c*/ 	.word	0x00011800


	//   ....[86]....
        /*0410*/ 	.word	0x000118f0


	//   ....[87]....
        /*0414*/ 	.word	0x000119a0


	//   ....[88]....
        /*0418*/ 	.word	0x00011ad0


	//   ....[89]....
        /*041c*/ 	.word	0x00011b30


	//   ....[90]....
        /*0420*/ 	.word	0x00011c30


	//   ....[91]....
        /*0424*/ 	.word	0x00011c90


	//   ....[92]....
        /*0428*/ 	.word	0x00011d90


	//   ....[93]....
        /*042c*/ 	.word	0x00011df0


	//   ....[94]....
        /*0430*/ 	.word	0x00011ee0


	//   ....[95]....
        /*0434*/ 	.word	0x00011f30


	//   ....[96]....
        /*0438*/ 	.word	0x00011fc0


	//   ....[97]....
        /*043c*/ 	.word	0x00012020


	//   ....[98]....
        /*0440*/ 	.word	0x00012160


	//   ....[99]....
        /*0444*/ 	.word	0x000121d0


	//   ....[100]....
        /*0448*/ 	.word	0x000122d0


	//   ....[101]....
        /*044c*/ 	.word	0x00012340


	//   ....[102]....
        /*0450*/ 	.word	0x00012440


	//   ....[103]....
        /*0454*/ 	.word	0x000124b0


	//   ....[104]....
        /*0458*/ 	.word	0x000125b0


	//   ....[105]....
        /*045c*/ 	.word	0x00012620


	//   ....[106]....
        /*0460*/ 	.word	0x00012720


	//   ....[107]....
        /*0464*/ 	.word	0x00012790


	//   ....[108]....
        /*0468*/ 	.word	0x00012890


	//   ....[109]....
        /*046c*/ 	.word	0x000128f0


	//   ....[110]....
        /*0470*/ 	.word	0x000129e0


	//   ....[111]....
        /*0474*/ 	.word	0x00012a30


	//   ....[112]....
        /*0478*/ 	.word	0x00012b70


	//   ....[113]....
        /*047c*/ 	.word	0x00012c30


	//   ....[114]....
        /*0480*/ 	.word	0x00012d70


	//   ....[115]....
        /*0484*/ 	.word	0x00012dc0


	//   ....[116]....
        /*0488*/ 	.word	0x00012ed0


	//   ....[117]....
        /*048c*/ 	.word	0x00012f20


	//   ....[118]....
        /*0490*/ 	.word	0x00013040


	//   ....[119]....
        /*0494*/ 	.word	0x00013090


	//   ....[120]....
        /*0498*/ 	.word	0x000131c0


	//   ....[121]....
        /*049c*/ 	.word	0x00013210


	//   ....[122]....
        /*04a0*/ 	.word	0x000132f0


	//   ....[123]....
        /*04a4*/ 	.word	0x00013390


	//   ....[124]....
        /*04a8*/ 	.word	0x000134c0


	//   ....[125]....
        /*04ac*/ 	.word	0x00013510


	//   ....[126]....
        /*04b0*/ 	.word	0x00013640


	//   ....[127]....
        /*04b4*/ 	.word	0x00013690


	//   ....[128]....
        /*04b8*/ 	.word	0x000137c0


	//   ....[129]....
        /*04bc*/ 	.word	0x00013810


	//   ....[130]....
        /*04c0*/ 	.word	0x00013940


	//   ....[131]....
        /*04c4*/ 	.word	0x00013990


	//   ....[132]....
        /*04c8*/ 	.word	0x00013a70


	//   ....[133]....
        /*04cc*/ 	.word	0x00013b10


	//   ....[134]....
        /*04d0*/ 	.word	0x00013cb0


	//   ....[135]....
        /*04d4*/ 	.word	0x00013d00


	//   ....[136]....
        /*04d8*/ 	.word	0x00013e40


	//   ....[137]....
        /*04dc*/ 	.word	0x00013e90


	//   ....[138]....
        /*04e0*/ 	.word	0x00013fd0


	//   ....[139]....
        /*04e4*/ 	.word	0x00014020


	//   ....[140]....
        /*04e8*/ 	.word	0x00014150


	//   ....[141]....
        /*04ec*/ 	.word	0x000141a0


	//   ....[142]....
        /*04f0*/ 	.word	0x000142b0


	//----- nvinfo : EIATTR_REG_RECONFIG
	.align		4
.L_89:
        /*04f4*/ 	.byte	0x01, 0x54
	.zero		2


	//----- nvinfo : EIATTR_SYSCALL_OFFSETS
	.align		4
        /*04f8*/ 	.byte	0x04, 0x46
        /*04fa*/ 	.short	(.L_91 - .L_90)


	//   ....[0]....
.L_90:
        /*04fc*/ 	.word	0x00001420


	//   ....[1]....
        /*0500*/ 	.word	0x0000ded0


	//   ....[2]....
        /*0504*/ 	.word	0x0000e010


	//   ....[3]....
        /*0508*/ 	.word	0x0000e100


	//   ....[4]....
        /*050c*/ 	.word	0x0000efd0


	//----- nvinfo : EIATTR_MBARRIER_INSTR_OFFSETS
	.align		4
.L_91:
        /*0510*/ 	.byte	0x04, 0x39
        /*0512*/ 	.short	(.L_93 - .L_92)


	//   ....[0]....
.L_92:
        /*0514*/ 	.word	0x00000180
        /*0518*/ 	.word	0x000000ff
        /*051c*/ 	.word	0x00038800
        /*0520*/ 	.short	0x0100
        /*0522*/ 	.byte	0x08
	.zero		1


	//   ....[1]....
        /*0524*/ 	.word	0x00000190
        /*0528*/ 	.word	0x000000ff
        /*052c*/ 	.word	0x00038820
        /*0530*/ 	.short	0x0100
        /*0532*/ 	.byte	0x08
	.zero		1


	//   ....[2]....
        /*0534*/ 	.word	0x00000280
        /*0538*/ 	.word	0x000000ff
        /*053c*/ 	.word	0x00038830
        /*0540*/ 	.short	0x0100
        /*0542*/ 	.byte	0x08
	.zero		1


	//   ....[3]....
        /*0544*/ 	.word	0x00000290
        /*0548*/ 	.word	0x000000ff
        /*054c*/ 	.word	0x00038840
        /*0550*/ 	.short	0x0100
        /*0552*/ 	.byte	0x08
	.zero		1


	//   ....[4]....
        /*0554*/ 	.word	0x000002a0
        /*0558*/ 	.word	0x000000ff
        /*055c*/ 	.word	0x00038838
        /*0560*/ 	.short	0x0100
        /*0562*/ 	.byte	0x08
	.zero		1


	//   ....[5]....
        /*0564*/ 	.word	0x000002b0
        /*0568*/ 	.word	0x000000ff
        /*056c*/ 	.word	0x00038848
        /*0570*/ 	.short	0x0100
        /*0572*/ 	.byte	0x08
	.zero		1


	//   ....[6]....
        /*0574*/ 	.word	0x000003e0
        /*0578*/ 	.word	0x000000ff
        /*057c*/ 	.word	0x00038850
        /*0580*/ 	.short	0x0100
        /*0582*/ 	.byte	0x08
	.zero		1


	//   ....[7]....
        /*0584*/ 	.word	0x000003f0
        /*0588*/ 	.word	0x000000ff
        /*058c*/ 	.word	0x00038860
        /*0590*/ 	.short	0x0100
        /*0592*/ 	.byte	0x08
	.zero		1


	//   ....[8]....
        /*0594*/ 	.word	0x00000400
        /*0598*/ 	.word	0x000000ff
        /*059c*/ 	.word	0x00038858
        /*05a0*/ 	.short	0x0100
        /*05a2*/ 	.byte	0x08
	.zero		1


	//   ....[9]....
        /*05a4*/ 	.word	0x00000410
        /*05a8*/ 	.word	0x000000ff
        /*05ac*/ 	.word	0x00038868
        /*05b0*/ 	.short	0x0100
        /*05b2*/ 	.byte	0x08
	.zero		1


	//   ....[10]....
        /*05b4*/ 	.word	0x00000500
        /*05b8*/ 	.word	0x000000ff
        /*05bc*/ 	.word	0x00038870
        /*05c0*/ 	.short	0x0100
        /*05c2*/ 	.byte	0x06
	.zero		1


	//   ....[11]....
        /*05c4*/ 	.word	0x00000510
        /*05c8*/ 	.word	0x000000ff
        /*05cc*/ 	.word	0x00038880
        /*05d0*/ 	.short	0x0100
        /*05d2*/ 	.byte	0x06
	.zero		1


	//   ....[12]....
        /*05d4*/ 	.word	0x00000520
        /*05d8*/ 	.word	0x000000ff
        /*05dc*/ 	.word	0x00038878
        /*05e0*/ 	.short	0x0100
        /*05e2*/ 	.byte	0x06
	.zero		1


	//   ....[13]....
        /*05e4*/ 	.word	0x00000530
        /*05e8*/ 	.word	0x000000ff
        /*05ec*/ 	.word	0x00038888
        /*05f0*/ 	.short	0x0100
        /*05f2*/ 	.byte	0x06
	.zero		1


	//   ....[14]....
        /*05f4*/ 	.word	0x00000660
        /*05f8*/ 	.word	0x000000ff
        /*05fc*/ 	.word	0x00038890
        /*0600*/ 	.short	0x0100
        /*0602*/ 	.byte	0x08
	.zero		1


	//   ....[15]....
        /*0604*/ 	.word	0x00000670
        /*0608*/ 	.word	0x000000ff
        /*060c*/ 	.word	0x000388a0
        /*0610*/ 	.short	0x0100
        /*0612*/ 	.byte	0x08
	.zero		1


	//   ....[16]....
        /*0614*/ 	.word	0x00000680
        /*0618*/ 	.word	0x000000ff
        /*061c*/ 	.word	0x00038898
        /*0620*/ 	.short	0x0100
        /*0622*/ 	.byte	0x08
	.zero		1


	//   ....[17]....
        /*0624*/ 	.word	0x00000690
        /*0628*/ 	.word	0x000000ff
        /*062c*/ 	.word	0x000388a8
        /*0630*/ 	.short	0x0100
        /*0632*/ 	.byte	0x08
	.zero		1


	//   ....[18]....
        /*0634*/ 	.word	0x000007d0
        /*0638*/ 	.word	0x000000ff
        /*063c*/ 	.word	0x000388b0
        /*0640*/ 	.short	0x0100
        /*0642*/ 	.byte	0x08
	.zero		1


	//   ....[19]....
        /*0644*/ 	.word	0x000007e0
        /*0648*/ 	.word	0x000000ff
        /*064c*/ 	.word	0x000388c0
        /*0650*/ 	.short	0x0100
        /*0652*/ 	.byte	0x08
	.zero		1


	//   ....[20]....
        /*0654*/ 	.word	0x000007f0
        /*0658*/ 	.word	0x000000ff
        /*065c*/ 	.word	0x000388b8
        /*0660*/ 	.short	0x0100
        /*0662*/ 	.byte	0x08
	.zero		1


	//   ....[21]....
        /*0664*/ 	.word	0x00000800
        /*0668*/ 	.word	0x000000ff
        /*066c*/ 	.word	0x000388c8
        /*0670*/ 	.short	0x0100
        /*0672*/ 	.byte	0x08
	.zero		1


	//   ....[22]....
        /*0674*/ 	.word	0x00001450
        /*0678*/ 	.word	0x000000ff
        /*067c*/ 	.word	0x00038800
        /*0680*/ 	.short	0x010a
        /*0682*/ 	.byte	0x04
	.zero		1


	//   ....[23]....
        /*0684*/ 	.word	0x000014f0
        /*0688*/ 	.word	0x000000ff
        /*068c*/ 	.word	0x00038830
        /*0690*/ 	.short	0x010a
        /*0692*/ 	.byte	0x04
	.zero		1


	//   ....[24]....
        /*0694*/ 	.word	0x00001560
        /*0698*/ 	.word	0x000000ff
        /*069c*/ 	.word	0x00038830
        /*06a0*/ 	.short	0x010a
        /*06a2*/ 	.byte	0x04
	.zero		1


	//   ....[25]....
        /*06a4*/ 	.word	0x00004090
        /*06a8*/ 	.word	0x000000ff
        /*06ac*/ 	.word	0x00000000
        /*06b0*/ 	.short	0x0101
        /*06b2*/ 	.byte	0x06
	.zero		1


	//   ....[26]....
        /*06b4*/ 	.word	0x00005d50
        /*06b8*/ 	.word	0x000000ff
        /*06bc*/ 	.word	0x00038830
        /*06c0*/ 	.short	0x010a
        /*06c2*/ 	.byte	0x07
	.zero		1


	//   ....[27]....
        /*06c4*/ 	.word	0x00005da0
        /*06c8*/ 	.word	0x000000ff
        /*06cc*/ 	.word	0x00038830
        /*06d0*/ 	.short	0x010a
        /*06d2*/ 	.byte	0x06
	.zero		1


	//   ....[28]....
        /*06d4*/ 	.word	0x000086c0
        /*06d8*/ 	.word	0x000000ff
        /*06dc*/ 	.word	0x00038850
        /*06e0*/ 	.short	0x010a
        /*06e2*/ 	.byte	0x06
	.zero		1


	//   ....[29]....
        /*06e4*/ 	.word	0x00008700
        /*06e8*/ 	.word	0x000000ff
        /*06ec*/ 	.word	0x00038850
        /*06f0*/ 	.short	0x010a
        /*06f2*/ 	.byte	0x06
	.zero		1


	//   ....[30]....
        /*06f4*/ 	.word	0x00008d50
        /*06f8*/ 	.word	0x000000ff
        /*06fc*/ 	.word	0x00000000
        /*0700*/ 	.short	0x0101
        /*0702*/ 	.byte	0x0a
	.zero		1


	//   ....[31]....
        /*0704*/ 	.word	0x00009b50
        /*0708*/ 	.word	0x000000ff
        /*070c*/ 	.word	0x00000000
        /*0710*/ 	.short	0x0101
        /*0712*/ 	.byte	0x06
	.zero		1


	//   ....[32]....
        /*0714*/ 	.word	0x0000a4e0
        /*0718*/ 	.word	0x000000ff
        /*071c*/ 	.word	0x00038850
        /*0720*/ 	.short	0x010a
        /*0722*/ 	.byte	0x05
	.zero		1


	//   ....[33]....
        /*0724*/ 	.word	0x0000a520
        /*0728*/ 	.word	0x000000ff
        /*072c*/ 	.word	0x00038850
        /*0730*/ 	.short	0x010a
        /*0732*/ 	.byte	0x05
	.zero		1


	//   ....[34]....
        /*0734*/ 	.word	0x0000ab80
        /*0738*/ 	.word	0x000000ff
        /*073c*/ 	.word	0x00000000
        /*0740*/ 	.short	0x0101
        /*0742*/ 	.byte	0x04
	.zero		1


	//   ....[35]....
        /*0744*/ 	.word	0x0000baa0
        /*0748*/ 	.word	0x000000ff
        /*074c*/ 	.word	0x00000000
        /*0750*/ 	.short	0x0101
        /*0752*/ 	.byte	0x04
	.zero		1


	//   ....[36]....
        /*0754*/ 	.word	0x0000e790
        /*0758*/ 	.word	0x000000ff
        /*075c*/ 	.word	0x00038840
        /*0760*/ 	.short	0x010a
        /*0762*/ 	.byte	0x2a
	.zero		1


	//   ....[37]....
        /*0764*/ 	.word	0x0000ed90
        /*0768*/ 	.word	0x000000ff
        /*076c*/ 	.word	0x00038830
        /*0770*/ 	.short	0x0107
        /*0772*/ 	.byte	0x2a
	.zero		1


	//   ....[38]....
        /*0774*/ 	.word	0x0000ee00
        /*0778*/ 	.word	0x000000ff
        /*077c*/ 	.word	0x00038830
        /*0780*/ 	.short	0x0101
        /*0782*/ 	.byte	0x2a
	.zero		1


	//   ....[39]....
        /*0784*/ 	.word	0x0000f870
        /*0788*/ 	.word	0x000000ff
        /*078c*/ 	.word	0x00038800
        /*0790*/ 	.short	0x0107
        /*0792*/ 	.byte	0x2a
	.zero		1


	//   ....[40]....
        /*0794*/ 	.word	0x0000f8d0
        /*0798*/ 	.word	0x000000ff
        /*079c*/ 	.word	0x00038800
        /*07a0*/ 	.short	0x0101
        /*07a2*/ 	.byte	0x2a
	.zero		1


	//   ....[41]....
        /*07a4*/ 	.word	0x0000f8e0
        /*07a8*/ 	.word	0x000000ff
        /*07ac*/ 	.word	0x00038820
        /*07b0*/ 	.short	0x010a
        /*07b2*/ 	.byte	0x2a
	.zero		1


	//   ....[42]....
        /*07b4*/ 	.word	0x0000fd60
        /*07b8*/ 	.word	0x00000013
        /*07bc*/ 	.word	0x00038840
        /*07c0*/ 	.short	0x010a
        /*07c2*/ 	.byte	0x3f
	.zero		1


	//   ....[43]....
        /*07c4*/ 	.word	0x00010330
        /*07c8*/ 	.word	0x00000013
        /*07cc*/ 	.word	0x00038830
        /*07d0*/ 	.short	0x0107
        /*07d2*/ 	.byte	0x3f
	.zero		1


	//   ....[44]....
        /*07d4*/ 	.word	0x000103e0
        /*07d8*/ 	.word	0x00000013
        /*07dc*/ 	.word	0x00038830
        /*07e0*/ 	.short	0x0101
        /*07e2*/ 	.byte	0x3f
	.zero		1


	//   ....[45]....
        /*07e4*/ 	.word	0x00010440
        /*07e8*/ 	.word	0x00000004
        /*07ec*/ 	.word	0x00038860
        /*07f0*/ 	.short	0x010a
        /*07f2*/ 	.byte	0x3f
	.zero		1


	//   ....[46]....
        /*07f4*/ 	.word	0x00010900
        /*07f8*/ 	.word	0x00000004
        /*07fc*/ 	.word	0x00038850
        /*0800*/ 	.short	0x0107
        /*0802*/ 	.byte	0x3f
	.zero		1


	//   ....[47]....
        /*0804*/ 	.word	0x00010a70
        /*0808*/ 	.word	0x00000004
        /*080c*/ 	.word	0x00038850
        /*0810*/ 	.short	0x0101
        /*0812*/ 	.byte	0x3f
	.zero		1


	//   ....[48]....
        /*0814*/ 	.word	0x00010c00
        /*0818*/ 	.word	0x00000000
        /*081c*/ 	.word	0x00038860
        /*0820*/ 	.short	0x010a
        /*0822*/ 	.byte	0x3f
	.zero		1


	//   ....[49]....
        /*0824*/ 	.word	0x00011150
        /*0828*/ 	.word	0x00000000
        /*082c*/ 	.word	0x00038850
        /*0830*/ 	.short	0x0107
        /*0832*/ 	.byte	0x3f
	.zero		1


	//   ....[50]....
        /*0834*/ 	.word	0x00011210
        /*0838*/ 	.word	0x00000000
        /*083c*/ 	.word	0x00038850
        /*0840*/ 	.short	0x0101
        /*0842*/ 	.byte	0x3f
	.zero		1


	//   ....[51]....
        /*0844*/ 	.word	0x000112a0
        /*0848*/ 	.word	0x00000007
        /*084c*/ 	.word	0x00038820
        /*0850*/ 	.short	0x010a
        /*0852*/ 	.byte	0x3f
	.zero		1


	//   ....[52]....
        /*0854*/ 	.word	0x00011420
        /*0858*/ 	.word	0x00000005
        /*085c*/ 	.word	0x00038840
        /*0860*/ 	.short	0x010a
        /*0862*/ 	.byte	0x3f
	.zero		1


	//   ....[53]....
        /*0864*/ 	.word	0x000114c0
        /*0868*/ 	.word	0x00000003
        /*086c*/ 	.word	0x00038840
        /*0870*/ 	.short	0x010a
        /*0872*/ 	.byte	0x3f
	.zero		1


	//   ....[54]....
        /*0874*/ 	.word	0x00011500
        /*0878*/ 	.word	0x00000005
        /*087c*/ 	.word	0x00038860
        /*0880*/ 	.short	0x010a
        /*0882*/ 	.byte	0x3f
	.zero		1


	//   ....[55]....
        /*0884*/ 	.word	0x00011540
        /*0888*/ 	.word	0x00000003
        /*088c*/ 	.word	0x00038860
        /*0890*/ 	.short	0x010a
        /*0892*/ 	.byte	0x3f
	.zero		1


	//   ....[56]....
        /*0894*/ 	.word	0x000115c0
        /*0898*/ 	.word	0x00000003
        /*089c*/ 	.word	0x00038800
        /*08a0*/ 	.short	0x010a
        /*08a2*/ 	.byte	0x3f
	.zero		1


	//   ....[57]....
        /*08a4*/ 	.word	0x00011630
        /*08a8*/ 	.word	0x00000003
        /*08ac*/ 	.word	0x00038830
        /*08b0*/ 	.short	0x010a
        /*08b2*/ 	.byte	0x3f
	.zero		1


	//   ....[58]....
        /*08b4*/ 	.word	0x000116a0
        /*08b8*/ 	.word	0x00000006
        /*08bc*/ 	.word	0x00038830
        /*08c0*/ 	.short	0x010a
        /*08c2*/ 	.byte	0x3f
	.zero		1


	//   ....[59]....
        /*08c4*/ 	.word	0x00011700
        /*08c8*/ 	.word	0x00000003
        /*08cc*/ 	.word	0x00038850
        /*08d0*/ 	.short	0x010a
        /*08d2*/ 	.byte	0x3f
	.zero		1


	//   ....[60]....
        /*08d4*/ 	.word	0x00011760
        /*08d8*/ 	.word	0x00000005
        /*08dc*/ 	.word	0x00038850
        /*08e0*/ 	.short	0x010a
        /*08e2*/ 	.byte	0x3f
	.zero		1


	//   ....[61]....
        /*08e4*/ 	.word	0x00011840
        /*08e8*/ 	.word	0x00000003
        /*08ec*/ 	.word	0x00038840
        /*08f0*/ 	.short	0x010a
        /*08f2*/ 	.byte	0x3f
	.zero		1


	//   ....[62]....
        /*08f4*/ 	.word	0x00012a70
        /*08f8*/ 	.word	0x00000003
        /*08fc*/ 	.word	0x00038820
        /*0900*/ 	.short	0x010a
        /*0902*/ 	.byte	0x3f
	.zero		1


	//   ....[63]....
        /*0904*/ 	.word	0x00012ac0
        /*0908*/ 	.word	0x00000013
        /*090c*/ 	.word	0x00038840
        /*0910*/ 	.short	0x010a
        /*0912*/ 	.byte	0x3f
	.zero		1


	//   ....[64]....
        /*0914*/ 	.word	0x00013240
        /*0918*/ 	.word	0x00000004
        /*091c*/ 	.word	0x00038860
        /*0920*/ 	.short	0x010a
        /*0922*/ 	.byte	0x3f
	.zero		1


	//   ....[65]....
        /*0924*/ 	.word	0x000139c0
        /*0928*/ 	.word	0x00000000
        /*092c*/ 	.word	0x00038860
        /*0930*/ 	.short	0x010a
        /*0932*/ 	.byte	0x3f
	.zero		1


	//   ....[66]....
        /*0934*/ 	.word	0x000141d0
        /*0938*/ 	.word	0x00000007
        /*093c*/ 	.word	0x00038820
        /*0940*/ 	.short	0x010a
        /*0942*/ 	.byte	0x3f
	.zero		1


	//   ....[67]....
        /*0944*/ 	.word	0x00014370
        /*0948*/ 	.word	0x00000005
        /*094c*/ 	.word	0x00038840
        /*0950*/ 	.short	0x010a
        /*0952*/ 	.byte	0x3f
	.zero		1


	//   ....[68]....
        /*0954*/ 	.word	0x000143c0
        /*0958*/ 	.word	0x00000003
        /*095c*/ 	.word	0x00038840
        /*0960*/ 	.short	0x010a
        /*0962*/ 	.byte	0x3f
	.zero		1


	//   ....[69]....
        /*0964*/ 	.word	0x00014410
        /*0968*/ 	.word	0x00000005
        /*096c*/ 	.word	0x00038860
        /*0970*/ 	.short	0x010a
        /*0972*/ 	.byte	0x3f
	.zero		1


	//----- nvinfo : EIATTR_NUM_MBARRIERS
	.align		4
.L_93:
        /*0974*/ 	.byte	0x03, 0x38
        /*0976*/ 	.short	0x0016


	//----- nvinfo : EIATTR_EXIT_INSTR_OFFSETS
	.align		4
        /*0978*/ 	.byte	0x04, 0x1c
        /*097a*/ 	.short	(.L_95 - .L_94)


	//   ....[0]....
.L_94:
        /*097c*/ 	.word	0x00011590


	//----- nvinfo : EIATTR_MAX_THREADS
	.align		4
.L_95:
        /*0980*/ 	.byte	0x04, 0x05
        /*0982*/ 	.short	(.L_97 - .L_96)
.L_96:
        /*0984*/ 	.word	0x00000180
        /*0988*/ 	.word	0x00000001
        /*098c*/ 	.word	0x00000001


	//----- nvinfo : EIATTR_CRS_STACK_SIZE
	.align		4
.L_97:
        /*0990*/ 	.byte	0x04, 0x1e
        /*0992*/ 	.short	(.L_99 - .L_98)
.L_98:
        /*0994*/ 	.word	0x00000000


	//----- nvinfo : EIATTR_CBANK_PARAM_SIZE
	.align		4
.L_99:
        /*0998*/ 	.byte	0x03, 0x19
        /*099a*/ 	.short	0x0a70


	//----- nvinfo : EIATTR_PARAM_CBANK
	.align		4
        /*099c*/ 	.byte	0x04, 0x0a
        /*099e*/ 	.short	(.L_101 - .L_100)
	.align		4
.L_100:
        /*09a0*/ 	.word	index@(.nv.constant0._ZN7cutlass13device_kernelIN5flash11enable_sm90INS1_16FlashAttnFwdSm90INS1_25CollectiveMainloopFwdSm90ILi2EN4cute5tupleIJNS5_1CILi1EEES8_S8_EEENS6_IJNS7_ILi128EEENS7_ILi80EEENS7_ILi256EEEEEELi256ENS_10bfloat16_tEfNS_4arch4Sm90ELb0ELb0ELb1ELb0ELb1ELb0ELb0ELb1ELb1ELb1ELb1ELb0EEENS1_21CollectiveEpilogueFwdINS6_IJSA_SC_SB_EEES9_SE_SG_Li256ELb0ELb1ELb1ELb0EEENS1_19SingleTileSchedulerILb0ELb1ELb1ELi128EEEEEEEEEvNT_6ParamsE)
        /*09a4*/ 	.short	0x0210
        /*09a6*/ 	.short	0x0a70


	//----- nvinfo : EIATTR_SW_WAR
	.align		4
.L_101:
        /*09a8*/ 	.byte	0x04, 0x36
        /*09aa*/ 	.short	(.L_103 - .L_102)
.L_102:
        /*09ac*/ 	.word	0x00000008
.L_103:


//--------------------- .nv.info._ZN7cutlass13device_kernelIN5flash11enable_sm90INS1_16FlashAttnFwdSm90INS1_25CollectiveMainloopFwdSm90ILi2EN4cute5tupleIJNS5_1CILi1EEES8_S8_EEENS6_IJNS7_ILi128EEENS7_ILi80EEENS7_ILi256EEEEEELi256ENS_10bfloat16_tEfNS_4arch4Sm90ELb0ELb0ELb1ELb1ELb1ELb0ELb0ELb1ELb1ELb1ELb1ELb0EEENS1_21CollectiveEpilogueFwdINS6_IJSA_SC_SB_EEES9_SE_SG_Li256ELb1ELb1ELb1ELb0EEENS1_36VarlenDynamicPersistentTileSchedulerILi128ELi80ELi256ELi128ELb1ELb1ELb1ELb0ELb1ELb1EEEEEEEEEvNT_6ParamsE --------------------------
	.section	.nv.info._ZN7cutlass13device_kernelIN5flash11enable_sm90INS1_16FlashAttnFwdSm90INS1_25CollectiveMainloopFwdSm90ILi2EN4cute5tupleIJNS5_1CILi1EEES8_S8_EEENS6_IJNS7_ILi128EEENS7_ILi80EEENS7_ILi256EEEEEELi256ENS_10bfloat16_tEfNS_4arch4Sm90ELb0ELb0ELb1ELb1ELb1ELb0ELb0ELb1ELb1ELb1ELb1ELb0EEENS1_21CollectiveEpilogueFwdINS6_IJSA_SC_SB_EEES9_SE_SG_Li256ELb1ELb1ELb1ELb0EEENS1_36VarlenDynamicPersistentTileSchedulerILi128ELi80ELi256ELi128ELb1ELb1ELb1ELb0ELb1ELb1EEEEEEEEEvNT_6ParamsE,"",@"SHT_CUDA_INFO"
	.sectionflags	@""
	.align	4


	//----- nvinfo : EIATTR_CUDA_API_VERSION
	.align		4
        /*0000*/ 	.byte	0x04, 0x37
        /*0002*/ 	.short	(.L_105 - .L_104)
.L_104:
        /*0004*/ 	.word	0x00000082


	//----- nvinfo : EIATTR_KPARAM_INFO
	.align		4
.L_105:
        /*0008*/ 	.byte	0x04, 0x17
        /*000a*/ 	.short	(.L_107 - .L_106)
.L_106:
        /*000c*/ 	.word	0x00000000
        /*0010*/ 	.short	0x0000
        /*0012*/ 	.short	0x0070
        /*0014*/ 	.byte	0x00, 0xf0, 0x01, 0x2a


	//----- nvinfo : EIATTR_SPARSE_MMA_MASK
	.align		4
.L_107:
        /*0018*/ 	.byte	0x03, 0x50
        /*001a*/ 	.short	0x0000


	//----- nvinfo : EIATTR_MAXREG_COUNT
	.align		4
        /*001c*/ 	.byte	0x03, 0x1b
        /*001e*/ 	.short	0x00a8


	//----- nvinfo : EIATTR_NUM_BARRIERS
	.align		4
        /*0020*/ 	.byte	0x02, 0x4c
        /*0022*/ 	.byte	0x09
	.zero		1


	//----- nvinfo : EIATTR_EXTERNS
	.align		4
        /*0024*/ 	.byte	0x04, 0x0f
        /*0026*/ 	.short	(.L_109 - .L_108)


	//   ....[0]....
	.align		4
.L_108:
        /*0028*/ 	.word	index@(__assertfail)


	//----- nvinfo : EIATTR_ANNOTATIONS
	.align		4
.L_109:
        /*002c*/ 	.byte	0x04, 0x55
        /*002e*/ 	.short	(.L_111 - .L_110)


	//   ....[0]....
.L_110:
        /*0030*/ 	.word	0x00000001
        /*0034*/ 	.byte	0xa0, 0x08, 0x00, 0x00, 0x01, 0x00, 0x00, 0x00, 0xa0, 0x09, 0x00, 0x00, 0x01, 0x00, 0x00, 0x00
        /* <DEDUP_REMOVED lines=28> */
        /*0204*/ 	.byte	0x00, 0x60, 0x01, 0x00


	//----- nvinfo : EIATTR_MERCURY_ISA_VERSION
	.align		4
.L_111:
        /*0208*/ 	.byte	0x03, 0x5f
        /*020a*/ 	.short	0x0101


	//----- nvinfo : EIATTR_UNUSED_LOAD_BYTE_OFFSET
	.align		4
        /*020c*/ 	.byte	0x04, 0x44
        /*020e*/ 	.short	(.L_113 - .L_112)


	//   ....[0]....
.L_112:
        /*0210*/ 	.word	0x00000950
        /*0214*/ 	.word	0x0000fff0


	//   ....[1]....
        /*0218*/ 	.word	0x0000b9f0
        /*021c*/ 	.word	0x0000fff0


	//----- nvinfo : EIATTR_INT_WARP_WIDE_INSTR_OFFSETS
	.align		4
.L_113:
        /*0220*/ 	.byte	0x04, 0x31
        /*0222*/ 	.short	(.L_115 - .L_114)


	//   ....[0]....
.L_114:
        /*0224*/ 	.word	0x000000c0


	//   ....[1]....
        /*0228*/ 	.word	0x000000d0


	//   ....[2]....
        /*022c*/ 	.word	0x00000170


	//   ....[3]....
        /*0230*/ 	.word	0x00011b50


	//   ....[4]....
        /*0234*/ 	.word	0x00011be0


	//   ....[5]....
        /*0238*/ 	.word	0x00014ac0


	//   ....[6]....
        /*023c*/ 	.word	0x00014b50


	//----- nvinfo : EIATTR_COOP_GROUP_MASK_REGIDS
	.align		4
.L_115:
        /*0240*/ 	.byte	0x04, 0x29
        /*0242*/ 	.short	(.L_117 - .L_116)


	//   ....[0]....
.L_116:
        /*0244*/ 	.word	0xffffffff


	//   ....[1]....
        /*0248*/ 	.word	0xffffffff


	//   ....[2]....
        /*024c*/ 	.word	0xffffffff


	//   ....[3]....
        /*0250*/ 	.word	0xffffffff


	//   ....[4]....
        /*0254*/ 	.word	0xffffffff


	//   ....[5]....
        /*0258*/ 	.word	0xffffffff


	//   ....[6]....
        /*025c*/ 	.word	0xffffffff


	//   ....[7]....
        /*0260*/ 	.word	0xffffffff


	//   ....[8]....
        /*0264*/ 	.word	0xffffffff


	//   ....[9]....
        /*0268*/ 	.word	0xffffffff


	//   ....[10]....
        /*026c*/ 	.word	0xffffffff


	//   ....[11]....
        /*0270*/ 	.word	0xffffffff


	//   ....[12]....
        /*0274*/ 	.word	0xffffffff


	//   ....[13]....
        /*0278*/ 	.word	0xffffffff


	//   ....[14]....
        /*027c*/ 	.word	0xffffffff


	//   ....[15]....
        /*0280*/ 	.word	0xffffffff


	//   ....[16]....
        /*0284*/ 	.word	0xffffffff


	//   ....[17]....
        /*0288*/ 	.word	0xffffffff


	//   ....[18]....
        /*028c*/ 	.word	0xffffffff


	//   ....[19]....
        /*0290*/ 	.word	0xffffffff


	//   ....[20]....
        /*0294*/ 	.word	0xffffffff


	//   ....[21]....
        /*0298*/ 	.word	0xffffffff


	//   ....[22]....
        /*029c*/ 	.word	0xffffffff


	//   ....[23]....
        /*02a0*/ 	.word	0xffffffff


	//   ....[24]....
        /*02a4*/ 	.word	0xffffffff


	//   ....[25]....
        /*02a8*/ 	.word	0xffffffff


	//   ....[26]....
        /*02ac*/ 	.word	0xffffffff


	//   ....[27]....
        /*02b0*/ 	.word	0xffffffff


	//   ....[28]....
        /*02b4*/ 	.word	0xffffffff


	//   ....[29]....
        /*02b8*/ 	.word	0xffffffff


	//   ....[30]....
        /*02bc*/ 	.word	0xffffffff


	//   ....[31]....
        /*02c0*/ 	.word	0xffffffff


	//   ....[32]....
        /*02c4*/ 	.word	0xffffffff


	//   ....[33]....
        /*02c8*/ 	.word	0xffffffff


	//   ....[34]....
        /*02cc*/ 	.word	0xffffffff


	//   ....[35]....
        /*02d0*/ 	.word	0xffffffff


	//   ....[36]....
        /*02d4*/ 	.word	0xffffffff


	//   ....[37]....
        /*02d8*/ 	.word	0xffffffff


	//   ....[38]....
        /*02dc*/ 	.word	0xffffffff


	//   ....[39]....
        /*02e0*/ 	.word	0xffffffff


	//   ....[40]....
        /*02e4*/ 	.word	0xffffffff


	//   ....[41]....
        /*02e8*/ 	.word	0xffffffff


	//   ....[42]....
        /*02ec*/ 	.word	0xffffffff


	//   ....[43]....
        /*02f0*/ 	.word	0xffffffff


	//   ....[44]....
        /*02f4*/ 	.word	0xffffffff


	//   ....[45]....
        /*02f8*/ 	.word	0xffffffff


	//   ....[46]....
        /*02fc*/ 	.word	0xffffffff


	//   ....[47]....
        /*0300*/ 	.word	0xffffffff


	//   ....[48]....
        /*0304*/ 	.word	0xffffffff


	//   ....[49]....
        /*0308*/ 	.word	0xffffffff


	//   ....[50]....
        /*030c*/ 	.word	0xffffffff


	//   ....[51]....
        /*0310*/ 	.word	0xffffffff


	//   ....[52]....
        /*0314*/ 	.word	0xffffffff


	//   ....[53]....
        /*0318*/ 	.word	0xffffffff


	//   ....[54]....
        /*031c*/ 	.word	0xffffffff


	//   ....[55]....
        /*0320*/ 	.word	0xffffffff


	//   ....[56]....
        /*0324*/ 	.word	0xffffffff


	//   ....[57]....
        /*0328*/ 	.word	0xffffffff


	//   ....[58]....
        /*032c*/ 	.word	0xffffffff


	//   ....[59]....
        /*0330*/ 	.word	0xffffffff


	//   ....[60]....
        /*0334*/ 	.word	0xffffffff


	//   ....[61]....
        /*0338*/ 	.word	0xffffffff


	//   ....[62]....
        /*033c*/ 	.word	0xffffffff


	//   ....[63]....
        /*0340*/ 	.word	0xffffffff


	//   ....[64]....
        /*0344*/ 	.word	0xffffffff


	//   ....[65]....
        /*0348*/ 	.word	0xffffffff


	//   ....[66]....
        /*034c*/ 	.word	0xffffffff


	//   ....[67]....
        /*0350*/ 	.word	0xffffffff


	//   ....[68]....
        /*0354*/ 	.word	0xffffffff


	//   ....[69]....
        /*0358*/ 	.word	0xffffffff


	//   ....[70]....
        /*035c*/ 	.word	0xffffffff


	//   ....[71]....
        /*0360*/ 	.word	0xffffffff


	//   ....[72]....
        /*0364*/ 	.word	0xffffffff


	//   ....[73]....
        /*0368*/ 	.word	0xffffffff


	//   ....[74]....
        /*036c*/ 	.word	0xffffffff


	//   ....[75]....
        /*0370*/ 	.word	0xffffffff


	//   ....[76]....
        /*0374*/ 	.word	0xffffffff


	//   ....[77]....
        /*0378*/ 	.word	0xffffffff


	//   ....[78]....
        /*037c*/ 	.word	0xffffffff


	//   ....[79]....
        /*0380*/ 	.word	0xffffffff


	//   ....[80]....
        /*0384*/ 	.word	0xffffffff


	//   ....[81]....
        /*0388*/ 	.word	0xffffffff


	//   ....[82]....
        /*038c*/ 	.word	0xffffffff


	//   ....[83]....
        /*0390*/ 	.word	0xffffffff


	//   ....[84]....
        /*0394*/ 	.word	0xffffffff


	//   ....[85]....
        /*0398*/ 	.word	0xffffffff


	//   ....[86]....
        /*039c*/ 	.word	0xffffffff


	//   ....[87]....
        /*03a0*/ 	.word	0xffffffff


	//   ....[88]....
        /*03a4*/ 	.word	0xffffffff


	//   ....[89]....
        /*03a8*/ 	.word	0xffffffff


	//   ....[90]....
        /*03ac*/ 	.word	0xffffffff


	//   ....[91]....
        /*03b0*/ 	.word	0xffffffff


	//   ....[92]....
        /*03b4*/ 	.word	0xffffffff


	//   ....[93]....
        /*03b8*/ 	.word	0xffffffff


	//   ....[94]....
        /*03bc*/ 	.word	0xffffffff


	//   ....[95]....
        /*03c0*/ 	.word	0xffffffff


	//   ....[96]....
        /*03c4*/ 	.word	0xffffffff


	//   ....[97]....
        /*03c8*/ 	.word	0xffffffff


	//   ....[98]....
        /*03cc*/ 	.word	0xffffffff


	//   ....[99]....
        /*03d0*/ 	.word	0xffffffff


	//   ....[100]....
        /*03d4*/ 	.word	0xffffffff


	//   ....[101]....
        /*03d8*/ 	.word	0xffffffff


	//   ....[102]....
        /*03dc*/ 	.word	0xffffffff


	//   ....[103]....
        /*03e0*/ 	.word	0xffffffff


	//   ....[104]....
        /*03e4*/ 	.word	0xffffffff


	//   ....[105]....
        /*03e8*/ 	.word	0xffffffff


	//   ....[106]....
        /*03ec*/ 	.word	0xffffffff


	//   ....[107]....
        /*03f0*/ 	.word	0xffffffff


	//   ....[108]....
        /*03f4*/ 	.word	0xffffffff


	//   ....[109]....
        /*03f8*/ 	.word	0xffffffff


	//   ....[110]....
        /*03fc*/ 	.word	0xffffffff


	//   ....[111]....
        /*0400*/ 	.word	0xffffffff


	//   ....[112]....
        /*0404*/ 	.word	0xffffffff


	//   ....[113]....
        /*0408*/ 	.word	0xffffffff


	//   ....[114]....
        /*040c*/ 	.word	0xffffffff


	//   ....[115]....
        /*0410*/ 	.word	0xffffffff


	//   ....[116]....
        /*0414*/ 	.word	0xffffffff


	//   ....[117]....
        /*0418*/ 	.word	0xffffffff


	//   ....[118]....
        /*041c*/ 	.word	0xffffffff


	//   ....[119]....
        /*0420*/ 	.word	0xffffffff


	//   ....[120]....
        /*0424*/ 	.word	0xffffffff


	//   ....[121]....
        /*0428*/ 	.word	0xffffffff


	//   ....[122]....
        /*042c*/ 	.word	0xffffffff


	//   ....[123]....
        /*0430*/ 	.word	0xffffffff


	//   ....[124]....
        /*0434*/ 	.word	0xffffffff


	//   ....[125]....
        /*0438*/ 	.word	0xffffffff


	//   ....[126]....
        /*043c*/ 	.word	0xffffffff


	//   ....[127]....
        /*0440*/ 	.word	0xffffffff


	//   ....[128]....
        /*0444*/ 	.word	0xffffffff


	//   ....[129]....
        /*0448*/ 	.word	0xffffffff


	//   ....[130]....
        /*044c*/ 	.word	0xffffffff


	//   ....[131]....
        /*0450*/ 	.word	0xffffffff


	//   ....[132]....
        /*0454*/ 	.word	0xffffffff


	//   ....[133]....
        /*0458*/ 	.word	0xffffffff


	//   ....[134]....
        /*045c*/ 	.word	0xffffffff


	//   ....[135]....
        /*0460*/ 	.word	0x0500000f


	//   ....[136]....
        /*0464*/ 	.word	0x0500000f


	//   ....[137]....
        /*0468*/ 	.word	0x0500000f


	//   ....[138]....
        /*046c*/ 	.word	0x0500000f


	//   ....[139]....
        /*0470*/ 	.word	0x0500000f


	//   ....[140]....
        /*0474*/ 	.word	0x0500000f


	//   ....[141]....
        /*0478*/ 	.word	0x0500000f


	//   ....[142]....
        /*047c*/ 	.word	0x0500000f


	//   ....[143]....
        /*0480*/ 	.word	0x0500000f


	//   ....[144]....
        /*0484*/ 	.word	0x0500000f


	//   ....[145]....
        /*0488*/ 	.word	0x0500000f


	//   ....[146]....
        /*048c*/ 	.word	0x0500000f


	//   ....[147]....
        /*0490*/ 	.word	0x0500000f


	//   ....[148]....
        /*0494*/ 	.word	0x0500000f


	//   ....[149]....
        /*0498*/ 	.word	0x0500000f


	//   ....[150]....
        /*049c*/ 	.word	0x0500000f


	//   ....[151]....
        /*04a0*/ 	.word	0x0500000f


	//   ....[152]....
        /*04a4*/ 	.word	0x0500000f


	//   ....[153]....
        /*04a8*/ 	.word	0x0500000f


	//   ....[154]....
        /*04ac*/ 	.word	0x0500000f


	//   ....[155]....
        /*04b0*/ 	.word	0x0500000f


	//   ....[156]....
        /*04b4*/ 	.word	0x0500000f


	//   ....[157]....
        /*04b8*/ 	.word	0x0500000f


	//   ....[158]....
        /*04bc*/ 	.word	0x0500000f


	//   ....[159]....
        /*04c0*/ 	.word	0x0500000f


	//   ....[160]....
        /*04c4*/ 	.word	0x0500000f


	//   ....[161]....
        /*04c8*/ 	.word	0x0500000f


	//   ....[162]....
        /*04cc*/ 	.word	0x0500000f


	//   ....[163]....
        /*04d0*/ 	.word	0x0500000f


	//   ....[164]....
        /*04d4*/ 	.word	0x0500000f


	//   ....[165]....
        /*04d8*/ 	.word	0x0500000f


	//   ....[166]....
        /*04dc*/ 	.word	0x0500000f


	//   ....[167]....
        /*04e0*/ 	.word	0x0500000f


	//   ....[168]....
        /*04e4*/ 	.word	0x0500000f


	//   ....[169]....
        /*04e8*/ 	.word	0x0500000f


	//   ....[170]....
        /*04ec*/ 	.word	0x0500000f


	//   ....[171]....
        /*04f0*/ 	.word	0x0500000f


	//   ....[172]....
        /*04f4*/ 	.word	0x0500000f


	//   ....[173]....
        /*04f8*/ 	.word	0x0500000f


	//   ....[174]....
        /*04fc*/ 	.word	0x0500000f


	//   ....[175]....
        /*0500*/ 	.word	0x0500000f


	//   ....[176]....
        /*0504*/ 	.word	0x0500000f


	//   ....[177]....
        /*0508*/ 	.word	0x0500000f


	//   ....[178]....
        /*050c*/ 	.word	0x0500000f


	//   ....[179]....
        /*0510*/ 	.word	0x0500000f


	//   ....[180]....
        /*0514*/ 	.word	0x0500000f


	//   ....[181]....
        /*0518*/ 	.word	0x0500000f


	//   ....[182]....
        /*051c*/ 	.word	0x0500000f


	//   ....[183]....
        /*0520*/ 	.word	0x0500000f


	//   ....[184]....
        /*0524*/ 	.word	0x0500000f


	//   ....[185]....
        /*0528*/ 	.word	0x0500000f


	//   ....[186]....
        /*052c*/ 	.word	0x0500000f


	//   ....[187]....
        /*0530*/ 	.word	0x0500000f


	//   ....[188]....
        /*0534*/ 	.word	0x0500000f


	//   ....[189]....
        /*0538*/ 	.word	0x0500000f


	//   ....[190]....
        /*053c*/ 	.word	0x0500000f


	//   ....[191]....
        /*0540*/ 	.word	0x0500000f


	//   ....[192]....
        /*0544*/ 	.word	0x0500000f


	//   ....[193]....
        /*0548*/ 	.word	0x0500000f


	//   ....[194]....
        /*054c*/ 	.word	0x0500000f


	//   ....[195]....
        /*0550*/ 	.word	0x0500000f


	//   ....[196]....
        /*0554*/ 	.word	0x0500000f


	//   ....[197]....
        /*0558*/ 	.word	0x0500000f


	//   ....[198]....
        /*055c*/ 	.word	0x0500000f


	//   ....[199]....
        /*0560*/ 	.word	0x0500000f


	//   ....[200]....
        /*0564*/ 	.word	0x0500000f


	//   ....[201]....
        /*0568*/ 	.word	0x0500000f


	//   ....[202]....
        /*056c*/ 	.word	0x0500000f


	//   ....[203]....
        /*0570*/ 	.word	0x0500000f


	//   ....[204]....
        /*0574*/ 	.word	0x0500000f


	//   ....[205]....
        /*0578*/ 	.word	0x0500000f


	//   ....[206]....
        /*057c*/ 	.word	0x0500000f


	//   ....[207]....
        /*0580*/ 	.word	0x0500000f


	//   ....[208]....
        /*0584*/ 	.word	0x0500000f


	//   ....[209]....
        /*0588*/ 	.word	0x0500000f


	//   ....[210]....
        /*058c*/ 	.word	0x0500000f


	//----- nvinfo : EIATTR_COOP_GROUP_INSTR_OFFSETS
	.align		4
.L_117:
        /*0590*/ 	.byte	0x04, 0x28
        /*0592*/ 	.short	(.L_119 - .L_118)


	//   ....[0]....
.L_118:
        /*0594*/ 	.word	0x00000070


	//   ....[1]....
        /*0598*/ 	.word	0x000000b0


	//   ....[2]....
        /*059c*/ 	.word	0x000002d0


	//   ....[3]....
        /*05a0*/ 	.word	0x00000430


	//   ....[4]....
        /*05a4*/ 	.word	0x00000550


	//   ....[5]....
        /*05a8*/ 	.word	0x000006b0


	//   ....[6]....
        /*05ac*/ 	.word	0x00001d10


	//   ....[7]....
        /*05b0*/ 	.word	0x00005470


	//   ....[8]....
        /*05b4*/ 	.word	0x000054b0


	//   ....[9]....
        /*05b8*/ 	.word	0x00005860


	//   ....[10]....
        /*05bc*/ 	.word	0x000058c0


	//   ....[11]....
        /*05c0*/ 	.word	0x00009620


	//   ....[12]....
        /*05c4*/ 	.word	0x00009680


	//   ....[13]....
        /*05c8*/ 	.word	0x000098e0


	//   ....[14]....
        /*05cc*/ 	.word	0x00009900


	//   ....[15]....
        /*05d0*/ 	.word	0x0000acf0


	//   ....[16]....
        /*05d4*/ 	.word	0x0000ad30


	//   ....[17]....
        /*05d8*/ 	.word	0x0000adc0


	//   ....[18]....
        /*05dc*/ 	.word	0x0000af70


	//   ....[19]....
        /*05e0*/ 	.word	0x0000cc00


	//   ....[20]....
        /*05e4*/ 	.word	0x0000cc10


	//   ....[21]....
        /*05e8*/ 	.word	0x0000cc20


	//   ....[22]....
        /*05ec*/ 	.word	0x0000cc40


	//   ....[23]....
        /*05f0*/ 	.word	0x0000d740


	//   ....[24]....
        /*05f4*/ 	.word	0x0000d770


	//   ....[25]....
        /*05f8*/ 	.word	0x0000d910


	//   ....[26]....
        /*05fc*/ 	.word	0x0000d930


	//   ....[27]....
        /*0600*/ 	.word	0x0000da70


	//   ....[28]....
        /*0604*/ 	.word	0x0000da90


	//   ....[29]....
        /*0608*/ 	.word	0x0000dbe0


	//   ....[30]....
        /*060c*/ 	.word	0x0000dc00


	//   ....[31]....
        /*0610*/ 	.word	0x0000e1d0


	//   ....[32]....
        /*0614*/ 	.word	0x0000e210


	//   ....[33]....
        /*0618*/ 	.word	0x0000eca0


	//   ....[34]....
        /*061c*/ 	.word	0x0000ecb0


	//   ....[35]....
        /*0620*/ 	.word	0x00010040


	//   ....[36]....
        /*0624*/ 	.word	0x00010070


	//   ....[37]....
        /*0628*/ 	.word	0x000101e0


	//   ....[38]....
        /*062c*/ 	.word	0x00010200


	//   ....[39]....
        /*0630*/ 	.word	0x00010340


	//   ....[40]....
        /*0634*/ 	.word	0x00010360


	//   ....[41]....
        /*0638*/ 	.word	0x000104b0


	//   ....[42]....
        /*063c*/ 	.word	0x000104d0


	//   ....[43]....
        /*0640*/ 	.word	0x000106b0


	//   ....[44]....
        /*0644*/ 	.word	0x000108a0


	//   ....[45]....
        /*0648*/ 	.word	0x000108d0


	//   ....[46]....
        /*064c*/ 	.word	0x00010900


	//   ....[47]....
        /*0650*/ 	.word	0x00010930


	//   ....[48]....
        /*0654*/ 	.word	0x00010960


	//   ....[49]....
        /*0658*/ 	.word	0x00010990


	//   ....[50]....
        /*065c*/ 	.word	0x00010b00


	//   ....[51]....
        /*0660*/ 	.word	0x00010b30


	//   ....[52]....
        /*0664*/ 	.word	0x00010b60


	//   ....[53]....
        /*0668*/ 	.word	0x00010b90


	//   ....[54]....
        /*066c*/ 	.word	0x00010bc0


	//   ....[55]....
        /*0670*/ 	.word	0x00010bf0


	//   ....[56]....
        /*0674*/ 	.word	0x00010c80


	//   ....[57]....
        /*0678*/ 	.word	0x00010cb0


	//   ....[58]....
        /*067c*/ 	.word	0x00010cc0


	//   ....[59]....
        /*0680*/ 	.word	0x00010d50


	//   ....[60]....
        /*0684*/ 	.word	0x00012710


	//   ....[61]....
        /*0688*/ 	.word	0x00012750


	//   ....[62]....
        /*068c*/ 	.word	0x00012780


	//   ....[63]....
        /*0690*/ 	.word	0x00012830


	//   ....[64]....
        /*0694*/ 	.word	0x00012870


	//   ....[65]....
        /*0698*/ 	.word	0x000128d0


	//   ....[66]....
        /*069c*/ 	.word	0x00012910


	//   ....[67]....
        /*06a0*/ 	.word	0x00012970


	//   ....[68]....
        /*06a4*/ 	.word	0x00012990


	//   ....[69]....
        /*06a8*/ 	.word	0x000129c0


	//   ....[70]....
        /*06ac*/ 	.word	0x00013190


	//   ....[71]....
        /*06b0*/ 	.word	0x000131c0


	//   ....[72]....
        /*06b4*/ 	.word	0x00013220


	//   ....[73]....
        /*06b8*/ 	.word	0x00013280


	//   ....[74]....
        /*06bc*/ 	.word	0x000132d0


	//   ....[75]....
        /*06c0*/ 	.word	0x00013340


	//   ....[76]....
        /*06c4*/ 	.word	0x00013390


	//   ....[77]....
        /*06c8*/ 	.word	0x00013400


	//   ....[78]....
        /*06cc*/ 	.word	0x00013450


	//   ....[79]....
        /*06d0*/ 	.word	0x000134c0


	//   ....[80]....
        /*06d4*/ 	.word	0x00013510


	//   ....[81]....
        /*06d8*/ 	.word	0x00013580


	//   ....[82]....
        /*06dc*/ 	.word	0x000135d0


	//   ....[83]....
        /*06e0*/ 	.word	0x00013640


	//   ....[84]....
        /*06e4*/ 	.word	0x00013690


	//   ....[85]....
        /*06e8*/ 	.word	0x000136e0


	//   ....[86]....
        /*06ec*/ 	.word	0x00013e70


	//   ....[87]....
        /*06f0*/ 	.word	0x00013eb0


	//   ....[88]....
        /*06f4*/ 	.word	0x00013ed0


	//   ....[89]....
        /*06f8*/ 	.word	0x00013f90


	//   ....[90]....
        /*06fc*/ 	.word	0x00013fc0


	//   ....[91]....
        /*0700*/ 	.word	0x00014010


	//   ....[92]....
        /*0704*/ 	.word	0x00014040


	//   ....[93]....
        /*0708*/ 	.word	0x00014090


	//   ....[94]....
        /*070c*/ 	.word	0x000140c0


	//   ....[95]....
        /*0710*/ 	.word	0x00014130


	//   ....[96]....
        /*0714*/ 	.word	0x00014410


	//   ....[97]....
        /*0718*/ 	.word	0x00014430


	//   ....[98]....
        /*071c*/ 	.word	0x00014440


	//   ....[99]....
        /*0720*/ 	.word	0x000144f0


	//   ....[100]....
        /*0724*/ 	.word	0x00014500


	//   ....[101]....
        /*0728*/ 	.word	0x000145b0


	//   ....[102]....
        /*072c*/ 	.word	0x000145c0


	//   ....[103]....
        /*0730*/ 	.word	0x00014670


	//   ....[104]....
        /*0734*/ 	.word	0x00014680


	//   ....[105]....
        /*0738*/ 	.word	0x00014690


	//   ....[106]....
        /*073c*/ 	.word	0x00014ca0


	//   ....[107]....
        /*0740*/ 	.word	0x00014ce0


	//   ....[108]....
        /*0744*/ 	.word	0x00014d20


	//   ....[109]....
        /*0748*/ 	.word	0x00014d40


	//   ....[110]....
        /*074c*/ 	.word	0x00014d60


	//   ....[111]....
        /*0750*/ 	.word	0x00014e10


	//   ....[112]....
        /*0754*/ 	.word	0x00014ec0


	//   ....[113]....
        /*0758*/ 	.word	0x00014ef0


	//   ....[114]....
        /*075c*/ 	.word	0x00014f00


	//   ....[115]....
        /*0760*/ 	.word	0x00014f90


	//   ....[116]....
        /*0764*/ 	.word	0x00015400


	//   ....[117]....
        /*0768*/ 	.word	0x00015430


	//   ....[118]....
        /*076c*/ 	.word	0x00015490


	//   ....[119]....
        /*0770*/ 	.word	0x000154c0


	//   ....[120]....
        /*0774*/ 	.word	0x000154f0


	//   ....[121]....
        /*0778*/ 	.word	0x00015520


	//   ....[122]....
        /*077c*/ 	.word	0x00015550


	//   ....[123]....
        /*0780*/ 	.word	0x00015580


	//   ....[124]....
        /*0784*/ 	.word	0x00015720


	//   ....[125]....
        /*0788*/ 	.word	0x00015750


	//   ....[126]....
        /*078c*/ 	.word	0x00015780


	//   ....[127]....
        /*0790*/ 	.word	0x000157b0


	//   ....[128]....
        /*0794*/ 	.word	0x000157e0


	//   ....[129]....
        /*0798*/ 	.word	0x00015810


	//   ....[130]....
        /*079c*/ 	.word	0x000158d0


	//   ....[131]....
        /*07a0*/ 	.word	0x000158f0


	//   ....[132]....
        /*07a4*/ 	.word	0x00015900


	//   ....[133]....
        /*07a8*/ 	.word	0x00015960


	//   ....[134]....
        /*07ac*/ 	.word	0x00015f80


	//   ....[135]....
        /*07b0*/ 	.word	0x00016470


	//   ....[136]....
        /*07b4*/ 	.word	0x00016560


	//   ....[137]....
        /*07b8*/ 	.word	0x00016640


	//   ....[138]....
        /*07bc*/ 	.word	0x000166a0


	//   ....[139]....
        /*07c0*/ 	.word	0x00016740


	//   ....[140]....
        /*07c4*/ 	.word	0x00016820


	//   ....[141]....
        /*07c8*/ 	.word	0x00016920


	//   ....[142]....
        /*07cc*/ 	.word	0x00016990


	//   ....[143]....
        /*07d0*/ 	.word	0x00016a80


	//   ....[144]....
        /*07d4*/ 	.word	0x00016af0


	//   ....[145]....
        /*07d8*/ 	.word	0x00016bd0


	//   ....[146]....
        /*07dc*/ 	.word	0x00016c80


	//   ....[147]....
        /*07e0*/ 	.word	0x00016cf0


	//   ....[148]....
        /*07e4*/ 	.word	0x00016d70


	//   ....[149]....
        /*07e8*/ 	.word	0x00016e40


	//   ....[150]....
        /*07ec*/ 	.word	0x00016ec0


	//   ....[151]....
        /*07f0*/ 	.word	0x00016fb0


	//   ....[152]....
        /*07f4*/ 	.word	0x00017030


	//   ....[153]....
        /*07f8*/ 	.word	0x00017120


	//   ....[154]....
        /*07fc*/ 	.word	0x000171a0


	//   ....[155]....
        /*0800*/ 	.word	0x00017290


	//   ....[156]....
        /*0804*/ 	.word	0x00017310


	//   ....[157]....
        /*0808*/ 	.word	0x00017400


	//   ....[158]....
        /*080c*/ 	.word	0x00017480


	//   ....[159]....
        /*0810*/ 	.word	0x00017570


	//   ....[160]....
        /*0814*/ 	.word	0x000175f0


	//   ....[161]....
        /*0818*/ 	.word	0x000176c0


	//   ....[162]....
        /*081c*/ 	.word	0x000177f0


	//   ....[163]....
        /*0820*/ 	.word	0x000178c0


	//   ....[164]....
        /*0824*/ 	.word	0x00017990


	//   ....[165]....
        /*0828*/ 	.word	0x00017a70


	//   ....[166]....
        /*082c*/ 	.word	0x00017ad0


	//   ....[167]....
        /*0830*/ 	.word	0x00017bb0


	//   ....[168]....
        /*0834*/ 	.word	0x00017c10


	//   ....[169]....
        /*0838*/ 	.word	0x00017cf0


	//   ....[170]....
        /*083c*/ 	.word	0x00017d50


	//   ....[171]....
        /*0840*/ 	.word	0x00017e60


	//   ....[172]....
        /*0844*/ 	.word	0x00017f50


	//   ....[173]....
        /*0848*/ 	.word	0x00017ff0


	//   ....[174]....
        /*084c*/ 	.word	0x00018050


	//   ....[175]....
        /*0850*/ 	.word	0x00018170


	//   ....[176]....
        /*0854*/ 	.word	0x000181d0


	//   ....[177]....
        /*0858*/ 	.word	0x000182f0


	//   ....[178]....
        /*085c*/ 	.word	0x00018350


	//   ....[179]....
        /*0860*/ 	.word	0x00018470


	//   ....[180]....
        /*0864*/ 	.word	0x000184d0


	//   ....[181]....
        /*0868*/ 	.word	0x000185a0


	//   ....[182]....
        /*086c*/ 	.word	0x00018700


	//   ....[183]....
        /*0870*/ 	.word	0x000187a0


	//   ....[184]....
        /*0874*/ 	.word	0x000188f0


	//   ....[185]....
        /*0878*/ 	.word	0x000189a0


	//   ....[186]....
        /*087c*/ 	.word	0x00018a00


	//   ....[187]....
        /*0880*/ 	.word	0x00018ac0


	//   ....[188]....
        /*0884*/ 	.word	0x00018ba0


	//   ....[189]....
        /*0888*/ 	.word	0x00018c60


	//   ....[190]....
        /*088c*/ 	.word	0x00018d40


	//   ....[191]....
        /*0890*/ 	.word	0x00018e00


	//   ....[192]....
        /*0894*/ 	.word	0x00018f10


	//   ....[193]....
        /*0898*/ 	.word	0x00018fb0


	//   ....[194]....
        /*089c*/ 	.word	0x00019130


	//   ....[195]....
        /*08a0*/ 	.word	0x000191a0


	//   ....[196]....
        /*08a4*/ 	.word	0x00019210


	//   ....[197]....
        /*08a8*/ 	.word	0x00019280


	//   ....[198]....
        /*08ac*/ 	.word	0x000192f0


	//   ....[199]....
        /*08b0*/ 	.word	0x00019370


	//   ....[200]....
        /*08b4*/ 	.word	0x000193f0


	//   ....[201]....
        /*08b8*/ 	.word	0x00019480


	//   ....[202]....
        /*08bc*/ 	.word	0x000194f0


	//   ....[203]....
        /*08c0*/ 	.word	0x00019560


	//   ....[204]....
        /*08c4*/ 	.word	0x000195d0


	//   ....[205]....
        /*08c8*/ 	.word	0x00019650


	//   ....[206]....
        /*08cc*/ 	.word	0x000196c0


	//   ....[207]....
        /*08d0*/ 	.word	0x00019760


	//   ....[208]....
        /*08d4*/ 	.word	0x000197b0


	//   ....[209]....
        /*08d8*/ 	.word	0x00019840


	//   ....[210]....
        /*08dc*/ 	.word	0x00019970


	//----- nvinfo : EIATTR_REG_RECONFIG
	.align		4
.L_119:
        /*08e0*/ 	.byte	0x01, 0x54
	.zero		2


	//----- nvinfo : EIATTR_SYSCALL_OFFSETS
	.align		4
        /*08e4*/ 	.byte	0x04, 0x46
        /*08e6*/ 	.short	(.L_121 - .L_120)


	//   ....[0]....
.L_120:
        /*08e8*/ 	.word	0x00001e90


	//   ....[1]....
        /*08ec*/ 	.word	0x00011d40


	//   ....[2]....
        /*08f0*/ 	.word	0x00011e90


	//   ....[3]....
        /*08f4*/ 	.word	0x00011f80


	//   ....[4]....
        /*08f8*/ 	.word	0x00012e10


	//----- nvinfo : EIATTR_MBARRIER_INSTR_OFFSETS
	.align		4
.L_121:
        /*08fc*/ 	.byte	0x04, 0x39
        /*08fe*/ 	.short	(.L_123 - .L_122)


	//   ....[0]....
.L_122:
        /*0900*/ 	.word	0x00000180
        /*0904*/ 	.word	0x000000ff
        /*0908*/ 	.word	0x00038800
        /*090c*/ 	.short	0x0100
        /*090e*/ 	.byte	0x08
	.zero		1


	//   ....[1]....
        /*0910*/ 	.word	0x00000190
        /*0914*/ 	.word	0x000000ff
        /*0918*/ 	.word	0x00038820
        /*091c*/ 	.short	0x0100
        /*091e*/ 	.byte	0x08
	.zero		1


	//   ....[2]....
        /*0920*/ 	.word	0x00000280
        /*0924*/ 	.word	0x000000ff
        /*0928*/ 	.word	0x00038830
        /*092c*/ 	.short	0x0100
        /*092e*/ 	.byte	0x08
	.zero		1


	//   ....[3]....
        /*0930*/ 	.word	0x00000290
        /*0934*/ 	.word	0x000000ff
        /*0938*/ 	.word	0x00038840
        /*093c*/ 	.short	0x0100
        /*093e*/ 	.byte	0x08
	.zero		1


	//   ....[4]....
        /*0940*/ 	.word	0x000002a0
        /*0944*/ 	.word	0x000000ff
        /*0948*/ 	.word	0x00038838
        /*094c*/ 	.short	0x0100
        /*094e*/ 	.byte	0x08
	.zero		1


	//   ....[5]....
        /*0950*/ 	.word	0x000002b0
        /*0954*/ 	.word	0x000000ff
        /*0958*/ 	.word	0x00038848
        /*095c*/ 	.short	0x0100
        /*095e*/ 	.byte	0x08
	.zero		1


	//   ....[6]....
        /*0960*/ 	.word	0x000003e0
        /*0964*/ 	.word	0x000000ff
        /*0968*/ 	.word	0x00038850
        /*096c*/ 	.short	0x0100
        /*096e*/ 	.byte	0x08
	.zero		1


	//   ....[7]....
        /*0970*/ 	.word	0x000003f0
        /*0974*/ 	.word	0x000000ff
        /*0978*/ 	.word	0x00038860
        /*097c*/ 	.short	0x0100
        /*097e*/ 	.byte	0x08
	.zero		1


	//   ....[8]....
        /*0980*/ 	.word	0x00000400
        /*0984*/ 	.word	0x000000ff
        /*0988*/ 	.word	0x00038858
        /*098c*/ 	.short	0x0100
        /*098e*/ 	.byte	0x08
	.zero		1


	//   ....[9]....
        /*0990*/ 	.word	0x00000410
        /*0994*/ 	.word	0x000000ff
        /*0998*/ 	.word	0x00038868
        /*099c*/ 	.short	0x0100
        /*099e*/ 	.byte	0x08
	.zero		1


	//   ....[10]....
        /*09a0*/ 	.word	0x00000500
        /*09a4*/ 	.word	0x000000ff
        /*09a8*/ 	.word	0x00038870
        /*09ac*/ 	.short	0x0100
        /*09ae*/ 	.byte	0x06
	.zero		1


	//   ....[11]....
        /*09b0*/ 	.word	0x00000510
        /*09b4*/ 	.word	0x000000ff
        /*09b8*/ 	.word	0x00038880
        /*09bc*/ 	.short	0x0100
        /*09be*/ 	.byte	0x06
	.zero		1


	//   ....[12]....
        /*09c0*/ 	.word	0x00000520
        /*09c4*/ 	.word	0x000000ff
        /*09c8*/ 	.word	0x00038878
        /*09cc*/ 	.short	0x0100
        /*09ce*/ 	.byte	0x06
	.zero		1


	//   ....[13]....
        /*09d0*/ 	.word	0x00000530
        /*09d4*/ 	.word	0x000000ff
        /*09d8*/ 	.word	0x00038888
        /*09dc*/ 	.short	0x0100
        /*09de*/ 	.byte	0x06
	.zero		1


	//   ....[14]....
        /*09e0*/ 	.word	0x00000660
        /*09e4*/ 	.word	0x000000ff
        /*09e8*/ 	.word	0x00038890
        /*09ec*/ 	.short	0x0100
        /*09ee*/ 	.byte	0x08
	.zero		1


	//   ....[15]....
        /*09f0*/ 	.word	0x00000670
        /*09f4*/ 	.word	0x000000ff
        /*09f8*/ 	.word	0x000388a0
        /*09fc*/ 	.short	0x0100
        /*09fe*/ 	.byte	0x08
	.zero		1


	//   ....[16]....
        /*0a00*/ 	.word	0x00000680
        /*0a04*/ 	.word	0x000000ff
        /*0a08*/ 	.word	0x00038898
        /*0a0c*/ 	.short	0x0100
        /*0a0e*/ 	.byte	0x08
	.zero		1


	//   ....[17]....
        /*0a10*/ 	.word	0x00000690
        /*0a14*/ 	.word	0x000000ff
        /*0a18*/ 	.word	0x000388a8
        /*0a1c*/ 	.short	0x0100
        /*0a1e*/ 	.byte	0x08
	.zero		1


	//   ....[18]....
        /*0a20*/ 	.word	0x000007d0
        /*0a24*/ 	.word	0x000000ff
        /*0a28*/ 	.word	0x000388b0
        /*0a2c*/ 	.short	0x0100
        /*0a2e*/ 	.byte	0x08
	.zero		1


	//   ....[19]....
        /*0a30*/ 	.word	0x000007e0
        /*0a34*/ 	.word	0x000000ff
        /*0a38*/ 	.word	0x000388c0
        /*0a3c*/ 	.short	0x0100
        /*0a3e*/ 	.byte	0x08
	.zero		1


	//   ....[20]....
        /*0a40*/ 	.word	0x000007f0
        /*0a44*/ 	.word	0x000000ff
        /*0a48*/ 	.word	0x000388b8
        /*0a4c*/ 	.short	0x0100
        /*0a4e*/ 	.byte	0x08
	.zero		1


	//   ....[21]....
        /*0a50*/ 	.word	0x00000800
        /*0a54*/ 	.word	0x000000ff
        /*0a58*/ 	.word	0x000388c8
        /*0a5c*/ 	.short	0x0100
        /*0a5e*/ 	.byte	0x08
	.zero		1


	//   ....[22]....
        /*0a60*/ 	.word	0x00001f90
        /*0a64*/ 	.word	0x00000005
        /*0a68*/ 	.word	0x00038800
        /*0a6c*/ 	.short	0x010a
        /*0a6e*/ 	.byte	0x3f
	.zero		1


	//   ....[23]....
        /*0a70*/ 	.word	0x00002020
        /*0a74*/ 	.word	0x00000000
        /*0a78*/ 	.word	0x00038830
        /*0a7c*/ 	.short	0x010a
        /*0a7e*/ 	.byte	0x3f
	.zero		1


	//   ....[24]....
        /*0a80*/ 	.word	0x00002070
        /*0a84*/ 	.word	0x00000000
        /*0a88*/ 	.word	0x00038830
        /*0a8c*/ 	.short	0x010a
        /*0a8e*/ 	.byte	0x3f
	.zero		1


	//   ....[25]....
        /*0a90*/ 	.word	0x00005cf0
        /*0a94*/ 	.word	0x00000007
        /*0a98*/ 	.word	0x00000000
        /*0a9c*/ 	.short	0x0101
        /*0a9e*/ 	.byte	0x3f
	.zero		1


	//   ....[26]....
        /*0aa0*/ 	.word	0x00006830
        /*0aa4*/ 	.word	0x000000ff
        /*0aa8*/ 	.word	0x00038830
        /*0aac*/ 	.short	0x010a
        /*0aae*/ 	.byte	0x05
	.zero		1


	//   ....[27]....
        /*0ab0*/ 	.word	0x00006880
        /*0ab4*/ 	.word	0x000000ff
        /*0ab8*/ 	.word	0x00038830
        /*0abc*/ 	.short	0x010a
        /*0abe*/ 	.byte	0x04
	.zero		1


	//   ....[28]....
        /*0ac0*/ 	.word	0x00008df0
        /*0ac4*/ 	.word	0x000000ff
        /*0ac8*/ 	.word	0x00038850
        /*0acc*/ 	.short	0x010a
        /*0ace*/ 	.byte	0x04
	.zero		1


	//   ....[29]....
        /*0ad0*/ 	.word	0x00008e30
        /*0ad4*/ 	.word	0x000000ff
        /*0ad8*/ 	.word	0x00038850
        /*0adc*/ 	.short	0x010a
        /*0ade*/ 	.byte	0x04
	.zero		1


	//   ....[30]....
        /*0ae0*/ 	.word	0x00009470
        /*0ae4*/ 	.word	0x000000ff
        /*0ae8*/ 	.word	0x00000000
        /*0aec*/ 	.short	0x0101
        /*0aee*/ 	.byte	0x06
	.zero		1


	//   ....[31]....
        /*0af0*/ 	.word	0x0000a250
        /*0af4*/ 	.word	0x000000ff
        /*0af8*/ 	.word	0x00000000
        /*0afc*/ 	.short	0x0101
        /*0afe*/ 	.byte	0x04
	.zero		1


	//   ....[32]....
        /*0b00*/ 	.word	0x0000abe0
        /*0b04*/ 	.word	0x0000000c
        /*0b08*/ 	.word	0x00038850
        /*0b0c*/ 	.short	0x010a
        /*0b0e*/ 	.byte	0x3f
	.zero		1


	//   ....[33]....
        /*0b10*/ 	.word	0x0000ac50
        /*0b14*/ 	.word	0x0000000c
        /*0b18*/ 	.word	0x00038850
        /*0b1c*/ 	.short	0x010a
        /*0b1e*/ 	.byte	0x3f
	.zero		1


	//   ....[34]....
        /*0b20*/ 	.word	0x0000b930
        /*0b24*/ 	.word	0x00000003
        /*0b28*/ 	.word	0x00000000
        /*0b2c*/ 	.short	0x0101
        /*0b2e*/ 	.byte	0x3f
	.zero		1


	//   ....[35]....
        /*0b30*/ 	.word	0x0000d750
        /*0b34*/ 	.word	0x000000ff
        /*0b38*/ 	.word	0x00000000
        /*0b3c*/ 	.short	0x0101
        /*0b3e*/ 	.byte	0x08
	.zero		1


	//   ....[36]....
        /*0b40*/ 	.word	0x0000dff0
        /*0b44*/ 	.word	0x000000ff
        /*0b48*/ 	.word	0x00000000
        /*0b4c*/ 	.short	0x0101
        /*0b4e*/ 	.byte	0x08
	.zero		1


	//   ....[37]....
        /*0b50*/ 	.word	0x00012540
        /*0b54*/ 	.word	0x00000005
        /*0b58*/ 	.word	0x00038840
        /*0b5c*/ 	.short	0x010a
        /*0b5e*/ 	.byte	0x3f
	.zero		1


	//   ....[38]....
        /*0b60*/ 	.word	0x00012b30
        /*0b64*/ 	.word	0x00000005
        /*0b68*/ 	.word	0x00038830
        /*0b6c*/ 	.short	0x0107
        /*0b6e*/ 	.byte	0x3f
	.zero		1


	//   ....[39]....
        /*0b70*/ 	.word	0x00012c10
        /*0b74*/ 	.word	0x00000005
        /*0b78*/ 	.word	0x00038830
        /*0b7c*/ 	.short	0x0101
        /*0b7e*/ 	.byte	0x3f
	.zero		1


	//   ....[40]....
        /*0b80*/ 	.word	0x000137d0
        /*0b84*/ 	.word	0x00000016
        /*0b88*/ 	.word	0x00038800
        /*0b8c*/ 	.short	0x0107
        /*0b8e*/ 	.byte	0x3f
	.zero		1


	//   ....[41]....
        /*0b90*/ 	.word	0x000138f0
        /*0b94*/ 	.word	0x00000016
        /*0b98*/ 	.word	0x00038800
        /*0b9c*/ 	.short	0x0101
        /*0b9e*/ 	.byte	0x3f
	.zero		1


	//   ....[42]....
        /*0ba0*/ 	.word	0x00013910
        /*0ba4*/ 	.word	0x00000016
        /*0ba8*/ 	.word	0x00038820
        /*0bac*/ 	.short	0x010a
        /*0bae*/ 	.byte	0x3f
	.zero		1


	//   ....[43]....
        /*0bb0*/ 	.word	0x00013ce0
        /*0bb4*/ 	.word	0x00000006
        /*0bb8*/ 	.word	0x00038840
        /*0bbc*/ 	.short	0x010a
        /*0bbe*/ 	.byte	0x3f
	.zero		1


	//   ....[44]....
        /*0bc0*/ 	.word	0x00014240
        /*0bc4*/ 	.word	0x00000006
        /*0bc8*/ 	.word	0x00038830
        /*0bcc*/ 	.short	0x0107
        /*0bce*/ 	.byte	0x3f
	.zero		1


	//   ....[45]....
        /*0bd0*/ 	.word	0x000142f0
        /*0bd4*/ 	.word	0x00000006
        /*0bd8*/ 	.word	0x00038830
        /*0bdc*/ 	.short	0x0101
        /*0bde*/ 	.byte	0x3f
	.zero		1


	//   ....[46]....
        /*0be0*/ 	.word	0x00014350
        /*0be4*/ 	.word	0x00000006
        /*0be8*/ 	.word	0x00038860
        /*0bec*/ 	.short	0x010a
        /*0bee*/ 	.byte	0x3f
	.zero		1


	//   ....[47]....
        /*0bf0*/ 	.word	0x00014850
        /*0bf4*/ 	.word	0x00000006
        /*0bf8*/ 	.word	0x00038850
        /*0bfc*/ 	.short	0x0107
        /*0bfe*/ 	.byte	0x3f
	.zero		1


	//   ....[48]....
        /*0c00*/ 	.word	0x000149e0
        /*0c04*/ 	.word	0x00000006
        /*0c08*/ 	.word	0x00038850
        /*0c0c*/ 	.short	0x0101
        /*0c0e*/ 	.byte	0x3f
	.zero		1


	//   ....[49]....
        /*0c10*/ 	.word	0x00014bf0
        /*0c14*/ 	.word	0x00000004
        /*0c18*/ 	.word	0x00038860
        /*0c1c*/ 	.short	0x010a
        /*0c1e*/ 	.byte	0x3f
	.zero		1


	//   ....[50]....
        /*0c20*/ 	.word	0x00015110
        /*0c24*/ 	.word	0x00000004
        /*0c28*/ 	.word	0x00038850
        /*0c2c*/ 	.short	0x0107
        /*0c2e*/ 	.byte	0x3f
	.zero		1


	//   ....[51]....
        /*0c30*/ 	.word	0x000151c0
        /*0c34*/ 	.word	0x00000004
        /*0c38*/ 	.word	0x00038850
        /*0c3c*/ 	.short	0x0101
        /*0c3e*/ 	.byte	0x3f
	.zero		1


	//   ....[52]....
        /*0c40*/ 	.word	0x00015f00
        /*0c44*/ 	.word	0x00000004
        /*0c48*/ 	.word	0x00038820
        /*0c4c*/ 	.short	0x010a
        /*0c4e*/ 	.byte	0x3f
	.zero		1


	//   ....[53]....
        /*0c50*/ 	.word	0x000160a0
        /*0c54*/ 	.word	0x00000005
        /*0c58*/ 	.word	0x00038840
        /*0c5c*/ 	.short	0x010a
        /*0c5e*/ 	.byte	0x3f
	.zero		1


	//   ....[54]....
        /*0c60*/ 	.word	0x00016140
        /*0c64*/ 	.word	0x0000001b
        /*0c68*/ 	.word	0x00038840
        /*0c6c*/ 	.short	0x010a
        /*0c6e*/ 	.byte	0x3f
	.zero		1


	//   ....[55]....
        /*0c70*/ 	.word	0x00016180
        /*0c74*/ 	.word	0x00000005
        /*0c78*/ 	.word	0x00038860
        /*0c7c*/ 	.short	0x010a
        /*0c7e*/ 	.byte	0x3f
	.zero		1


	//   ....[56]....
        /*0c80*/ 	.word	0x000161c0
        /*0c84*/ 	.word	0x0000001b
        /*0c88*/ 	.word	0x00038860
        /*0c8c*/ 	.short	0x010a
        /*0c8e*/ 	.byte	0x3f
	.zero		1


	//   ....[57]....
        /*0c90*/ 	.word	0x00016220
        /*0c94*/ 	.word	0x00000005
        /*0c98*/ 	.word	0x00038800
        /*0c9c*/ 	.short	0x010a
        /*0c9e*/ 	.byte	0x3f
	.zero		1


	//   ....[58]....
        /*0ca0*/ 	.word	0x00016270
        /*0ca4*/ 	.word	0x00000000
        /*0ca8*/ 	.word	0x00038830
        /*0cac*/ 	.short	0x010a
        /*0cae*/ 	.byte	0x3f
	.zero		1


	//   ....[59]....
        /*0cb0*/ 	.word	0x000162e0
        /*0cb4*/ 	.word	0x00000004
        /*0cb8*/ 	.word	0x00038830
        /*0cbc*/ 	.short	0x010a
        /*0cbe*/ 	.byte	0x3f
	.zero		1


	//   ....[60]....
        /*0cc0*/ 	.word	0x00016340
        /*0cc4*/ 	.word	0x00000002
        /*0cc8*/ 	.word	0x00038850
        /*0ccc*/ 	.short	0x010a
        /*0cce*/ 	.byte	0x3f
	.zero		1


	//   ....[61]....
        /*0cd0*/ 	.word	0x00016390
        /*0cd4*/ 	.word	0x0000000c
        /*0cd8*/ 	.word	0x00038850
        /*0cdc*/ 	.short	0x010a
        /*0cde*/ 	.byte	0x3f
	.zero		1


	//   ....[62]....
        /*0ce0*/ 	.word	0x000164b0
        /*0ce4*/ 	.word	0x00000005
        /*0ce8*/ 	.word	0x00038840
        /*0cec*/ 	.short	0x010a
        /*0cee*/ 	.byte	0x3f
	.zero		1


	//   ....[63]....
        /*0cf0*/ 	.word	0x000176f0
        /*0cf4*/ 	.word	0x00000016
        /*0cf8*/ 	.word	0x00038820
        /*0cfc*/ 	.short	0x010a
        /*0cfe*/ 	.byte	0x3f
	.zero		1


	//   ....[64]....
        /*0d00*/ 	.word	0x00017740
        /*0d04*/ 	.word	0x00000006
        /*0d08*/ 	.word	0x00038840
        /*0d0c*/ 	.short	0x010a
        /*0d0e*/ 	.byte	0x3f
	.zero		1


	//   ....[65]....
        /*0d10*/ 	.word	0x00017ea0
        /*0d14*/ 	.word	0x00000006
        /*0d18*/ 	.word	0x00038860
        /*0d1c*/ 	.short	0x010a
        /*0d1e*/ 	.byte	0x3f
	.zero		1


	//   ....[66]....
        /*0d20*/ 	.word	0x00018650
        /*0d24*/ 	.word	0x00000004
        /*0d28*/ 	.word	0x00038860
        /*0d2c*/ 	.short	0x010a
        /*0d2e*/ 	.byte	0x3f
	.zero		1


	//   ....[67]....
        /*0d30*/ 	.word	0x00019890
        /*0d34*/ 	.word	0x00000004
        /*0d38*/ 	.word	0x00038820
        /*0d3c*/ 	.short	0x010a
        /*0d3e*/ 	.byte	0x3f
	.zero		1


	//   ....[68]....
        /*0d40*/ 	.word	0x00019a30
        /*0d44*/ 	.word	0x00000005
        /*0d48*/ 	.word	0x00038840
        /*0d4c*/ 	.short	0x010a
        /*0d4e*/ 	.byte	0x3f
	.zero		1


	//   ....[69]....
        /*0d50*/ 	.word	0x00019a80
        /*0d54*/ 	.word	0x0000001b
        /*0d58*/ 	.word	0x00038840
        /*0d5c*/ 	.short	0x010a
        /*0d5e*/ 	.byte	0x3f
	.zero		1


	//   ....[70]....
        /*0d60*/ 	.word	0x00019ad0
        /*0d64*/ 	.word	0x00000005
        /*0d68*/ 	.word	0x00038860
        /*0d6c*/ 	.short	0x010a
        /*0d6e*/ 	.byte	0x3f
	.zero		1


	//----- nvinfo : EIATTR_NUM_MBARRIERS
	.align		4
.L_123:
        /*0d70*/ 	.byte	0x03, 0x38
        /*0d72*/ 	.short	0x0016


	//----- nvinfo : EIATTR_EXIT_INSTR_OFFSETS
	.align		4
        /*0d74*/ 	.byte	0x04, 0x1c
        /*0d76*/ 	.short	(.L_125 - .L_124)


	//   ....[0]....
.L_124:
        /*0d78*/ 	.word	0x00000990


	//   ....[1]....
        /*0d7c*/ 	.word	0x00010650


	//   ....[2]....
        /*0d80*/ 	.word	0x00016210


	//----- nvinfo : EIATTR_MAX_THREADS
	.align		4
.L_125:
        /*0d84*/ 	.byte	0x04, 0x05
        /*0d86*/ 	.short	(.L_127 - .L_126)
.L_126:
        /*0d88*/ 	.word	0x00000180
        /*0d8c*/ 	.word	0x00000001
        /*0d90*/ 	.word	0x00000001


	//----- nvinfo : EIATTR_CRS_STACK_SIZE
	.align		4
.L_127:
        /*0d94*/ 	.byte	0x04, 0x1e
        /*0d96*/ 	.short	(.L_129 - .L_128)
.L_128:
        /*0d98*/ 	.word	0x00000000


	//----- nvinfo : EIATTR_CBANK_PARAM_SIZE
	.align		4
.L_129:
        /*0d9c*/ 	.byte	0x03, 0x19
        /*0d9e*/ 	.short	0x0af0


	//----- nvinfo : EIATTR_PARAM_CBANK
	.align		4
        /*0da0*/ 	.byte	0x04, 0x0a
        /*0da2*/ 	.short	(.L_131 - .L_130)
	.align		4
.L_130:
        /*0da4*/ 	.word	index@(.nv.constant0._ZN7cutlass13device_kernelIN5flash11enable_sm90INS1_16FlashAttnFwdSm90INS1_25CollectiveMainloopFwdSm90ILi2EN4cute5tupleIJNS5_1CILi1EEES8_S8_EEENS6_IJNS7_ILi128EEENS7_ILi80EEENS7_ILi256EEEEEELi256ENS_10bfloat16_tEfNS_4arch4Sm90ELb0ELb0ELb1ELb1ELb1ELb0ELb0ELb1ELb1ELb1ELb1ELb0EEENS1_21CollectiveEpilogueFwdINS6_IJSA_SC_SB_EEES9_SE_SG_Li256ELb1ELb1ELb1ELb0EEENS1_36VarlenDynamicPersistentTileSchedulerILi128ELi80ELi256ELi128ELb1ELb1ELb1ELb0ELb1ELb1EEEEEEEEEvNT_6ParamsE)
        /*0da8*/ 	.short	0x0210
        /*0daa*/ 	.short	0x0af0


	//----- nvinfo : EIATTR_SW_WAR
	.align		4
.L_131:
        /*0dac*/ 	.byte	0x04, 0x36
        /*0dae*/ 	.short	(.L_133 - .L_132)
.L_132:
        /*0db0*/ 	.word	0x00000008
.L_133:


//--------------------- .nv.info._ZN7cutlass13device_kernelIN5flash11enable_sm90INS1_16FlashAttnFwdSm90INS1_25CollectiveMainloopFwdSm90ILi2EN4cute5tupleIJNS5_1CILi1EEES8_S8_EEENS6_IJNS7_ILi128EEENS7_ILi80EEENS7_ILi256EEEEEELi256ENS_10bfloat16_tEfNS_4arch4Sm90ELb0ELb0ELb1ELb1ELb1ELb1ELb0ELb1ELb1ELb1ELb1ELb0EEENS1_21CollectiveEpilogueFwdINS6_IJSA_SC_SB_EEES9_SE_SG_Li256ELb1ELb1ELb1ELb0EEENS1_36VarlenDynamicPersistentTileSchedulerILi128ELi80ELi256ELi128ELb1ELb1ELb1ELb0ELb1ELb1EEEEEEEEEvNT_6ParamsE --------------------------
	.section	.nv.info._ZN7cutlass13device_kernelIN5flash11enable_sm90INS1_16FlashAttnFwdSm90INS1_25CollectiveMainloopFwdSm90ILi2EN4cute5tupleIJNS5_1CILi1EEES8_S8_EEENS6_IJNS7_ILi128EEENS7_ILi80EEENS7_ILi256EEEEEELi256ENS_10bfloat16_tEfNS_4arch4Sm90ELb0ELb0ELb1ELb1ELb1ELb1ELb0ELb1ELb1ELb1ELb1ELb0EEENS1_21CollectiveEpilogueFwdINS6_IJSA_SC_SB_EEES9_SE_SG_Li256ELb1ELb1ELb1ELb0EEENS1_36VarlenDynamicPersistentTileSchedulerILi128ELi80ELi256ELi128ELb1ELb1ELb1ELb0ELb1ELb1EEEEEEEEEvNT_6ParamsE,"",@"SHT_CUDA_INFO"
	.sectionflags	@""
	.align	4


	//----- nvinfo : EIATTR_CUDA_API_VERSION
	.align		4
        /*0000*/ 	.byte	0x04, 0x37
        /*0002*/ 	.short	(.L_135 - .L_134)
.L_134:
        /*0004*/ 	.word	0x00000082


	//----- nvinfo : EIATTR_KPARAM_INFO
	.align		4
.L_135:
        /*0008*/ 	.byte	0x04, 0x17
        /*000a*/ 	.short	(.L_137 - .L_136)
.L_136:
        /*000c*/ 	.word	0x00000000
        /*0010*/ 	.short	0x0000
        /*0012*/ 	.short	0x0070
        /*0014*/ 	.byte	0x00, 0xf0, 0x01, 0x2a


	//----- nvinfo : EIATTR_SPARSE_MMA_MASK
	.align		4
.L_137:
        /*0018*/ 	.byte	0x03, 0x50
        /*001a*/ 	.short	0x0000


	//----- nvinfo : EIATTR_MAXREG_COUNT
	.align		4
        /*001c*/ 	.byte	0x03, 0x1b
        /*001e*/ 	.short	0x00a8


	//----- nvinfo : EIATTR_NUM_BARRIERS
	.align		4
        /*0020*/ 	.byte	0x02, 0x4c
        /*0022*/ 	.byte	0x10
	.zero		1


	//----- nvinfo : EIATTR_EXTERNS
	.align		4
        /*0024*/ 	.byte	0x04, 0x0f
        /*0026*/ 	.short	(.L_139 - .L_138)


	//   ....[0]....
	.align		4
.L_138:
        /*0028*/ 	.word	index@(__assertfail)


	//----- nvinfo : EIATTR_ANNOTATIONS
	.align		4
.L_139:
        /*002c*/ 	.byte	0x04, 0x55
        /*002e*/ 	.short	(.L_141 - .L_140)


	//   ....[0]....
.L_140:
        /* <DEDUP_REMOVED lines=130> */
        /*0844*/ 	.byte	0x80, 0x9d, 0x02, 0x00, 0x01, 0x00, 0x00, 0x00, 0xa0, 0xb0, 0x02, 0x00


	//----- nvinfo : EIATTR_MERCURY_ISA_VERSION
	.align		4
.L_141:
        /*0850*/ 	.byte	0x03, 0x5f
        /*0852*/ 	.short	0x0101


	//----- nvinfo : EIATTR_UNUSED_LOAD_BYTE_OFFSET
	.align		4
        /*0854*/ 	.byte	0x04, 0x44
        /*0856*/ 	.short	(.L_143 - .L_142)


	//   ....[0]....
.L_142:
        /*0858*/ 	.word	0x00000a30
        /*085c*/ 	.word	0x0000fff0


	//   ....[1]....
        /*0860*/ 	.word	0x0001f1f0
        /*0864*/ 	.word	0x0000fff0


	//----- nvinfo : EIATTR_INT_WARP_WIDE_INSTR_OFFSETS
	.align		4
.L_143:
        /*0868*/ 	.byte	0x04, 0x31
        /*086a*/ 	.short	(.L_145 - .L_144)


	//   ....[0]....
.L_144:
        /*086c*/ 	.word	0x00000130


	//   ....[1]....
        /*0870*/ 	.word	0x00000170


	//   ....[2]....
        /*0874*/ 	.word	0x000001e0


	//   ....[3]....
        /*0878*/ 	.word	0x00026bc0


	//   ....[4]....
        /*087c*/ 	.word	0x00026c60


	//   ....[5]....
        /*0880*/ 	.word	0x00029c70


	//   ....[6]....
        /*0884*/ 	.word	0x00029d10


	//----- nvinfo : EIATTR_COOP_GROUP_MASK_REGIDS
	.align		4
.L_145:
        /*0888*/ 	.byte	0x04, 0x29
        /*088a*/ 	.short	(.L_147 - .L_146)


	//   ....[0]....
.L_146:
        /*088c*/ 	.word	0xffffffff


	//   ....[1]....
        /*0890*/ 	.word	0xffffffff


	//   ....[2]....
        /*0894*/ 	.word	0xffffffff


	//   ....[3]....
        /*0898*/ 	.word	0xffffffff


	//   ....[4]....
        /*089c*/ 	.word	0xffffffff


	//   ....[5]....
        /*08a0*/ 	.word	0xffffffff


	//   ....[6]....
        /*08a4*/ 	.word	0xffffffff


	//   ....[7]....
        /*08a8*/ 	.word	0xffffffff


	//   ....[8]....
        /*08ac*/ 	.word	0xffffffff


	//   ....[9]....
        /*08b0*/ 	.word	0xffffffff


	//   ....[10]....
        /*08b4*/ 	.word	0xffffffff


	//   ....[11]....
        /*08b8*/ 	.word	0xffffffff


	//   ....[12]....
        /*08bc*/ 	.word	0xffffffff


	//   ....[13]....
        /*08c0*/ 	.word	0xffffffff


	//   ....[14]....
        /*08c4*/ 	.word	0xffffffff


	//   ....[15]....
        /*08c8*/ 	.word	0xffffffff


	//   ....[16]....
        /*08cc*/ 	.word	0xffffffff


	//   ....[17]....
        /*08d0*/ 	.word	0xffffffff


	//   ....[18]....
        /*08d4*/ 	.word	0xffffffff


	//   ....[19]....
        /*08d8*/ 	.word	0xffffffff


	//   ....[20]....
        /*08dc*/ 	.word	0xffffffff


	//   ....[21]....
        /*08e0*/ 	.word	0xffffffff


	//   ....[22]....
        /*08e4*/ 	.word	0xffffffff


	//   ....[23]....
        /*08e8*/ 	.word	0xffffffff


	//   ....[24]....
        /*08ec*/ 	.word	0xffffffff


	//   ....[25]....
        /*08f0*/ 	.word	0xffffffff


	//   ....[26]....
        /*08f4*/ 	.word	0xffffffff


	//   ....[27]....
        /*08f8*/ 	.word	0xffffffff


	//   ....[28]....
        /*08fc*/ 	.word	0xffffffff


	//   ....[29]....
        /*0900*/ 	.word	0xffffffff


	//   ....[30]....
        /*0904*/ 	.word	0xffffffff


	//   ....[31]....
        /*0908*/ 	.word	0xffffffff


	//   ....[32]....
        /*090c*/ 	.word	0xffffffff


	//   ....[33]....
        /*0910*/ 	.word	0xffffffff


	//   ....[34]....
        /*0914*/ 	.word	0xffffffff


	//   ....[35]....
        /*0918*/ 	.word	0xffffffff


	//   ....[36]....
        /*091c*/ 	.word	0xffffffff


	//   ....[37]....
        /*0920*/ 	.word	0xffffffff


	//   ....[38]....
        /*0924*/ 	.word	0xffffffff


	//   ....[39]....
        /*0928*/ 	.word	0xffffffff


	//   ....[40]....
        /*092c*/ 	.word	0xffffffff


	//   ....[41]....
        /*0930*/ 	.word	0xffffffff


	//   ....[42]....
        /*0934*/ 	.word	0xffffffff


	//   ....[43]....
        /*0938*/ 	.word	0xffffffff


	//   ....[44]....
        /*093c*/ 	.word	0xffffffff


	//   ....[45]....
        /*0940*/ 	.word	0xffffffff


	//   ....[46]....
        /*0944*/ 	.word	0xffffffff


	//   ....[47]....
        /*0948*/ 	.word	0xffffffff


	//   ....[48]....
        /*094c*/ 	.word	0xffffffff


	//   ....[49]....
        /*0950*/ 	.word	0xffffffff


	//   ....[50]....
        /*0954*/ 	.word	0xffffffff


	//   ....[51]....
        /*0958*/ 	.word	0xffffffff


	//   ....[52]....
        /*095c*/ 	.word	0xffffffff


	//   ....[53]....
        /*0960*/ 	.word	0xffffffff


	//   ....[54]....
        /*0964*/ 	.word	0xffffffff


	//   ....[55]....
        /*0968*/ 	.word	0xffffffff


	//   ....[56]....
        /*096c*/ 	.word	0xffffffff


	//   ....[57]....
        /*0970*/ 	.word	0xffffffff


	//   ....[58]....
        /*0974*/ 	.word	0xffffffff


	//   ....[59]....
        /*0978*/ 	.word	0xffffffff


	//   ....[60]....
        /*097c*/ 	.word	0xffffffff


	//   ....[61]....
        /*0980*/ 	.word	0xffffffff


	//   ....[62]....
        /*0984*/ 	.word	0xffffffff


	//   ....[63]....
        /*0988*/ 	.word	0xffffffff


	//   ....[64]....
        /*098c*/ 	.word	0xffffffff


	//   ....[65]....
        /*0990*/ 	.word	0xffffffff


	//   ....[66]....
        /*0994*/ 	.word	0xffffffff


	//   ....[67]....
        /*0998*/ 	.word	0xffffffff


	//   ....[68]....
        /*099c*/ 	.word	0xffffffff


	//   ....[69]....
        /*09a0*/ 	.word	0xffffffff


	//   ....[70]....
        /*09a4*/ 	.word	0xffffffff


	//   ....[71]....
        /*09a8*/ 	.word	0xffffffff


	//   ....[72]....
        /*09ac*/ 	.word	0xffffffff


	//   ....[73]....
        /*09b0*/ 	.word	0xffffffff


	//   ....[74]....
        /*09b4*/ 	.word	0xffffffff


	//   ....[75]....
        /*09b8*/ 	.word	0xffffffff


	//   ....[76]....
        /*09bc*/ 	.word	0xffffffff


	//   ....[77]....
        /*09c0*/ 	.word	0xffffffff


	//   ....[78]....
        /*09c4*/ 	.word	0xffffffff


	//   ....[79]....
        /*09c8*/ 	.word	0xffffffff


	//   ....[80]....
        /*09cc*/ 	.word	0xffffffff


	//   ....[81]....
        /*09d0*/ 	.word	0xffffffff


	//   ....[82]....
        /*09d4*/ 	.word	0xffffffff


	//   ....[83]....
        /*09d8*/ 	.word	0xffffffff


	//   ....[84]....
        /*09dc*/ 	.word	0xffffffff


	//   ....[85]....
        /*09e0*/ 	.word	0xffffffff


	//   ....[86]....
        /*09e4*/ 	.word	0xffffffff


	//   ....[87]....
        /*09e8*/ 	.word	0xffffffff


	//   ....[88]....
        /*09ec*/ 	.word	0xffffffff


	//   ....[89]....
        /*09f0*/ 	.word	0xffffffff


	//   ....[90]....
        /*09f4*/ 	.word	0xffffffff


	//   ....[91]....
        /*09f8*/ 	.word	0xffffffff


	//   ....[92]....
        /*09fc*/ 	.word	0xffffffff


	//   ....[93]....
        /*0a00*/ 	.word	0xffffffff


	//   ....[94]....
        /*0a04*/ 	.word	0xffffffff


	//   ....[95]....
        /*0a08*/ 	.word	0xffffffff


	//   ....[96]....
        /*0a0c*/ 	.word	0xffffffff


	//   ....[97]....
        /*0a10*/ 	.word	0xffffffff


	//   ....[98]....
        /*0a14*/ 	.word	0xffffffff


	//   ....[99]....
        /*0a18*/ 	.word	0xffffffff


	//   ....[100]....
        /*0a1c*/ 	.word	0xffffffff


	//   ....[101]....
        /*0a20*/ 	.word	0xffffffff


	//   ....[102]....
        /*0a24*/ 	.word	0xffffffff


	//   ....[103]....
        /*0a28*/ 	.word	0xffffffff


	//   ....[104]....
        /*0a2c*/ 	.word	0xffffffff


	//   ....[105]....
        /*0a30*/ 	.word	0xffffffff


	//   ....[106]....
        /*0a34*/ 	.word	0xffffffff


	//   ....[107]....
        /*0a38*/ 	.word	0xffffffff


	//   ....[108]....
        /*0a3c*/ 	.word	0xffffffff


	//   ....[109]....
        /*0a40*/ 	.word	0xffffffff


	//   ....[110]....
        /*0a44*/ 	.word	0xffffffff


	//   ....[111]....
        /*0a48*/ 	.word	0xffffffff


	//   ....[112]....
        /*0a4c*/ 	.word	0xffffffff


	//   ....[113]....
        /*0a50*/ 	.word	0xffffffff


	//   ....[114]....
        /*0a54*/ 	.word	0xffffffff


	//   ....[115]....
        /*0a58*/ 	.word	0xffffffff


	//   ....[116]....
        /*0a5c*/ 	.word	0xffffffff


	//   ....[117]....
        /*0a60*/ 	.word	0xffffffff


	//   ....[118]....
        /*0a64*/ 	.word	0xffffffff


	//   ....[119]....
        /*0a68*/ 	.word	0xffffffff


	//   ....[120]....
        /*0a6c*/ 	.word	0xffffffff


	//   ....[121]....
        /*0a70*/ 	.word	0xffffffff


	//   ....[122]....
        /*0a74*/ 	.word	0xffffffff


	//   ....[123]....
        /*0a78*/ 	.word	0xffffffff


	//   ....[124]....
        /*0a7c*/ 	.word	0xffffffff


	//   ....[125]....
        /*0a80*/ 	.word	0xffffffff


	//   ....[126]....
        /*0a84*/ 	.word	0xffffffff


	//   ....[127]....
        /*0a88*/ 	.word	0xffffffff


	//   ....[128]....
        /*0a8c*/ 	.word	0xffffffff


	//   ....[129]....
        /*0a90*/ 	.word	0xffffffff


	//   ....[130]....
        /*0a94*/ 	.word	0xffffffff


	//   ....[131]....
        /*0a98*/ 	.word	0xffffffff


	//   ....[132]....
        /*0a9c*/ 	.word	0xffffffff


	//   ....[133]....
        /*0aa0*/ 	.word	0xffffffff


	//   ....[134]....
        /*0aa4*/ 	.word	0xffffffff


	//   ....[135]....
        /*0aa8*/ 	.word	0xffffffff


	//   ....[136]....
        /*0aac*/ 	.word	0xffffffff


	//   ....[137]....
        /*0ab0*/ 	.word	0xffffffff


	//   ....[138]....
        /*0ab4*/ 	.word	0xffffffff


	//   ....[139]....
        /*0ab8*/ 	.word	0xffffffff


	//   ....[140]....
        /*0abc*/ 	.word	0xffffffff


	//   ....[141]....
        /*0ac0*/ 	.word	0xffffffff


	//   ....[142]....
        /*0ac4*/ 	.word	0xffffffff


	//   ....[143]....
        /*0ac8*/ 	.word	0xffffffff


	//   ....[144]....
        /*0acc*/ 	.word	0xffffffff


	//   ....[145]....
        /*0ad0*/ 	.word	0xffffffff


	//   ....[146]....
        /*0ad4*/ 	.word	0xffffffff


	//   ....[147]....
        /*0ad8*/ 	.word	0xffffffff


	//   ....[148]....
        /*0adc*/ 	.word	0xffffffff


	//   ....[149]....
        /*0ae0*/ 	.word	0xffffffff


	//   ....[150]....
        /*0ae4*/ 	.word	0xffffffff


	//   ....[151]....
        /*0ae8*/ 	.word	0xffffffff


	//   ....[152]....
        /*0aec*/ 	.word	0xffffffff


	//   ....[153]....
        /*0af0*/ 	.word	0xffffffff


	//   ....[154]....
        /*0af4*/ 	.word	0xffffffff


	//   ....[155]....
        /*0af8*/ 	.word	0xffffffff


	//   ....[156]....
        /*0afc*/ 	.word	0xffffffff


	//   ....[157]....
        /*0b00*/ 	.word	0xffffffff


	//   ....[158]....
        /*0b04*/ 	.word	0xffffffff


	//   ....[159]....
        /*0b08*/ 	.word	0xffffffff


	//   ....[160]....
        /*0b0c*/ 	.word	0xffffffff


	//   ....[161]....
        /*0b10*/ 	.word	0xffffffff


	//   ....[162]....
        /*0b14*/ 	.word	0xffffffff


	//   ....[163]....
        /*0b18*/ 	.word	0xffffffff


	//   ....[164]....
        /*0b1c*/ 	.word	0xffffffff


	//   ....[165]....
        /*0b20*/ 	.word	0xffffffff


	//   ....[166]....
        /*0b24*/ 	.word	0xffffffff


	//   ....[167]....
        /*0b28*/ 	.word	0xffffffff


	//   ....[168]....
        /*0b2c*/ 	.word	0xffffffff


	//   ....[169]....
        /*0b30*/ 	.word	0x0500000f


	//   ....[170]....
        /*0b34*/ 	.word	0x0500000f


	//   ....[171]....
        /*0b38*/ 	.word	0x0500000f


	//   ....[172]....
        /*0b3c*/ 	.word	0x0500000f


	//   ....[173]....
        /*0b40*/ 	.word	0x0500000f


	//   ....[174]....
        /*0b44*/ 	.word	0x0500000f


	//   ....[175]....
        /*0b48*/ 	.word	0x0500000f


	//   ....[176]....
        /*0b4c*/ 	.word	0x0500000f


	//   ....[177]....
        /*0b50*/ 	.word	0x0500000f


	//   ....[178]....
        /*0b54*/ 	.word	0x0500000f


	//   ....[179]....
        /*0b58*/ 	.word	0x0500000f


	//   ....[180]....
        /*0b5c*/ 	.word	0x0500000f


	//   ....[181]....
        /*0b60*/ 	.word	0x0500000f


	//   ....[182]....
        /*0b64*/ 	.word	0x0500000f


	//   ....[183]....
        /*0b68*/ 	.word	0x0500000f


	//   ....[184]....
        /*0b6c*/ 	.word	0x0500000f


	//   ....[185]....
        /*0b70*/ 	.word	0x0500000f


	//   ....[186]....
        /*0b74*/ 	.word	0x0500000f


	//   ....[187]....
        /*0b78*/ 	.word	0x0500000f


	//   ....[188]....
        /*0b7c*/ 	.word	0x0500000f


	//   ....[189]....
        /*0b80*/ 	.word	0x0500000f


	//   ....[190]....
        /*0b84*/ 	.word	0x0500000f


	//   ....[191]....
        /*0b88*/ 	.word	0x0500000f


	//   ....[192]....
        /*0b8c*/ 	.word	0x0500000f


	//   ....[193]....
        /*0b90*/ 	.word	0x0500000f


	//   ....[194]....
        /*0b94*/ 	.word	0x0500000f


	//   ....[195]....
        /*0b98*/ 	.word	0x0500000f


	//   ....[196]....
        /*0b9c*/ 	.word	0x0500000f


	//   ....[197]....
        /*0ba0*/ 	.word	0x0500000f


	//   ....[198]....
        /*0ba4*/ 	.word	0x0500000f


	//   ....[199]....
        /*0ba8*/ 	.word	0x0500000f


	//   ....[200]....
        /*0bac*/ 	.word	0x0500000f


	//   ....[201]....
        /*0bb0*/ 	.word	0x0500000f


	//   ....[202]....
        /*0bb4*/ 	.word	0x0500000f


	//   ....[203]....
        /*0bb8*/ 	.word	0x0500000f


	//   ....[204]....
        /*0bbc*/ 	.word	0x0500000f


	//   ....[205]....
        /*0bc0*/ 	.word	0x0500000f


	//   ....[206]....
        /*0bc4*/ 	.word	0x0500000f


	//   ....[207]....
        /*0bc8*/ 	.word	0x0500000f


	//   ....[208]....
        /*0bcc*/ 	.word	0x0500000f


	//   ....[209]....
        /*0bd0*/ 	.word	0x0500000f


	//   ....[210]....
        /*0bd4*/ 	.word	0x0500000f


	//   ....[211]....
        /*0bd8*/ 	.word	0x0500000f


	//   ....[212]....
        /*0bdc*/ 	.word	0x0500000f


	//   ....[213]....
        /*0be0*/ 	.word	0x0500000f


	//   ....[214]....
        /*0be4*/ 	.word	0x0500000f


	//   ....[215]....
        /*0be8*/ 	.word	0x0500000f


	//   ....[216]....
        /*0bec*/ 	.word	0x0500000f


	//   ....[217]....
        /*0bf0*/ 	.word	0x0500000f


	//   ....[218]....
        /*0bf4*/ 	.word	0x0500000f


	//   ....[219]....
        /*0bf8*/ 	.word	0x0500000f


	//   ....[220]....
        /*0bfc*/ 	.word	0x0500000f


	//   ....[221]....
        /*0c00*/ 	.word	0x0500000f


	//   ....[222]....
        /*0c04*/ 	.word	0x0500000f


	//   ....[223]....
        /*0c08*/ 	.word	0x0500000f


	//   ....[224]....
        /*0c0c*/ 	.word	0x0500000f


	//   ....[225]....
        /*0c10*/ 	.word	0x0500000f


	//   ....[226]....
        /*0c14*/ 	.word	0x0500000f


	//   ....[227]....
        /*0c18*/ 	.word	0x0500000f


	//   ....[228]....
        /*0c1c*/ 	.word	0x0500000f


	//   ....[229]....
        /*0c20*/ 	.word	0x0500000f


	//   ....[230]....
        /*0c24*/ 	.word	0x0500000f


	//   ....[231]....
        /*0c28*/ 	.word	0x0500000f


	//   ....[232]....
        /*0c2c*/ 	.word	0x0500000f


	//   ....[233]....
        /*0c30*/ 	.word	0x0500000f


	//   ....[234]....
        /*0c34*/ 	.word	0x0500000f


	//   ....[235]....
        /*0c38*/ 	.word	0x0500000f


	//   ....[236]....
        /*0c3c*/ 	.word	0x0500000f


	//   ....[237]....
        /*0c40*/ 	.word	0x0500000f


	//   ....[238]....
        /*0c44*/ 	.word	0x0500000f


	//   ....[239]....
        /*0c48*/ 	.word	0x0500000f


	//   ....[240]....
        /*0c4c*/ 	.word	0x0500000f


	//   ....[241]....
        /*0c50*/ 	.word	0x0500000f


	//   ....[242]....
        /*0c54*/ 	.word	0x0500000f


	//   ....[243]....
        /*0c58*/ 	.word	0x0500000f


	//   ....[244]....
        /*0c5c*/ 	.word	0x0500000f


	//   ....[245]....
        /*0c60*/ 	.word	0x0500000f


	//   ....[246]....
        /*0c64*/ 	.word	0x0500000f


	//   ....[247]....
        /*0c68*/ 	.word	0x0500000f


	//   ....[248]....
        /*0c6c*/ 	.word	0x0500000f


	//   ....[249]....
        /*0c70*/ 	.word	0x0500000f


	//   ....[250]....
        /*0c74*/ 	.word	0x0500000f


	//   ....[251]....
        /*0c78*/ 	.word	0x0500000f


	//   ....[252]....
        /*0c7c*/ 	.word	0x0500000f


	//   ....[253]....
        /*0c80*/ 	.word	0x0500000f


	//   ....[254]....
        /*0c84*/ 	.word	0x0500000f


	//   ....[255]....
        /*0c88*/ 	.word	0x0500000f


	//   ....[0]....
        /*0c8c*/ 	.word	0x0500000f


	//   ....[1]....
        /*0c90*/ 	.word	0x0500000f


	//   ....[2]....
        /*0c94*/ 	.word	0x0500000f


	//   ....[3]....
        /*0c98*/ 	.word	0x0500000f


	//   ....[4]....
        /*0c9c*/ 	.word	0x0500000f


	//   ....[5]....
        /*0ca0*/ 	.word	0x0500000f


	//   ....[6]....
        /*0ca4*/ 	.word	0x0500000f


	//   ....[7]....
        /*0ca8*/ 	.word	0x0500000f


	//   ....[8]....
        /*0cac*/ 	.word	0x0500000f


	//   ....[9]....
        /*0cb0*/ 	.word	0x0500000f


	//   ....[10]....
        /*0cb4*/ 	.word	0x0500000f


	//   ....[11]....
        /*0cb8*/ 	.word	0x0500000f


	//   ....[12]....
        /*0cbc*/ 	.word	0x0500000f


	//   ....[13]....
        /*0cc0*/ 	.word	0x0500000f


	//   ....[14]....
        /*0cc4*/ 	.word	0x0500000f


	//   ....[15]....
        /*0cc8*/ 	.word	0x0500000f


	//----- nvinfo : EIATTR_COOP_GROUP_INSTR_OFFSETS
	.align		4
.L_147:
        /*0ccc*/ 	.byte	0x04, 0x28
        /*0cce*/ 	.short	(.L_149 - .L_148)


	//   ....[0]....
.L_148:
        /*0cd0*/ 	.word	0x00000060


	//   ....[1]....
        /*0cd4*/ 	.word	0x00000140


	//   ....[2]....
        /*0cd8*/ 	.word	0x00000190


	//   ....[3]....
        /*0cdc*/ 	.word	0x000003c0


	//   ....[4]....
        /*0ce0*/ 	.word	0x00000520


	//   ....[5]....
        /*0ce4*/ 	.word	0x00000640


	//   ....[6]....
        /*0ce8*/ 	.word	0x000007a0


	//   ....[7]....
        /*0cec*/ 	.word	0x00004050


	//   ....[8]....
        /*0cf0*/ 	.word	0x00004060


	//   ....[9]....
        /*0cf4*/ 	.word	0x00004f80


	//   ....[10]....
        /*0cf8*/ 	.word	0x00004f90


	//   ....[11]....
        /*0cfc*/ 	.word	0x00005ed0


	//   ....[12]....
        /*0d00*/ 	.word	0x00005ee0


	//   ....[13]....
        /*0d04*/ 	.word	0x000079e0


	//   ....[14]....
        /*0d08*/ 	.word	0x000079f0


	//   ....[15]....
        /*0d0c*/ 	.word	0x00008ad0


	//   ....[16]....
        /*0d10*/ 	.word	0x00008ae0


	//   ....[17]....
        /*0d14*/ 	.word	0x00009bd0


	//   ....[18]....
        /*0d18*/ 	.word	0x00009be0


	//   ....[19]....
        /*0d1c*/ 	.word	0x0000af30


	//   ....[20]....
        /*0d20*/ 	.word	0x0000af40


	//   ....[21]....
        /*0d24*/ 	.word	0x0000b100


	//   ....[22]....
        /*0d28*/ 	.word	0x0000b110


	//   ....[23]....
        /*0d2c*/ 	.word	0x0000b2e0


	//   ....[24]....
        /*0d30*/ 	.word	0x0000b2f0


	//   ....[25]....
        /*0d34*/ 	.word	0x0000b730


	//   ....[26]....
        /*0d38*/ 	.word	0x0000b740


	//   ....[27]....
        /*0d3c*/ 	.word	0x0000b8d0


	//   ....[28]....
        /*0d40*/ 	.word	0x0000b8f0


	//   ....[29]....
        /*0d44*/ 	.word	0x0000ba80


	//   ....[30]....
        /*0d48*/ 	.word	0x0000baa0


	//   ....[31]....
        /*0d4c*/ 	.word	0x0000c4b0


	//   ....[32]....
        /*0d50*/ 	.word	0x0000ca50


	//   ....[33]....
        /*0d54*/ 	.word	0x0000ca60


	//   ....[34]....
        /*0d58*/ 	.word	0x0000ca70


	//   ....[35]....
        /*0d5c*/ 	.word	0x0000ca80


	//   ....[36]....
        /*0d60*/ 	.word	0x0000ff50


	//   ....[37]....
        /*0d64*/ 	.word	0x0000ff60


	//   ....[38]....
        /*0d68*/ 	.word	0x0000ff70


	//   ....[39]....
        /*0d6c*/ 	.word	0x0000ff80


	//   ....[40]....
        /*0d70*/ 	.word	0x00017560


	//   ....[41]....
        /*0d74*/ 	.word	0x000175c0


	//   ....[42]....
        /*0d78*/ 	.word	0x00017820


	//   ....[43]....
        /*0d7c*/ 	.word	0x00017860


	//   ....[44]....
        /*0d80*/ 	.word	0x0001cfc0


	//   ....[45]....
        /*0d84*/ 	.word	0x0001cfe0


	//   ....[46]....
        /*0d88*/ 	.word	0x0001d150


	//   ....[47]....
        /*0d8c*/ 	.word	0x0001d170


	//   ....[48]....
        /*0d90*/ 	.word	0x0001e4b0


	//   ....[49]....
        /*0d94*/ 	.word	0x0001e6d0


	//   ....[50]....
        /*0d98*/ 	.word	0x0001e770


	//   ....[51]....
        /*0d9c*/ 	.word	0x0001e790


	//   ....[52]....
        /*0da0*/ 	.word	0x000202d0


	//   ....[53]....
        /*0da4*/ 	.word	0x000202f0


	//   ....[54]....
        /*0da8*/ 	.word	0x00020300


	//   ....[55]....
        /*0dac*/ 	.word	0x00020310


	//   ....[56]....
        /*0db0*/ 	.word	0x00020d60


	//   ....[57]....
        /*0db4*/ 	.word	0x00020d80


	//   ....[58]....
        /*0db8*/ 	.word	0x00020ee0


	//   ....[59]....
        /*0dbc*/ 	.word	0x00020f00


	//   ....[60]....
        /*0dc0*/ 	.word	0x00021050


	//   ....[61]....
        /*0dc4*/ 	.word	0x00021070


	//   ....[62]....
        /*0dc8*/ 	.word	0x000211d0


	//   ....[63]....
        /*0dcc*/ 	.word	0x000211f0


	//   ....[64]....
        /*0dd0*/ 	.word	0x000219f0


	//   ....[65]....
        /*0dd4*/ 	.word	0x00021a20


	//   ....[66]....
        /*0dd8*/ 	.word	0x00022270


	//   ....[67]....
        /*0ddc*/ 	.word	0x00022280


	//   ....[68]....
        /*0de0*/ 	.word	0x00023400


	//   ....[69]....
        /*0de4*/ 	.word	0x00023420


	//   ....[70]....
        /*0de8*/ 	.word	0x00023570


	//   ....[71]....
        /*0dec*/ 	.word	0x00023590


	//   ....[72]....
        /*0df0*/ 	.word	0x000236e0


	//   ....[73]....
        /*0df4*/ 	.word	0x00023700


	//   ....[74]....
        /*0df8*/ 	.word	0x00023860


	//   ....[75]....
        /*0dfc*/ 	.word	0x00023880


	//   ....[76]....
        /*0e00*/ 	.word	0x00023a60


	//   ....[77]....
        /*0e04*/ 	.word	0x00023c60


	//   ....[78]....
        /*0e08*/ 	.word	0x00023c90


	//   ....[79]....
        /*0e0c*/ 	.word	0x00023cc0


	//   ....[80]....
        /*0e10*/ 	.word	0x00023cf0


	//   ....[81]....
        /*0e14*/ 	.word	0x00023d20


	//   ....[82]....
        /*0e18*/ 	.word	0x00023d50


	//   ....[83]....
        /*0e1c*/ 	.word	0x00023ef0


	//   ....[84]....
        /*0e20*/ 	.word	0x00023f20


	//   ....[85]....
        /*0e24*/ 	.word	0x00023f50


	//   ....[86]....
        /*0e28*/ 	.word	0x00023f80


	//   ....[87]....
        /*0e2c*/ 	.word	0x00023fb0


	//   ....[88]....
        /*0e30*/ 	.word	0x00023fe0


	//   ....[89]....
        /*0e34*/ 	.word	0x00024070


	//   ....[90]....
        /*0e38*/ 	.word	0x000240a0


	//   ....[91]....
        /*0e3c*/ 	.word	0x000240b0


	//   ....[92]....
        /*0e40*/ 	.word	0x00024140


	//   ....[93]....
        /*0e44*/ 	.word	0x00025130


	//   ....[94]....
        /*0e48*/ 	.word	0x00027790


	//   ....[95]....
        /*0e4c*/ 	.word	0x000277d0


	//   ....[96]....
        /*0e50*/ 	.word	0x00027810


	//   ....[97]....
        /*0e54*/ 	.word	0x000278d0


	//   ....[98]....
        /*0e58*/ 	.word	0x00027900


	//   ....[99]....
        /*0e5c*/ 	.word	0x00027960


	//   ....[100]....
        /*0e60*/ 	.word	0x000279a0


	//   ....[101]....
        /*0e64*/ 	.word	0x00027a00


	//   ....[102]....
        /*0e68*/ 	.word	0x00027a20


	//   ....[103]....
        /*0e6c*/ 	.word	0x00027a50


	//   ....[104]....
        /*0e70*/ 	.word	0x00028280


	//   ....[105]....
        /*0e74*/ 	.word	0x000282c0


	//   ....[106]....
        /*0e78*/ 	.word	0x000282e0


	//   ....[107]....
        /*0e7c*/ 	.word	0x00028380


	//   ....[108]....
        /*0e80*/ 	.word	0x00028390


	//   ....[109]....
        /*0e84*/ 	.word	0x00028440


	//   ....[110]....
        /*0e88*/ 	.word	0x00028450


	//   ....[111]....
        /*0e8c*/ 	.word	0x00028500


	//   ....[112]....
        /*0e90*/ 	.word	0x00028510


	//   ....[113]....
        /*0e94*/ 	.word	0x000285c0


	//   ....[114]....
        /*0e98*/ 	.word	0x000285d0


	//   ....[115]....
        /*0e9c*/ 	.word	0x00028680


	//   ....[116]....
        /*0ea0*/ 	.word	0x00028690


	//   ....[117]....
        /*0ea4*/ 	.word	0x00028740


	//   ....[118]....
        /*0ea8*/ 	.word	0x00028750


	//   ....[119]....
        /*0eac*/ 	.word	0x000287a0


	//   ....[120]....
        /*0eb0*/ 	.word	0x00028fb0


	//   ....[121]....
        /*0eb4*/ 	.word	0x00028ff0


	//   ....[122]....
        /*0eb8*/ 	.word	0x00029020


	//   ....[123]....
        /*0ebc*/ 	.word	0x000290e0


	//   ....[124]....
        /*0ec0*/ 	.word	0x00029110


	//   ....[125]....
        /*0ec4*/ 	.word	0x00029160


	//   ....[126]....
        /*0ec8*/ 	.word	0x00029190


	//   ....[127]....
        /*0ecc*/ 	.word	0x000291e0


	//   ....[128]....
        /*0ed0*/ 	.word	0x00029210


	//   ....[129]....
        /*0ed4*/ 	.word	0x00029280


	//   ....[130]....
        /*0ed8*/ 	.word	0x00029580


	//   ....[131]....
        /*0edc*/ 	.word	0x000295b0


	//   ....[132]....
        /*0ee0*/ 	.word	0x00029670


	//   ....[133]....
        /*0ee4*/ 	.word	0x00029680


	//   ....[134]....
        /*0ee8*/ 	.word	0x00029730


	//   ....[135]....
        /*0eec*/ 	.word	0x00029740


	//   ....[136]....
        /*0ef0*/ 	.word	0x000297f0


	//   ....[137]....
        /*0ef4*/ 	.word	0x00029800


	//   ....[138]....
        /*0ef8*/ 	.word	0x00029810


	//   ....[139]....
        /*0efc*/ 	.word	0x000298c0


	//   ....[140]....
        /*0f00*/ 	.word	0x00029e70


	//   ....[141]....
        /*0f04*/ 	.word	0x00029eb0


	//   ....[142]....
        /*0f08*/ 	.word	0x00029f40


	//   ....[143]....
        /*0f0c*/ 	.word	0x00029f70


	//   ....[144]....
        /*0f10*/ 	.word	0x0002a000


	//   ....[145]....
        /*0f14*/ 	.word	0x0002a030


	//   ....[146]....
        /*0f18*/ 	.word	0x0002a0c0


	//   ....[147]....
        /*0f1c*/ 	.word	0x0002a0f0


	//   ....[148]....
        /*0f20*/ 	.word	0x0002a100


	//   ....[149]....
        /*0f24*/ 	.word	0x0002a190


	//   ....[150]....
        /*0f28*/ 	.word	0x0002a630


	//   ....[151]....
        /*0f2c*/ 	.word	0x0002a660


	//   ....[152]....
        /*0f30*/ 	.word	0x0002a6c0


	//   ....[153]....
        /*0f34*/ 	.word	0x0002a6f0


	//   ....[154]....
        /*0f38*/ 	.word	0x0002a720


	//   ....[155]....
        /*0f3c*/ 	.word	0x0002a750


	//   ....[156]....
        /*0f40*/ 	.word	0x0002a780


	//   ....[157]....
        /*0f44*/ 	.word	0x0002a7b0


	//   ....[158]....
        /*0f48*/ 	.word	0x0002a960


	//   ....[159]....
        /*0f4c*/ 	.word	0x0002a990


	//   ....[160]....
        /*0f50*/ 	.word	0x0002a9c0


	//   ....[161]....
        /*0f54*/ 	.word	0x0002a9f0


	//   ....[162]....
        /*0f58*/ 	.word	0x0002aa20


	//   ....[163]....
        /*0f5c*/ 	.word	0x0002aa50


	//   ....[164]....
        /*0f60*/ 	.word	0x0002ab10


	//   ....[165]....
        /*0f64*/ 	.word	0x0002ab30


	//   ....[166]....
        /*0f68*/ 	.word	0x0002ab40


	//   ....[167]....
        /*0f6c*/ 	.word	0x0002aba0


	//   ....[168]....
        /*0f70*/ 	.word	0x0002b1c0


	//   ....[169]....
        /*0f74*/ 	.word	0x0002b4e0


	//   ....[170]....
        /*0f78*/ 	.word	0x0002b570


	//   ....[171]....
        /*0f7c*/ 	.word	0x0002b610


	//   ....[172]....
        /*0f80*/ 	.word	0x0002b6a0


	//   ....[173]....
        /*0f84*/ 	.word	0x0002b740


	//   ....[174]....
        /*0f88*/ 	.word	0x0002b7d0


	//   ....[175]....
        /*0f8c*/ 	.word	0x0002b8c0


	//   ....[176]....
        /*0f90*/ 	.word	0x0002b950


	//   ....[177]....
        /*0f94*/ 	.word	0x0002b9f0


	//   ....[178]....
        /*0f98*/ 	.word	0x0002ba80


	//   ....[179]....
        /*0f9c*/ 	.word	0x0002bb20


	//   ....[180]....
        /*0fa0*/ 	.word	0x0002bbb0


	//   ....[181]....
        /*0fa4*/ 	.word	0x0002bca0


	//   ....[182]....
        /*0fa8*/ 	.word	0x0002bd30


	//   ....[183]....
        /*0fac*/ 	.word	0x0002bdd0


	//   ....[184]....
        /*0fb0*/ 	.word	0x0002be60


	//   ....[185]....
        /*0fb4*/ 	.word	0x0002bf00


	//   ....[186]....
        /*0fb8*/ 	.word	0x0002bf90


	//   ....[187]....
        /*0fbc*/ 	.word	0x0002c080


	//   ....[188]....
        /*0fc0*/ 	.word	0x0002c110


	//   ....[189]....
        /*0fc4*/ 	.word	0x0002c160


	//   ....[190]....
        /*0fc8*/ 	.word	0x0002c1b0


	//   ....[191]....
        /*0fcc*/ 	.word	0x0002c2a0


	//   ....[192]....
        /*0fd0*/ 	.word	0x0002c330


	//   ....[193]....
        /*0fd4*/ 	.word	0x0002c380


	//   ....[194]....
        /*0fd8*/ 	.word	0x0002c3d0


	//   ....[195]....
        /*0fdc*/ 	.word	0x0002c630


	//   ....[196]....
        /*0fe0*/ 	.word	0x0002c910


	//   ....[197]....
        /*0fe4*/ 	.word	0x0002ca00


	//   ....[198]....
        /*0fe8*/ 	.word	0x0002cae0


	//   ....[199]....
        /*0fec*/ 	.word	0x0002cc30


	//   ....[200]....
        /*0ff0*/ 	.word	0x0002cc80


	//   ....[201]....
        /*0ff4*/ 	.word	0x0002cd90


	//   ....[202]....
        /*0ff8*/ 	.word	0x0002cdf0


	//   ....[203]....
        /*0ffc*/ 	.word	0x0002cf00


	//   ....[204]....
        /*1000*/ 	.word	0x0002cf60


	//   ....[205]....
        /*1004*/ 	.word	0x0002d060


	//   ....[206]....
        /*1008*/ 	.word	0x0002d0b0


	//   ....[207]....
        /*100c*/ 	.word	0x0002d160


	//   ....[208]....
        /*1010*/ 	.word	0x0002d1c0


	//   ....[209]....
        /*1014*/ 	.word	0x0002d2f0


	//   ....[210]....
        /*1018*/ 	.word	0x0002d340


	//   ....[211]....
        /*101c*/ 	.word	0x0002d480


	//   ....[212]....
        /*1020*/ 	.word	0x0002d4d0


	//   ....[213]....
        /*1024*/ 	.word	0x0002d610


	//   ....[214]....
        /*1028*/ 	.word	0x0002d660


	//   ....[215]....
        /*102c*/ 	.word	0x0002d7a0


	//   ....[216]....
        /*1030*/ 	.word	0x0002d7f0


	//   ....[217]....
        /*1034*/ 	.word	0x0002d930


	//   ....[218]....
        /*1038*/ 	.word	0x0002d980


	//   ....[219]....
        /*103c*/ 	.word	0x0002dac0


	//   ....[220]....
        /*1040*/ 	.word	0x0002db10


	//   ....[221]....
        /*1044*/ 	.word	0x0002dc30


	//   ....[222]....
        /*1048*/ 	.word	0x0002dc80


	//   ....[223]....
        /*104c*/ 	.word	0x0002ddb0


	//   ....[224]....
        /*1050*/ 	.word	0x0002de70


	//   ....[225]....
        /*1054*/ 	.word	0x0002dff0


	//   ....[226]....
        /*1058*/ 	.word	0x0002e040


	//   ....[227]....
        /*105c*/ 	.word	0x0002e140


	//   ....[228]....
        /*1060*/ 	.word	0x0002e190


	//   ....[229]....
        /*1064*/ 	.word	0x0002e290


	//   ....[230]....
        /*1068*/ 	.word	0x0002e2e0


	//   ....[231]....
        /*106c*/ 	.word	0x0002e410


	//   ....[232]....
        /*1070*/ 	.word	0x0002e460


	//   ....[233]....
        /*1074*/ 	.word	0x0002e550


	//   ....[234]....
        /*1078*/ 	.word	0x0002e5f0


	//   ....[235]....
        /*107c*/ 	.word	0x0002e730


	//   ....[236]....
        /*1080*/ 	.word	0x0002e780


	//   ....[237]....
        /*1084*/ 	.word	0x0002e8c0


	//   ....[238]....
        /*1088*/ 	.word	0x0002e910


	//   ....[239]....
        /*108c*/ 	.word	0x0002ea50


	//   ....[240]....
        /*1090*/ 	.word	0x0002eaa0


	//   ....[241]....
        /*1094*/ 	.word	0x0002ebe0


	//   ....[242]....
        /*1098*/ 	.word	0x0002ec30


	//   ....[243]....
        /*109c*/ 	.word	0x0002ed20


	//   ....[244]....
        /*10a0*/ 	.word	0x0002ede0


	//   ....[245]....
        /*10a4*/ 	.word	0x0002ef70


	//   ....[246]....
        /*10a8*/ 	.word	0x0002efc0


	//   ....[247]....
        /*10ac*/ 	.word	0x0002f0f0


	//   ....[248]....
        /*10b0*/ 	.word	0x0002f140


	//   ....[249]....
        /*10b4*/ 	.word	0x0002f270


	//   ....[250]....
        /*10b8*/ 	.word	0x0002f2c0


	//   ....[251]....
        /*10bc*/ 	.word	0x0002f3f0


	//   ....[252]....
        /*10c0*/ 	.word	0x0002f440


	//   ....[253]....
        /*10c4*/ 	.word	0x0002f4d0


	//   ....[254]....
        /*10c8*/ 	.word	0x0002f570


	//   ....[255]....
        /*10cc*/ 	.word	0x0002f700


	//   ....[0]....
        /*10d0*/ 	.word	0x0002f770


	//   ....[1]....
        /*10d4*/ 	.word	0x0002f7e0


	//   ....[2]....
        /*10d8*/ 	.word	0x0002f850


	//   ....[3]....
        /*10dc*/ 	.word	0x0002f8c0


	//   ....[4]....
        /*10e0*/ 	.word	0x0002f940


	//   ....[5]....
        /*10e4*/ 	.word	0x0002f9c0


	//   ....[6]....
        /*10e8*/ 	.word	0x0002fa50


	//   ....[7]....
        /*10ec*/ 	.word	0x0002fac0


	//   ....[8]....
        /*10f0*/ 	.word	0x0002fb30


	//   ....[9]....
        /*10f4*/ 	.word	0x0002fba0


	//   ....[10]....
        /*10f8*/ 	.word	0x0002fc20


	//   ....[11]....
        /*10fc*/ 	.word	0x0002fc90


	//   ....[12]....
        /*1100*/ 	.word	0x0002fd30


	//   ....[13]....
        /*1104*/ 	.word	0x0002fd80


	//   ....[14]....
        /*1108*/ 	.word	0x0002fe10


	//   ....[15]....
        /*110c*/ 	.word	0x0002ff40


	//----- nvinfo : EIATTR_REG_RECONFIG
	.align		4
.L_149:
        /*1110*/ 	.byte	0x01, 0x54
	.zero		2


	//----- nvinfo : EIATTR_SYSCALL_OFFSETS
	.align		4
        /*1114*/ 	.byte	0x04, 0x46
        /*1116*/ 	.short	(.L_151 - .L_150)


	//   ....[0]....
.L_150:
        /*1118*/ 	.word	0x00002380


	//   ....[1]....
        /*111c*/ 	.word	0x000024d0


	//   ....[2]....
        /*1120*/ 	.word	0x0000c640


	//   ....[3]....
        /*1124*/ 	.word	0x0000c9d0


	//   ....[4]....
        /*1128*/ 	.word	0x00026dc0


	//   ....[5]....
        /*112c*/ 	.word	0x00026f10


	//   ....[6]....
        /*1130*/ 	.word	0x00027000


	//   ....[7]....
        /*1134*/ 	.word	0x00027ee0


	//----- nvinfo : EIATTR_MBARRIER_INSTR_OFFSETS
	.align		4
.L_151:
        /*1138*/ 	.byte	0x04, 0x39
        /*113a*/ 	.short	(.L_153 - .L_152)


	//   ....[0]....
.L_152:
        /*113c*/ 	.word	0x00000270
        /*1140*/ 	.word	0x000000ff
        /*1144*/ 	.word	0x00038800
        /*1148*/ 	.short	0x0100
        /*114a*/ 	.byte	0x08
	.zero		1


	//   ....[1]....
        /*114c*/ 	.word	0x00000280
        /*1150*/ 	.word	0x000000ff
        /*1154*/ 	.word	0x00038820
        /*1158*/ 	.short	0x0100
        /*115a*/ 	.byte	0x08
	.zero		1


	//   ....[2]....
        /*115c*/ 	.word	0x00000370
        /*1160*/ 	.word	0x000000ff
        /*1164*/ 	.word	0x00038830
        /*1168*/ 	.short	0x0100
        /*116a*/ 	.byte	0x08
	.zero		1


	//   ....[3]....
        /*116c*/ 	.word	0x00000380
        /*1170*/ 	.word	0x000000ff
        /*1174*/ 	.word	0x00038840
        /*1178*/ 	.short	0x0100
        /*117a*/ 	.byte	0x08
	.zero		1


	//   ....[4]....
        /*117c*/ 	.word	0x00000390
        /*1180*/ 	.word	0x000000ff
        /*1184*/ 	.word	0x00038838
        /*1188*/ 	.short	0x0100
        /*118a*/ 	.byte	0x08
	.zero		1


	//   ....[5]....
        /*118c*/ 	.word	0x000003a0
        /*1190*/ 	.word	0x000000ff
        /*1194*/ 	.word	0x00038848
        /*1198*/ 	.short	0x0100
        /*119a*/ 	.byte	0x08
	.zero		1


	//   ....[6]....
        /*119c*/ 	.word	0x000004d0
        /*11a0*/ 	.word	0x000000ff
        /*11a4*/ 	.word	0x00038850
        /*11a8*/ 	.short	0x0100
        /*11aa*/ 	.byte	0x08
	.zero		1


	//   ....[7]....
        /*11ac*/ 	.word	0x000004e0
        /*11b0*/ 	.word	0x000000ff
        /*11b4*/ 	.word	0x00038860
        /*11b8*/ 	.short	0x0100
        /*11ba*/ 	.byte	0x08
	.zero		1


	//   ....[8]....
        /*11bc*/ 	.word	0x000004f0
        /*11c0*/ 	.word	0x000000ff
        /*11c4*/ 	.word	0x00038858
        /*11c8*/ 	.short	0x0100
        /*11ca*/ 	.byte	0x08
	.zero		1


	//   ....[9]....
        /*11cc*/ 	.word	0x00000500
        /*11d0*/ 	.word	0x000000ff
        /*11d4*/ 	.word	0x00038868
        /*11d8*/ 	.short	0x0100
        /*11da*/ 	.byte	0x08
	.zero		1


	//   ....[10]....
        /*11dc*/ 	.word	0x000005f0
        /*11e0*/ 	.word	0x000000ff
        /*11e4*/ 	.word	0x00038870
        /*11e8*/ 	.short	0x0100
        /*11ea*/ 	.byte	0x06
	.zero		1


	//   ....[11]....
        /*11ec*/ 	.word	0x00000600
        /*11f0*/ 	.word	0x000000ff
        /*11f4*/ 	.word	0x00038880
        /*11f8*/ 	.short	0x0100
        /*11fa*/ 	.byte	0x06
	.zero		1


	//   ....[12]....
        /*11fc*/ 	.word	0x00000610
        /*1200*/ 	.word	0x000000ff
        /*1204*/ 	.word	0x00038878
        /*1208*/ 	.short	0x0100
        /*120a*/ 	.byte	0x06
	.zero		1


	//   ....[13]....
        /*120c*/ 	.word	0x00000620
        /*1210*/ 	.word	0x000000ff
        /*1214*/ 	.word	0x00038888
        /*1218*/ 	.short	0x0100
        /*121a*/ 	.byte	0x06
	.zero		1


	//   ....[14]....
        /*121c*/ 	.word	0x00000750
        /*1220*/ 	.word	0x000000ff
        /*1224*/ 	.word	0x00038890
        /*1228*/ 	.short	0x0100
        /*122a*/ 	.byte	0x08
	.zero		1


	//   ....[15]....
        /*122c*/ 	.word	0x00000760
        /*1230*/ 	.word	0x000000ff
        /*1234*/ 	.word	0x000388a0
        /*1238*/ 	.short	0x0100
        /*123a*/ 	.byte	0x08
	.zero		1


	//   ....[16]....
        /*123c*/ 	.word	0x00000770
        /*1240*/ 	.word	0x000000ff
        /*1244*/ 	.word	0x00038898
        /*1248*/ 	.short	0x0100
        /*124a*/ 	.byte	0x08
	.zero		1


	//   ....[17]....
        /*124c*/ 	.word	0x00000780
        /*1250*/ 	.word	0x000000ff
        /*1254*/ 	.word	0x000388a8
        /*1258*/ 	.short	0x0100
        /*125a*/ 	.byte	0x08
	.zero		1


	//   ....[18]....
        /*125c*/ 	.word	0x000008b0
        /*1260*/ 	.word	0x000000ff
        /*1264*/ 	.word	0x000388b0
        /*1268*/ 	.short	0x0100
        /*126a*/ 	.byte	0x08
	.zero		1


	//   ....[19]....
        /*126c*/ 	.word	0x000008c0
        /*1270*/ 	.word	0x000000ff
        /*1274*/ 	.word	0x000388c0
        /*1278*/ 	.short	0x0100
        /*127a*/ 	.byte	0x08
	.zero		1


	//   ....[20]....
        /*127c*/ 	.word	0x000008d0
        /*1280*/ 	.word	0x000000ff
        /*1284*/ 	.word	0x000388b8
        /*1288*/ 	.short	0x0100
        /*128a*/ 	.byte	0x08
	.zero		1


	//   ....[21]....
        /*128c*/ 	.word	0x000008e0
        /*1290*/ 	.word	0x000000ff
        /*1294*/ 	.word	0x000388c8
        /*1298*/ 	.short	0x0100
        /*129a*/ 	.byte	0x08
	.zero		1


	//   ....[22]....
        /*129c*/ 	.word	0x00004000
        /*12a0*/ 	.word	0x00000056
        /*12a4*/ 	.word	0x00038890
        /*12a8*/ 	.short	0x010a
        /*12aa*/ 	.byte	0x3f
	.zero		1


	//   ....[23]....
        /*12ac*/ 	.word	0x00007970
        /*12b0*/ 	.word	0x00000056
        /*12b4*/ 	.word	0x00038890
        /*12b8*/ 	.short	0x010a
        /*12ba*/ 	.byte	0x3f
	.zero		1


	//   ....[24]....
        /*12bc*/ 	.word	0x0000ad90
        /*12c0*/ 	.word	0x00000056
        /*12c4*/ 	.word	0x00038890
        /*12c8*/ 	.short	0x010a
        /*12ca*/ 	.byte	0x3f
	.zero		1


	//   ....[25]....
        /*12cc*/ 	.word	0x0000b570
        /*12d0*/ 	.word	0x0000000b
        /*12d4*/ 	.word	0x00000000
        /*12d8*/ 	.short	0x0101
        /*12da*/ 	.byte	0x3f
	.zero		1


	//   ....[26]....
        /*12dc*/ 	.word	0x0000b5b0
        /*12e0*/ 	.word	0x00000056
        /*12e4*/ 	.word	0x000388b0
        /*12e8*/ 	.short	0x010a
        /*12ea*/ 	.byte	0x3f
	.zero		1


	//   ....[27]....
        /*12ec*/ 	.word	0x0000bce0
        /*12f0*/ 	.word	0x00000056
        /*12f4*/ 	.word	0x00000000
        /*12f8*/ 	.short	0x0101
        /*12fa*/ 	.byte	0x3f
	.zero		1


	//   ....[28]....
        /*12fc*/ 	.word	0x0000c6d0
        /*1300*/ 	.word	0x00000017
        /*1304*/ 	.word	0x00038800
        /*1308*/ 	.short	0x010a
        /*130a*/ 	.byte	0x3f
	.zero		1


	//   ....[29]....
        /*130c*/ 	.word	0x0000c720
        /*1310*/ 	.word	0x00000017
        /*1314*/ 	.word	0x00038800
        /*1318*/ 	.short	0x010a
        /*131a*/ 	.byte	0x3f
	.zero		1


	//   ....[30]....
        /*131c*/ 	.word	0x0000cf10
        /*1320*/ 	.word	0x00000017
        /*1324*/ 	.word	0x00038800
        /*1328*/ 	.short	0x010a
        /*132a*/ 	.byte	0x3f
	.zero		1


	//   ....[31]....
        /*132c*/ 	.word	0x000102c0
        /*1330*/ 	.word	0x00000017
        /*1334*/ 	.word	0x00038800
        /*1338*/ 	.short	0x010a
        /*133a*/ 	.byte	0x3f
	.zero		1


	//   ....[32]....
        /*133c*/ 	.word	0x00013b30
        /*1340*/ 	.word	0x00000000
        /*1344*/ 	.word	0x00038830
        /*1348*/ 	.short	0x010a
        /*134a*/ 	.byte	0x3f
	.zero		1


	//   ....[33]....
        /*134c*/ 	.word	0x00013b80
        /*1350*/ 	.word	0x00000000
        /*1354*/ 	.word	0x00038830
        /*1358*/ 	.short	0x010a
        /*135a*/ 	.byte	0x3f
	.zero		1


	//   ....[34]....
        /*135c*/ 	.word	0x00017c80
        /*1360*/ 	.word	0x00000000
        /*1364*/ 	.word	0x00000000
        /*1368*/ 	.short	0x0101
        /*136a*/ 	.byte	0x3f
	.zero		1


	//   ....[35]....
        /*136c*/ 	.word	0x00018e60
        /*1370*/ 	.word	0x00000009
        /*1374*/ 	.word	0x00038830
        /*1378*/ 	.short	0x010a
        /*137a*/ 	.byte	0x3f
	.zero		1


	//   ....[36]....
        /*137c*/ 	.word	0x00018ef0
        /*1380*/ 	.word	0x00000009
        /*1384*/ 	.word	0x00038830
        /*1388*/ 	.short	0x010a
        /*138a*/ 	.byte	0x3f
	.zero		1


	//   ....[37]....
        /*138c*/ 	.word	0x0001c5f0
        /*1390*/ 	.word	0x00000006
        /*1394*/ 	.word	0x00038850
        /*1398*/ 	.short	0x010a
        /*139a*/ 	.byte	0x3f
	.zero		1


	//   ....[38]....
        /*139c*/ 	.word	0x0001c640
        /*13a0*/ 	.word	0x00000006
        /*13a4*/ 	.word	0x00038850
        /*13a8*/ 	.short	0x010a
        /*13aa*/ 	.byte	0x3f
	.zero		1


	//   ....[39]....
        /*13ac*/ 	.word	0x0001ce50
        /*13b0*/ 	.word	0x00000003
        /*13b4*/ 	.word	0x00000000
        /*13b8*/ 	.short	0x0101
        /*13ba*/ 	.byte	0x3f
	.zero		1


	//   ....[40]....
        /*13bc*/ 	.word	0x0001da30
        /*13c0*/ 	.word	0x00000006
        /*13c4*/ 	.word	0x00000000
        /*13c8*/ 	.short	0x0101
        /*13ca*/ 	.byte	0x3f
	.zero		1


	//   ....[41]....
        /*13cc*/ 	.word	0x0001e400
        /*13d0*/ 	.word	0x00000002
        /*13d4*/ 	.word	0x00038850
        /*13d8*/ 	.short	0x010a
        /*13da*/ 	.byte	0x3f
	.zero		1


	//   ....[42]....
        /*13dc*/ 	.word	0x0001e450
        /*13e0*/ 	.word	0x00000002
        /*13e4*/ 	.word	0x00038850
        /*13e8*/ 	.short	0x010a
        /*13ea*/ 	.byte	0x3f
	.zero		1


	//   ....[43]....
        /*13ec*/ 	.word	0x0001f0e0
        /*13f0*/ 	.word	0x00000002
        /*13f4*/ 	.word	0x00000000
        /*13f8*/ 	.short	0x0101
        /*13fa*/ 	.byte	0x3f
	.zero		1


	//   ....[44]....
        /*13fc*/ 	.word	0x00020d50
        /*1400*/ 	.word	0x00000014
        /*1404*/ 	.word	0x00000000
        /*1408*/ 	.short	0x0101
        /*140a*/ 	.byte	0x3f
	.zero		1


	//   ....[45]....
        /*140c*/ 	.word	0x00021a10
        /*1410*/ 	.word	0x00000038
        /*1414*/ 	.word	0x00000000
        /*1418*/ 	.short	0x0101
        /*141a*/ 	.byte	0x3f
	.zero		1


	//   ....[46]....
        /*141c*/ 	.word	0x00025210
        /*1420*/ 	.word	0x00000010
        /*1424*/ 	.word	0x00038820
        /*1428*/ 	.short	0x010a
        /*142a*/ 	.byte	0x3f
	.zero		1


	//   ....[47]....
        /*142c*/ 	.word	0x000252a0
        /*1430*/ 	.word	0x0000000c
        /*1434*/ 	.word	0x000388a0
        /*1438*/ 	.short	0x010a
        /*143a*/ 	.byte	0x3f
	.zero		1


	//   ....[48]....
        /*143c*/ 	.word	0x000257f0
        /*1440*/ 	.word	0x0000000c
        /*1444*/ 	.word	0x000388c0
        /*1448*/ 	.short	0x010a
        /*144a*/ 	.byte	0x3f
	.zero		1


	//   ....[49]....
        /*144c*/ 	.word	0x00025e00
        /*1450*/ 	.word	0x0000000b
        /*1454*/ 	.word	0x000388a0
        /*1458*/ 	.short	0x010a
        /*145a*/ 	.byte	0x3f
	.zero		1


	//   ....[50]....
        /*145c*/ 	.word	0x00026340
        /*1460*/ 	.word	0x0000000b
        /*1464*/ 	.word	0x000388c0
        /*1468*/ 	.short	0x010a
        /*146a*/ 	.byte	0x3f
	.zero		1


	//   ....[51]....
        /*146c*/ 	.word	0x000275c0
        /*1470*/ 	.word	0x00000005
        /*1474*/ 	.word	0x00038840
        /*1478*/ 	.short	0x010a
        /*147a*/ 	.byte	0x3f
	.zero		1


	//   ....[52]....
        /*147c*/ 	.word	0x00027bd0
        /*1480*/ 	.word	0x00000005
        /*1484*/ 	.word	0x00038830
        /*1488*/ 	.short	0x0107
        /*148a*/ 	.byte	0x3f
	.zero		1


	//   ....[53]....
        /*148c*/ 	.word	0x00027cb0
        /*1490*/ 	.word	0x00000005
        /*1494*/ 	.word	0x00038830
        /*1498*/ 	.short	0x0101
        /*149a*/ 	.byte	0x3f
	.zero		1


	//   ....[54]....
        /*149c*/ 	.word	0x000288e0
        /*14a0*/ 	.word	0x00000010
        /*14a4*/ 	.word	0x00038800
        /*14a8*/ 	.short	0x0107
        /*14aa*/ 	.byte	0x3f
	.zero		1


	//   ....[55]....
        /*14ac*/ 	.word	0x00028a00
        /*14b0*/ 	.word	0x00000010
        /*14b4*/ 	.word	0x00038800
        /*14b8*/ 	.short	0x0101
        /*14ba*/ 	.byte	0x3f
	.zero		1


	//   ....[56]....
        /*14bc*/ 	.word	0x00028a20
        /*14c0*/ 	.word	0x00000010
        /*14c4*/ 	.word	0x00038820
        /*14c8*/ 	.short	0x010a
        /*14ca*/ 	.byte	0x3f
	.zero		1


	//   ....[57]....
        /*14cc*/ 	.word	0x00028e20
        /*14d0*/ 	.word	0x00000006
        /*14d4*/ 	.word	0x00038840
        /*14d8*/ 	.short	0x010a
        /*14da*/ 	.byte	0x3f
	.zero		1


	//   ....[58]....
        /*14dc*/ 	.word	0x000293a0
        /*14e0*/ 	.word	0x00000006
        /*14e4*/ 	.word	0x00038830
        /*14e8*/ 	.short	0x0107
        /*14ea*/ 	.byte	0x3f
	.zero		1


	//   ....[59]....
        /*14ec*/ 	.word	0x00029460
        /*14f0*/ 	.word	0x00000006
        /*14f4*/ 	.word	0x00038830
        /*14f8*/ 	.short	0x0101
        /*14fa*/ 	.byte	0x3f
	.zero		1


	//   ....[60]....
        /*14fc*/ 	.word	0x000294c0
        /*1500*/ 	.word	0x00000006
        /*1504*/ 	.word	0x00038860
        /*1508*/ 	.short	0x010a
        /*150a*/ 	.byte	0x3f
	.zero		1


	//   ....[61]....
        /*150c*/ 	.word	0x000299f0
        /*1510*/ 	.word	0x00000006
        /*1514*/ 	.word	0x00038850
        /*1518*/ 	.short	0x0107
        /*151a*/ 	.byte	0x3f
	.zero		1


	//   ....[62]....
        /*151c*/ 	.word	0x00029b90
        /*1520*/ 	.word	0x00000006
        /*1524*/ 	.word	0x00038850
        /*1528*/ 	.short	0x0101
        /*152a*/ 	.byte	0x3f
	.zero		1


	//   ....[63]....
        /*152c*/ 	.word	0x00029dc0
        /*1530*/ 	.word	0x00000004
        /*1534*/ 	.word	0x00038860
        /*1538*/ 	.short	0x010a
        /*153a*/ 	.byte	0x3f
	.zero		1


	//   ....[64]....
        /*153c*/ 	.word	0x0002a320
        /*1540*/ 	.word	0x00000004
        /*1544*/ 	.word	0x00038850
        /*1548*/ 	.short	0x0107
        /*154a*/ 	.byte	0x3f
	.zero		1


	//   ....[65]....
        /*154c*/ 	.word	0x0002a3e0
        /*1550*/ 	.word	0x00000004
        /*1554*/ 	.word	0x00038850
        /*1558*/ 	.short	0x0101
        /*155a*/ 	.byte	0x3f
	.zero		1


	//   ....[66]....
        /*155c*/ 	.word	0x0002b140
        /*1560*/ 	.word	0x00000005
        /*1564*/ 	.word	0x00038820
        /*1568*/ 	.short	0x010a
        /*156a*/ 	.byte	0x3f
	.zero		1


	//   ....[67]....
        /*156c*/ 	.word	0x0002b2b0
        /*1570*/ 	.word	0x00000003
        /*1574*/ 	.word	0x00038840
        /*1578*/ 	.short	0x010a
        /*157a*/ 	.byte	0x3f
	.zero		1


	//   ....[68]....
        /*157c*/ 	.word	0x0002b350
        /*1580*/ 	.word	0x00000017
        /*1584*/ 	.word	0x00038840
        /*1588*/ 	.short	0x010a
        /*158a*/ 	.byte	0x3f
	.zero		1


	//   ....[69]....
        /*158c*/ 	.word	0x0002b390
        /*1590*/ 	.word	0x00000003
        /*1594*/ 	.word	0x00038860
        /*1598*/ 	.short	0x010a
        /*159a*/ 	.byte	0x3f
	.zero		1


	//   ....[70]....
        /*159c*/ 	.word	0x0002b3d0
        /*15a0*/ 	.word	0x00000017
        /*15a4*/ 	.word	0x00038860
        /*15a8*/ 	.short	0x010a
        /*15aa*/ 	.byte	0x3f
	.zero		1


	//   ....[71]....
        /*15ac*/ 	.word	0x0002b430
        /*15b0*/ 	.word	0x00000056
        /*15b4*/ 	.word	0x00038890
        /*15b8*/ 	.short	0x010a
        /*15ba*/ 	.byte	0x3f
	.zero		1


	//   ....[72]....
        /*15bc*/ 	.word	0x0002b810
        /*15c0*/ 	.word	0x00000056
        /*15c4*/ 	.word	0x00038890
        /*15c8*/ 	.short	0x010a
        /*15ca*/ 	.byte	0x3f
	.zero		1


	//   ....[73]....
        /*15cc*/ 	.word	0x0002bbf0
        /*15d0*/ 	.word	0x00000056
        /*15d4*/ 	.word	0x00038890
        /*15d8*/ 	.short	0x010a
        /*15da*/ 	.byte	0x3f
	.zero		1


	//   ....[74]....
        /*15dc*/ 	.word	0x0002bfd0
        /*15e0*/ 	.word	0x00000056
        /*15e4*/ 	.word	0x000388b0
        /*15e8*/ 	.short	0x010a
        /*15ea*/ 	.byte	0x3f
	.zero		1


	//   ....[75]....
        /*15ec*/ 	.word	0x0002c1f0
        /*15f0*/ 	.word	0x00000017
        /*15f4*/ 	.word	0x00038800
        /*15f8*/ 	.short	0x010a
        /*15fa*/ 	.byte	0x3f
	.zero		1


	//   ....[76]....
        /*15fc*/ 	.word	0x0002c410
        /*1600*/ 	.word	0x00000017
        /*1604*/ 	.word	0x00038800
        /*1608*/ 	.short	0x010a
        /*160a*/ 	.byte	0x3f
	.zero		1


	//   ....[77]....
        /*160c*/ 	.word	0x0002c460
        /*1610*/ 	.word	0x00000000
        /*1614*/ 	.word	0x00038830
        /*1618*/ 	.short	0x010a
        /*161a*/ 	.byte	0x3f
	.zero		1


	//   ....[78]....
        /*161c*/ 	.word	0x0002c4b0
        /*1620*/ 	.word	0x00000009
        /*1624*/ 	.word	0x00038830
        /*1628*/ 	.short	0x010a
        /*162a*/ 	.byte	0x3f
	.zero		1


	//   ....[79]....
        /*162c*/ 	.word	0x0002c500
        /*1630*/ 	.word	0x00000006
        /*1634*/ 	.word	0x00038850
        /*1638*/ 	.short	0x010a
        /*163a*/ 	.byte	0x3f
	.zero		1


	//   ....[80]....
        /*163c*/ 	.word	0x0002c550
        /*1640*/ 	.word	0x00000002
        /*1644*/ 	.word	0x00038850
        /*1648*/ 	.short	0x010a
        /*164a*/ 	.byte	0x3f
	.zero		1


	//   ....[81]....
        /*164c*/ 	.word	0x0002c6f0
        /*1650*/ 	.word	0x00000010
        /*1654*/ 	.word	0x00038820
        /*1658*/ 	.short	0x010a
        /*165a*/ 	.byte	0x3f
	.zero		1


	//   ....[82]....
        /*165c*/ 	.word	0x0002c740
        /*1660*/ 	.word	0x0000000c
        /*1664*/ 	.word	0x000388a0
        /*1668*/ 	.short	0x010a
        /*166a*/ 	.byte	0x3f
	.zero		1


	//   ....[83]....
        /*166c*/ 	.word	0x0002c790
        /*1670*/ 	.word	0x0000000c
        /*1674*/ 	.word	0x000388c0
        /*1678*/ 	.short	0x010a
        /*167a*/ 	.byte	0x3f
	.zero		1


	//   ....[84]....
        /*167c*/ 	.word	0x0002c7e0
        /*1680*/ 	.word	0x0000000b
        /*1684*/ 	.word	0x000388a0
        /*1688*/ 	.short	0x010a
        /*168a*/ 	.byte	0x3f
	.zero		1


	//   ....[85]....
        /*168c*/ 	.word	0x0002c830
        /*1690*/ 	.word	0x0000000b
        /*1694*/ 	.word	0x000388c0
        /*1698*/ 	.short	0x010a
        /*169a*/ 	.byte	0x3f
	.zero		1


	//   ....[86]....
        /*169c*/ 	.word	0x0002c950
        /*16a0*/ 	.word	0x00000005
        /*16a4*/ 	.word	0x00038840
        /*16a8*/ 	.short	0x010a
        /*16aa*/ 	.byte	0x3f
	.zero		1


	//   ....[87]....
        /*16ac*/ 	.word	0x0002dcb0
        /*16b0*/ 	.word	0x00000010
        /*16b4*/ 	.word	0x00038820
        /*16b8*/ 	.short	0x010a
        /*16ba*/ 	.byte	0x3f
	.zero		1


	//   ....[88]....
        /*16bc*/ 	.word	0x0002dd00
        /*16c0*/ 	.word	0x00000006
        /*16c4*/ 	.word	0x00038840
        /*16c8*/ 	.short	0x010a
        /*16ca*/ 	.byte	0x3f
	.zero		1


	//   ....[89]....
        /*16cc*/ 	.word	0x0002e4a0
        /*16d0*/ 	.word	0x00000006
        /*16d4*/ 	.word	0x00038860
        /*16d8*/ 	.short	0x010a
        /*16da*/ 	.byte	0x3f
	.zero		1


	//   ....[90]....
        /*16dc*/ 	.word	0x0002ec70
        /*16e0*/ 	.word	0x00000004
        /*16e4*/ 	.word	0x00038860
        /*16e8*/ 	.short	0x010a
        /*16ea*/ 	.byte	0x3f
	.zero		1


	//   ....[91]....
        /*16ec*/ 	.word	0x0002fe60
        /*16f0*/ 	.word	0x00000005
        /*16f4*/ 	.word	0x00038820
        /*16f8*/ 	.short	0x010a
        /*16fa*/ 	.byte	0x3f
	.zero		1


	//   ....[92]....
        /*16fc*/ 	.word	0x00030000
        /*1700*/ 	.word	0x00000003
        /*1704*/ 	.word	0x00038840
        /*1708*/ 	.short	0x010a
        /*170a*/ 	.byte	0x3f
	.zero		1


	//   ....[93]....
        /*170c*/ 	.word	0x00030050
        /*1710*/ 	.word	0x00000017
        /*1714*/ 	.word	0x00038840
        /*1718*/ 	.short	0x010a
        /*171a*/ 	.byte	0x3f
	.zero		1


	//   ....[94]....
        /*171c*/ 	.word	0x000300a0
        /*1720*/ 	.word	0x00000003
        /*1724*/ 	.word	0x00038860
        /*1728*/ 	.short	0x010a
        /*172a*/ 	.byte	0x3f
	.zero		1


	//----- nvinfo : EIATTR_NUM_MBARRIERS
	.align		4
.L_153:
        /*172c*/ 	.byte	0x03, 0x38
        /*172e*/ 	.short	0x0016


	//----- nvinfo : EIATTR_EXIT_INSTR_OFFSETS
	.align		4
        /*1730*/ 	.byte	0x04, 0x1c
        /*1732*/ 	.short	(.L_155 - .L_154)


	//   ....[0]....
.L_154:
        /*1734*/ 	.word	0x0002b420


	//----- nvinfo : EIATTR_MAX_THREADS
	.align		4
.L_155:
        /*1738*/ 	.byte	0x04, 0x05
        /*173a*/ 	.short	(.L_157 - .L_156)
.L_156:
        /*173c*/ 	.word	0x00000180
        /*1740*/ 	.word	0x00000001
        /*1744*/ 	.word	0x00000001


	//----- nvinfo : EIATTR_CRS_STACK_SIZE
	.align		4
.L_157:
        /*1748*/ 	.byte	0x04, 0x1e
        /*174a*/ 	.short	(.L_159 - .L_158)
.L_158:
        /*174c*/ 	.word	0x00000000


	//----- nvinfo : EIATTR_CBANK_PARAM_SIZE
	.align		4
.L_159:
        /*1750*/ 	.byte	0x03, 0x19
        /*1752*/ 	.short	0x0af0


	//----- nvinfo : EIATTR_PARAM_CBANK
	.align		4
        /*1754*/ 	.byte	0x04, 0x0a
        /*1756*/ 	.short	(.L_161 - .L_160)
	.align		4
.L_160:
        /*1758*/ 	.word	index@(.nv.constant0._ZN7cutlass13device_kernelIN5flash11enable_sm90INS1_16FlashAttnFwdSm90INS1_25CollectiveMainloopFwdSm90ILi2EN4cute5tupleIJNS5_1CILi1EEES8_S8_EEENS6_IJNS7_ILi128EEENS7_ILi80EEENS7_ILi256EEEEEELi256ENS_10bfloat16_tEfNS_4arch4Sm90ELb0ELb0ELb1ELb1ELb1ELb1ELb0ELb1ELb1ELb1ELb1ELb0EEENS1_21CollectiveEpilogueFwdINS6_IJSA_SC_SB_EEES9_SE_SG_Li256ELb1ELb1ELb1ELb0EEENS1_36VarlenDynamicPersistentTileSchedulerILi128ELi80ELi256ELi128ELb1ELb1ELb1ELb0ELb1ELb1EEEEEEEEEvNT_6ParamsE)
        /*175c*/ 	.short	0x0210
        /*175e*/ 	.short	0x0af0


	//----- nvinfo : EIATTR_SW_WAR
	.align		4
.L_161:
        /*1760*/ 	.byte	0x04, 0x36
        /*1762*/ 	.short	(.L_163 - .L_162)
.L_162:
        /*1764*/ 	.word	0x00000008
.L_163:


//--------------------- .nv.info._ZN7cutlass13device_kernelIN5flash11enable_sm90INS1_16FlashAttnFwdSm90INS1_25CollectiveMainloopFwdSm90ILi2EN4cute5tupleIJNS5_1CILi1EEES8_S8_EEENS6_IJNS7_ILi128EEENS7_ILi64EEENS7_ILi256EEEEEELi256ENS_10bfloat16_tEfNS_4arch4Sm90ELb0ELb1ELb1ELb0ELb1ELb0ELb0ELb1ELb1ELb1ELb1ELb0EEENS1_21CollectiveEpilogueFwdINS6_IJSA_SC_SB_EEES9_SE_SG_Li256ELb0ELb1ELb1ELb0EEENS1_19SingleTileSchedulerILb0ELb1ELb1ELi128EEEEEEEEEvNT_6ParamsE --------------------------
	.section	.nv.info._ZN7cutlass13device_kernelIN5flash11enable_sm90INS1_16FlashAttnFwdSm90INS1_25CollectiveMainloopFwdSm90ILi2EN4cute5tupleIJNS5_1CILi1EEES8_S8_EEENS6_IJNS7_ILi128EEENS7_ILi64EEENS7_ILi256EEEEEELi256ENS_10bfloat16_tEfNS_4arch4Sm90ELb0ELb1ELb1ELb0ELb1ELb0ELb0ELb1ELb1ELb1ELb1ELb0EEENS1_21CollectiveEpilogueFwdINS6_IJSA_SC_SB_EEES9_SE_SG_Li256ELb0ELb1ELb1ELb0EEENS1_19SingleTileSchedulerILb0ELb1ELb1ELi128EEEEEEEEEvNT_6ParamsE,"",@"SHT_CUDA_INFO"
	.sectionflags	@""
	.align	4


	//----- nvinfo : EIATTR_CUDA_API_VERSION
	.align		4
        /*0000*/ 	.byte	0x04, 0x37
        /*0002*/ 	.short	(.L_165 - .L_164)
.L_164:
        /*0004*/ 	.word	0x00000082


	//----- nvinfo : EIATTR_KPARAM_INFO
	.align		4
.L_165:
        /*0008*/ 	.byte	0x04, 0x17
        /*000a*/ 	.short	(.L_167 - .L_166)
.L_166:
        /*000c*/ 	.word	0x00000000
        /*0010*/ 	.short	0x0000
        /*0012*/ 	.short	0x0070
        /*0014*/ 	.byte	0x00, 0xf0, 0x01, 0x28


	//----- nvinfo : EIATTR_SPARSE_MMA_MASK
	.align		4
.L_167:
        /*0018*/ 	.byte	0x03, 0x50
        /*001a*/ 	.short	0x0000


	//----- nvinfo : EIATTR_MAXREG_COUNT
	.align		4
        /*001c*/ 	.byte	0x03, 0x1b
        /*001e*/ 	.short	0x00a8


	//----- nvinfo : EIATTR_NUM_BARRIERS
	.align		4
        /*0020*/ 	.byte	0x02, 0x4c
        /*0022*/ 	.byte	0x09
	.zero		1


	//----- nvinfo : EIATTR_EXTERNS
	.align		4
        /*0024*/ 	.byte	0x04, 0x0f
        /*0026*/ 	.short	(.L_169 - .L_168)


	//   ....[0]....
	.align		4
.L_168:
        /*0028*/ 	.word	index@(__assertfail)


	//----- nvinfo : EIATTR_ANNOTATIONS
	.align		4
.L_169:
        /*002c*/ 	.byte	0x04, 0x55
        /*002e*/ 	.short	(.L_171 - .L_170)


	//   ....[0]....
.L_170:
        /*0030*/ 	.word	0x00000001
        /*0034*/ 	.byte	0xb0, 0x08, 0x00, 0x00, 0x01, 0x00, 0x00, 0x00, 0xe0, 0x09, 0x00, 0x00, 0x01, 0x00, 0x00, 0x00
        /*0044*/ 	.byte	0x90, 0x19, 0x00, 0x00, 0x01, 0x00, 0x00, 0x00, 0xe0, 0xdd, 0x00, 0x00, 0x01, 0x00, 0x00, 0x00
        /*0054*/ 	.byte	0xf0, 0xff, 0x00, 0x00, 0x01, 0x00, 0x00, 0x00, 0x80, 0x13, 0x01, 0x00, 0x01, 0x00, 0x00, 0x00
        /*0064*/ 	.byte	0x20, 0x15, 0x01, 0x00, 0x01, 0x00, 0x00, 0x00, 0xb0, 0x29, 0x01, 0x00, 0x01, 0x00, 0x00, 0x00
        /*0074*/ 	.byte	0x50, 0x3f, 0x01, 0x00


	//----- nvinfo : EIATTR_MERCURY_ISA_VERSION
	.align		4
.L_171:
        /*0078*/ 	.byte	0x03, 0x5f
        /*007a*/ 	.short	0x0101


	//----- nvinfo : EIATTR_INT_WARP_WIDE_INSTR_OFFSETS
	.align		4
        /*007c*/ 	.byte	0x04, 0x31
        /*007e*/ 	.short	(.L_173 - .L_172)


	//   ....[0]....
.L_172:
        /*0080*/ 	.word	0x000000c0


	//   ....[1]....
        /*0084*/ 	.word	0x000000d0


	//   ....[2]....
        /*0088*/ 	.word	0x00000170


	//----- nvinfo : EIATTR_COOP_GROUP_MASK_REGIDS
	.align		4
.L_173:
        /*008c*/ 	.byte	0x04, 0x29
        /*008e*/ 	.short	(.L_175 - .L_174)


	//   ....[0]....
.L_174:
        /*0090*/ 	.word	0xffffffff


	//   ....[1]....
        /*0094*/ 	.word	0xffffffff


	//   ....[2]....
        /*0098*/ 	.word	0xffffffff


	//   ....[3]....
        /*009c*/ 	.word	0xffffffff


	//   ....[4]....
        /*00a0*/ 	.word	0xffffffff


	//   ....[5]....
        /*00a4*/ 	.word	0xffffffff


	//   ....[6]....
        /*00a8*/ 	.word	0xffffffff


	//   ....[7]....
        /*00ac*/ 	.word	0xffffffff


	//   ....[8]....
        /*00b0*/ 	.word	0xffffffff


	//   ....[9]....
        /*00b4*/ 	.word	0xffffffff


	//   ....[10]....
        /*00b8*/ 	.word	0xffffffff


	//   ....[11]....
        /*00bc*/ 	.word	0xffffffff


	//   ....[12]....
        /*00c0*/ 	.word	0xffffffff


	//   ....[13]....
        /*00c4*/ 	.word	0xffffffff


	//   ....[14]....
        /*00c8*/ 	.word	0xffffffff


	//   ....[15]....
        /*00cc*/ 	.word	0xffffffff


	//   ....[16]....
        /*00d0*/ 	.word	0xffffffff


	//   ....[17]....
        /*00d4*/ 	.word	0xffffffff


	//   ....[18]....
        /*00d8*/ 	.word	0xffffffff


	//   ....[19]....
        /*00dc*/ 	.word	0xffffffff


	//   ....[20]....
        /*00e0*/ 	.word	0xffffffff


	//   ....[21]....
        /*00e4*/ 	.word	0xffffffff


	//   ....[22]....
        /*00e8*/ 	.word	0xffffffff


	//   ....[23]....
        /*00ec*/ 	.word	0xffffffff


	//   ....[24]....
        /*00f0*/ 	.word	0xffffffff


	//   ....[25]....
        /*00f4*/ 	.word	0xffffffff


	//   ....[26]....
        /*00f8*/ 	.word	0xffffffff


	//   ....[27]....
        /*00fc*/ 	.word	0xffffffff


	//   ....[28]....
        /*0100*/ 	.word	0xffffffff


	//   ....[29]....
        /*0104*/ 	.word	0xffffffff


	//   ....[30]....
        /*0108*/ 	.word	0xffffffff


	//   ....[31]....
        /*010c*/ 	.word	0xffffffff


	//   ....[32]....
        /*0110*/ 	.word	0xffffffff


	//   ....[33]....
        /*0114*/ 	.word	0xffffffff


	//   ....[34]....
        /*0118*/ 	.word	0xffffffff


	//   ....[35]....
        /*011c*/ 	.word	0xffffffff


	//   ....[36]....
        /*0120*/ 	.word	0xffffffff


	//   ....[37]....
        /*0124*/ 	.word	0xffffffff


	//   ....[38]....
        /*0128*/ 	.word	0xffffffff


	//   ....[39]....
        /*012c*/ 	.word	0xffffffff


	//   ....[40]....
        /*0130*/ 	.word	0xffffffff


	//   ....[41]....
        /*0134*/ 	.word	0xffffffff


	//   ....[42]....
        /*0138*/ 	.word	0xffffffff


	//   ....[43]....
        /*013c*/ 	.word	0xffffffff


	//   ....[44]....
        /*0140*/ 	.word	0xffffffff


	//   ....[45]....
        /*0144*/ 	.word	0xffffffff


	//   ....[46]....
        /*0148*/ 	.word	0xffffffff


	//   ....[47]....
        /*014c*/ 	.word	0xffffffff


	//   ....[48]....
        /*0150*/ 	.word	0xffffffff


	//   ....[49]....
        /*0154*/ 	.word	0xffffffff


	//   ....[50]....
        /*0158*/ 	.word	0xffffffff


	//   ....[51]....
        /*015c*/ 	.word	0xffffffff


	//   ....[52]....
        /*0160*/ 	.word	0xffffffff


	//   ....[53]....
        /*0164*/ 	.word	0xffffffff


	//   ....[54]....
        /*0168*/ 	.word	0xffffffff


	//   ....[55]....
        /*016c*/ 	.word	0xffffffff


	//   ....[56]....
        /*0170*/ 	.word	0xffffffff


	//   ....[57]....
        /*0174*/ 	.word	0xffffffff


	//   ....[58]....
        /*0178*/ 	.word	0xffffffff


	//   ....[59]....
        /*017c*/ 	.word	0xffffffff


	//   ....[60]....
        /*0180*/ 	.word	0xffffffff


	//   ....[61]....
        /*0184*/ 	.word	0xffffffff


	//   ....[62]....
        /*0188*/ 	.word	0xffffffff


	//   ....[63]....
        /*018c*/ 	.word	0xffffffff


	//   ....[64]....
        /*0190*/ 	.word	0xffffffff


	//   ....[65]....
        /*0194*/ 	.word	0xffffffff


	//   ....[66]....
        /*0198*/ 	.word	0xffffffff


	//   ....[67]....
        /*019c*/ 	.word	0xffffffff


	//   ....[68]....
        /*01a0*/ 	.word	0xffffffff


	//   ....[69]....
        /*01a4*/ 	.word	0xffffffff


	//   ....[70]....
        /*01a8*/ 	.word	0xffffffff


	//   ....[71]....
        /*01ac*/ 	.word	0xffffffff


	//   ....[72]....
        /*01b0*/ 	.word	0xffffffff


	//   ....[73]....
        /*01b4*/ 	.word	0xffffffff


	//   ....[74]....
        /*01b8*/ 	.word	0xffffffff


	//   ....[75]....
        /*01bc*/ 	.word	0xffffffff


	//   ....[76]....
        /*01c0*/ 	.word	0xffffffff


	//   ....[77]....
        /*01c4*/ 	.word	0xffffffff


	//   ....[78]....
        /*01c8*/ 	.word	0xffffffff


	//   ....[79]....
        /*01cc*/ 	.word	0xffffffff


	//   ....[80]....
        /*01d0*/ 	.word	0xffffffff


	//   ....[81]....
        /*01d4*/ 	.word	0xffffffff


	//   ....[82]....
        /*01d8*/ 	.word	0xffffffff


	//   ....[83]....
        /*01dc*/ 	.word	0xffffffff


	//   ....[84]....
        /*01e0*/ 	.word	0xffffffff


	//   ....[85]....
        /*01e4*/ 	.word	0xffffffff


	//   ....[86]....
        /*01e8*/ 	.word	0xffffffff


	//   ....[87]....
        /*01ec*/ 	.word	0xffffffff


	//   ....[88]....
        /*01f0*/ 	.word	0xffffffff


	//   ....[89]....
        /*01f4*/ 	.word	0xffffffff


	//   ....[90]....
        /*01f8*/ 	.word	0xffffffff


	//   ....[91]....
        /*01fc*/ 	.word	0x0500000f


	//   ....[92]....
        /*0200*/ 	.word	0x0500000f


	//   ....[93]....
        /*0204*/ 	.word	0x0500000f


	//   ....[94]....
        /*0208*/ 	.word	0x0500000f


	//   ....[95]....
        /*020c*/ 	.word	0x0500000f


	//   ....[96]....
        /*0210*/ 	.word	0x0500000f


	//   ....[97]....
        /*0214*/ 	.word	0x0500000f


	//   ....[98]....
        /*0218*/ 	.word	0x0500000f


	//   ....[99]....
        /*021c*/ 	.word	0x0500000f


	//   ....[100]....
        /*0220*/ 	.word	0x0500000f


	//   ....[101]....
        /*0224*/ 	.word	0x0500000f


	//   ....[102]....
        /*0228*/ 	.word	0x0500000f


	//   ....[103]....
        /*022c*/ 	.word	0x0500000f


	//   ....[104]....
        /*0230*/ 	.word	0x0500000f


	//   ....[105]....
        /*0234*/ 	.word	0x0500000f


	//   ....[106]....
        /*0238*/ 	.word	0x0500000f


	//   ....[107]....
        /*023c*/ 	.word	0x0500000f


	//   ....[108]....
        /*0240*/ 	.word	0x0500000f


	//   ....[109]....
        /*0244*/ 	.word	0x0500000f


	//   ....[110]....
        /*0248*/ 	.word	0x0500000f


	//   ....[111]....
        /*024c*/ 	.word	0x0500000f


	//   ....[112]....
        /*0250*/ 	.word	0x0500000f


	//   ....[113]....
        /*0254*/ 	.word	0x0500000f


	//   ....[114]....
        /*0258*/ 	.word	0x0500000f


	//   ....[115]....
        /*025c*/ 	.word	0x0500000f


	//   ....[116]....
        /*0260*/ 	.word	0x0500000f


	//   ....[117]....
        /*0264*/ 	.word	0x0500000f


	//   ....[118]....
        /*0268*/ 	.word	0x0500000f


	//   ....[119]....
        /*026c*/ 	.word	0x0500000f


	//   ....[120]....
        /*0270*/ 	.word	0x0500000f


	//   ....[121]....
        /*0274*/ 	.word	0x0500000f


	//   ....[122]....
        /*0278*/ 	.word	0x0500000f


	//   ....[123]....
        /*027c*/ 	.word	0x0500000f


	//   ....[124]....
        /*0280*/ 	.word	0x0500000f


	//   ....[125]....
        /*0284*/ 	.word	0x0500000f


	//   ....[126]....
        /*0288*/ 	.word	0x0500000f


	//   ....[127]....
        /*028c*/ 	.word	0x0500000f


	//   ....[128]....
        /*0290*/ 	.word	0x0500000f


	//   ....[129]....
        /*0294*/ 	.word	0x0500000f


	//   ....[130]....
        /*0298*/ 	.word	0x0500000f


	//   ....[131]....
        /*029c*/ 	.word	0x0500000f


	//   ....[132]....
        /*02a0*/ 	.word	0x0500000f


	//   ....[133]....
        /*02a4*/ 	.word	0x0500000f


	//   ....[134]....
        /*02a8*/ 	.word	0x0500000f


	//   ....[135]....
        /*02ac*/ 	.word	0x0500000f


	//   ....[136]....
        /*02b0*/ 	.word	0x0500000f


	//   ....[137]....
        /*02b4*/ 	.word	0x0500000f


	//   ....[138]....
        /*02b8*/ 	.word	0x0500000f


	//   ....[139]....
        /*02bc*/ 	.word	0x0500000f


	//   ....[140]....
        /*02c0*/ 	.word	0x0500000f


	//----- nvinfo : EIATTR_COOP_GROUP_INSTR_OFFSETS
	.align		4
.L_175:
        /*02c4*/ 	.byte	0x04, 0x28
        /*02c6*/ 	.short	(.L_177 - .L_176)


	//   ....[0]....
.L_176:
        /*02c8*/ 	.word	0x00000070


	//   ....[1]....
        /*02cc*/ 	.word	0x000000b0


	//   ....[2]....
        /*02d0*/ 	.word	0x000002d0


	//   ....[3]....
        /*02d4*/ 	.word	0x00000430


	//   ....[4]....
        /*02d8*/ 	.word	0x00000550


	//   ....[5]....
        /*02dc*/ 	.word	0x000006b0


	//   ....[6]....
        /*02e0*/ 	.word	0x00001770


	//   ....[7]....
        /*02e4*/ 	.word	0x00002830


	//   ....[8]....
        /*02e8*/ 	.word	0x00002e30


	//   ....[9]....
        /*02ec*/ 	.word	0x00003760


	//   ....[10]....
        /*02f0*/ 	.word	0x00003890


	//   ....[11]....
        /*02f4*/ 	.word	0x00003c30


	//   ....[12]....
        /*02f8*/ 	.word	0x00003d20


	//   ....[13]....
        /*02fc*/ 	.word	0x00005e90


	//   ....[14]....
        /*0300*/ 	.word	0x00006390


	//   ....[15]....
        /*0304*/ 	.word	0x00006ac0


	//   ....[16]....
        /*0308*/ 	.word	0x00006bc0


	//   ....[17]....
        /*030c*/ 	.word	0x00006f90


	//   ....[18]....
        /*0310*/ 	.word	0x00006fe0


	//   ....[19]....
        /*0314*/ 	.word	0x00009280


	//   ....[20]....
        /*0318*/ 	.word	0x00009290


	//   ....[21]....
        /*031c*/ 	.word	0x000092c0


	//   ....[22]....
        /*0320*/ 	.word	0x000092d0


	//   ....[23]....
        /*0324*/ 	.word	0x0000b060


	//   ....[24]....
        /*0328*/ 	.word	0x0000b580


	//   ....[25]....
        /*032c*/ 	.word	0x0000bcd0


	//   ....[26]....
        /*0330*/ 	.word	0x0000bdd0


	//   ....[27]....
        /*0334*/ 	.word	0x0000c150


	//   ....[28]....
        /*0338*/ 	.word	0x0000c1e0


	//   ....[29]....
        /*033c*/ 	.word	0x0000d220


	//   ....[30]....
        /*0340*/ 	.word	0x0000d240


	//   ....[31]....
        /*0344*/ 	.word	0x0000d2c0


	//   ....[32]....
        /*0348*/ 	.word	0x0000d2f0


	//   ....[33]....
        /*034c*/ 	.word	0x0000e580


	//   ....[34]....
        /*0350*/ 	.word	0x0000e5d0


	//   ....[35]....
        /*0354*/ 	.word	0x0000e610


	//   ....[36]....
        /*0358*/ 	.word	0x0000e640


	//   ....[37]....
        /*035c*/ 	.word	0x0000e680


	//   ....[38]....
        /*0360*/ 	.word	0x0000e6a0


	//   ....[39]....
        /*0364*/ 	.word	0x0000f300


	//   ....[40]....
        /*0368*/ 	.word	0x0000f310


	//   ....[41]....
        /*036c*/ 	.word	0x00010360


	//   ....[42]....
        /*0370*/ 	.word	0x00011a10


	//   ....[43]....
        /*0374*/ 	.word	0x00011a30


	//   ....[44]....
        /*0378*/ 	.word	0x00011a40


	//   ....[45]....
        /*037c*/ 	.word	0x00011a50


	//   ....[46]....
        /*0380*/ 	.word	0x00011a60


	//   ....[47]....
        /*0384*/ 	.word	0x00011ad0


	//   ....[48]....
        /*0388*/ 	.word	0x00011b00


	//   ....[49]....
        /*038c*/ 	.word	0x00011b60


	//   ....[50]....
        /*0390*/ 	.word	0x00012190


	//   ....[51]....
        /*0394*/ 	.word	0x000121c0


	//   ....[52]....
        /*0398*/ 	.word	0x000121f0


	//   ....[53]....
        /*039c*/ 	.word	0x00012210


	//   ....[54]....
        /*03a0*/ 	.word	0x00012220


	//   ....[55]....
        /*03a4*/ 	.word	0x000122b0


	//   ....[56]....
        /*03a8*/ 	.word	0x000122e0


	//   ....[57]....
        /*03ac*/ 	.word	0x00012350


	//   ....[58]....
        /*03b0*/ 	.word	0x00012380


	//   ....[59]....
        /*03b4*/ 	.word	0x000123f0


	//   ....[60]....
        /*03b8*/ 	.word	0x00012420


	//   ....[61]....
        /*03bc*/ 	.word	0x00012490


	//   ....[62]....
        /*03c0*/ 	.word	0x000124c0


	//   ....[63]....
        /*03c4*/ 	.word	0x00012530


	//   ....[64]....
        /*03c8*/ 	.word	0x00012560


	//   ....[65]....
        /*03cc*/ 	.word	0x000125c0


	//   ....[66]....
        /*03d0*/ 	.word	0x00012db0


	//   ....[67]....
        /*03d4*/ 	.word	0x00012de0


	//   ....[68]....
        /*03d8*/ 	.word	0x00012e10


	//   ....[69]....
        /*03dc*/ 	.word	0x00012e50


	//   ....[70]....
        /*03e0*/ 	.word	0x00012e70


	//   ....[71]....
        /*03e4*/ 	.word	0x00012e90


	//   ....[72]....
        /*03e8*/ 	.word	0x00012ec0


	//   ....[73]....
        /*03ec*/ 	.word	0x00012ee0


	//   ....[74]....
        /*03f0*/ 	.word	0x00013250


	//   ....[75]....
        /*03f4*/ 	.word	0x00013270


	//   ....[76]....
        /*03f8*/ 	.word	0x00013290


	//   ....[77]....
        /*03fc*/ 	.word	0x00013330


	//   ....[78]....
        /*0400*/ 	.word	0x00013350


	//   ....[79]....
        /*0404*/ 	.word	0x000133f0


	//   ....[80]....
        /*0408*/ 	.word	0x00013410


	//   ....[81]....
        /*040c*/ 	.word	0x00013420


	//   ....[82]....
        /*0410*/ 	.word	0x00013950


	//   ....[83]....
        /*0414*/ 	.word	0x00013980


	//   ....[84]....
        /*0418*/ 	.word	0x000139b0


	//   ....[85]....
        /*041c*/ 	.word	0x000139e0


	//   ....[86]....
        /*0420*/ 	.word	0x00013ac0


	//   ....[87]....
        /*0424*/ 	.word	0x00013ae0


	//   ....[88]....
        /*0428*/ 	.word	0x00013b30


	//   ....[89]....
        /*042c*/ 	.word	0x00013ba0


	//   ....[90]....
        /*0430*/ 	.word	0x00013ee0


	//   ....[91]....
        /*0434*/ 	.word	0x00014560


	//   ....[92]....
        /*0438*/ 	.word	0x00014650


	//   ....[93]....
        /*043c*/ 	.word	0x000146f0


	//   ....[94]....
        /*0440*/ 	.word	0x00014750


	//   ....[95]....
        /*0444*/ 	.word	0x00014830


	//   ....[96]....
        /*0448*/ 	.word	0x000148a0


	//   ....[97]....
        /*044c*/ 	.word	0x00014980


	//   ....[98]....
        /*0450*/ 	.word	0x000149f0


	//   ....[99]....
        /*0454*/ 	.word	0x00014ac0


	//   ....[100]....
        /*0458*/ 	.word	0x00014b60


	//   ....[101]....
        /*045c*/ 	.word	0x00014bb0


	//   ....[102]....
        /*0460*/ 	.word	0x00014c50


	//   ....[103]....
        /*0464*/ 	.word	0x00014d30


	//   ....[104]....
        /*0468*/ 	.word	0x00014db0


	//   ....[105]....
        /*046c*/ 	.word	0x00014e90


	//   ....[106]....
        /*0470*/ 	.word	0x00014f10


	//   ....[107]....
        /*0474*/ 	.word	0x00014ff0


	//   ....[108]....
        /*0478*/ 	.word	0x00015070


	//   ....[109]....
        /*047c*/ 	.word	0x00015150


	//   ....[110]....
        /*0480*/ 	.word	0x000151d0


	//   ....[111]....
        /*0484*/ 	.word	0x000152b0


	//   ....[112]....
        /*0488*/ 	.word	0x00015330


	//   ....[113]....
        /*048c*/ 	.word	0x00015410


	//   ....[114]....
        /*0490*/ 	.word	0x00015480


	//   ....[115]....
        /*0494*/ 	.word	0x00015550


	//   ....[116]....
        /*0498*/ 	.word	0x00015690


	//   ....[117]....
        /*049c*/ 	.word	0x00015750


	//   ....[118]....
        /*04a0*/ 	.word	0x00015800


	//   ....[119]....
        /*04a4*/ 	.word	0x000158d0


	//   ....[120]....
        /*04a8*/ 	.word	0x00015930


	//   ....[121]....
        /*04ac*/ 	.word	0x00015a10


	//   ....[122]....
        /*04b0*/ 	.word	0x00015a70


	//   ....[123]....
        /*04b4*/ 	.word	0x00015b80


	//   ....[124]....
        /*04b8*/ 	.word	0x00015c60


	//   ....[125]....
        /*04bc*/ 	.word	0x00015d00


	//   ....[126]....
        /*04c0*/ 	.word	0x00015d60


	//   ....[127]....
        /*04c4*/ 	.word	0x00015e70


	//   ....[128]....
        /*04c8*/ 	.word	0x00015ed0


	//   ....[129]....
        /*04cc*/ 	.word	0x00015fe0


	//   ....[130]....
        /*04d0*/ 	.word	0x00016040


	//   ....[131]....
        /*04d4*/ 	.word	0x00016100


	//   ....[132]....
        /*04d8*/ 	.word	0x00016260


	//   ....[133]....
        /*04dc*/ 	.word	0x00016300


	//   ....[134]....
        /*04e0*/ 	.word	0x000163d0


	//   ....[135]....
        /*04e4*/ 	.word	0x000164e0


	//   ....[136]....
        /*04e8*/ 	.word	0x00016550


	//   ....[137]....
        /*04ec*/ 	.word	0x00016660


	//   ....[138]....
        /*04f0*/ 	.word	0x000166e0


	//   ....[139]....
        /*04f4*/ 	.word	0x000167d0


	//   ....[140]....
        /*04f8*/ 	.word	0x000168e0


	//----- nvinfo : EIATTR_REG_RECONFIG
	.align		4
.L_177:
        /*04fc*/ 	.byte	0x01, 0x54
	.zero		2


	//----- nvinfo : EIATTR_SYSCALL_OFFSETS
	.align		4
        /*0500*/ 	.byte	0x04, 0x46
        /*0502*/ 	.short	(.L_179 - .L_178)


	//   ....[0]....
.L_178:
        /*0504*/ 	.word	0x00001940


	//   ....[1]....
        /*0508*/ 	.word	0x00010f20


	//   ....[2]....
        /*050c*/ 	.word	0x00011060


	//   ....[3]....
        /*0510*/ 	.word	0x00011150


	//   ....[4]....
        /*0514*/ 	.word	0x00011ed0


	//----- nvinfo : EIATTR_MBARRIER_INSTR_OFFSETS
	.align		4
.L_179:
        /*0518*/ 	.byte	0x04, 0x39
        /*051a*/ 	.short	(.L_181 - .L_180)


	//   ....[0]....
.L_180:
        /*051c*/ 	.word	0x00000180
        /*0520*/ 	.word	0x000000ff
        /*0524*/ 	.word	0x00030800
        /*0528*/ 	.short	0x0100
        /*052a*/ 	.byte	0x08
	.zero		1


	//   ....[1]....
        /*052c*/ 	.word	0x00000190
        /*0530*/ 	.word	0x000000ff
        /*0534*/ 	.word	0x00030820
        /*0538*/ 	.short	0x0100
        /*053a*/ 	.byte	0x08
	.zero		1


	//   ....[2]....
        /*053c*/ 	.word	0x00000280
        /*0540*/ 	.word	0x000000ff
        /*0544*/ 	.word	0x00030830
        /*0548*/ 	.short	0x0100
        /*054a*/ 	.byte	0x08
	.zero		1


	//   ....[3]....
        /*054c*/ 	.word	0x00000290
        /*0550*/ 	.word	0x000000ff
        /*0554*/ 	.word	0x00030840
        /*0558*/ 	.short	0x0100
        /*055a*/ 	.byte	0x08
	.zero		1


	//   ....[4]....
        /*055c*/ 	.word	0x000002a0
        /*0560*/ 	.word	0x000000ff
        /*0564*/ 	.word	0x00030838
        /*0568*/ 	.short	0x0100
        /*056a*/ 	.byte	0x08
	.zero		1


	//   ....[5]....
        /*056c*/ 	.word	0x000002b0
        /*0570*/ 	.word	0x000000ff
        /*0574*/ 	.word	0x00030848
        /*0578*/ 	.short	0x0100
        /*057a*/ 	.byte	0x08
	.zero		1


	//   ....[6]....
        /*057c*/ 	.word	0x000003e0
        /*0580*/ 	.word	0x000000ff
        /*0584*/ 	.word	0x00030850
        /*0588*/ 	.short	0x0100
        /*058a*/ 	.byte	0x08
	.zero		1


	//   ....[7]....
        /*058c*/ 	.word	0x000003f0
        /*0590*/ 	.word	0x000000ff
        /*0594*/ 	.word	0x00030860
        /*0598*/ 	.short	0x0100
        /*059a*/ 	.byte	0x08
	.zero		1


	//   ....[8]....
        /*059c*/ 	.word	0x00000400
        /*05a0*/ 	.word	0x000000ff
        /*05a4*/ 	.word	0x00030858
        /*05a8*/ 	.short	0x0100
        /*05aa*/ 	.byte	0x08
	.zero		1


	//   ....[9]....
        /*05ac*/ 	.word	0x00000410
        /*05b0*/ 	.word	0x000000ff
        /*05b4*/ 	.word	0x00030868
        /*05b8*/ 	.short	0x0100
        /*05ba*/ 	.byte	0x08
	.zero		1


	//   ....[10]....
        /*05bc*/ 	.word	0x00000500
        /*05c0*/ 	.word	0x000000ff
        /*05c4*/ 	.word	0x00030870
        /*05c8*/ 	.short	0x0100
        /*05ca*/ 	.byte	0x06
	.zero		1


	//   ....[11]....
        /*05cc*/ 	.word	0x00000510
        /*05d0*/ 	.word	0x000000ff
        /*05d4*/ 	.word	0x00030880
        /*05d8*/ 	.short	0x0100
        /*05da*/ 	.byte	0x06
	.zero		1


	//   ....[12]....
        /*05dc*/ 	.word	0x00000520
        /*05e0*/ 	.word	0x000000ff
        /*05e4*/ 	.word	0x00030878
        /*05e8*/ 	.short	0x0100
        /*05ea*/ 	.byte	0x06
	.zero		1


	//   ....[13]....
        /*05ec*/ 	.word	0x00000530
        /*05f0*/ 	.word	0x000000ff
        /*05f4*/ 	.word	0x00030888
        /*05f8*/ 	.short	0x0100
        /*05fa*/ 	.byte	0x06
	.zero		1


	//   ....[14]....
        /*05fc*/ 	.word	0x00000660
        /*0600*/ 	.word	0x000000ff
        /*0604*/ 	.word	0x00030890
        /*0608*/ 	.short	0x0100
        /*060a*/ 	.byte	0x08
	.zero		1


	//   ....[15]....
        /*060c*/ 	.word	0x00000670
        /*0610*/ 	.word	0x000000ff
        /*0614*/ 	.word	0x000308a0
        /*0618*/ 	.short	0x0100
        /*061a*/ 	.byte	0x08
	.zero		1


	//   ....[16]....
        /*061c*/ 	.word	0x00000680
        /*0620*/ 	.word	0x000000ff
        /*0624*/ 	.word	0x00030898
        /*0628*/ 	.short	0x0100
        /*062a*/ 	.byte	0x08
	.zero		1


	//   ....[17]....
        /*062c*/ 	.word	0x00000690
        /*0630*/ 	.word	0x000000ff
        /*0634*/ 	.word	0x000308a8
        /*0638*/ 	.short	0x0100
        /*063a*/ 	.byte	0x08
	.zero		1


	//   ....[18]....
        /*063c*/ 	.word	0x000007d0
        /*0640*/ 	.word	0x000000ff
        /*0644*/ 	.word	0x000308b0
        /*0648*/ 	.short	0x0100
        /*064a*/ 	.byte	0x08
	.zero		1


	//   ....[19]....
        /*064c*/ 	.word	0x000007e0
        /*0650*/ 	.word	0x000000ff
        /*0654*/ 	.word	0x000308c0
        /*0658*/ 	.short	0x0100
        /*065a*/ 	.byte	0x08
	.zero		1


	//   ....[20]....
        /*065c*/ 	.word	0x000007f0
        /*0660*/ 	.word	0x000000ff
        /*0664*/ 	.word	0x000308b8
        /*0668*/ 	.short	0x0100
        /*066a*/ 	.byte	0x08
	.zero		1


	//   ....[21]....
        /*066c*/ 	.word	0x00000800
        /*0670*/ 	.word	0x000000ff
        /*0674*/ 	.word	0x000308c8
        /*0678*/ 	.short	0x0100
        /*067a*/ 	.byte	0x08
	.zero		1


	//   ....[22]....
        /*067c*/ 	.word	0x00001970
        /*0680*/ 	.word	0x000000ff
        /*0684*/ 	.word	0x00030800
        /*0688*/ 	.short	0x010a
        /*068a*/ 	.byte	0x04
	.zero		1


	//   ....[23]....
        /*068c*/ 	.word	0x00001a10
        /*0690*/ 	.word	0x000000ff
        /*0694*/ 	.word	0x00030830
        /*0698*/ 	.short	0x010a
        /*069a*/ 	.byte	0x04
	.zero		1


	//   ....[24]....
        /*069c*/ 	.word	0x00001a80
        /*06a0*/ 	.word	0x000000ff
        /*06a4*/ 	.word	0x00030830
        /*06a8*/ 	.short	0x010a
        /*06aa*/ 	.byte	0x04
	.zero		1


	//   ....[25]....
        /*06ac*/ 	.word	0x000029e0
        /*06b0*/ 	.word	0x000000ff
        /*06b4*/ 	.word	0x00000000
        /*06b8*/ 	.short	0x0101
        /*06ba*/ 	.byte	0x04
	.zero		1


	//   ....[26]....
        /*06bc*/ 	.word	0x00004ab0
        /*06c0*/ 	.word	0x000000ff
        /*06c4*/ 	.word	0x00030830
        /*06c8*/ 	.short	0x010a
        /*06ca*/ 	.byte	0x06
	.zero		1


	//   ....[27]....
        /*06cc*/ 	.word	0x00004b00
        /*06d0*/ 	.word	0x000000ff
        /*06d4*/ 	.word	0x00030830
        /*06d8*/ 	.short	0x010a
        /*06da*/ 	.byte	0x06
	.zero		1


	//   ....[28]....
        /*06dc*/ 	.word	0x000059a0
        /*06e0*/ 	.word	0x000000ff
        /*06e4*/ 	.word	0x00030850
        /*06e8*/ 	.short	0x010a
        /*06ea*/ 	.byte	0x06
	.zero		1


	//   ....[29]....
        /*06ec*/ 	.word	0x000059e0
        /*06f0*/ 	.word	0x000000ff
        /*06f4*/ 	.word	0x00030850
        /*06f8*/ 	.short	0x010a
        /*06fa*/ 	.byte	0x06
	.zero		1


	//   ....[30]....
        /*06fc*/ 	.word	0x00005fb0
        /*0700*/ 	.word	0x000000ff
        /*0704*/ 	.word	0x00000000
        /*0708*/ 	.short	0x0101
        /*070a*/ 	.byte	0x05
	.zero		1


	//   ....[31]....
        /*070c*/ 	.word	0x00007680
        /*0710*/ 	.word	0x000000ff
        /*0714*/ 	.word	0x00000000
        /*0718*/ 	.short	0x0101
        /*071a*/ 	.byte	0x06
	.zero		1


	//   ....[32]....
        /*071c*/ 	.word	0x00007b40
        /*0720*/ 	.word	0x000000ff
        /*0724*/ 	.word	0x00030830
        /*0728*/ 	.short	0x010a
        /*072a*/ 	.byte	0x05
	.zero		1


	//   ....[33]....
        /*072c*/ 	.word	0x00007b80
        /*0730*/ 	.word	0x000000ff
        /*0734*/ 	.word	0x00030830
        /*0738*/ 	.short	0x010a
        /*073a*/ 	.byte	0x05
	.zero		1


	//   ....[34]....
        /*073c*/ 	.word	0x000089b0
        /*0740*/ 	.word	0x000000ff
        /*0744*/ 	.word	0x00030850
        /*0748*/ 	.short	0x010a
        /*074a*/ 	.byte	0x05
	.zero		1


	//   ....[35]....
        /*074c*/ 	.word	0x000089f0
        /*0750*/ 	.word	0x000000ff
        /*0754*/ 	.word	0x00030850
        /*0758*/ 	.short	0x010a
        /*075a*/ 	.byte	0x05
	.zero		1


	//   ....[36]....
        /*075c*/ 	.word	0x00008f60
        /*0760*/ 	.word	0x000000ff
        /*0764*/ 	.word	0x00000000
        /*0768*/ 	.short	0x0101
        /*076a*/ 	.byte	0x07
	.zero		1


	//   ....[37]....
        /*076c*/ 	.word	0x00009af0
        /*0770*/ 	.word	0x000000ff
        /*0774*/ 	.word	0x00000000
        /*0778*/ 	.short	0x0101
        /*077a*/ 	.byte	0x05
	.zero		1


	//   ....[38]....
        /*077c*/ 	.word	0x00009cf0
        /*0780*/ 	.word	0x000000ff
        /*0784*/ 	.word	0x00030830
        /*0788*/ 	.short	0x010a
        /*078a*/ 	.byte	0x05
	.zero		1


	//   ....[39]....
        /*078c*/ 	.word	0x00009d40
        /*0790*/ 	.word	0x000000ff
        /*0794*/ 	.word	0x00030830
        /*0798*/ 	.short	0x010a
        /*079a*/ 	.byte	0x05
	.zero		1


	//   ....[40]....
        /*079c*/ 	.word	0x0000ab70
        /*07a0*/ 	.word	0x000000ff
        /*07a4*/ 	.word	0x00030850
        /*07a8*/ 	.short	0x010a
        /*07aa*/ 	.byte	0x05
	.zero		1


	//   ....[41]....
        /*07ac*/ 	.word	0x0000abb0
        /*07b0*/ 	.word	0x000000ff
        /*07b4*/ 	.word	0x00030850
        /*07b8*/ 	.short	0x010a
        /*07ba*/ 	.byte	0x05
	.zero		1


	//   ....[42]....
        /*07bc*/ 	.word	0x0000b180
        /*07c0*/ 	.word	0x000000ff
        /*07c4*/ 	.word	0x00000000
        /*07c8*/ 	.short	0x0101
        /*07ca*/ 	.byte	0x07
	.zero		1


	//   ....[43]....
        /*07cc*/ 	.word	0x0000c890
        /*07d0*/ 	.word	0x000000ff
        /*07d4*/ 	.word	0x00000000
        /*07d8*/ 	.short	0x0101
        /*07da*/ 	.byte	0x05
	.zero		1


	//   ....[44]....
        /*07dc*/ 	.word	0x0000d190
        /*07e0*/ 	.word	0x000000ff
        /*07e4*/ 	.word	0x00030850
        /*07e8*/ 	.short	0x010a
        /*07ea*/ 	.byte	0x05
	.zero		1


	//   ....[45]....
        /*07ec*/ 	.word	0x0000d1d0
        /*07f0*/ 	.word	0x000000ff
        /*07f4*/ 	.word	0x00030850
        /*07f8*/ 	.short	0x010a
        /*07fa*/ 	.byte	0x05
	.zero		1


	//   ....[46]....
        /*07fc*/ 	.word	0x0000d790
        /*0800*/ 	.word	0x000000ff
        /*0804*/ 	.word	0x00000000
        /*0808*/ 	.short	0x0101
        /*080a*/ 	.byte	0x04
	.zero		1


	//   ....[47]....
        /*080c*/ 	.word	0x0000e6c0
        /*0810*/ 	.word	0x000000ff
        /*0814*/ 	.word	0x00000000
        /*0818*/ 	.short	0x0101
        /*081a*/ 	.byte	0x04
	.zero		1


	//   ....[48]....
        /*081c*/ 	.word	0x000117b0
        /*0820*/ 	.word	0x000000ff
        /*0824*/ 	.word	0x00030840
        /*0828*/ 	.short	0x010a
        /*082a*/ 	.byte	0x2d
	.zero		1


	//   ....[49]....
        /*082c*/ 	.word	0x00011c90
        /*0830*/ 	.word	0x000000ff
        /*0834*/ 	.word	0x00030830
        /*0838*/ 	.short	0x0107
        /*083a*/ 	.byte	0x2d
	.zero		1


	//   ....[50]....
        /*083c*/ 	.word	0x00011d00
        /*0840*/ 	.word	0x000000ff
        /*0844*/ 	.word	0x00030830
        /*0848*/ 	.short	0x0101
        /*084a*/ 	.byte	0x2d
	.zero		1


	//   ....[51]....
        /*084c*/ 	.word	0x00012730
        /*0850*/ 	.word	0x000000ff
        /*0854*/ 	.word	0x00030800
        /*0858*/ 	.short	0x0107
        /*085a*/ 	.byte	0x2d
	.zero		1


	//   ....[52]....
        /*085c*/ 	.word	0x000127b0
        /*0860*/ 	.word	0x000000ff
        /*0864*/ 	.word	0x00030800
        /*0868*/ 	.short	0x0101
        /*086a*/ 	.byte	0x2d
	.zero		1


	//   ....[53]....
        /*086c*/ 	.word	0x000127c0
        /*0870*/ 	.word	0x000000ff
        /*0874*/ 	.word	0x00030820
        /*0878*/ 	.short	0x010a
        /*087a*/ 	.byte	0x2d
	.zero		1


	//   ....[54]....
        /*087c*/ 	.word	0x00012bb0
        /*0880*/ 	.word	0x00000015
        /*0884*/ 	.word	0x00030840
        /*0888*/ 	.short	0x010a
        /*088a*/ 	.byte	0x3f
	.zero		1


	//   ....[55]....
        /*088c*/ 	.word	0x000130d0
        /*0890*/ 	.word	0x00000015
        /*0894*/ 	.word	0x00030830
        /*0898*/ 	.short	0x0107
        /*089a*/ 	.byte	0x3f
	.zero		1


	//   ....[56]....
        /*089c*/ 	.word	0x00013180
        /*08a0*/ 	.word	0x00000015
        /*08a4*/ 	.word	0x00030830
        /*08a8*/ 	.short	0x0101
        /*08aa*/ 	.byte	0x3f
	.zero		1


	//   ....[57]....
        /*08ac*/ 	.word	0x000131e0
        /*08b0*/ 	.word	0x00000004
        /*08b4*/ 	.word	0x00030860
        /*08b8*/ 	.short	0x010a
        /*08ba*/ 	.byte	0x3f
	.zero		1


	//   ....[58]....
        /*08bc*/ 	.word	0x000135d0
        /*08c0*/ 	.word	0x00000004
        /*08c4*/ 	.word	0x00030850
        /*08c8*/ 	.short	0x0107
        /*08ca*/ 	.byte	0x3f
	.zero		1


	//   ....[59]....
        /*08cc*/ 	.word	0x00013720
        /*08d0*/ 	.word	0x00000004
        /*08d4*/ 	.word	0x00030850
        /*08d8*/ 	.short	0x0101
        /*08da*/ 	.byte	0x3f
	.zero		1


	//   ....[60]....
        /*08dc*/ 	.word	0x000138c0
        /*08e0*/ 	.word	0x00000000
        /*08e4*/ 	.word	0x00030860
        /*08e8*/ 	.short	0x010a
        /*08ea*/ 	.byte	0x3f
	.zero		1


	//   ....[61]....
        /*08ec*/ 	.word	0x00013d20
        /*08f0*/ 	.word	0x00000000
        /*08f4*/ 	.word	0x00030850
        /*08f8*/ 	.short	0x0107
        /*08fa*/ 	.byte	0x3f
	.zero		1


	//   ....[62]....
        /*08fc*/ 	.word	0x00013de0
        /*0900*/ 	.word	0x00000000
        /*0904*/ 	.word	0x00030850
        /*0908*/ 	.short	0x0101
        /*090a*/ 	.byte	0x3f
	.zero		1


	//   ....[63]....
        /*090c*/ 	.word	0x00013e70
        /*0910*/ 	.word	0x00000007
        /*0914*/ 	.word	0x00030820
        /*0918*/ 	.short	0x010a
        /*091a*/ 	.byte	0x3f
	.zero		1


	//   ....[64]....
        /*091c*/ 	.word	0x00013ff0
        /*0920*/ 	.word	0x00000005
        /*0924*/ 	.word	0x00030840
        /*0928*/ 	.short	0x010a
        /*092a*/ 	.byte	0x3f
	.zero		1


	//   ....[65]....
        /*092c*/ 	.word	0x00014090
        /*0930*/ 	.word	0x00000003
        /*0934*/ 	.word	0x00030840
        /*0938*/ 	.short	0x010a
        /*093a*/ 	.byte	0x3f
	.zero		1


	//   ....[66]....
        /*093c*/ 	.word	0x000140d0
        /*0940*/ 	.word	0x00000005
        /*0944*/ 	.word	0x00030860
        /*0948*/ 	.short	0x010a
        /*094a*/ 	.byte	0x3f
	.zero		1


	//   ....[67]....
        /*094c*/ 	.word	0x00014110
        /*0950*/ 	.word	0x00000003
        /*0954*/ 	.word	0x00030860
        /*0958*/ 	.short	0x010a
        /*095a*/ 	.byte	0x3f
	.zero		1


	//   ....[68]....
        /*095c*/ 	.word	0x00014190
        /*0960*/ 	.word	0x00000003
        /*0964*/ 	.word	0x00030800
        /*0968*/ 	.short	0x010a
        /*096a*/ 	.byte	0x3f
	.zero		1


	//   ....[69]....
        /*096c*/ 	.word	0x00014200
        /*0970*/ 	.word	0x00000003
        /*0974*/ 	.word	0x00030830
        /*0978*/ 	.short	0x010a
        /*097a*/ 	.byte	0x3f
	.zero		1


	//   ....[70]....
        /*097c*/ 	.word	0x00014270
        /*0980*/ 	.word	0x00000004
        /*0984*/ 	.word	0x00030830
        /*0988*/ 	.short	0x010a
        /*098a*/ 	.byte	0x3f
	.zero		1


	//   ....[71]....
        /*098c*/ 	.word	0x000142d0
        /*0990*/ 	.word	0x00000003
        /*0994*/ 	.word	0x00030850
        /*0998*/ 	.short	0x010a
        /*099a*/ 	.byte	0x3f
	.zero		1


	//   ....[72]....
        /*099c*/ 	.word	0x00014330
        /*09a0*/ 	.word	0x00000004
        /*09a4*/ 	.word	0x00030830
        /*09a8*/ 	.short	0x010a
        /*09aa*/ 	.byte	0x3f
	.zero		1


	//   ....[73]....
        /*09ac*/ 	.word	0x00014390
        /*09b0*/ 	.word	0x00000003
        /*09b4*/ 	.word	0x00030850
        /*09b8*/ 	.short	0x010a
        /*09ba*/ 	.byte	0x3f
	.zero		1


	//   ....[74]....
        /*09bc*/ 	.word	0x00014400
        /*09c0*/ 	.word	0x00000004
        /*09c4*/ 	.word	0x00030830
        /*09c8*/ 	.short	0x010a
        /*09ca*/ 	.byte	0x3f
	.zero		1


	//   ....[75]....
        /*09cc*/ 	.word	0x00014460
        /*09d0*/ 	.word	0x00000003
        /*09d4*/ 	.word	0x00030850
        /*09d8*/ 	.short	0x010a
        /*09da*/ 	.byte	0x3f
	.zero		1


	//   ....[76]....
        /*09dc*/ 	.word	0x000144c0
        /*09e0*/ 	.word	0x00000005
        /*09e4*/ 	.word	0x00030850
        /*09e8*/ 	.short	0x010a
        /*09ea*/ 	.byte	0x3f
	.zero		1


	//   ....[77]....
        /*09ec*/ 	.word	0x000145a0
        /*09f0*/ 	.word	0x00000003
        /*09f4*/ 	.word	0x00030840
        /*09f8*/ 	.short	0x010a
        /*09fa*/ 	.byte	0x3f
	.zero		1


	//   ....[78]....
        /*09fc*/ 	.word	0x00015590
        /*0a00*/ 	.word	0x00000003
        /*0a04*/ 	.word	0x00030820
        /*0a08*/ 	.short	0x010a
        /*0a0a*/ 	.byte	0x3f
	.zero		1


	//   ....[79]....
        /*0a0c*/ 	.word	0x000155e0
        /*0a10*/ 	.word	0x00000015
        /*0a14*/ 	.word	0x00030840
        /*0a18*/ 	.short	0x010a
        /*0a1a*/ 	.byte	0x3f
	.zero		1


	//   ....[80]....
        /*0a1c*/ 	.word	0x00015bb0
        /*0a20*/ 	.word	0x00000004
        /*0a24*/ 	.word	0x00030860
        /*0a28*/ 	.short	0x010a
        /*0a2a*/ 	.byte	0x3f
	.zero		1


	//   ....[81]....
        /*0a2c*/ 	.word	0x000161b0
        /*0a30*/ 	.word	0x00000000
        /*0a34*/ 	.word	0x00030860
        /*0a38*/ 	.short	0x010a
        /*0a3a*/ 	.byte	0x3f
	.zero		1


	//   ....[82]....
        /*0a3c*/ 	.word	0x00016800
        /*0a40*/ 	.word	0x00000007
        /*0a44*/ 	.word	0x00030820
        /*0a48*/ 	.short	0x010a
        /*0a4a*/ 	.byte	0x3f
	.zero		1


	//   ....[83]....
        /*0a4c*/ 	.word	0x000169a0
        /*0a50*/ 	.word	0x00000005
        /*0a54*/ 	.word	0x00030840
        /*0a58*/ 	.short	0x010a
        /*0a5a*/ 	.byte	0x3f
	.zero		1


	//   ....[84]....
        /*0a5c*/ 	.word	0x000169f0
        /*0a60*/ 	.word	0x00000003
        /*0a64*/ 	.word	0x00030840
        /*0a68*/ 	.short	0x010a
        /*0a6a*/ 	.byte	0x3f
	.zero		1


	//   ....[85]....
        /*0a6c*/ 	.word	0x00016a40
        /*0a70*/ 	.word	0x00000005
        /*0a74*/ 	.word	0x00030860
        /*0a78*/ 	.short	0x010a
        /*0a7a*/ 	.byte	0x3f
	.zero		1


	//----- nvinfo : EIATTR_NUM_MBARRIERS
	.align		4
.L_181:
        /*0a7c*/ 	.byte	0x03, 0x38
        /*0a7e*/ 	.short	0x0016


	//----- nvinfo : EIATTR_EXIT_INSTR_OFFSETS
	.align		4
        /*0a80*/ 	.byte	0x04, 0x1c
        /*0a82*/ 	.short	(.L_183 - .L_182)


	//   ....[0]....
.L_182:
        /*0a84*/ 	.word	0x00014160


	//----- nvinfo : EIATTR_MAX_THREADS
	.align		4
.L_183:
        /*0a88*/ 	.byte	0x04, 0x05
        /*0a8a*/ 	.short	(.L_185 - .L_184)
.L_184:
        /*0a8c*/ 	.word	0x00000180
        /*0a90*/ 	.word	0x00000001
        /*0a94*/ 	.word	0x00000001


	//----- nvinfo : EIATTR_CRS_STACK_SIZE
	.align		4
.L_185:
        /*0a98*/ 	.byte	0x04, 0x1e
        /*0a9a*/ 	.short	(.L_187 - .L_186)
.L_186:
        /*0a9c*/ 	.word	0x00000000


	//----- nvinfo : EIATTR_CBANK_PARAM_SIZE
	.align		4
.L_187:
        /*0aa0*/ 	.byte	0x03, 0x19
        /*0aa2*/ 	.short	0x0a70


	//----- nvinfo : EIATTR_PARAM_CBANK
	.align		4
        /*0aa4*/ 	.byte	0x04, 0x0a
        /*0aa6*/ 	.short	(.L_189 - .L_188)
	.align		4
.L_188:
        /*0aa8*/ 	.word	index@(.nv.constant0._ZN7cutlass13device_kernelIN5flash11enable_sm90INS1_16FlashAttnFwdSm90INS1_25CollectiveMainloopFwdSm90ILi2EN4cute5tupleIJNS5_1CILi1EEES8_S8_EEENS6_IJNS7_ILi128EEENS7_ILi64EEENS7_ILi256EEEEEELi256ENS_10bfloat16_tEfNS_4arch4Sm90ELb0ELb1ELb1ELb0ELb1ELb0ELb0ELb1ELb1ELb1ELb1ELb0EEENS1_21CollectiveEpilogueFwdINS6_IJSA_SC_SB_EEES9_SE_SG_Li256ELb0ELb1ELb1ELb0EEENS1_19SingleTileSchedulerILb0ELb1ELb1ELi128EEEEEEEEEvNT_6ParamsE)
        /*0aac*/ 	.short	0x0210
        /*0aae*/ 	.short	0x0a70


	//----- nvinfo : EIATTR_SW_WAR
	.align		4
.L_189:
        /*0ab0*/ 	.byte	0x04, 0x36
        /*0ab2*/ 	.short	(.L_191 - .L_190)
.L_190:
        /*0ab4*/ 	.word	0x00000008
.L_191:


//--------------------- .nv.info._ZN7cutlass13device_kernelIN5flash11enable_sm90INS1_16FlashAttnFwdSm90INS1_25CollectiveMainloopFwdSm90ILi2EN4cute5tupleIJNS5_1CILi1EEES8_S8_EEENS6_IJNS7_ILi128EEENS7_ILi64EEENS7_ILi256EEEEEELi256ENS_10bfloat16_tEfNS_4arch4Sm90ELb0ELb1ELb1ELb1ELb1ELb0ELb0ELb1ELb1ELb1ELb1ELb0EEENS1_21CollectiveEpilogueFwdINS6_IJSA_SC_SB_EEES9_SE_SG_Li256ELb1ELb1ELb1ELb0EEENS1_36VarlenDynamicPersistentTileSchedulerILi128ELi64ELi256ELi128ELb1ELb1ELb1ELb1ELb0ELb1EEEEEEEEEvNT_6ParamsE --------------------------
	.section	.nv.info._ZN7cutlass13device_kernelIN5flash11enable_sm90INS1_16FlashAttnFwdSm90INS1_25CollectiveMainloopFwdSm90ILi2EN4cute5tupleIJNS5_1CILi1EEES8_S8_EEENS6_IJNS7_ILi128EEENS7_ILi64EEENS7_ILi256EEEEEELi256ENS_10bfloat16_tEfNS_4arch4Sm90ELb0ELb1ELb1ELb1ELb1ELb0ELb0ELb1ELb1ELb1ELb1ELb0EEENS1_21CollectiveEpilogueFwdINS6_IJSA_SC_SB_EEES9_SE_SG_Li256ELb1ELb1ELb1ELb0EEENS1_36VarlenDynamicPersistentTileSchedulerILi128ELi64ELi256ELi128ELb1ELb1ELb1ELb1ELb0ELb1EEEEEEEEEvNT_6ParamsE,"",@"SHT_CUDA_INFO"
	.sectionflags	@""
	.align	4


	//----- nvinfo : EIATTR_CUDA_API_VERSION
	.align		4
        /*0000*/ 	.byte	0x04, 0x37
        /*0002*/ 	.short	(.L_193 - .L_192)
.L_192:
        /*0004*/ 	.word	0x00000082


	//----- nvinfo : EIATTR_KPARAM_INFO
	.align		4
.L_193:
        /*0008*/ 	.byte	0x04, 0x17
        /*000a*/ 	.short	(.L_195 - .L_194)
.L_194:
        /*000c*/ 	.word	0x00000000
        /*0010*/ 	.short	0x0000
        /*0012*/ 	.short	0x0070
        /*0014*/ 	.byte	0x00, 0xf0, 0x01, 0x2a


	//----- nvinfo : EIATTR_SPARSE_MMA_MASK
	.align		4
.L_195:
        /*0018*/ 	.byte	0x03, 0x50
        /*001a*/ 	.short	0x0000


	//----- nvinfo : EIATTR_MAXREG_COUNT
	.align		4
        /*001c*/ 	.byte	0x03, 0x1b
        /*001e*/ 	.short	0x00a8


	//----- nvinfo : EIATTR_NUM_BARRIERS
	.align		4
        /*0020*/ 	.byte	0x02, 0x4c
        /*0022*/ 	.byte	0x09
	.zero		1


	//----- nvinfo : EIATTR_EXTERNS
	.align		4
        /*0024*/ 	.byte	0x04, 0x0f
        /*0026*/ 	.short	(.L_197 - .L_196)


	//   ....[0]....
	.align		4
.L_196:
        /*0028*/ 	.word	index@(__assertfail)


	//----- nvinfo : EIATTR_ANNOTATIONS
	.align		4
.L_197:
        /*002c*/ 	.byte	0x04, 0x55
        /*002e*/ 	.short	(.L_199 - .L_198)


	//   ....[0]....
.L_198:
        /* <DEDUP_REMOVED lines=22> */


	//----- nvinfo : EIATTR_MERCURY_ISA_VERSION
	.align		4
.L_199:
        /*0180*/ 	.byte	0x03, 0x5f
        /*0182*/ 	.short	0x0101


	//----- nvinfo : EIATTR_UNUSED_LOAD_BYTE_OFFSET
	.align		4
        /*0184*/ 	.byte	0x04, 0x44
        /*0186*/ 	.short	(.L_201 - .L_200)


	//   ....[0]....
.L_200:
        /*0188*/ 	.word	0x00000950
        /*018c*/ 	.word	0x0000fff0


	//   ....[1]....
        /*0190*/ 	.word	0x0000e8f0
        /*0194*/ 	.word	0x0000fff0


	//----- nvinfo : EIATTR_INT_WARP_WIDE_INSTR_OFFSETS
	.align		4
.L_201:
        /*0198*/ 	.byte	0x04, 0x31
        /*019a*/ 	.short	(.L_203 - .L_202)


	//   ....[0]....
.L_202:
        /*019c*/ 	.word	0x000000c0


	//   ....[1]....
        /*01a0*/ 	.word	0x000000d0


	//   ....[2]....
        /*01a4*/ 	.word	0x00000170


	//   ....[3]....
        /*01a8*/ 	.word	0x00014f30


	//   ....[4]....
        /*01ac*/ 	.word	0x00014fc0


	//   ....[5]....
        /*01b0*/ 	.word	0x00017c40


	//   ....[6]....
        /*01b4*/ 	.word	0x00017cd0


	//----- nvinfo : EIATTR_COOP_GROUP_MASK_REGIDS
	.align		4
.L_203:
        /*01b8*/ 	.byte	0x04, 0x29
        /*01ba*/ 	.short	(.L_205 - .L_204)


	//   ....[0]....
.L_204:
        /*01bc*/ 	.word	0xffffffff


	//   ....[1]....
        /*01c0*/ 	.word	0xffffffff


	//   ....[2]....
        /*01c4*/ 	.word	0xffffffff


	//   ....[3]....
        /*01c8*/ 	.word	0xffffffff


	//   ....[4]....
        /*01cc*/ 	.word	0xffffffff


	//   ....[5]....
        /*01d0*/ 	.word	0xffffffff


	//   ....[6]....
        /*01d4*/ 	.word	0xffffffff


	//   ....[7]....
        /*01d8*/ 	.word	0xffffffff


	//   ....[8]....
        /*01dc*/ 	.word	0xffffffff


	//   ....[9]....
        /*01e0*/ 	.word	0xffffffff


	//   ....[10]....
        /*01e4*/ 	.word	0xffffffff


	//   ....[11]....
        /*01e8*/ 	.word	0xffffffff


	//   ....[12]....
        /*01ec*/ 	.word	0xffffffff


	//   ....[13]....
        /*01f0*/ 	.word	0xffffffff


	//   ....[14]....
        /*01f4*/ 	.word	0xffffffff


	//   ....[15]....
        /*01f8*/ 	.word	0xffffffff


	//   ....[16]....
        /*01fc*/ 	.word	0xffffffff


	//   ....[17]....
        /*0200*/ 	.word	0xffffffff


	//   ....[18]....
        /*0204*/ 	.word	0xffffffff


	//   ....[19]....
        /*0208*/ 	.word	0xffffffff


	//   ....[20]....
        /*020c*/ 	.word	0xffffffff


	//   ....[21]....
        /*0210*/ 	.word	0xffffffff


	//   ....[22]....
        /*0214*/ 	.word	0xffffffff


	//   ....[23]....
        /*0218*/ 	.word	0xffffffff


	//   ....[24]....
        /*021c*/ 	.word	0xffffffff


	//   ....[25]....
        /*0220*/ 	.word	0xffffffff


	//   ....[26]....
        /*0224*/ 	.word	0xffffffff


	//   ....[27]....
        /*0228*/ 	.word	0xffffffff


	//   ....[28]....
        /*022c*/ 	.word	0xffffffff


	//   ....[29]....
        /*0230*/ 	.word	0xffffffff


	//   ....[30]....
        /*0234*/ 	.word	0xffffffff


	//   ....[31]....
        /*0238*/ 	.word	0xffffffff


	//   ....[32]....
        /*023c*/ 	.word	0xffffffff


	//   ....[33]....
        /*0240*/ 	.word	0xffffffff


	//   ....[34]....
        /*0244*/ 	.word	0xffffffff


	//   ....[35]....
        /*0248*/ 	.word	0xffffffff


	//   ....[36]....
        /*024c*/ 	.word	0xffffffff


	//   ....[37]....
        /*0250*/ 	.word	0xffffffff


	//   ....[38]....
        /*0254*/ 	.word	0xffffffff


	//   ....[39]....
        /*0258*/ 	.word	0xffffffff


	//   ....[40]....
        /*025c*/ 	.word	0xffffffff


	//   ....[41]....
        /*0260*/ 	.word	0xffffffff


	//   ....[42]....
        /*0264*/ 	.word	0xffffffff


	//   ....[43]....
        /*0268*/ 	.word	0xffffffff


	//   ....[44]....
        /*026c*/ 	.word	0xffffffff


	//   ....[45]....
        /*0270*/ 	.word	0xffffffff


	//   ....[46]....
        /*0274*/ 	.word	0xffffffff


	//   ....[47]....
        /*0278*/ 	.word	0xffffffff


	//   ....[48]....
        /*027c*/ 	.word	0xffffffff


	//   ....[49]....
        /*0280*/ 	.word	0xffffffff


	//   ....[50]....
        /*0284*/ 	.word	0xffffffff


	//   ....[51]....
        /*0288*/ 	.word	0xffffffff


	//   ....[52]....
        /*028c*/ 	.word	0xffffffff


	//   ....[53]....
        /*0290*/ 	.word	0xffffffff


	//   ....[54]....
        /*0294*/ 	.word	0xffffffff


	//   ....[55]....
        /*0298*/ 	.word	0xffffffff


	//   ....[56]....
        /*029c*/ 	.word	0xffffffff


	//   ....[57]....
        /*02a0*/ 	.word	0xffffffff


	//   ....[58]....
        /*02a4*/ 	.word	0xffffffff


	//   ....[59]....
        /*02a8*/ 	.word	0xffffffff


	//   ....[60]....
        /*02ac*/ 	.word	0xffffffff


	//   ....[61]....
        /*02b0*/ 	.word	0xffffffff


	//   ....[62]....
        /*02b4*/ 	.word	0xffffffff


	//   ....[63]....
        /*02b8*/ 	.word	0xffffffff


	//   ....[64]....
        /*02bc*/ 	.word	0xffffffff


	//   ....[65]....
        /*02c0*/ 	.word	0xffffffff


	//   ....[66]....
        /*02c4*/ 	.word	0xffffffff


	//   ....[67]....
        /*02c8*/ 	.word	0xffffffff


	//   ....[68]....
        /*02cc*/ 	.word	0xffffffff


	//   ....[69]....
        /*02d0*/ 	.word	0xffffffff


	//   ....[70]....
        /*02d4*/ 	.word	0xffffffff


	//   ....[71]....
        /*02d8*/ 	.word	0xffffffff


	//   ....[72]....
        /*02dc*/ 	.word	0xffffffff


	//   ....[73]....
        /*02e0*/ 	.word	0xffffffff


	//   ....[74]....
        /*02e4*/ 	.word	0xffffffff


	//   ....[75]....
        /*02e8*/ 	.word	0xffffffff


	//   ....[76]....
        /*02ec*/ 	.word	0xffffffff


	//   ....[77]....
        /*02f0*/ 	.word	0xffffffff


	//   ....[78]....
        /*02f4*/ 	.word	0xffffffff


	//   ....[79]....
        /*02f8*/ 	.word	0xffffffff


	//   ....[80]....
        /*02fc*/ 	.word	0xffffffff


	//   ....[81]....
        /*0300*/ 	.word	0xffffffff


	//   ....[82]....
        /*0304*/ 	.word	0xffffffff


	//   ....[83]....
        /*0308*/ 	.word	0xffffffff


	//   ....[84]....
        /*030c*/ 	.word	0xffffffff


	//   ....[85]....
        /*0310*/ 	.word	0xffffffff


	//   ....[86]....
        /*0314*/ 	.word	0xffffffff


	//   ....[87]....
        /*0318*/ 	.word	0xffffffff


	//   ....[88]....
        /*031c*/ 	.word	0xffffffff


	//   ....[89]....
        /*0320*/ 	.word	0xffffffff


	//   ....[90]....
        /*0324*/ 	.word	0xffffffff


	//   ....[91]....
        /*0328*/ 	.word	0xffffffff


	//   ....[92]....
        /*032c*/ 	.word	0xffffffff


	//   ....[93]....
        /*0330*/ 	.word	0xffffffff


	//   ....[94]....
        /*0334*/ 	.word	0xffffffff


	//   ....[95]....
        /*0338*/ 	.word	0xffffffff


	//   ....[96]....
        /*033c*/ 	.word	0xffffffff


	//   ....[97]....
        /*0340*/ 	.word	0xffffffff


	//   ....[98]....
        /*0344*/ 	.word	0xffffffff


	//   ....[99]....
        /*0348*/ 	.word	0xffffffff


	//   ....[100]....
        /*034c*/ 	.word	0xffffffff


	//   ....[101]....
        /*0350*/ 	.word	0xffffffff


	//   ....[102]....
        /*0354*/ 	.word	0xffffffff


	//   ....[103]....
        /*0358*/ 	.word	0xffffffff


	//   ....[104]....
        /*035c*/ 	.word	0xffffffff


	//   ....[105]....
        /*0360*/ 	.word	0xffffffff


	//   ....[106]....
        /*0364*/ 	.word	0xffffffff


	//   ....[107]....
        /*0368*/ 	.word	0xffffffff


	//   ....[108]....
        /*036c*/ 	.word	0xffffffff


	//   ....[109]....
        /*0370*/ 	.word	0xffffffff


	//   ....[110]....
        /*0374*/ 	.word	0xffffffff


	//   ....[111]....
        /*0378*/ 	.word	0xffffffff


	//   ....[112]....
        /*037c*/ 	.word	0xffffffff


	//   ....[113]....
        /*0380*/ 	.word	0xffffffff


	//   ....[114]....
        /*0384*/ 	.word	0xffffffff


	//   ....[115]....
        /*0388*/ 	.word	0xffffffff


	//   ....[116]....
        /*038c*/ 	.word	0xffffffff


	//   ....[117]....
        /*0390*/ 	.word	0xffffffff


	//   ....[118]....
        /*0394*/ 	.word	0xffffffff


	//   ....[119]....
        /*0398*/ 	.word	0xffffffff


	//   ....[120]....
        /*039c*/ 	.word	0xffffffff


	//   ....[121]....
        /*03a0*/ 	.word	0xffffffff


	//   ....[122]....
        /*03a4*/ 	.word	0xffffffff


	//   ....[123]....
        /*03a8*/ 	.word	0xffffffff


	//   ....[124]....
        /*03ac*/ 	.word	0xffffffff


	//   ....[125]....
        /*03b0*/ 	.word	0xffffffff


	//   ....[126]....
        /*03b4*/ 	.word	0xffffffff


	//   ....[127]....
        /*03b8*/ 	.word	0xffffffff


	//   ....[128]....
        /*03bc*/ 	.word	0xffffffff


	//   ....[129]....
        /*03c0*/ 	.word	0xffffffff


	//   ....[130]....
        /*03c4*/ 	.word	0xffffffff


	//   ....[131]....
        /*03c8*/ 	.word	0xffffffff


	//   ....[132]....
        /*03cc*/ 	.word	0xffffffff


	//   ....[133]....
        /*03d0*/ 	.word	0xffffffff


	//   ....[134]....
        /*03d4*/ 	.word	0xffffffff


	//   ....[135]....
        /*03d8*/ 	.word	0xffffffff


	//   ....[136]....
        /*03dc*/ 	.word	0xffffffff


	//   ....[137]....
        /*03e0*/ 	.word	0xffffffff


	//   ....[138]....
        /*03e4*/ 	.word	0xffffffff


	//   ....[139]....
        /*03e8*/ 	.word	0xffffffff


	//   ....[140]....
        /*03ec*/ 	.word	0xffffffff


	//   ....[141]....
        /*03f0*/ 	.word	0x0500000f


	//   ....[142]....
        /*03f4*/ 	.word	0x0500000f


	//   ....[143]....
        /*03f8*/ 	.word	0x0500000f


	//   ....[144]....
        /*03fc*/ 	.word	0x0500000f


	//   ....[145]....
        /*0400*/ 	.word	0x0500000f


	//   ....[146]....
        /*0404*/ 	.word	0x0500000f


	//   ....[147]....
        /*0408*/ 	.word	0x0500000f


	//   ....[148]....
        /*040c*/ 	.word	0x0500000f


	//   ....[149]....
        /*0410*/ 	.word	0x0500000f


	//   ....[150]....
        /*0414*/ 	.word	0x0500000f


	//   ....[151]....
        /*0418*/ 	.word	0x0500000f


	//   ....[152]....
        /*041c*/ 	.word	0x0500000f


	//   ....[153]....
        /*0420*/ 	.word	0x0500000f


	//   ....[154]....
        /*0424*/ 	.word	0x0500000f


	//   ....[155]....
        /*0428*/ 	.word	0x0500000f


	//   ....[156]....
        /*042c*/ 	.word	0x0500000f


	//   ....[157]....
        /*0430*/ 	.word	0x0500000f


	//   ....[158]....
        /*0434*/ 	.word	0x0500000f


	//   ....[159]....
        /*0438*/ 	.word	0x0500000f


	//   ....[160]....
        /*043c*/ 	.word	0x0500000f


	//   ....[161]....
        /*0440*/ 	.word	0x0500000f


	//   ....[162]....
        /*0444*/ 	.word	0x0500000f


	//   ....[163]....
        /*0448*/ 	.word	0x0500000f


	//   ....[164]....
        /*044c*/ 	.word	0x0500000f


	//   ....[165]....
        /*0450*/ 	.word	0x0500000f


	//   ....[166]....
        /*0454*/ 	.word	0x0500000f


	//   ....[167]....
        /*0458*/ 	.word	0x0500000f


	//   ....[168]....
        /*045c*/ 	.word	0x0500000f


	//   ....[169]....
        /*0460*/ 	.word	0x0500000f


	//   ....[170]....
        /*0464*/ 	.word	0x0500000f


	//   ....[171]....
        /*0468*/ 	.word	0x0500000f


	//   ....[172]....
        /*046c*/ 	.word	0x0500000f


	//   ....[173]....
        /*0470*/ 	.word	0x0500000f


	//   ....[174]....
        /*0474*/ 	.word	0x0500000f


	//   ....[175]....
        /*0478*/ 	.word	0x0500000f


	//   ....[176]....
        /*047c*/ 	.word	0x0500000f


	//   ....[177]....
        /*0480*/ 	.word	0x0500000f


	//   ....[178]....
        /*0484*/ 	.word	0x0500000f


	//   ....[179]....
        /*0488*/ 	.word	0x0500000f


	//   ....[180]....
        /*048c*/ 	.word	0x0500000f


	//   ....[181]....
        /*0490*/ 	.word	0x0500000f


	//   ....[182]....
        /*0494*/ 	.word	0x0500000f


	//   ....[183]....
        /*0498*/ 	.word	0x0500000f


	//   ....[184]....
        /*049c*/ 	.word	0x0500000f


	//   ....[185]....
        /*04a0*/ 	.word	0x0500000f


	//   ....[186]....
        /*04a4*/ 	.word	0x0500000f


	//   ....[187]....
        /*04a8*/ 	.word	0x0500000f


	//   ....[188]....
        /*04ac*/ 	.word	0x0500000f


	//   ....[189]....
        /*04b0*/ 	.word	0x0500000f


	//   ....[190]....
        /*04b4*/ 	.word	0x0500000f


	//   ....[191]....
        /*04b8*/ 	.word	0x0500000f


	//   ....[192]....
        /*04bc*/ 	.word	0x0500000f


	//   ....[193]....
        /*04c0*/ 	.word	0x0500000f


	//   ....[194]....
        /*04c4*/ 	.word	0x0500000f


	//   ....[195]....
        /*04c8*/ 	.word	0x0500000f


	//   ....[196]....
        /*04cc*/ 	.word	0x0500000f


	//   ....[197]....
        /*04d0*/ 	.word	0x0500000f


	//   ....[198]....
        /*04d4*/ 	.word	0x0500000f


	//   ....[199]....
        /*04d8*/ 	.word	0x0500000f


	//   ....[200]....
        /*04dc*/ 	.word	0x0500000f


	//   ....[201]....
        /*04e0*/ 	.word	0x0500000f


	//   ....[202]....
        /*04e4*/ 	.word	0x0500000f


	//   ....[203]....
        /*04e8*/ 	.word	0x0500000f


	//   ....[204]....
        /*04ec*/ 	.word	0x0500000f


	//   ....[205]....
        /*04f0*/ 	.word	0x0500000f


	//   ....[206]....
        /*04f4*/ 	.word	0x0500000f


	//   ....[207]....
        /*04f8*/ 	.word	0x0500000f


	//   ....[208]....
        /*04fc*/ 	.word	0x0500000f


	//----- nvinfo : EIATTR_COOP_GROUP_INSTR_OFFSETS
	.align		4
.L_205:
        /*0500*/ 	.byte	0x04, 0x28
        /*0502*/ 	.short	(.L_207 - .L_206)


	//   ....[0]....
.L_206:
        /*0504*/ 	.word	0x00000070


	//   ....[1]....
        /*0508*/ 	.word	0x000000b0


	//   ....[2]....
        /*050c*/ 	.word	0x000002d0


	//   ....[3]....
        /*0510*/ 	.word	0x00000430


	//   ....[4]....
        /*0514*/ 	.word	0x00000550


	//   ....[5]....
        /*0518*/ 	.word	0x000006b0


	//   ....[6]....
        /*051c*/ 	.word	0x000022e0


	//   ....[7]....
        /*0520*/ 	.word	0x000031b0


	//   ....[8]....
        /*0524*/ 	.word	0x000036c0


	//   ....[9]....
        /*0528*/ 	.word	0x00003fd0


	//   ....[10]....
        /*052c*/ 	.word	0x00004120


	//   ....[11]....
        /*0530*/ 	.word	0x00004470


	//   ....[12]....
        /*0534*/ 	.word	0x00004550


	//   ....[13]....
        /*0538*/ 	.word	0x000065a0


	//   ....[14]....
        /*053c*/ 	.word	0x00006b00


	//   ....[15]....
        /*0540*/ 	.word	0x000074a0


	//   ....[16]....
        /*0544*/ 	.word	0x000075a0


	//   ....[17]....
        /*0548*/ 	.word	0x00007910


	//   ....[18]....
        /*054c*/ 	.word	0x00007980


	//   ....[19]....
        /*0550*/ 	.word	0x00009990


	//   ....[20]....
        /*0554*/ 	.word	0x000099f0


	//   ....[21]....
        /*0558*/ 	.word	0x00009bd0


	//   ....[22]....
        /*055c*/ 	.word	0x00009bf0


	//   ....[23]....
        /*0560*/ 	.word	0x0000b940


	//   ....[24]....
        /*0564*/ 	.word	0x0000bde0


	//   ....[25]....
        /*0568*/ 	.word	0x0000c780


	//   ....[26]....
        /*056c*/ 	.word	0x0000c880


	//   ....[27]....
        /*0570*/ 	.word	0x0000cbf0


	//   ....[28]....
        /*0574*/ 	.word	0x0000cc60


	//   ....[29]....
        /*0578*/ 	.word	0x0000dc60


	//   ....[30]....
        /*057c*/ 	.word	0x0000dc90


	//   ....[31]....
        /*0580*/ 	.word	0x0000dd50


	//   ....[32]....
        /*0584*/ 	.word	0x0000dd60


	//   ....[33]....
        /*0588*/ 	.word	0x0000fac0


	//   ....[34]....
        /*058c*/ 	.word	0x0000fad0


	//   ....[35]....
        /*0590*/ 	.word	0x0000fae0


	//   ....[36]....
        /*0594*/ 	.word	0x0000faf0


	//   ....[37]....
        /*0598*/ 	.word	0x000105b0


	//   ....[38]....
        /*059c*/ 	.word	0x000105c0


	//   ....[39]....
        /*05a0*/ 	.word	0x00010730


	//   ....[40]....
        /*05a4*/ 	.word	0x00010750


	//   ....[41]....
        /*05a8*/ 	.word	0x00010890


	//   ....[42]....
        /*05ac*/ 	.word	0x000108b0


	//   ....[43]....
        /*05b0*/ 	.word	0x00010a00


	//   ....[44]....
        /*05b4*/ 	.word	0x00010a20


	//   ....[45]....
        /*05b8*/ 	.word	0x00010fe0


	//   ....[46]....
        /*05bc*/ 	.word	0x00011010


	//   ....[47]....
        /*05c0*/ 	.word	0x00011970


	//   ....[48]....
        /*05c4*/ 	.word	0x00011980


	//   ....[49]....
        /*05c8*/ 	.word	0x00012c60


	//   ....[50]....
        /*05cc*/ 	.word	0x00012c90


	//   ....[51]....
        /*05d0*/ 	.word	0x00012e00


	//   ....[52]....
        /*05d4*/ 	.word	0x00012e20


	//   ....[53]....
        /*05d8*/ 	.word	0x00012f60


	//   ....[54]....
        /*05dc*/ 	.word	0x00012f80


	//   ....[55]....
        /*05e0*/ 	.word	0x000130d0


	//   ....[56]....
        /*05e4*/ 	.word	0x000130f0


	//   ....[57]....
        /*05e8*/ 	.word	0x000132d0


	//   ....[58]....
        /*05ec*/ 	.word	0x000134c0


	//   ....[59]....
        /*05f0*/ 	.word	0x000134f0


	//   ....[60]....
        /*05f4*/ 	.word	0x00013520


	//   ....[61]....
        /*05f8*/ 	.word	0x00013550


	//   ....[62]....
        /*05fc*/ 	.word	0x00013580


	//   ....[63]....
        /*0600*/ 	.word	0x000135b0


	//   ....[64]....
        /*0604*/ 	.word	0x00013720


	//   ....[65]....
        /*0608*/ 	.word	0x00013750


	//   ....[66]....
        /*060c*/ 	.word	0x00013780


	//   ....[67]....
        /*0610*/ 	.word	0x000137b0


	//   ....[68]....
        /*0614*/ 	.word	0x000137e0


	//   ....[69]....
        /*0618*/ 	.word	0x00013810


	//   ....[70]....
        /*061c*/ 	.word	0x000138a0


	//   ....[71]....
        /*0620*/ 	.word	0x000138d0


	//   ....[72]....
        /*0624*/ 	.word	0x000138e0


	//   ....[73]....
        /*0628*/ 	.word	0x00013920


	//   ....[74]....
        /*062c*/ 	.word	0x00015b40


	//   ....[75]....
        /*0630*/ 	.word	0x00015b60


	//   ....[76]....
        /*0634*/ 	.word	0x00015b70


	//   ....[77]....
        /*0638*/ 	.word	0x00015c20


	//   ....[78]....
        /*063c*/ 	.word	0x00015c60


	//   ....[79]....
        /*0640*/ 	.word	0x00015cc0


	//   ....[80]....
        /*0644*/ 	.word	0x00015ce0


	//   ....[81]....
        /*0648*/ 	.word	0x00015d10


	//   ....[82]....
        /*064c*/ 	.word	0x00016450


	//   ....[83]....
        /*0650*/ 	.word	0x00016480


	//   ....[84]....
        /*0654*/ 	.word	0x000164e0


	//   ....[85]....
        /*0658*/ 	.word	0x00016550


	//   ....[86]....
        /*065c*/ 	.word	0x000165a0


	//   ....[87]....
        /*0660*/ 	.word	0x00016610


	//   ....[88]....
        /*0664*/ 	.word	0x00016660


	//   ....[89]....
        /*0668*/ 	.word	0x000166d0


	//   ....[90]....
        /*066c*/ 	.word	0x00016720


	//   ....[91]....
        /*0670*/ 	.word	0x00016790


	//   ....[92]....
        /*0674*/ 	.word	0x000167e0


	//   ....[93]....
        /*0678*/ 	.word	0x00016850


	//   ....[94]....
        /*067c*/ 	.word	0x000168a0


	//   ....[95]....
        /*0680*/ 	.word	0x00016900


	//   ....[96]....
        /*0684*/ 	.word	0x00016910


	//   ....[97]....
        /*0688*/ 	.word	0x00016960


	//   ....[98]....
        /*068c*/ 	.word	0x00017130


	//   ....[99]....
        /*0690*/ 	.word	0x00017160


	//   ....[100]....
        /*0694*/ 	.word	0x00017190


	//   ....[101]....
        /*0698*/ 	.word	0x00017250


	//   ....[102]....
        /*069c*/ 	.word	0x00017280


	//   ....[103]....
        /*06a0*/ 	.word	0x000172d0


	//   ....[104]....
        /*06a4*/ 	.word	0x00017300


	//   ....[105]....
        /*06a8*/ 	.word	0x00017370


	//   ....[106]....
        /*06ac*/ 	.word	0x00017650


	//   ....[107]....
        /*06b0*/ 	.word	0x00017670


	//   ....[108]....
        /*06b4*/ 	.word	0x00017680


	//   ....[109]....
        /*06b8*/ 	.word	0x00017730


	//   ....[110]....
        /*06bc*/ 	.word	0x00017740


	//   ....[111]....
        /*06c0*/ 	.word	0x000177f0


	//   ....[112]....
        /*06c4*/ 	.word	0x00017800


	//   ....[113]....
        /*06c8*/ 	.word	0x00017810


	//   ....[114]....
        /*06cc*/ 	.word	0x00017e20


	//   ....[115]....
        /*06d0*/ 	.word	0x00017e60


	//   ....[116]....
        /*06d4*/ 	.word	0x00017ea0


	//   ....[117]....
        /*06d8*/ 	.word	0x00017ed0


	//   ....[118]....
        /*06dc*/ 	.word	0x00017f80


	//   ....[119]....
        /*06e0*/ 	.word	0x00017fb0


	//   ....[120]....
        /*06e4*/ 	.word	0x00017fc0


	//   ....[121]....
        /*06e8*/ 	.word	0x00018050


	//   ....[122]....
        /*06ec*/ 	.word	0x000184c0


	//   ....[123]....
        /*06f0*/ 	.word	0x000184f0


	//   ....[124]....
        /*06f4*/ 	.word	0x00018550


	//   ....[125]....
        /*06f8*/ 	.word	0x00018580


	//   ....[126]....
        /*06fc*/ 	.word	0x000185b0


	//   ....[127]....
        /*0700*/ 	.word	0x000185e0


	//   ....[128]....
        /*0704*/ 	.word	0x00018610


	//   ....[129]....
        /*0708*/ 	.word	0x00018640


	//   ....[130]....
        /*070c*/ 	.word	0x000187e0


	//   ....[131]....
        /*0710*/ 	.word	0x00018810


	//   ....[132]....
        /*0714*/ 	.word	0x00018840


	//   ....[133]....
        /*0718*/ 	.word	0x00018870


	//   ....[134]....
        /*071c*/ 	.word	0x000188a0


	//   ....[135]....
        /*0720*/ 	.word	0x000188d0


	//   ....[136]....
        /*0724*/ 	.word	0x00018990


	//   ....[137]....
        /*0728*/ 	.word	0x000189b0


	//   ....[138]....
        /*072c*/ 	.word	0x000189d0


	//   ....[139]....
        /*0730*/ 	.word	0x00018a30


	//   ....[140]....
        /*0734*/ 	.word	0x00019450


	//   ....[141]....
        /*0738*/ 	.word	0x00019ad0


	//   ....[142]....
        /*073c*/ 	.word	0x00019bc0


	//   ....[143]....
        /*0740*/ 	.word	0x00019c60


	//   ....[144]....
        /*0744*/ 	.word	0x00019cc0


	//   ....[145]....
        /*0748*/ 	.word	0x00019d60


	//   ....[146]....
        /*074c*/ 	.word	0x00019e40


	//   ....[147]....
        /*0750*/ 	.word	0x00019f40


	//   ....[148]....
        /*0754*/ 	.word	0x00019fb0


	//   ....[149]....
        /*0758*/ 	.word	0x0001a090


	//   ....[150]....
        /*075c*/ 	.word	0x0001a140


	//   ....[151]....
        /*0760*/ 	.word	0x0001a1b0


	//   ....[152]....
        /*0764*/ 	.word	0x0001a230


	//   ....[153]....
        /*0768*/ 	.word	0x0001a310


	//   ....[154]....
        /*076c*/ 	.word	0x0001a390


	//   ....[155]....
        /*0770*/ 	.word	0x0001a480


	//   ....[156]....
        /*0774*/ 	.word	0x0001a500


	//   ....[157]....
        /*0778*/ 	.word	0x0001a5f0


	//   ....[158]....
        /*077c*/ 	.word	0x0001a670


	//   ....[159]....
        /*0780*/ 	.word	0x0001a760


	//   ....[160]....
        /*0784*/ 	.word	0x0001a7e0


	//   ....[161]....
        /*0788*/ 	.word	0x0001a8d0


	//   ....[162]....
        /*078c*/ 	.word	0x0001a950


	//   ....[163]....
        /*0790*/ 	.word	0x0001aa30


	//   ....[164]....
        /*0794*/ 	.word	0x0001aab0


	//   ....[165]....
        /*0798*/ 	.word	0x0001ab80


	//   ....[166]....
        /*079c*/ 	.word	0x0001acb0


	//   ....[167]....
        /*07a0*/ 	.word	0x0001ad80


	//   ....[168]....
        /*07a4*/ 	.word	0x0001ae50


	//   ....[169]....
        /*07a8*/ 	.word	0x0001af30


	//   ....[170]....
        /*07ac*/ 	.word	0x0001af90


	//   ....[171]....
        /*07b0*/ 	.word	0x0001b070


	//   ....[172]....
        /*07b4*/ 	.word	0x0001b0d0


	//   ....[173]....
        /*07b8*/ 	.word	0x0001b1e0


	//   ....[174]....
        /*07bc*/ 	.word	0x0001b2d0


	//   ....[175]....
        /*07c0*/ 	.word	0x0001b370


	//   ....[176]....
        /*07c4*/ 	.word	0x0001b3d0


	//   ....[177]....
        /*07c8*/ 	.word	0x0001b4f0


	//   ....[178]....
        /*07cc*/ 	.word	0x0001b550


	//   ....[179]....
        /*07d0*/ 	.word	0x0001b670


	//   ....[180]....
        /*07d4*/ 	.word	0x0001b6d0


	//   ....[181]....
        /*07d8*/ 	.word	0x0001b7a0


	//   ....[182]....
        /*07dc*/ 	.word	0x0001b900


	//   ....[183]....
        /*07e0*/ 	.word	0x0001b9a0


	//   ....[184]....
        /*07e4*/ 	.word	0x0001baf0


	//   ....[185]....
        /*07e8*/ 	.word	0x0001bba0


	//   ....[186]....
        /*07ec*/ 	.word	0x0001bc00


	//   ....[187]....
        /*07f0*/ 	.word	0x0001bcc0


	//   ....[188]....
        /*07f4*/ 	.word	0x0001bda0


	//   ....[189]....
        /*07f8*/ 	.word	0x0001be60


	//   ....[190]....
        /*07fc*/ 	.word	0x0001bf70


	//   ....[191]....
        /*0800*/ 	.word	0x0001c010


	//   ....[192]....
        /*0804*/ 	.word	0x0001c190


	//   ....[193]....
        /*0808*/ 	.word	0x0001c200


	//   ....[194]....
        /*080c*/ 	.word	0x0001c270


	//   ....[195]....
        /*0810*/ 	.word	0x0001c2e0


	//   ....[196]....
        /*0814*/ 	.word	0x0001c350


	//   ....[197]....
        /*0818*/ 	.word	0x0001c3d0


	//   ....[198]....
        /*081c*/ 	.word	0x0001c450


	//   ....[199]....
        /*0820*/ 	.word	0x0001c4e0


	//   ....[200]....
        /*0824*/ 	.word	0x0001c550


	//   ....[201]....
        /*0828*/ 	.word	0x0001c5c0


	//   ....[202]....
        /*082c*/ 	.word	0x0001c630


	//   ....[203]....
        /*0830*/ 	.word	0x0001c6b0


	//   ....[204]....
        /*0834*/ 	.word	0x0001c720


	//   ....[205]....
        /*0838*/ 	.word	0x0001c7b0


	//   ....[206]....
        /*083c*/ 	.word	0x0001c810


	//   ....[207]....
        /*0840*/ 	.word	0x0001c8a0


	//   ....[208]....
        /*0844*/ 	.word	0x0001c9d0


	//----- nvinfo : EIATTR_REG_RECONFIG
	.align		4
.L_207:
        /*0848*/ 	.byte	0x01, 0x54
	.zero		2


	//----- nvinfo : EIATTR_SYSCALL_OFFSETS
	.align		4
        /*084c*/ 	.byte	0x04, 0x46
        /*084e*/ 	.short	(.L_209 - .L_208)


	//   ....[0]....
.L_208:
        /*0850*/ 	.word	0x00002460


	//   ....[1]....
        /*0854*/ 	.word	0x00015120


	//   ....[2]....
        /*0858*/ 	.word	0x00015270


	//   ....[3]....
        /*085c*/ 	.word	0x00015360


	//   ....[4]....
        /*0860*/ 	.word	0x000160a0


	//----- nvinfo : EIATTR_MBARRIER_INSTR_OFFSETS
	.align		4
.L_209:
        /*0864*/ 	.byte	0x04, 0x39
        /*0866*/ 	.short	(.L_211 - .L_210)


	//   ....[0]....
.L_210:
        /*0868*/ 	.word	0x00000180
        /*086c*/ 	.word	0x000000ff
        /*0870*/ 	.word	0x00030800
        /*0874*/ 	.short	0x0100
        /*0876*/ 	.byte	0x08
	.zero		1


	//   ....[1]....
        /*0878*/ 	.word	0x00000190
        /*087c*/ 	.word	0x000000ff
        /*0880*/ 	.word	0x00030820
        /*0884*/ 	.short	0x0100
        /*0886*/ 	.byte	0x08
	.zero		1


	//   ....[2]....
        /*0888*/ 	.word	0x00000280
        /*088c*/ 	.word	0x000000ff
        /*0890*/ 	.word	0x00030830
        /*0894*/ 	.short	0x0100
        /*0896*/ 	.byte	0x08
	.zero		1


	//   ....[3]....
        /*0898*/ 	.word	0x00000290
        /*089c*/ 	.word	0x000000ff
        /*08a0*/ 	.word	0x00030840
        /*08a4*/ 	.short	0x0100
        /*08a6*/ 	.byte	0x08
	.zero		1


	//   ....[4]....
        /*08a8*/ 	.word	0x000002a0
        /*08ac*/ 	.word	0x000000ff
        /*08b0*/ 	.word	0x00030838
        /*08b4*/ 	.short	0x0100
        /*08b6*/ 	.byte	0x08
	.zero		1


	//   ....[5]....
        /*08b8*/ 	.word	0x000002b0
        /*08bc*/ 	.word	0x000000ff
        /*08c0*/ 	.word	0x00030848
        /*08c4*/ 	.short	0x0100
        /*08c6*/ 	.byte	0x08
	.zero		1


	//   ....[6]....
        /*08c8*/ 	.word	0x000003e0
        /*08cc*/ 	.word	0x000000ff
        /*08d0*/ 	.word	0x00030850
        /*08d4*/ 	.short	0x0100
        /*08d6*/ 	.byte	0x08
	.zero		1


	//   ....[7]....
        /*08d8*/ 	.word	0x000003f0
        /*08dc*/ 	.word	0x000000ff
        /*08e0*/ 	.word	0x00030860
        /*08e4*/ 	.short	0x0100
        /*08e6*/ 	.byte	0x08
	.zero		1


	//   ....[8]....
        /*08e8*/ 	.word	0x00000400
        /*08ec*/ 	.word	0x000000ff
        /*08f0*/ 	.word	0x00030858
        /*08f4*/ 	.short	0x0100
        /*08f6*/ 	.byte	0x08
	.zero		1


	//   ....[9]....
        /*08f8*/ 	.word	0x00000410
        /*08fc*/ 	.word	0x000000ff
        /*0900*/ 	.word	0x00030868
        /*0904*/ 	.short	0x0100
        /*0906*/ 	.byte	0x08
	.zero		1


	//   ....[10]....
        /*0908*/ 	.word	0x00000500
        /*090c*/ 	.word	0x000000ff
        /*0910*/ 	.word	0x00030870
        /*0914*/ 	.short	0x0100
        /*0916*/ 	.byte	0x06
	.zero		1


	//   ....[11]....
        /*0918*/ 	.word	0x00000510
        /*091c*/ 	.word	0x000000ff
        /*0920*/ 	.word	0x00030880
        /*0924*/ 	.short	0x0100
        /*0926*/ 	.byte	0x06
	.zero		1


	//   ....[12]....
        /*0928*/ 	.word	0x00000520
        /*092c*/ 	.word	0x000000ff
        /*0930*/ 	.word	0x00030878
        /*0934*/ 	.short	0x0100
        /*0936*/ 	.byte	0x06
	.zero		1


	//   ....[13]....
        /*0938*/ 	.word	0x00000530
        /*093c*/ 	.word	0x000000ff
        /*0940*/ 	.word	0x00030888
        /*0944*/ 	.short	0x0100
        /*0946*/ 	.byte	0x06
	.zero		1


	//   ....[14]....
        /*0948*/ 	.word	0x00000660
        /*094c*/ 	.word	0x000000ff
        /*0950*/ 	.word	0x00030890
        /*0954*/ 	.short	0x0100
        /*0956*/ 	.byte	0x08
	.zero		1


	//   ....[15]....
        /*0958*/ 	.word	0x00000670
        /*095c*/ 	.word	0x000000ff
        /*0960*/ 	.word	0x000308a0
        /*0964*/ 	.short	0x0100
        /*0966*/ 	.byte	0x08
	.zero		1


	//   ....[16]....
        /*0968*/ 	.word	0x00000680
        /*096c*/ 	.word	0x000000ff
        /*0970*/ 	.word	0x00030898
        /*0974*/ 	.short	0x0100
        /*0976*/ 	.byte	0x08
	.zero		1


	//   ....[17]....
        /*0978*/ 	.word	0x00000690
        /*097c*/ 	.word	0x000000ff
        /*0980*/ 	.word	0x000308a8
        /*0984*/ 	.short	0x0100
        /*0986*/ 	.byte	0x08
	.zero		1


	//   ....[18]....
        /*0988*/ 	.word	0x000007d0
        /*098c*/ 	.word	0x000000ff
        /*0990*/ 	.word	0x000308b0
        /*0994*/ 	.short	0x0100
        /*0996*/ 	.byte	0x08
	.zero		1


	//   ....[19]....
        /*0998*/ 	.word	0x000007e0
        /*099c*/ 	.word	0x000000ff
        /*09a0*/ 	.word	0x000308c0
        /*09a4*/ 	.short	0x0100
        /*09a6*/ 	.byte	0x08
	.zero		1


	//   ....[20]....
        /*09a8*/ 	.word	0x000007f0
        /*09ac*/ 	.word	0x000000ff
        /*09b0*/ 	.word	0x000308b8
        /*09b4*/ 	.short	0x0100
        /*09b6*/ 	.byte	0x08
	.zero		1


	//   ....[21]....
        /*09b8*/ 	.word	0x00000800
        /*09bc*/ 	.word	0x000000ff
        /*09c0*/ 	.word	0x000308c8
        /*09c4*/ 	.short	0x0100
        /*09c6*/ 	.byte	0x08
	.zero		1


	//   ....[22]....
        /*09c8*/ 	.word	0x00002520
        /*09cc*/ 	.word	0x000000ff
        /*09d0*/ 	.word	0x00030800
        /*09d4*/ 	.short	0x010a
        /*09d6*/ 	.byte	0x28
	.zero		1


	//   ....[23]....
        /*09d8*/ 	.word	0x000025a0
        /*09dc*/ 	.word	0x00000003
        /*09e0*/ 	.word	0x00030830
        /*09e4*/ 	.short	0x010a
        /*09e6*/ 	.byte	0x3f
	.zero		1


	//   ....[24]....
        /*09e8*/ 	.word	0x000025e0
        /*09ec*/ 	.word	0x00000003
        /*09f0*/ 	.word	0x00030830
        /*09f4*/ 	.short	0x010a
        /*09f6*/ 	.byte	0x3f
	.zero		1


	//   ....[25]....
        /*09f8*/ 	.word	0x00003270
        /*09fc*/ 	.word	0x000000ff
        /*0a00*/ 	.word	0x00000000
        /*0a04*/ 	.short	0x0101
        /*0a06*/ 	.byte	0x04
	.zero		1


	//   ....[26]....
        /*0a08*/ 	.word	0x000052a0
        /*0a0c*/ 	.word	0x000000ff
        /*0a10*/ 	.word	0x00030830
        /*0a14*/ 	.short	0x010a
        /*0a16*/ 	.byte	0x06
	.zero		1


	//   ....[27]....
        /*0a18*/ 	.word	0x00005300
        /*0a1c*/ 	.word	0x000000ff
        /*0a20*/ 	.word	0x00030830
        /*0a24*/ 	.short	0x010a
        /*0a26*/ 	.byte	0x06
	.zero		1


	//   ....[28]....
        /*0a28*/ 	.word	0x00006170
        /*0a2c*/ 	.word	0x000000ff
        /*0a30*/ 	.word	0x00030850
        /*0a34*/ 	.short	0x010a
        /*0a36*/ 	.byte	0x05
	.zero		1


	//   ....[29]....
        /*0a38*/ 	.word	0x000061b0
        /*0a3c*/ 	.word	0x000000ff
        /*0a40*/ 	.word	0x00030850
        /*0a44*/ 	.short	0x010a
        /*0a46*/ 	.byte	0x05
	.zero		1


	//   ....[30]....
        /*0a48*/ 	.word	0x000066e0
        /*0a4c*/ 	.word	0x000000ff
        /*0a50*/ 	.word	0x00000000
        /*0a54*/ 	.short	0x0101
        /*0a56*/ 	.byte	0x06
	.zero		1


	//   ....[31]....
        /*0a58*/ 	.word	0x00008040
        /*0a5c*/ 	.word	0x000000ff
        /*0a60*/ 	.word	0x00000000
        /*0a64*/ 	.short	0x0101
        /*0a66*/ 	.byte	0x05
	.zero		1


	//   ....[32]....
        /*0a68*/ 	.word	0x00008410
        /*0a6c*/ 	.word	0x000000ff
        /*0a70*/ 	.word	0x00030830
        /*0a74*/ 	.short	0x010a
        /*0a76*/ 	.byte	0x07
	.zero		1


	//   ....[33]....
        /*0a78*/ 	.word	0x00008470
        /*0a7c*/ 	.word	0x000000ff
        /*0a80*/ 	.word	0x00030830
        /*0a84*/ 	.short	0x010a
        /*0a86*/ 	.byte	0x07
	.zero		1


	//   ....[34]....
        /*0a88*/ 	.word	0x000092e0
        /*0a8c*/ 	.word	0x000000ff
        /*0a90*/ 	.word	0x00030850
        /*0a94*/ 	.short	0x010a
        /*0a96*/ 	.byte	0x05
	.zero		1


	//   ....[35]....
        /*0a98*/ 	.word	0x00009320
        /*0a9c*/ 	.word	0x000000ff
        /*0aa0*/ 	.word	0x00030850
        /*0aa4*/ 	.short	0x010a
        /*0aa6*/ 	.byte	0x05
	.zero		1


	//   ....[36]....
        /*0aa8*/ 	.word	0x00009860
        /*0aac*/ 	.word	0x000000ff
        /*0ab0*/ 	.word	0x00000000
        /*0ab4*/ 	.short	0x0101
        /*0ab6*/ 	.byte	0x07
	.zero		1


	//   ....[37]....
        /*0ab8*/ 	.word	0x0000a400
        /*0abc*/ 	.word	0x000000ff
        /*0ac0*/ 	.word	0x00000000
        /*0ac4*/ 	.short	0x0101
        /*0ac6*/ 	.byte	0x05
	.zero		1


	//   ....[38]....
        /*0ac8*/ 	.word	0x0000a580
        /*0acc*/ 	.word	0x000000ff
        /*0ad0*/ 	.word	0x00030830
        /*0ad4*/ 	.short	0x010a
        /*0ad6*/ 	.byte	0x05
	.zero		1


	//   ....[39]....
        /*0ad8*/ 	.word	0x0000a5e0
        /*0adc*/ 	.word	0x000000ff
        /*0ae0*/ 	.word	0x00030830
        /*0ae4*/ 	.short	0x010a
        /*0ae6*/ 	.byte	0x05
	.zero		1


	//   ....[40]....
        /*0ae8*/ 	.word	0x0000b450
        /*0aec*/ 	.word	0x000000ff
        /*0af0*/ 	.word	0x00030850
        /*0af4*/ 	.short	0x010a
        /*0af6*/ 	.byte	0x05
	.zero		1


	//   ....[41]....
        /*0af8*/ 	.word	0x0000b490
        /*0afc*/ 	.word	0x000000ff
        /*0b00*/ 	.word	0x00030850
        /*0b04*/ 	.short	0x010a
        /*0b06*/ 	.byte	0x05
	.zero		1


	//   ....[42]....
        /*0b08*/ 	.word	0x0000b9f0
        /*0b0c*/ 	.word	0x000000ff
        /*0b10*/ 	.word	0x00000000
        /*0b14*/ 	.short	0x0101
        /*0b16*/ 	.byte	0x04
	.zero		1


	//   ....[43]....
        /*0b18*/ 	.word	0x0000d330
        /*0b1c*/ 	.word	0x000000ff
        /*0b20*/ 	.word	0x00000000
        /*0b24*/ 	.short	0x0101
        /*0b26*/ 	.byte	0x05
	.zero		1


	//   ....[44]....
        /*0b28*/ 	.word	0x0000dbd0
        /*0b2c*/ 	.word	0x000000ff
        /*0b30*/ 	.word	0x00030850
        /*0b34*/ 	.short	0x010a
        /*0b36*/ 	.byte	0x05
	.zero		1


	//   ....[45]....
        /*0b38*/ 	.word	0x0000dc10
        /*0b3c*/ 	.word	0x000000ff
        /*0b40*/ 	.word	0x00030850
        /*0b44*/ 	.short	0x010a
        /*0b46*/ 	.byte	0x05
	.zero		1


	//   ....[46]....
        /*0b48*/ 	.word	0x0000e1e0
        /*0b4c*/ 	.word	0x000000ff
        /*0b50*/ 	.word	0x00000000
        /*0b54*/ 	.short	0x0101
        /*0b56*/ 	.byte	0x04
	.zero		1


	//   ....[47]....
        /*0b58*/ 	.word	0x000105d0
        /*0b5c*/ 	.word	0x000000ff
        /*0b60*/ 	.word	0x00000000
        /*0b64*/ 	.short	0x0101
        /*0b66*/ 	.byte	0x08
	.zero		1


	//   ....[48]....
        /*0b68*/ 	.word	0x00010e10
        /*0b6c*/ 	.word	0x000000ff
        /*0b70*/ 	.word	0x00000000
        /*0b74*/ 	.short	0x0101
        /*0b76*/ 	.byte	0x08
	.zero		1


	//   ....[49]....
        /*0b78*/ 	.word	0x00015930
        /*0b7c*/ 	.word	0x00000004
        /*0b80*/ 	.word	0x00030840
        /*0b84*/ 	.short	0x010a
        /*0b86*/ 	.byte	0x3f
	.zero		1


	//   ....[50]....
        /*0b88*/ 	.word	0x00015e20
        /*0b8c*/ 	.word	0x00000004
        /*0b90*/ 	.word	0x00030830
        /*0b94*/ 	.short	0x0107
        /*0b96*/ 	.byte	0x3f
	.zero		1


	//   ....[51]....
        /*0b98*/ 	.word	0x00015ed0
        /*0b9c*/ 	.word	0x00000004
        /*0ba0*/ 	.word	0x00030830
        /*0ba4*/ 	.short	0x0101
        /*0ba6*/ 	.byte	0x3f
	.zero		1


	//   ....[52]....
        /*0ba8*/ 	.word	0x00016a90
        /*0bac*/ 	.word	0x00000011
        /*0bb0*/ 	.word	0x00030800
        /*0bb4*/ 	.short	0x0107
        /*0bb6*/ 	.byte	0x3f
	.zero		1


	//   ....[53]....
        /*0bb8*/ 	.word	0x00016bb0
        /*0bbc*/ 	.word	0x00000011
        /*0bc0*/ 	.word	0x00030800
        /*0bc4*/ 	.short	0x0101
        /*0bc6*/ 	.byte	0x3f
	.zero		1


	//   ....[54]....
        /*0bc8*/ 	.word	0x00016bd0
        /*0bcc*/ 	.word	0x00000011
        /*0bd0*/ 	.word	0x00030820
        /*0bd4*/ 	.short	0x010a
        /*0bd6*/ 	.byte	0x3f
	.zero		1


	//   ....[55]....
        /*0bd8*/ 	.word	0x00016fa0
        /*0bdc*/ 	.word	0x00000007
        /*0be0*/ 	.word	0x00030840
        /*0be4*/ 	.short	0x010a
        /*0be6*/ 	.byte	0x3f
	.zero		1


	//   ....[56]....
        /*0be8*/ 	.word	0x00017480
        /*0bec*/ 	.word	0x00000007
        /*0bf0*/ 	.word	0x00030830
        /*0bf4*/ 	.short	0x0107
        /*0bf6*/ 	.byte	0x3f
	.zero		1


	//   ....[57]....
        /*0bf8*/ 	.word	0x00017530
        /*0bfc*/ 	.word	0x00000007
        /*0c00*/ 	.word	0x00030830
        /*0c04*/ 	.short	0x0101
        /*0c06*/ 	.byte	0x3f
	.zero		1


	//   ....[58]....
        /*0c08*/ 	.word	0x00017590
        /*0c0c*/ 	.word	0x00000007
        /*0c10*/ 	.word	0x00030860
        /*0c14*/ 	.short	0x010a
        /*0c16*/ 	.byte	0x3f
	.zero		1


	//   ....[59]....
        /*0c18*/ 	.word	0x00017a40
        /*0c1c*/ 	.word	0x00000007
        /*0c20*/ 	.word	0x00030850
        /*0c24*/ 	.short	0x0107
        /*0c26*/ 	.byte	0x3f
	.zero		1


	//   ....[60]....
        /*0c28*/ 	.word	0x00017b60
        /*0c2c*/ 	.word	0x00000007
        /*0c30*/ 	.word	0x00030850
        /*0c34*/ 	.short	0x0101
        /*0c36*/ 	.byte	0x3f
	.zero		1


	//   ....[61]....
        /*0c38*/ 	.word	0x00017d70
        /*0c3c*/ 	.word	0x00000000
        /*0c40*/ 	.word	0x00030860
        /*0c44*/ 	.short	0x010a
        /*0c46*/ 	.byte	0x3f
	.zero		1


	//   ....[62]....
        /*0c48*/ 	.word	0x000181d0
        /*0c4c*/ 	.word	0x00000000
        /*0c50*/ 	.word	0x00030850
        /*0c54*/ 	.short	0x0107
        /*0c56*/ 	.byte	0x3f
	.zero		1


	//   ....[63]....
        /*0c58*/ 	.word	0x00018280
        /*0c5c*/ 	.word	0x00000000
        /*0c60*/ 	.word	0x00030850
        /*0c64*/ 	.short	0x0101
        /*0c66*/ 	.byte	0x3f
	.zero		1


	//   ....[64]....
        /*0c68*/ 	.word	0x000193d0
        /*0c6c*/ 	.word	0x00000007
        /*0c70*/ 	.word	0x00030820
        /*0c74*/ 	.short	0x010a
        /*0c76*/ 	.byte	0x3f
	.zero		1


	//   ....[65]....
        /*0c78*/ 	.word	0x00019570
        /*0c7c*/ 	.word	0x00000005
        /*0c80*/ 	.word	0x00030840
        /*0c84*/ 	.short	0x010a
        /*0c86*/ 	.byte	0x3f
	.zero		1


	//   ....[66]....
        /*0c88*/ 	.word	0x00019610
        /*0c8c*/ 	.word	0x00000003
        /*0c90*/ 	.word	0x00030840
        /*0c94*/ 	.short	0x010a
        /*0c96*/ 	.byte	0x3f
	.zero		1


	//   ....[67]....
        /*0c98*/ 	.word	0x00019650
        /*0c9c*/ 	.word	0x00000005
        /*0ca0*/ 	.word	0x00030860
        /*0ca4*/ 	.short	0x010a
        /*0ca6*/ 	.byte	0x3f
	.zero		1


	//   ....[68]....
        /*0ca8*/ 	.word	0x00019690
        /*0cac*/ 	.word	0x00000003
        /*0cb0*/ 	.word	0x00030860
        /*0cb4*/ 	.short	0x010a
        /*0cb6*/ 	.byte	0x3f
	.zero		1


	//   ....[69]....
        /*0cb8*/ 	.word	0x00019700
        /*0cbc*/ 	.word	0x00000003
        /*0cc0*/ 	.word	0x00030800
        /*0cc4*/ 	.short	0x010a
        /*0cc6*/ 	.byte	0x3f
	.zero		1


	//   ....[70]....
        /*0cc8*/ 	.word	0x00019750
        /*0ccc*/ 	.word	0x00000003
        /*0cd0*/ 	.word	0x00030830
        /*0cd4*/ 	.short	0x010a
        /*0cd6*/ 	.byte	0x3f
	.zero		1


	//   ....[71]....
        /*0cd8*/ 	.word	0x000197b0
        /*0cdc*/ 	.word	0x00000003
        /*0ce0*/ 	.word	0x00030830
        /*0ce4*/ 	.short	0x010a
        /*0ce6*/ 	.byte	0x3f
	.zero		1


	//   ....[72]....
        /*0ce8*/ 	.word	0x00019810
        /*0cec*/ 	.word	0x00000002
        /*0cf0*/ 	.word	0x00030850
        /*0cf4*/ 	.short	0x010a
        /*0cf6*/ 	.byte	0x3f
	.zero		1


	//   ....[73]....
        /*0cf8*/ 	.word	0x00019870
        /*0cfc*/ 	.word	0x00000003
        /*0d00*/ 	.word	0x00030830
        /*0d04*/ 	.short	0x010a
        /*0d06*/ 	.byte	0x3f
	.zero		1


	//   ....[74]....
        /*0d08*/ 	.word	0x000198d0
        /*0d0c*/ 	.word	0x00000002
        /*0d10*/ 	.word	0x00030850
        /*0d14*/ 	.short	0x010a
        /*0d16*/ 	.byte	0x3f
	.zero		1


	//   ....[75]....
        /*0d18*/ 	.word	0x00019930
        /*0d1c*/ 	.word	0x00000003
        /*0d20*/ 	.word	0x00030830
        /*0d24*/ 	.short	0x010a
        /*0d26*/ 	.byte	0x3f
	.zero		1


	//   ....[76]....
        /*0d28*/ 	.word	0x00019990
        /*0d2c*/ 	.word	0x00000002
        /*0d30*/ 	.word	0x00030850
        /*0d34*/ 	.short	0x010a
        /*0d36*/ 	.byte	0x3f
	.zero		1


	//   ....[77]....
        /*0d38*/ 	.word	0x000199f0
        /*0d3c*/ 	.word	0x00000005
        /*0d40*/ 	.word	0x00030850
        /*0d44*/ 	.short	0x010a
        /*0d46*/ 	.byte	0x3f
	.zero		1


	//   ....[78]....
        /*0d48*/ 	.word	0x00019b10
        /*0d4c*/ 	.word	0x00000004
        /*0d50*/ 	.word	0x00030840
        /*0d54*/ 	.short	0x010a
        /*0d56*/ 	.byte	0x3f
	.zero		1


	//   ....[79]....
        /*0d58*/ 	.word	0x0001abb0
        /*0d5c*/ 	.word	0x00000011
        /*0d60*/ 	.word	0x00030820
        /*0d64*/ 	.short	0x010a
        /*0d66*/ 	.byte	0x3f
	.zero		1


	//   ....[80]....
        /*0d68*/ 	.word	0x0001ac00
        /*0d6c*/ 	.word	0x00000007
        /*0d70*/ 	.word	0x00030840
        /*0d74*/ 	.short	0x010a
        /*0d76*/ 	.byte	0x3f
	.zero		1


	//   ....[81]....
        /*0d78*/ 	.word	0x0001b220
        /*0d7c*/ 	.word	0x00000007
        /*0d80*/ 	.word	0x00030860
        /*0d84*/ 	.short	0x010a
        /*0d86*/ 	.byte	0x3f
	.zero		1


	//   ....[82]....
        /*0d88*/ 	.word	0x0001b850
        /*0d8c*/ 	.word	0x00000000
        /*0d90*/ 	.word	0x00030860
        /*0d94*/ 	.short	0x010a
        /*0d96*/ 	.byte	0x3f
	.zero		1


	//   ....[83]....
        /*0d98*/ 	.word	0x0001c8f0
        /*0d9c*/ 	.word	0x00000007
        /*0da0*/ 	.word	0x00030820
        /*0da4*/ 	.short	0x010a
        /*0da6*/ 	.byte	0x3f
	.zero		1


	//   ....[84]....
        /*0da8*/ 	.word	0x0001ca90
        /*0dac*/ 	.word	0x00000005
        /*0db0*/ 	.word	0x00030840
        /*0db4*/ 	.short	0x010a
        /*0db6*/ 	.byte	0x3f
	.zero		1


	//   ....[85]....
        /*0db8*/ 	.word	0x0001cae0
        /*0dbc*/ 	.word	0x00000003
        /*0dc0*/ 	.word	0x00030840
        /*0dc4*/ 	.short	0x010a
        /*0dc6*/ 	.byte	0x3f
	.zero		1


	//   ....[86]....
        /*0dc8*/ 	.word	0x0001cb30
        /*0dcc*/ 	.word	0x00000005
        /*0dd0*/ 	.word	0x00030860
        /*0dd4*/ 	.short	0x010a
        /*0dd6*/ 	.byte	0x3f
	.zero		1


	//----- nvinfo : EIATTR_NUM_MBARRIERS
	.align		4
.L_211:
        /*0dd8*/ 	.byte	0x03, 0x38
        /*0dda*/ 	.short	0x0016


	//----- nvinfo : EIATTR_EXIT_INSTR_OFFSETS
	.align		4
        /*0ddc*/ 	.byte	0x04, 0x1c
        /*0dde*/ 	.short	(.L_213 - .L_212)


	//   ....[0]....
.L_212:
        /*0de0*/ 	.word	0x00000990


	//   ....[1]....
        /*0de4*/ 	.word	0x00013270


	//   ....[2]....
        /*0de8*/ 	.word	0x000196e0


	//----- nvinfo : EIATTR_MAX_THREADS
	.align		4
.L_213:
        /*0dec*/ 	.byte	0x04, 0x05
        /*0dee*/ 	.short	(.L_215 - .L_214)
.L_214:
        /*0df0*/ 	.word	0x00000180
        /*0df4*/ 	.word	0x00000001
        /*0df8*/ 	.word	0x00000001


	//----- nvinfo : EIATTR_CRS_STACK_SIZE
	.align		4
.L_215:
        /*0dfc*/ 	.byte	0x04, 0x1e
        /*0dfe*/ 	.short	(.L_217 - .L_216)
.L_216:
        /*0e00*/ 	.word	0x00000000


	//----- nvinfo : EIATTR_CBANK_PARAM_SIZE
	.align		4
.L_217:
        /*0e04*/ 	.byte	0x03, 0x19
        /*0e06*/ 	.short	0x0af0


	//----- nvinfo : EIATTR_PARAM_CBANK
	.align		4
        /*0e08*/ 	.byte	0x04, 0x0a
        /*0e0a*/ 	.short	(.L_219 - .L_218)
	.align		4
.L_218:
        /*0e0c*/ 	.word	index@(.nv.constant0._ZN7cutlass13device_kernelIN5flash11enable_sm90INS1_16FlashAttnFwdSm90INS1_25CollectiveMainloopFwdSm90ILi2EN4cute5tupleIJNS5_1CILi1EEES8_S8_EEENS6_IJNS7_ILi128EEENS7_ILi64EEENS7_ILi256EEEEEELi256ENS_10bfloat16_tEfNS_4arch4Sm90ELb0ELb1ELb1ELb1ELb1ELb0ELb0ELb1ELb1ELb1ELb1ELb0EEENS1_21CollectiveEpilogueFwdINS6_IJSA_SC_SB_EEES9_SE_SG_Li256ELb1ELb1ELb1ELb0EEENS1_36VarlenDynamicPersistentTileSchedulerILi128ELi64ELi256ELi128ELb1ELb1ELb1ELb1ELb0ELb1EEEEEEEEEvNT_6ParamsE)
        /*0e10*/ 	.short	0x0210
        /*0e12*/ 	.short	0x0af0


	//----- nvinfo : EIATTR_SW_WAR
	.align		4
.L_219:
        /*0e14*/ 	.byte	0x04, 0x36
        /*0e16*/ 	.short	(.L_221 - .L_220)
.L_220:
        /*0e18*/ 	.word	0x00000008
.L_221:


//--------------------- .nv.info._ZN7cutlass13device_kernelIN5flash11enable_sm90INS1_16FlashAttnFwdSm90INS1_25CollectiveMainloopFwdSm90ILi2EN4cute5tupleIJNS5_1CILi1EEES8_S8_EEENS6_IJNS7_ILi128EEENS7_ILi64EEENS7_ILi256EEEEEELi256ENS_10bfloat16_tEfNS_4arch4Sm90ELb0ELb1ELb1ELb1ELb1ELb1ELb0ELb1ELb1ELb1ELb1ELb0EEENS1_21CollectiveEpilogueFwdINS6_IJSA_SC_SB_EEES9_SE_SG_Li256ELb1ELb1ELb1ELb0EEENS1_36VarlenDynamicPersistentTileSchedulerILi128ELi64ELi256ELi128ELb1ELb1ELb1ELb1ELb0ELb1EEEEEEEEEvNT_6ParamsE --------------------------
	.section	.nv.info._ZN7cutlass13device_kernelIN5flash11enable_sm90INS1_16FlashAttnFwdSm90INS1_25CollectiveMainloopFwdSm90ILi2EN4cute5tupleIJNS5_1CILi1EEES8_S8_EEENS6_IJNS7_ILi128EEENS7_ILi64EEENS7_ILi256EEEEEELi256ENS_10bfloat16_tEfNS_4arch4Sm90ELb0ELb1ELb1ELb1ELb1ELb1ELb0ELb1ELb1ELb1ELb1ELb0EEENS1_21CollectiveEpilogueFwdINS6_IJSA_SC_SB_EEES9_SE_SG_Li256ELb1ELb1ELb1ELb0EEENS1_36VarlenDynamicPersistentTileSchedulerILi128ELi64ELi256ELi128ELb1ELb1ELb1ELb1ELb0ELb1EEEEEEEEEvNT_6ParamsE,"",@"SHT_CUDA_INFO"
	.sectionflags	@""
	.align	4


	//----- nvinfo : EIATTR_CUDA_API_VERSION
	.align		4
        /*0000*/ 	.byte	0x04, 0x37
        /*0002*/ 	.short	(.L_223 - .L_222)
.L_222:
        /*0004*/ 	.word	0x00000082


	//----- nvinfo : EIATTR_KPARAM_INFO
	.align		4
.L_223:
        /*0008*/ 	.byte	0x04, 0x17
        /*000a*/ 	.short	(.L_225 - .L_224)
.L_224:
        /*000c*/ 	.word	0x00000000
        /*0010*/ 	.short	0x0000
        /*0012*/ 	.short	0x0070
        /*0014*/ 	.byte	0x00, 0xf0, 0x01, 0x2a


	//----- nvinfo : EIATTR_SPARSE_MMA_MASK
	.align		4
.L_225:
        /*0018*/ 	.byte	0x03, 0x50
        /*001a*/ 	.short	0x0000


	//----- nvinfo : EIATTR_MAXREG_COUNT
	.align		4
        /*001c*/ 	.byte	0x03, 0x1b
        /*001e*/ 	.short	0x00a8


	//----- nvinfo : EIATTR_NUM_BARRIERS
	.align		4
        /*0020*/ 	.byte	0x02, 0x4c
        /*0022*/ 	.byte	0x10
	.zero		1


	//----- nvinfo : EIATTR_EXTERNS
	.align		4
        /*0024*/ 	.byte	0x04, 0x0f
        /*0026*/ 	.short	(.L_227 - .L_226)


	//   ....[0]....
	.align		4
.L_226:
        /*0028*/ 	.word	index@(__assertfail)


	//----- nvinfo : EIATTR_ANNOTATIONS
	.align		4
.L_227:
        /*002c*/ 	.byte	0x04, 0x55
        /*002e*/ 	.short	(.L_229 - .L_228)


	//   ....[0]....
.L_228:
        /* <DEDUP_REMOVED lines=153> */


	//----- nvinfo : EIATTR_MERCURY_ISA_VERSION
	.align		4
.L_229:
        /*09a8*/ 	.byte	0x03, 0x5f
        /*09aa*/ 	.short	0x0101


	//----- nvinfo : EIATTR_UNUSED_LOAD_BYTE_OFFSET
	.align		4
        /*09ac*/ 	.byte	0x04, 0x44
        /*09ae*/ 	.short	(.L_231 - .L_230)


	//   ....[0]....
.L_230:
        /*09b0*/ 	.word	0x00000a60
        /*09b4*/ 	.word	0x0000fff0


	//   ....[1]....
        /*09b8*/ 	.word	0x00021060
        /*09bc*/ 	.word	0x0000fff0


	//----- nvinfo : EIATTR_INT_WARP_WIDE_INSTR_OFFSETS
	.align		4
.L_231:
        /*09c0*/ 	.byte	0x04, 0x31
        /*09c2*/ 	.short	(.L_233 - .L_232)


	//   ....[0]....
.L_232:
        /*09c4*/ 	.word	0x00000130


	//   ....[1]....
        /*09c8*/ 	.word	0x00000170


	//   ....[2]....
        /*09cc*/ 	.word	0x000001e0


	//   ....[3]....
        /*09d0*/ 	.word	0x000295b0


	//   ....[4]....
        /*09d4*/ 	.word	0x00029640


	//   ....[5]....
        /*09d8*/ 	.word	0x0002c330


	//   ....[6]....
        /*09dc*/ 	.word	0x0002c3c0


	//----- nvinfo : EIATTR_COOP_GROUP_MASK_REGIDS
	.align		4
.L_233:
        /*09e0*/ 	.byte	0x04, 0x29
        /*09e2*/ 	.short	(.L_235 - .L_234)


	//   ....[0]....
.L_234:
        /*09e4*/ 	.word	0xffffffff


	//   ....[1]....
        /*09e8*/ 	.word	0xffffffff


	//   ....[2]....
        /*09ec*/ 	.word	0xffffffff


	//   ....[3]....
        /*09f0*/ 	.word	0xffffffff


	//   ....[4]....
        /*09f4*/ 	.word	0xffffffff


	//   ....[5]....
        /*09f8*/ 	.word	0xffffffff


	//   ....[6]....
        /*09fc*/ 	.word	0xffffffff


	//   ....[7]....
        /*0a00*/ 	.word	0xffffffff


	//   ....[8]....
        /*0a04*/ 	.word	0xffffffff


	//   ....[9]....
        /*0a08*/ 	.word	0xffffffff


	//   ....[10]....
        /*0a0c*/ 	.word	0xffffffff


	//   ....[11]....
        /*0a10*/ 	.word	0xffffffff


	//   ....[12]....
        /*0a14*/ 	.word	0xffffffff


	//   ....[13]....
        /*0a18*/ 	.word	0xffffffff


	//   ....[14]....
        /*0a1c*/ 	.word	0xffffffff


	//   ....[15]....
        /*0a20*/ 	.word	0xffffffff


	//   ....[16]....
        /*0a24*/ 	.word	0xffffffff


	//   ....[17]....
        /*0a28*/ 	.word	0xffffffff


	//   ....[18]....
        /*0a2c*/ 	.word	0xffffffff


	//   ....[19]....
        /*0a30*/ 	.word	0xffffffff


	//   ....[20]....
        /*0a34*/ 	.word	0xffffffff


	//   ....[21]....
        /*0a38*/ 	.word	0xffffffff


	//   ....[22]....
        /*0a3c*/ 	.word	0xffffffff


	//   ....[23]....
        /*0a40*/ 	.word	0xffffffff


	//   ....[24]....
        /*0a44*/ 	.word	0xffffffff


	//   ....[25]....
        /*0a48*/ 	.word	0xffffffff


	//   ....[26]....
        /*0a4c*/ 	.word	0xffffffff


	//   ....[27]....
        /*0a50*/ 	.word	0xffffffff


	//   ....[28]....
        /*0a54*/ 	.word	0xffffffff


	//   ....[29]....
        /*0a58*/ 	.word	0xffffffff


	//   ....[30]....
        /*0a5c*/ 	.word	0xffffffff


	//   ....[31]....
        /*0a60*/ 	.word	0xffffffff


	//   ....[32]....
        /*0a64*/ 	.word	0xffffffff


	//   ....[33]....
        /*0a68*/ 	.word	0xffffffff


	//   ....[34]....
        /*0a6c*/ 	.word	0xffffffff


	//   ....[35]....
        /*0a70*/ 	.word	0xffffffff


	//   ....[36]....
        /*0a74*/ 	.word	0xffffffff


	//   ....[37]....
        /*0a78*/ 	.word	0xffffffff


	//   ....[38]....
        /*0a7c*/ 	.word	0xffffffff


	//   ....[39]....
        /*0a80*/ 	.word	0xffffffff


	//   ....[40]....
        /*0a84*/ 	.word	0xffffffff


	//   ....[41]....
        /*0a88*/ 	.word	0xffffffff


	//   ....[42]....
        /*0a8c*/ 	.word	0xffffffff


	//   ....[43]....
        /*0a90*/ 	.word	0xffffffff


	//   ....[44]....
        /*0a94*/ 	.word	0xffffffff


	//   ....[45]....
        /*0a98*/ 	.word	0xffffffff


	//   ....[46]....
        /*0a9c*/ 	.word	0xffffffff


	//   ....[47]....
        /*0aa0*/ 	.word	0xffffffff


	//   ....[48]....
        /*0aa4*/ 	.word	0xffffffff


	//   ....[49]....
        /*0aa8*/ 	.word	0xffffffff


	//   ....[50]....
        /*0aac*/ 	.word	0xffffffff


	//   ....[51]....
        /*0ab0*/ 	.word	0xffffffff


	//   ....[52]....
        /*0ab4*/ 	.word	0xffffffff


	//   ....[53]....
        /*0ab8*/ 	.word	0xffffffff


	//   ....[54]....
        /*0abc*/ 	.word	0xffffffff


	//   ....[55]....
        /*0ac0*/ 	.word	0xffffffff


	//   ....[56]....
        /*0ac4*/ 	.word	0xffffffff


	//   ....[57]....
        /*0ac8*/ 	.word	0xffffffff


	//   ....[58]....
        /*0acc*/ 	.word	0xffffffff


	//   ....[59]....
        /*0ad0*/ 	.word	0xffffffff


	//   ....[60]....
        /*0ad4*/ 	.word	0xffffffff


	//   ....[61]....
        /*0ad8*/ 	.word	0xffffffff


	//   ....[62]....
        /*0adc*/ 	.word	0xffffffff


	//   ....[63]....
        /*0ae0*/ 	.word	0xffffffff


	//   ....[64]....
        /*0ae4*/ 	.word	0xffffffff


	//   ....[65]....
        /*0ae8*/ 	.word	0xffffffff


	//   ....[66]....
        /*0aec*/ 	.word	0xffffffff


	//   ....[67]....
        /*0af0*/ 	.word	0xffffffff


	//   ....[68]....
        /*0af4*/ 	.word	0xffffffff


	//   ....[69]....
        /*0af8*/ 	.word	0xffffffff


	//   ....[70]....
        /*0afc*/ 	.word	0xffffffff


	//   ....[71]....
        /*0b00*/ 	.word	0xffffffff


	//   ....[72]....
        /*0b04*/ 	.word	0xffffffff


	//   ....[73]....
        /*0b08*/ 	.word	0xffffffff


	//   ....[74]....
        /*0b0c*/ 	.word	0xffffffff


	//   ....[75]....
        /*0b10*/ 	.word	0xffffffff


	//   ....[76]....
        /*0b14*/ 	.word	0xffffffff


	//   ....[77]....
        /*0b18*/ 	.word	0xffffffff


	//   ....[78]....
        /*0b1c*/ 	.word	0xffffffff


	//   ....[79]....
        /*0b20*/ 	.word	0xffffffff


	//   ....[80]....
        /*0b24*/ 	.word	0xffffffff


	//   ....[81]....
        /*0b28*/ 	.word	0xffffffff


	//   ....[82]....
        /*0b2c*/ 	.word	0xffffffff


	//   ....[83]....
        /*0b30*/ 	.word	0xffffffff


	//   ....[84]....
        /*0b34*/ 	.word	0xffffffff


	//   ....[85]....
        /*0b38*/ 	.word	0xffffffff


	//   ....[86]....
        /*0b3c*/ 	.word	0xffffffff


	//   ....[87]....
        /*0b40*/ 	.word	0xffffffff


	//   ....[88]....
        /*0b44*/ 	.word	0xffffffff


	//   ....[89]....
        /*0b48*/ 	.word	0xffffffff


	//   ....[90]....
        /*0b4c*/ 	.word	0xffffffff


	//   ....[91]....
        /*0b50*/ 	.word	0xffffffff


	//   ....[92]....
        /*0b54*/ 	.word	0xffffffff


	//   ....[93]....
        /*0b58*/ 	.word	0xffffffff


	//   ....[94]....
        /*0b5c*/ 	.word	0xffffffff


	//   ....[95]....
        /*0b60*/ 	.word	0xffffffff


	//   ....[96]....
        /*0b64*/ 	.word	0xffffffff


	//   ....[97]....
        /*0b68*/ 	.word	0xffffffff


	//   ....[98]....
        /*0b6c*/ 	.word	0xffffffff


	//   ....[99]....
        /*0b70*/ 	.word	0xffffffff


	//   ....[100]....
        /*0b74*/ 	.word	0xffffffff


	//   ....[101]....
        /*0b78*/ 	.word	0xffffffff


	//   ....[102]....
        /*0b7c*/ 	.word	0xffffffff


	//   ....[103]....
        /*0b80*/ 	.word	0xffffffff


	//   ....[104]....
        /*0b84*/ 	.word	0xffffffff


	//   ....[105]....
        /*0b88*/ 	.word	0xffffffff


	//   ....[106]....
        /*0b8c*/ 	.word	0xffffffff


	//   ....[107]....
        /*0b90*/ 	.word	0xffffffff


	//   ....[108]....
        /*0b94*/ 	.word	0xffffffff


	//   ....[109]....
        /*0b98*/ 	.word	0xffffffff


	//   ....[110]....
        /*0b9c*/ 	.word	0xffffffff


	//   ....[111]....
        /*0ba0*/ 	.word	0xffffffff


	//   ....[112]....
        /*0ba4*/ 	.word	0xffffffff


	//   ....[113]....
        /*0ba8*/ 	.word	0xffffffff


	//   ....[114]....
        /*0bac*/ 	.word	0xffffffff


	//   ....[115]....
        /*0bb0*/ 	.word	0xffffffff


	//   ....[116]....
        /*0bb4*/ 	.word	0xffffffff


	//   ....[117]....
        /*0bb8*/ 	.word	0xffffffff


	//   ....[118]....
        /*0bbc*/ 	.word	0xffffffff


	//   ....[119]....
        /*0bc0*/ 	.word	0xffffffff


	//   ....[120]....
        /*0bc4*/ 	.word	0xffffffff


	//   ....[121]....
        /*0bc8*/ 	.word	0xffffffff


	//   ....[122]....
        /*0bcc*/ 	.word	0xffffffff


	//   ....[123]....
        /*0bd0*/ 	.word	0xffffffff


	//   ....[124]....
        /*0bd4*/ 	.word	0xffffffff


	//   ....[125]....
        /*0bd8*/ 	.word	0xffffffff


	//   ....[126]....
        /*0bdc*/ 	.word	0xffffffff


	//   ....[127]....
        /*0be0*/ 	.word	0xffffffff


	//   ....[128]....
        /*0be4*/ 	.word	0xffffffff


	//   ....[129]....
        /*0be8*/ 	.word	0xffffffff


	//   ....[130]....
        /*0bec*/ 	.word	0xffffffff


	//   ....[131]....
        /*0bf0*/ 	.word	0xffffffff


	//   ....[132]....
        /*0bf4*/ 	.word	0xffffffff


	//   ....[133]....
        /*0bf8*/ 	.word	0xffffffff


	//   ....[134]....
        /*0bfc*/ 	.word	0xffffffff


	//   ....[135]....
        /*0c00*/ 	.word	0xffffffff


	//   ....[136]....
        /*0c04*/ 	.word	0xffffffff


	//   ....[137]....
        /*0c08*/ 	.word	0xffffffff


	//   ....[138]....
        /*0c0c*/ 	.word	0xffffffff


	//   ....[139]....
        /*0c10*/ 	.word	0xffffffff


	//   ....[140]....
        /*0c14*/ 	.word	0xffffffff


	//   ....[141]....
        /*0c18*/ 	.word	0xffffffff


	//   ....[142]....
        /*0c1c*/ 	.word	0xffffffff


	//   ....[143]....
        /*0c20*/ 	.word	0xffffffff


	//   ....[144]....
        /*0c24*/ 	.word	0xffffffff


	//   ....[145]....
        /*0c28*/ 	.word	0xffffffff


	//   ....[146]....
        /*0c2c*/ 	.word	0xffffffff


	//   ....[147]....
        /*0c30*/ 	.word	0xffffffff


	//   ....[148]....
        /*0c34*/ 	.word	0xffffffff


	//   ....[149]....
        /*0c38*/ 	.word	0xffffffff


	//   ....[150]....
        /*0c3c*/ 	.word	0xffffffff


	//   ....[151]....
        /*0c40*/ 	.word	0xffffffff


	//   ....[152]....
        /*0c44*/ 	.word	0xffffffff


	//   ....[153]....
        /*0c48*/ 	.word	0xffffffff


	//   ....[154]....
        /*0c4c*/ 	.word	0xffffffff


	//   ....[155]....
        /*0c50*/ 	.word	0xffffffff


	//   ....[156]....
        /*0c54*/ 	.word	0xffffffff


	//   ....[157]....
        /*0c58*/ 	.word	0xffffffff


	//   ....[158]....
        /*0c5c*/ 	.word	0xffffffff


	//   ....[159]....
        /*0c60*/ 	.word	0xffffffff


	//   ....[160]....
        /*0c64*/ 	.word	0xffffffff


	//   ....[161]....
        /*0c68*/ 	.word	0xffffffff


	//   ....[162]....
        /*0c6c*/ 	.word	0xffffffff


	//   ....[163]....
        /*0c70*/ 	.word	0xffffffff


	//   ....[164]....
        /*0c74*/ 	.word	0xffffffff


	//   ....[165]....
        /*0c78*/ 	.word	0xffffffff


	//   ....[166]....
        /*0c7c*/ 	.word	0xffffffff


	//   ....[167]....
        /*0c80*/ 	.word	0xffffffff


	//   ....[168]....
        /*0c84*/ 	.word	0xffffffff


	//   ....[169]....
        /*0c88*/ 	.word	0xffffffff


	//   ....[170]....
        /*0c8c*/ 	.word	0xffffffff


	//   ....[171]....
        /*0c90*/ 	.word	0xffffffff


	//   ....[172]....
        /*0c94*/ 	.word	0xffffffff


	//   ....[173]....
        /*0c98*/ 	.word	0xffffffff


	//   ....[174]....
        /*0c9c*/ 	.word	0xffffffff


	//   ....[175]....
        /*0ca0*/ 	.word	0xffffffff


	//   ....[176]....
        /*0ca4*/ 	.word	0xffffffff


	//   ....[177]....
        /*0ca8*/ 	.word	0xffffffff


	//   ....[178]....
        /*0cac*/ 	.word	0xffffffff


	//   ....[179]....
        /*0cb0*/ 	.word	0xffffffff


	//   ....[180]....
        /*0cb4*/ 	.word	0xffffffff


	//   ....[181]....
        /*0cb8*/ 	.word	0xffffffff


	//   ....[182]....
        /*0cbc*/ 	.word	0xffffffff


	//   ....[183]....
        /*0cc0*/ 	.word	0xffffffff


	//   ....[184]....
        /*0cc4*/ 	.word	0xffffffff


	//   ....[185]....
        /*0cc8*/ 	.word	0xffffffff


	//   ....[186]....
        /*0ccc*/ 	.word	0xffffffff


	//   ....[187]....
        /*0cd0*/ 	.word	0xffffffff


	//   ....[188]....
        /*0cd4*/ 	.word	0xffffffff


	//   ....[189]....
        /*0cd8*/ 	.word	0xffffffff


	//   ....[190]....
        /*0cdc*/ 	.word	0xffffffff


	//   ....[191]....
        /*0ce0*/ 	.word	0x0500000f


	//   ....[192]....
        /*0ce4*/ 	.word	0x0500000f


	//   ....[193]....
        /*0ce8*/ 	.word	0x0500000f


	//   ....[194]....
        /*0cec*/ 	.word	0x0500000f


	//   ....[195]....
        /*0cf0*/ 	.word	0x0500000f


	//   ....[196]....
        /*0cf4*/ 	.word	0x0500000f


	//   ....[197]....
        /*0cf8*/ 	.word	0x0500000f


	//   ....[198]....
        /*0cfc*/ 	.word	0x0500000f


	//   ....[199]....
        /*0d00*/ 	.word	0x0500000f


	//   ....[200]....
        /*0d04*/ 	.word	0x0500000f


	//   ....[201]....
        /*0d08*/ 	.word	0x0500000f


	//   ....[202]....
        /*0d0c*/ 	.word	0x0500000f


	//   ....[203]....
        /*0d10*/ 	.word	0x0500000f


	//   ....[204]....
        /*0d14*/ 	.word	0x0500000f


	//   ....[205]....
        /*0d18*/ 	.word	0x0500000f


	//   ....[206]....
        /*0d1c*/ 	.word	0x0500000f


	//   ....[207]....
        /*0d20*/ 	.word	0x0500000f


	//   ....[208]....
        /*0d24*/ 	.word	0x0500000f


	//   ....[209]....
        /*0d28*/ 	.word	0x0500000f


	//   ....[210]....
        /*0d2c*/ 	.word	0x0500000f


	//   ....[211]....
        /*0d30*/ 	.word	0x0500000f


	//   ....[212]....
        /*0d34*/ 	.word	0x0500000f


	//   ....[213]....
        /*0d38*/ 	.word	0x0500000f


	//   ....[214]....
        /*0d3c*/ 	.word	0x0500000f


	//   ....[215]....
        /*0d40*/ 	.word	0x0500000f


	//   ....[216]....
        /*0d44*/ 	.word	0x0500000f


	//   ....[217]....
        /*0d48*/ 	.word	0x0500000f


	//   ....[218]....
        /*0d4c*/ 	.word	0x0500000f


	//   ....[219]....
        /*0d50*/ 	.word	0x0500000f


	//   ....[220]....
        /*0d54*/ 	.word	0x0500000f


	//   ....[221]....
        /*0d58*/ 	.word	0x0500000f


	//   ....[222]....
        /*0d5c*/ 	.word	0x0500000f


	//   ....[223]....
        /*0d60*/ 	.word	0x0500000f


	//   ....[224]....
        /*0d64*/ 	.word	0x0500000f


	//   ....[225]....
        /*0d68*/ 	.word	0x0500000f


	//   ....[226]....
        /*0d6c*/ 	.word	0x0500000f


	//   ....[227]....
        /*0d70*/ 	.word	0x0500000f


	//   ....[228]....
        /*0d74*/ 	.word	0x0500000f


	//   ....[229]....
        /*0d78*/ 	.word	0x0500000f


	//   ....[230]....
        /*0d7c*/ 	.word	0x0500000f


	//   ....[231]....
        /*0d80*/ 	.word	0x0500000f


	//   ....[232]....
        /*0d84*/ 	.word	0x0500000f


	//   ....[233]....
        /*0d88*/ 	.word	0x0500000f


	//   ....[234]....
        /*0d8c*/ 	.word	0x0500000f


	//   ....[235]....
        /*0d90*/ 	.word	0x0500000f


	//   ....[236]....
        /*0d94*/ 	.word	0x0500000f


	//   ....[237]....
        /*0d98*/ 	.word	0x0500000f


	//   ....[238]....
        /*0d9c*/ 	.word	0x0500000f


	//   ....[239]....
        /*0da0*/ 	.word	0x0500000f


	//   ....[240]....
        /*0da4*/ 	.word	0x0500000f


	//   ....[241]....
        /*0da8*/ 	.word	0x0500000f


	//   ....[242]....
        /*0dac*/ 	.word	0x0500000f


	//   ....[243]....
        /*0db0*/ 	.word	0x0500000f


	//   ....[244]....
        /*0db4*/ 	.word	0x0500000f


	//   ....[245]....
        /*0db8*/ 	.word	0x0500000f


	//   ....[246]....
        /*0dbc*/ 	.word	0x0500000f


	//   ....[247]....
        /*0dc0*/ 	.word	0x0500000f


	//   ....[248]....
        /*0dc4*/ 	.word	0x0500000f


	//   ....[249]....
        /*0dc8*/ 	.word	0x0500000f


	//   ....[250]....
        /*0dcc*/ 	.word	0x0500000f


	//   ....[251]....
        /*0dd0*/ 	.word	0x0500000f


	//   ....[252]....
        /*0dd4*/ 	.word	0x0500000f


	//   ....[253]....
        /*0dd8*/ 	.word	0x0500000f


	//   ....[254]....
        /*0ddc*/ 	.word	0x0500000f


	//   ....[255]....
        /*0de0*/ 	.word	0x0500000f


	//   ....[0]....
        /*0de4*/ 	.word	0x0500000f


	//   ....[1]....
        /*0de8*/ 	.word	0x0500000f


	//   ....[2]....
        /*0dec*/ 	.word	0x0500000f


	//   ....[3]....
        /*0df0*/ 	.word	0x0500000f


	//   ....[4]....
        /*0df4*/ 	.word	0x0500000f


	//   ....[5]....
        /*0df8*/ 	.word	0x0500000f


	//   ....[6]....
        /*0dfc*/ 	.word	0x0500000f


	//   ....[7]....
        /*0e00*/ 	.word	0x0500000f


	//   ....[8]....
        /*0e04*/ 	.word	0x0500000f


	//   ....[9]....
        /*0e08*/ 	.word	0x0500000f


	//   ....[10]....
        /*0e0c*/ 	.word	0x0500000f


	//   ....[11]....
        /*0e10*/ 	.word	0x0500000f


	//   ....[12]....
        /*0e14*/ 	.word	0x0500000f


	//   ....[13]....
        /*0e18*/ 	.word	0x0500000f


	//   ....[14]....
        /*0e1c*/ 	.word	0x0500000f


	//   ....[15]....
        /*0e20*/ 	.word	0x0500000f


	//   ....[16]....
        /*0e24*/ 	.word	0x0500000f


	//   ....[17]....
        /*0e28*/ 	.word	0x0500000f


	//   ....[18]....
        /*0e2c*/ 	.word	0x0500000f


	//   ....[19]....
        /*0e30*/ 	.word	0x0500000f


	//   ....[20]....
        /*0e34*/ 	.word	0x0500000f


	//   ....[21]....
        /*0e38*/ 	.word	0x0500000f


	//   ....[22]....
        /*0e3c*/ 	.word	0x0500000f


	//   ....[23]....
        /*0e40*/ 	.word	0x0500000f


	//   ....[24]....
        /*0e44*/ 	.word	0x0500000f


	//   ....[25]....
        /*0e48*/ 	.word	0x0500000f


	//   ....[26]....
        /*0e4c*/ 	.word	0x0500000f


	//   ....[27]....
        /*0e50*/ 	.word	0x0500000f


	//   ....[28]....
        /*0e54*/ 	.word	0x0500000f


	//   ....[29]....
        /*0e58*/ 	.word	0x0500000f


	//   ....[30]....
        /*0e5c*/ 	.word	0x0500000f


	//   ....[31]....
        /*0e60*/ 	.word	0x0500000f


	//   ....[32]....
        /*0e64*/ 	.word	0x0500000f


	//   ....[33]....
        /*0e68*/ 	.word	0x0500000f


	//   ....[34]....
        /*0e6c*/ 	.word	0x0500000f


	//   ....[35]....
        /*0e70*/ 	.word	0x0500000f


	//   ....[36]....
        /*0e74*/ 	.word	0x0500000f


	//   ....[37]....
        /*0e78*/ 	.word	0x0500000f


	//   ....[38]....
        /*0e7c*/ 	.word	0x0500000f


	//   ....[39]....
        /*0e80*/ 	.word	0x0500000f


	//   ....[40]....
        /*0e84*/ 	.word	0x0500000f


	//   ....[41]....
        /*0e88*/ 	.word	0x0500000f


	//   ....[42]....
        /*0e8c*/ 	.word	0x0500000f


	//   ....[43]....
        /*0e90*/ 	.word	0x0500000f


	//   ....[44]....
        /*0e94*/ 	.word	0x0500000f


	//   ....[45]....
        /*0e98*/ 	.word	0x0500000f


	//   ....[46]....
        /*0e9c*/ 	.word	0x0500000f


	//   ....[47]....
        /*0ea0*/ 	.word	0x0500000f


	//----- nvinfo : EIATTR_COOP_GROUP_INSTR_OFFSETS
	.align		4
.L_235:
        /*0ea4*/ 	.byte	0x04, 0x28
        /*0ea6*/ 	.short	(.L_237 - .L_236)


	//   ....[0]....
.L_236:
        /*0ea8*/ 	.word	0x00000060


	//   ....[1]....
        /*0eac*/ 	.word	0x00000140


	//   ....[2]....
        /*0eb0*/ 	.word	0x00000190


	//   ....[3]....
        /*0eb4*/ 	.word	0x000003c0


	//   ....[4]....
        /*0eb8*/ 	.word	0x00000520


	//   ....[5]....
        /*0ebc*/ 	.word	0x00000640


	//   ....[6]....
        /*0ec0*/ 	.word	0x000007a0


	//   ....[7]....
        /*0ec4*/ 	.word	0x00003df0


	//   ....[8]....
        /*0ec8*/ 	.word	0x00003e00


	//   ....[9]....
        /*0ecc*/ 	.word	0x00004cb0


	//   ....[10]....
        /*0ed0*/ 	.word	0x00004cc0


	//   ....[11]....
        /*0ed4*/ 	.word	0x00006430


	//   ....[12]....
        /*0ed8*/ 	.word	0x00006440


	//   ....[13]....
        /*0edc*/ 	.word	0x000074a0


	//   ....[14]....
        /*0ee0*/ 	.word	0x000074b0


	//   ....[15]....
        /*0ee4*/ 	.word	0x00008740


	//   ....[16]....
        /*0ee8*/ 	.word	0x00008750


	//   ....[17]....
        /*0eec*/ 	.word	0x00008910


	//   ....[18]....
        /*0ef0*/ 	.word	0x00008920


	//   ....[19]....
        /*0ef4*/ 	.word	0x00008d50


	//   ....[20]....
        /*0ef8*/ 	.word	0x00008d60


	//   ....[21]....
        /*0efc*/ 	.word	0x00008f10


	//   ....[22]....
        /*0f00*/ 	.word	0x00008f30


	//   ....[23]....
        /*0f04*/ 	.word	0x00009d90


	//   ....[24]....
        /*0f08*/ 	.word	0x0000a4c0


	//   ....[25]....
        /*0f0c*/ 	.word	0x0000a4d0


	//   ....[26]....
        /*0f10*/ 	.word	0x0000a4e0


	//   ....[27]....
        /*0f14*/ 	.word	0x0000a4f0


	//   ....[28]....
        /*0f18*/ 	.word	0x0000aaf0


	//   ....[29]....
        /*0f1c*/ 	.word	0x0000ab00


	//   ....[30]....
        /*0f20*/ 	.word	0x0000ab10


	//   ....[31]....
        /*0f24*/ 	.word	0x0000ab20


	//   ....[32]....
        /*0f28*/ 	.word	0x0000b0a0


	//   ....[33]....
        /*0f2c*/ 	.word	0x0000b0b0


	//   ....[34]....
        /*0f30*/ 	.word	0x0000b0c0


	//   ....[35]....
        /*0f34*/ 	.word	0x0000b0d0


	//   ....[36]....
        /*0f38*/ 	.word	0x0000b670


	//   ....[37]....
        /*0f3c*/ 	.word	0x0000b680


	//   ....[38]....
        /*0f40*/ 	.word	0x0000b690


	//   ....[39]....
        /*0f44*/ 	.word	0x0000b6a0


	//   ....[40]....
        /*0f48*/ 	.word	0x0000f270


	//   ....[41]....
        /*0f4c*/ 	.word	0x0000f280


	//   ....[42]....
        /*0f50*/ 	.word	0x0000f290


	//   ....[43]....
        /*0f54*/ 	.word	0x0000f2a0


	//   ....[44]....
        /*0f58*/ 	.word	0x0000f750


	//   ....[45]....
        /*0f5c*/ 	.word	0x0000f760


	//   ....[46]....
        /*0f60*/ 	.word	0x0000f770


	//   ....[47]....
        /*0f64*/ 	.word	0x0000f780


	//   ....[48]....
        /*0f68*/ 	.word	0x0000fba0


	//   ....[49]....
        /*0f6c*/ 	.word	0x0000fbb0


	//   ....[50]....
        /*0f70*/ 	.word	0x0000fbc0


	//   ....[51]....
        /*0f74*/ 	.word	0x0000fbd0


	//   ....[52]....
        /*0f78*/ 	.word	0x00010010


	//   ....[53]....
        /*0f7c*/ 	.word	0x00010020


	//   ....[54]....
        /*0f80*/ 	.word	0x00010030


	//   ....[55]....
        /*0f84*/ 	.word	0x00010040


	//   ....[56]....
        /*0f88*/ 	.word	0x00015000


	//   ....[57]....
        /*0f8c*/ 	.word	0x000152d0


	//   ....[58]....
        /*0f90*/ 	.word	0x00015b60


	//   ....[59]....
        /*0f94*/ 	.word	0x00015cc0


	//   ....[60]....
        /*0f98*/ 	.word	0x00016040


	//   ....[61]....
        /*0f9c*/ 	.word	0x000160b0


	//   ....[62]....
        /*0fa0*/ 	.word	0x00018690


	//   ....[63]....
        /*0fa4*/ 	.word	0x00018a60


	//   ....[64]....
        /*0fa8*/ 	.word	0x00019140


	//   ....[65]....
        /*0fac*/ 	.word	0x000192d0


	//   ....[66]....
        /*0fb0*/ 	.word	0x00019730


	//   ....[67]....
        /*0fb4*/ 	.word	0x00019790


	//   ....[68]....
        /*0fb8*/ 	.word	0x0001bcf0


	//   ....[69]....
        /*0fbc*/ 	.word	0x0001bd50


	//   ....[70]....
        /*0fc0*/ 	.word	0x0001bf20


	//   ....[71]....
        /*0fc4*/ 	.word	0x0001bf60


	//   ....[72]....
        /*0fc8*/ 	.word	0x0001e1d0


	//   ....[73]....
        /*0fcc*/ 	.word	0x0001e620


	//   ....[74]....
        /*0fd0*/ 	.word	0x0001ed90


	//   ....[75]....
        /*0fd4*/ 	.word	0x0001ee90


	//   ....[76]....
        /*0fd8*/ 	.word	0x0001f300


	//   ....[77]....
        /*0fdc*/ 	.word	0x0001f360


	//   ....[78]....
        /*0fe0*/ 	.word	0x00020390


	//   ....[79]....
        /*0fe4*/ 	.word	0x00020580


	//   ....[80]....
        /*0fe8*/ 	.word	0x00020590


	//   ....[81]....
        /*0fec*/ 	.word	0x000205c0


	//   ....[82]....
        /*0ff0*/ 	.word	0x000220e0


	//   ....[83]....
        /*0ff4*/ 	.word	0x000220f0


	//   ....[84]....
        /*0ff8*/ 	.word	0x00022100


	//   ....[85]....
        /*0ffc*/ 	.word	0x00022110


	//   ....[86]....
        /*1000*/ 	.word	0x00022b40


	//   ....[87]....
        /*1004*/ 	.word	0x00022b70


	//   ....[88]....
        /*1008*/ 	.word	0x00022cb0


	//   ....[89]....
        /*100c*/ 	.word	0x00022cd0


	//   ....[90]....
        /*1010*/ 	.word	0x00022e10


	//   ....[91]....
        /*1014*/ 	.word	0x00022e30


	//   ....[92]....
        /*1018*/ 	.word	0x00022f80


	//   ....[93]....
        /*101c*/ 	.word	0x00022fa0


	//   ....[94]....
        /*1020*/ 	.word	0x000235b0


	//   ....[95]....
        /*1024*/ 	.word	0x000235f0


	//   ....[96]....
        /*1028*/ 	.word	0x000241f0


	//   ....[97]....
        /*102c*/ 	.word	0x00024200


	//   ....[98]....
        /*1030*/ 	.word	0x000252e0


	//   ....[99]....
        /*1034*/ 	.word	0x00025300


	//   ....[100]....
        /*1038*/ 	.word	0x00025440


	//   ....[101]....
        /*103c*/ 	.word	0x00025460


	//   ....[102]....
        /*1040*/ 	.word	0x000255a0


	//   ....[103]....
        /*1044*/ 	.word	0x000255c0


	//   ....[104]....
        /*1048*/ 	.word	0x00025710


	//   ....[105]....
        /*104c*/ 	.word	0x00025730


	//   ....[106]....
        /*1050*/ 	.word	0x00025900


	//   ....[107]....
        /*1054*/ 	.word	0x00025af0


	//   ....[108]....
        /*1058*/ 	.word	0x00025b20


	//   ....[109]....
        /*105c*/ 	.word	0x00025b50


	//   ....[110]....
        /*1060*/ 	.word	0x00025b80


	//   ....[111]....
        /*1064*/ 	.word	0x00025bb0


	//   ....[112]....
        /*1068*/ 	.word	0x00025be0


	//   ....[113]....
        /*106c*/ 	.word	0x00025d70


	//   ....[114]....
        /*1070*/ 	.word	0x00025da0


	//   ....[115]....
        /*1074*/ 	.word	0x00025dd0


	//   ....[116]....
        /*1078*/ 	.word	0x00025e00


	//   ....[117]....
        /*107c*/ 	.word	0x00025e30


	//   ....[118]....
        /*1080*/ 	.word	0x00025e60


	//   ....[119]....
        /*1084*/ 	.word	0x00025ef0


	//   ....[120]....
        /*1088*/ 	.word	0x00025f20


	//   ....[121]....
        /*108c*/ 	.word	0x00025f30


	//   ....[122]....
        /*1090*/ 	.word	0x00025f70


	//   ....[123]....
        /*1094*/ 	.word	0x000276f0


	//   ....[124]....
        /*1098*/ 	.word	0x0002a1b0


	//   ....[125]....
        /*109c*/ 	.word	0x0002a1d0


	//   ....[126]....
        /*10a0*/ 	.word	0x0002a1e0


	//   ....[127]....
        /*10a4*/ 	.word	0x0002a290


	//   ....[128]....
        /*10a8*/ 	.word	0x0002a2d0


	//   ....[129]....
        /*10ac*/ 	.word	0x0002a330


	//   ....[130]....
        /*10b0*/ 	.word	0x0002a350


	//   ....[131]....
        /*10b4*/ 	.word	0x0002a380


	//   ....[132]....
        /*10b8*/ 	.word	0x0002ab20


	//   ....[133]....
        /*10bc*/ 	.word	0x0002ab50


	//   ....[134]....
        /*10c0*/ 	.word	0x0002ab70


	//   ....[135]....
        /*10c4*/ 	.word	0x0002ac10


	//   ....[136]....
        /*10c8*/ 	.word	0x0002ac20


	//   ....[137]....
        /*10cc*/ 	.word	0x0002acd0


	//   ....[138]....
        /*10d0*/ 	.word	0x0002ace0


	//   ....[139]....
        /*10d4*/ 	.word	0x0002ad90


	//   ....[140]....
        /*10d8*/ 	.word	0x0002ada0


	//   ....[141]....
        /*10dc*/ 	.word	0x0002ae50


	//   ....[142]....
        /*10e0*/ 	.word	0x0002ae60


	//   ....[143]....
        /*10e4*/ 	.word	0x0002af10


	//   ....[144]....
        /*10e8*/ 	.word	0x0002af20


	//   ....[145]....
        /*10ec*/ 	.word	0x0002afd0


	//   ....[146]....
        /*10f0*/ 	.word	0x0002afe0


	//   ....[147]....
        /*10f4*/ 	.word	0x0002b030


	//   ....[148]....
        /*10f8*/ 	.word	0x0002b810


	//   ....[149]....
        /*10fc*/ 	.word	0x0002b840


	//   ....[150]....
        /*1100*/ 	.word	0x0002b870


	//   ....[151]....
        /*1104*/ 	.word	0x0002b930


	//   ....[152]....
        /*1108*/ 	.word	0x0002b960


	//   ....[153]....
        /*110c*/ 	.word	0x0002b9b0


	//   ....[154]....
        /*1110*/ 	.word	0x0002b9e0


	//   ....[155]....
        /*1114*/ 	.word	0x0002ba50


	//   ....[156]....
        /*1118*/ 	.word	0x0002bd30


	//   ....[157]....
        /*111c*/ 	.word	0x0002bd50


	//   ....[158]....
        /*1120*/ 	.word	0x0002be10


	//   ....[159]....
        /*1124*/ 	.word	0x0002be20


	//   ....[160]....
        /*1128*/ 	.word	0x0002bed0


	//   ....[161]....
        /*112c*/ 	.word	0x0002bee0


	//   ....[162]....
        /*1130*/ 	.word	0x0002bef0


	//   ....[163]....
        /*1134*/ 	.word	0x0002bfa0


	//   ....[164]....
        /*1138*/ 	.word	0x0002c510


	//   ....[165]....
        /*113c*/ 	.word	0x0002c550


	//   ....[166]....
        /*1140*/ 	.word	0x0002c5d0


	//   ....[167]....
        /*1144*/ 	.word	0x0002c600


	//   ....[168]....
        /*1148*/ 	.word	0x0002c690


	//   ....[169]....
        /*114c*/ 	.word	0x0002c6c0


	//   ....[170]....
        /*1150*/ 	.word	0x0002c6d0


	//   ....[171]....
        /*1154*/ 	.word	0x0002c760


	//   ....[172]....
        /*1158*/ 	.word	0x0002cbd0


	//   ....[173]....
        /*115c*/ 	.word	0x0002cc00


	//   ....[174]....
        /*1160*/ 	.word	0x0002cc60


	//   ....[175]....
        /*1164*/ 	.word	0x0002cc90


	//   ....[176]....
        /*1168*/ 	.word	0x0002ccc0


	//   ....[177]....
        /*116c*/ 	.word	0x0002ccf0


	//   ....[178]....
        /*1170*/ 	.word	0x0002cd20


	//   ....[179]....
        /*1174*/ 	.word	0x0002cd50


	//   ....[180]....
        /*1178*/ 	.word	0x0002cef0


	//   ....[181]....
        /*117c*/ 	.word	0x0002cf20


	//   ....[182]....
        /*1180*/ 	.word	0x0002cf50


	//   ....[183]....
        /*1184*/ 	.word	0x0002cf80


	//   ....[184]....
        /*1188*/ 	.word	0x0002cfb0


	//   ....[185]....
        /*118c*/ 	.word	0x0002cfe0


	//   ....[186]....
        /*1190*/ 	.word	0x0002d0a0


	//   ....[187]....
        /*1194*/ 	.word	0x0002d0c0


	//   ....[188]....
        /*1198*/ 	.word	0x0002d0e0


	//   ....[189]....
        /*119c*/ 	.word	0x0002d140


	//   ....[190]....
        /*11a0*/ 	.word	0x0002db60


	//   ....[191]....
        /*11a4*/ 	.word	0x0002dea0


	//   ....[192]....
        /*11a8*/ 	.word	0x0002df30


	//   ....[193]....
        /*11ac*/ 	.word	0x0002dfd0


	//   ....[194]....
        /*11b0*/ 	.word	0x0002e060


	//   ....[195]....
        /*11b4*/ 	.word	0x0002e150


	//   ....[196]....
        /*11b8*/ 	.word	0x0002e1e0


	//   ....[197]....
        /*11bc*/ 	.word	0x0002e280


	//   ....[198]....
        /*11c0*/ 	.word	0x0002e310


	//   ....[199]....
        /*11c4*/ 	.word	0x0002e400


	//   ....[200]....
        /*11c8*/ 	.word	0x0002e490


	//   ....[201]....
        /*11cc*/ 	.word	0x0002e530


	//   ....[202]....
        /*11d0*/ 	.word	0x0002e5c0


	//   ....[203]....
        /*11d4*/ 	.word	0x0002e6b0


	//   ....[204]....
        /*11d8*/ 	.word	0x0002e740


	//   ....[205]....
        /*11dc*/ 	.word	0x0002e790


	//   ....[206]....
        /*11e0*/ 	.word	0x0002e7e0


	//   ....[207]....
        /*11e4*/ 	.word	0x0002e880


	//   ....[208]....
        /*11e8*/ 	.word	0x0002e910


	//   ....[209]....
        /*11ec*/ 	.word	0x0002e960


	//   ....[210]....
        /*11f0*/ 	.word	0x0002e9b0


	//   ....[211]....
        /*11f4*/ 	.word	0x0002ea50


	//   ....[212]....
        /*11f8*/ 	.word	0x0002eae0


	//   ....[213]....
        /*11fc*/ 	.word	0x0002eb30


	//   ....[214]....
        /*1200*/ 	.word	0x0002eb80


	//   ....[215]....
        /*1204*/ 	.word	0x0002ec20


	//   ....[216]....
        /*1208*/ 	.word	0x0002ecb0


	//   ....[217]....
        /*120c*/ 	.word	0x0002ed00


	//   ....[218]....
        /*1210*/ 	.word	0x0002ed50


	//   ....[219]....
        /*1214*/ 	.word	0x0002ee40


	//   ....[220]....
        /*1218*/ 	.word	0x0002eed0


	//   ....[221]....
        /*121c*/ 	.word	0x0002ef20


	//   ....[222]....
        /*1220*/ 	.word	0x0002ef70


	//   ....[223]....
        /*1224*/ 	.word	0x0002f000


	//   ....[224]....
        /*1228*/ 	.word	0x0002f090


	//   ....[225]....
        /*122c*/ 	.word	0x0002f0e0


	//   ....[226]....
        /*1230*/ 	.word	0x0002f130


	//   ....[227]....
        /*1234*/ 	.word	0x0002f1c0


	//   ....[228]....
        /*1238*/ 	.word	0x0002f250


	//   ....[229]....
        /*123c*/ 	.word	0x0002f2a0


	//   ....[230]....
        /*1240*/ 	.word	0x0002f2f0


	//   ....[231]....
        /*1244*/ 	.word	0x0002f380


	//   ....[232]....
        /*1248*/ 	.word	0x0002f410


	//   ....[233]....
        /*124c*/ 	.word	0x0002f460


	//   ....[234]....
        /*1250*/ 	.word	0x0002f4b0


	//   ....[235]....
        /*1254*/ 	.word	0x0002f850


	//   ....[236]....
        /*1258*/ 	.word	0x0002fb30


	//   ....[237]....
        /*125c*/ 	.word	0x0002fc20


	//   ....[238]....
        /*1260*/ 	.word	0x0002fcc0


	//   ....[239]....
        /*1264*/ 	.word	0x0002fd20


	//   ....[240]....
        /*1268*/ 	.word	0x0002fdc0


	//   ....[241]....
        /*126c*/ 	.word	0x0002fea0


	//   ....[242]....
        /*1270*/ 	.word	0x0002ffa0


	//   ....[243]....
        /*1274*/ 	.word	0x00030010


	//   ....[244]....
        /*1278*/ 	.word	0x000300f0


	//   ....[245]....
        /*127c*/ 	.word	0x000301a0


	//   ....[246]....
        /*1280*/ 	.word	0x00030200


	//   ....[247]....
        /*1284*/ 	.word	0x00030260


	//   ....[248]....
        /*1288*/ 	.word	0x00030370


	//   ....[249]....
        /*128c*/ 	.word	0x000303d0


	//   ....[250]....
        /*1290*/ 	.word	0x000304f0


	//   ....[251]....
        /*1294*/ 	.word	0x00030550


	//   ....[252]....
        /*1298*/ 	.word	0x00030670


	//   ....[253]....
        /*129c*/ 	.word	0x000306d0


	//   ....[254]....
        /*12a0*/ 	.word	0x000307f0


	//   ....[255]....
        /*12a4*/ 	.word	0x00030850


	//   ....[0]....
        /*12a8*/ 	.word	0x00030970


	//   ....[1]....
        /*12ac*/ 	.word	0x000309d0


	//   ....[2]....
        /*12b0*/ 	.word	0x00030af0


	//   ....[3]....
        /*12b4*/ 	.word	0x00030b50


	//   ....[4]....
        /*12b8*/ 	.word	0x00030c50


	//   ....[5]....
        /*12bc*/ 	.word	0x00030d80


	//   ....[6]....
        /*12c0*/ 	.word	0x00030e50


	//   ....[7]....
        /*12c4*/ 	.word	0x00030f20


	//   ....[8]....
        /*12c8*/ 	.word	0x00031000


	//   ....[9]....
        /*12cc*/ 	.word	0x00031060


	//   ....[10]....
        /*12d0*/ 	.word	0x00031140


	//   ....[11]....
        /*12d4*/ 	.word	0x000311a0


	//   ....[12]....
        /*12d8*/ 	.word	0x000312b0


	//   ....[13]....
        /*12dc*/ 	.word	0x000313a0


	//   ....[14]....
        /*12e0*/ 	.word	0x00031440


	//   ....[15]....
        /*12e4*/ 	.word	0x000314a0


	//   ....[16]....
        /*12e8*/ 	.word	0x000315c0


	//   ....[17]....
        /*12ec*/ 	.word	0x00031620


	//   ....[18]....
        /*12f0*/ 	.word	0x00031740


	//   ....[19]....
        /*12f4*/ 	.word	0x000317a0


	//   ....[20]....
        /*12f8*/ 	.word	0x00031870


	//   ....[21]....
        /*12fc*/ 	.word	0x000319e0


	//   ....[22]....
        /*1300*/ 	.word	0x00031aa0


	//   ....[23]....
        /*1304*/ 	.word	0x00031bf0


	//   ....[24]....
        /*1308*/ 	.word	0x00031ca0


	//   ....[25]....
        /*130c*/ 	.word	0x00031d00


	//   ....[26]....
        /*1310*/ 	.word	0x00031dc0


	//   ....[27]....
        /*1314*/ 	.word	0x00031ea0


	//   ....[28]....
        /*1318*/ 	.word	0x00031f60


	//   ....[29]....
        /*131c*/ 	.word	0x00032070


	//   ....[30]....
        /*1320*/ 	.word	0x00032110


	//   ....[31]....
        /*1324*/ 	.word	0x00032280


	//   ....[32]....
        /*1328*/ 	.word	0x000322f0


	//   ....[33]....
        /*132c*/ 	.word	0x00032360


	//   ....[34]....
        /*1330*/ 	.word	0x000323d0


	//   ....[35]....
        /*1334*/ 	.word	0x00032440


	//   ....[36]....
        /*1338*/ 	.word	0x000324c0


	//   ....[37]....
        /*133c*/ 	.word	0x00032540


	//   ....[38]....
        /*1340*/ 	.word	0x000325d0


	//   ....[39]....
        /*1344*/ 	.word	0x00032640


	//   ....[40]....
        /*1348*/ 	.word	0x000326b0


	//   ....[41]....
        /*134c*/ 	.word	0x00032720


	//   ....[42]....
        /*1350*/ 	.word	0x000327a0


	//   ....[43]....
        /*1354*/ 	.word	0x00032810


	//   ....[44]....
        /*1358*/ 	.word	0x000328a0


	//   ....[45]....
        /*135c*/ 	.word	0x00032900


	//   ....[46]....
        /*1360*/ 	.word	0x00032990


	//   ....[47]....
        /*1364*/ 	.word	0x00032ac0


	//----- nvinfo : EIATTR_REG_RECONFIG
	.align		4
.L_237:
        /*1368*/ 	.byte	0x01, 0x54
	.zero		2


	//----- nvinfo : EIATTR_SYSCALL_OFFSETS
	.align		4
        /*136c*/ 	.byte	0x04, 0x46
        /*136e*/ 	.short	(.L_239 - .L_238)


	//   ....[0]....
.L_238:
        /*1370*/ 	.word	0x00002720


	//   ....[1]....
        /*1374*/ 	.word	0x00002870


	//   ....[2]....
        /*1378*/ 	.word	0x00009f30


	//   ....[3]....
        /*137c*/ 	.word	0x0000a250


	//   ....[4]....
        /*1380*/ 	.word	0x000297a0


	//   ....[5]....
        /*1384*/ 	.word	0x000298f0


	//   ....[6]....
        /*1388*/ 	.word	0x000299e0


	//   ....[7]....
        /*138c*/ 	.word	0x0002a790


	//----- nvinfo : EIATTR_MBARRIER_INSTR_OFFSETS
	.align		4
.L_239:
        /*1390*/ 	.byte	0x04, 0x39
        /*1392*/ 	.short	(.L_241 - .L_240)


	//   ....[0]....
.L_240:
        /*1394*/ 	.word	0x00000270
        /*1398*/ 	.word	0x000000ff
        /*139c*/ 	.word	0x00030800
        /*13a0*/ 	.short	0x0100
        /*13a2*/ 	.byte	0x08
	.zero		1


	//   ....[1]....
        /*13a4*/ 	.word	0x00000280
        /*13a8*/ 	.word	0x000000ff
        /*13ac*/ 	.word	0x00030820
        /*13b0*/ 	.short	0x0100
        /*13b2*/ 	.byte	0x08
	.zero		1


	//   ....[2]....
        /*13b4*/ 	.word	0x00000370
        /*13b8*/ 	.word	0x000000ff
        /*13bc*/ 	.word	0x00030830
        /*13c0*/ 	.short	0x0100
        /*13c2*/ 	.byte	0x08
	.zero		1


	//   ....[3]....
        /*13c4*/ 	.word	0x00000380
        /*13c8*/ 	.word	0x000000ff
        /*13cc*/ 	.word	0x00030840
        /*13d0*/ 	.short	0x0100
        /*13d2*/ 	.byte	0x08
	.zero		1


	//   ....[4]....
        /*13d4*/ 	.word	0x00000390
        /*13d8*/ 	.word	0x000000ff
        /*13dc*/ 	.word	0x00030838
        /*13e0*/ 	.short	0x0100
        /*13e2*/ 	.byte	0x08
	.zero		1


	//   ....[5]....
        /*13e4*/ 	.word	0x000003a0
        /*13e8*/ 	.word	0x000000ff
        /*13ec*/ 	.word	0x00030848
        /*13f0*/ 	.short	0x0100
        /*13f2*/ 	.byte	0x08
	.zero		1


	//   ....[6]....
        /*13f4*/ 	.word	0x000004d0
        /*13f8*/ 	.word	0x000000ff
        /*13fc*/ 	.word	0x00030850
        /*1400*/ 	.short	0x0100
        /*1402*/ 	.byte	0x08
	.zero		1


	//   ....[7]....
        /*1404*/ 	.word	0x000004e0
        /*1408*/ 	.word	0x000000ff
        /*140c*/ 	.word	0x00030860
        /*1410*/ 	.short	0x0100
        /*1412*/ 	.byte	0x08
	.zero		1


	//   ....[8]....
        /*1414*/ 	.word	0x000004f0
        /*1418*/ 	.word	0x000000ff
        /*141c*/ 	.word	0x00030858
        /*1420*/ 	.short	0x0100
        /*1422*/ 	.byte	0x08
	.zero		1


	//   ....[9]....
        /*1424*/ 	.word	0x00000500
        /*1428*/ 	.word	0x000000ff
        /*142c*/ 	.word	0x00030868
        /*1430*/ 	.short	0x0100
        /*1432*/ 	.byte	0x08
	.zero		1


	//   ....[10]....
        /*1434*/ 	.word	0x000005f0
        /*1438*/ 	.word	0x000000ff
        /*143c*/ 	.word	0x00030870
        /*1440*/ 	.short	0x0100
        /*1442*/ 	.byte	0x06
	.zero		1


	//   ....[11]....
        /*1444*/ 	.word	0x00000600
        /*1448*/ 	.word	0x000000ff
        /*144c*/ 	.word	0x00030880
        /*1450*/ 	.short	0x0100
        /*1452*/ 	.byte	0x06
	.zero		1


	//   ....[12]....
        /*1454*/ 	.word	0x00000610
        /*1458*/ 	.word	0x000000ff
        /*145c*/ 	.word	0x00030878
        /*1460*/ 	.short	0x0100
        /*1462*/ 	.byte	0x06
	.zero		1


	//   ....[13]....
        /*1464*/ 	.word	0x00000620
        /*1468*/ 	.word	0x000000ff
        /*146c*/ 	.word	0x00030888
        /*1470*/ 	.short	0x0100
        /*1472*/ 	.byte	0x06
	.zero		1


	//   ....[14]....
        /*1474*/ 	.word	0x00000750
        /*1478*/ 	.word	0x000000ff
        /*147c*/ 	.word	0x00030890
        /*1480*/ 	.short	0x0100
        /*1482*/ 	.byte	0x08
	.zero		1


	//   ....[15]....
        /*1484*/ 	.word	0x00000760
        /*1488*/ 	.word	0x000000ff
        /*148c*/ 	.word	0x000308a0
        /*1490*/ 	.short	0x0100
        /*1492*/ 	.byte	0x08
	.zero		1


	//   ....[16]....
        /*1494*/ 	.word	0x00000770
        /*1498*/ 	.word	0x000000ff
        /*149c*/ 	.word	0x00030898
        /*14a0*/ 	.short	0x0100
        /*14a2*/ 	.byte	0x08
	.zero		1


	//   ....[17]....
        /*14a4*/ 	.word	0x00000780
        /*14a8*/ 	.word	0x000000ff
        /*14ac*/ 	.word	0x000308a8
        /*14b0*/ 	.short	0x0100
        /*14b2*/ 	.byte	0x08
	.zero		1


	//   ....[18]....
        /*14b4*/ 	.word	0x000008b0
        /*14b8*/ 	.word	0x000000ff
        /*14bc*/ 	.word	0x000308b0
        /*14c0*/ 	.short	0x0100
        /*14c2*/ 	.byte	0x08
	.zero		1


	//   ....[19]....
        /*14c4*/ 	.word	0x000008c0
        /*14c8*/ 	.word	0x000000ff
        /*14cc*/ 	.word	0x000308c0
        /*14d0*/ 	.short	0x0100
        /*14d2*/ 	.byte	0x08
	.zero		1


	//   ....[20]....
        /*14d4*/ 	.word	0x000008d0
        /*14d8*/ 	.word	0x000000ff
        /*14dc*/ 	.word	0x000308b8
        /*14e0*/ 	.short	0x0100
        /*14e2*/ 	.byte	0x08
	.zero		1


	//   ....[21]....
        /*14e4*/ 	.word	0x000008e0
        /*14e8*/ 	.word	0x000000ff
        /*14ec*/ 	.word	0x000308c8
        /*14f0*/ 	.short	0x0100
        /*14f2*/ 	.byte	0x08
	.zero		1


	//   ....[22]....
        /*14f4*/ 	.word	0x00003da0
        /*14f8*/ 	.word	0x00000058
        /*14fc*/ 	.word	0x00030890
        /*1500*/ 	.short	0x010a
        /*1502*/ 	.byte	0x3f
	.zero		1


	//   ....[23]....
        /*1504*/ 	.word	0x000063d0
        /*1508*/ 	.word	0x00000058
        /*150c*/ 	.word	0x00030890
        /*1510*/ 	.short	0x010a
        /*1512*/ 	.byte	0x3f
	.zero		1


	//   ....[24]....
        /*1514*/ 	.word	0x00008590
        /*1518*/ 	.word	0x00000058
        /*151c*/ 	.word	0x00030890
        /*1520*/ 	.short	0x010a
        /*1522*/ 	.byte	0x3f
	.zero		1


	//   ....[25]....
        /*1524*/ 	.word	0x00008ba0
        /*1528*/ 	.word	0x0000000b
        /*152c*/ 	.word	0x00000000
        /*1530*/ 	.short	0x0101
        /*1532*/ 	.byte	0x3f
	.zero		1


	//   ....[26]....
        /*1534*/ 	.word	0x00008be0
        /*1538*/ 	.word	0x00000058
        /*153c*/ 	.word	0x000308b0
        /*1540*/ 	.short	0x010a
        /*1542*/ 	.byte	0x3f
	.zero		1


	//   ....[27]....
        /*1544*/ 	.word	0x00009190
        /*1548*/ 	.word	0x00000058
        /*154c*/ 	.word	0x00000000
        /*1550*/ 	.short	0x0101
        /*1552*/ 	.byte	0x3f
	.zero		1


	//   ....[28]....
        /*1554*/ 	.word	0x00009fd0
        /*1558*/ 	.word	0x00000011
        /*155c*/ 	.word	0x00030800
        /*1560*/ 	.short	0x010a
        /*1562*/ 	.byte	0x3f
	.zero		1


	//   ....[29]....
        /*1564*/ 	.word	0x0000a020
        /*1568*/ 	.word	0x00000011
        /*156c*/ 	.word	0x00030800
        /*1570*/ 	.short	0x010a
        /*1572*/ 	.byte	0x3f
	.zero		1


	//   ....[30]....
        /*1574*/ 	.word	0x0000bb00
        /*1578*/ 	.word	0x00000011
        /*157c*/ 	.word	0x00030800
        /*1580*/ 	.short	0x010a
        /*1582*/ 	.byte	0x3f
	.zero		1


	//   ....[31]....
        /*1584*/ 	.word	0x00010320
        /*1588*/ 	.word	0x00000011
        /*158c*/ 	.word	0x00030800
        /*1590*/ 	.short	0x010a
        /*1592*/ 	.byte	0x3f
	.zero		1


	//   ....[32]....
        /*1594*/ 	.word	0x00013f00
        /*1598*/ 	.word	0x00000000
        /*159c*/ 	.word	0x00030830
        /*15a0*/ 	.short	0x010a
        /*15a2*/ 	.byte	0x3f
	.zero		1


	//   ....[33]....
        /*15a4*/ 	.word	0x00013fb0
        /*15a8*/ 	.word	0x00000000
        /*15ac*/ 	.word	0x00030830
        /*15b0*/ 	.short	0x010a
        /*15b2*/ 	.byte	0x3f
	.zero		1


	//   ....[34]....
        /*15b4*/ 	.word	0x00014ff0
        /*15b8*/ 	.word	0x00000002
        /*15bc*/ 	.word	0x00000000
        /*15c0*/ 	.short	0x0101
        /*15c2*/ 	.byte	0x3f
	.zero		1


	//   ....[35]....
        /*15c4*/ 	.word	0x00016db0
        /*15c8*/ 	.word	0x00000002
        /*15cc*/ 	.word	0x00030830
        /*15d0*/ 	.short	0x010a
        /*15d2*/ 	.byte	0x3f
	.zero		1


	//   ....[36]....
        /*15d4*/ 	.word	0x00016e40
        /*15d8*/ 	.word	0x00000002
        /*15dc*/ 	.word	0x00030830
        /*15e0*/ 	.short	0x010a
        /*15e2*/ 	.byte	0x3f
	.zero		1


	//   ....[37]....
        /*15e4*/ 	.word	0x00018050
        /*15e8*/ 	.word	0x000000da
        /*15ec*/ 	.word	0x00030850
        /*15f0*/ 	.short	0x010a
        /*15f2*/ 	.byte	0x3f
	.zero		1


	//   ....[38]....
        /*15f4*/ 	.word	0x000180a0
        /*15f8*/ 	.word	0x000000da
        /*15fc*/ 	.word	0x00030850
        /*1600*/ 	.short	0x010a
        /*1602*/ 	.byte	0x3f
	.zero		1


	//   ....[39]....
        /*1604*/ 	.word	0x00018650
        /*1608*/ 	.word	0x00000002
        /*160c*/ 	.word	0x00000000
        /*1610*/ 	.short	0x0101
        /*1612*/ 	.byte	0x3f
	.zero		1


	//   ....[40]....
        /*1614*/ 	.word	0x00019d90
        /*1618*/ 	.word	0x000000da
        /*161c*/ 	.word	0x00000000
        /*1620*/ 	.short	0x0101
        /*1622*/ 	.byte	0x3f
	.zero		1


	//   ....[41]....
        /*1624*/ 	.word	0x0001a310
        /*1628*/ 	.word	0x000000de
        /*162c*/ 	.word	0x00030830
        /*1630*/ 	.short	0x010a
        /*1632*/ 	.byte	0x3f
	.zero		1


	//   ....[42]....
        /*1634*/ 	.word	0x0001a3a0
        /*1638*/ 	.word	0x000000de
        /*163c*/ 	.word	0x00030830
        /*1640*/ 	.short	0x010a
        /*1642*/ 	.byte	0x3f
	.zero		1


	//   ....[43]....
        /*1644*/ 	.word	0x0001b5c0
        /*1648*/ 	.word	0x0000000b
        /*164c*/ 	.word	0x00030850
        /*1650*/ 	.short	0x010a
        /*1652*/ 	.byte	0x3f
	.zero		1


	//   ....[44]....
        /*1654*/ 	.word	0x0001b610
        /*1658*/ 	.word	0x0000000b
        /*165c*/ 	.word	0x00030850
        /*1660*/ 	.short	0x010a
        /*1662*/ 	.byte	0x3f
	.zero		1


	//   ....[45]....
        /*1664*/ 	.word	0x0001bf50
        /*1668*/ 	.word	0x000000de
        /*166c*/ 	.word	0x00000000
        /*1670*/ 	.short	0x0101
        /*1672*/ 	.byte	0x3f
	.zero		1


	//   ....[46]....
        /*1674*/ 	.word	0x0001c6d0
        /*1678*/ 	.word	0x0000000b
        /*167c*/ 	.word	0x00000000
        /*1680*/ 	.short	0x0101
        /*1682*/ 	.byte	0x3f
	.zero		1


	//   ....[47]....
        /*1684*/ 	.word	0x0001c940
        /*1688*/ 	.word	0x00000004
        /*168c*/ 	.word	0x00030830
        /*1690*/ 	.short	0x010a
        /*1692*/ 	.byte	0x3f
	.zero		1


	//   ....[48]....
        /*1694*/ 	.word	0x0001c9d0
        /*1698*/ 	.word	0x00000004
        /*169c*/ 	.word	0x00030830
        /*16a0*/ 	.short	0x010a
        /*16a2*/ 	.byte	0x3f
	.zero		1


	//   ....[49]....
        /*16a4*/ 	.word	0x0001dc00
        /*16a8*/ 	.word	0x000000de
        /*16ac*/ 	.word	0x00030850
        /*16b0*/ 	.short	0x010a
        /*16b2*/ 	.byte	0x3f
	.zero		1


	//   ....[50]....
        /*16b4*/ 	.word	0x0001dc50
        /*16b8*/ 	.word	0x000000de
        /*16bc*/ 	.word	0x00030850
        /*16c0*/ 	.short	0x010a
        /*16c2*/ 	.byte	0x3f
	.zero		1


	//   ....[51]....
        /*16c4*/ 	.word	0x0001e240
        /*16c8*/ 	.word	0x00000004
        /*16cc*/ 	.word	0x00000000
        /*16d0*/ 	.short	0x0101
        /*16d2*/ 	.byte	0x3f
	.zero		1


	//   ....[52]....
        /*16d4*/ 	.word	0x0001f960
        /*16d8*/ 	.word	0x000000de
        /*16dc*/ 	.word	0x00000000
        /*16e0*/ 	.short	0x0101
        /*16e2*/ 	.byte	0x3f
	.zero		1


	//   ....[53]....
        /*16e4*/ 	.word	0x000202e0
        /*16e8*/ 	.word	0x00000005
        /*16ec*/ 	.word	0x00030850
        /*16f0*/ 	.short	0x010a
        /*16f2*/ 	.byte	0x3f
	.zero		1


	//   ....[54]....
        /*16f4*/ 	.word	0x00020330
        /*16f8*/ 	.word	0x00000005
        /*16fc*/ 	.word	0x00030850
        /*1700*/ 	.short	0x010a
        /*1702*/ 	.byte	0x3f
	.zero		1


	//   ....[55]....
        /*1704*/ 	.word	0x00020f80
        /*1708*/ 	.word	0x00000005
        /*170c*/ 	.word	0x00000000
        /*1710*/ 	.short	0x0101
        /*1712*/ 	.byte	0x3f
	.zero		1


	//   ....[56]....
        /*1714*/ 	.word	0x00022b30
        /*1718*/ 	.word	0x00000000
        /*171c*/ 	.word	0x00000000
        /*1720*/ 	.short	0x0101
        /*1722*/ 	.byte	0x3f
	.zero		1


	//   ....[57]....
        /*1724*/ 	.word	0x00023610
        /*1728*/ 	.word	0x00000006
        /*172c*/ 	.word	0x00000000
        /*1730*/ 	.short	0x0101
        /*1732*/ 	.byte	0x3f
	.zero		1


	//   ....[58]....
        /*1734*/ 	.word	0x000277d0
        /*1738*/ 	.word	0x00000011
        /*173c*/ 	.word	0x00030820
        /*1740*/ 	.short	0x010a
        /*1742*/ 	.byte	0x3f
	.zero		1


	//   ....[59]....
        /*1744*/ 	.word	0x00027860
        /*1748*/ 	.word	0x0000000c
        /*174c*/ 	.word	0x000308a0
        /*1750*/ 	.short	0x010a
        /*1752*/ 	.byte	0x3f
	.zero		1


	//   ....[60]....
        /*1754*/ 	.word	0x00027dc0
        /*1758*/ 	.word	0x0000000c
        /*175c*/ 	.word	0x000308c0
        /*1760*/ 	.short	0x010a
        /*1762*/ 	.byte	0x3f
	.zero		1


	//   ....[61]....
        /*1764*/ 	.word	0x000283d0
        /*1768*/ 	.word	0x00000007
        /*176c*/ 	.word	0x000308a0
        /*1770*/ 	.short	0x010a
        /*1772*/ 	.byte	0x3f
	.zero		1


	//   ....[62]....
        /*1774*/ 	.word	0x00028910
        /*1778*/ 	.word	0x00000007
        /*177c*/ 	.word	0x000308c0
        /*1780*/ 	.short	0x010a
        /*1782*/ 	.byte	0x3f
	.zero		1


	//   ....[63]....
        /*1784*/ 	.word	0x00029fa0
        /*1788*/ 	.word	0x00000004
        /*178c*/ 	.word	0x00030840
        /*1790*/ 	.short	0x010a
        /*1792*/ 	.byte	0x3f
	.zero		1


	//   ....[64]....
        /*1794*/ 	.word	0x0002a490
        /*1798*/ 	.word	0x00000004
        /*179c*/ 	.word	0x00030830
        /*17a0*/ 	.short	0x0107
        /*17a2*/ 	.byte	0x3f
	.zero		1


	//   ....[65]....
        /*17a4*/ 	.word	0x0002a540
        /*17a8*/ 	.word	0x00000004
        /*17ac*/ 	.word	0x00030830
        /*17b0*/ 	.short	0x0101
        /*17b2*/ 	.byte	0x3f
	.zero		1


	//   ....[66]....
        /*17b4*/ 	.word	0x0002b160
        /*17b8*/ 	.word	0x00000011
        /*17bc*/ 	.word	0x00030800
        /*17c0*/ 	.short	0x0107
        /*17c2*/ 	.byte	0x3f
	.zero		1


	//   ....[67]....
        /*17c4*/ 	.word	0x0002b280
        /*17c8*/ 	.word	0x00000011
        /*17cc*/ 	.word	0x00030800
        /*17d0*/ 	.short	0x0101
        /*17d2*/ 	.byte	0x3f
	.zero		1


	//   ....[68]....
        /*17d4*/ 	.word	0x0002b2a0
        /*17d8*/ 	.word	0x00000011
        /*17dc*/ 	.word	0x00030820
        /*17e0*/ 	.short	0x010a
        /*17e2*/ 	.byte	0x3f
	.zero		1


	//   ....[69]....
        /*17e4*/ 	.word	0x0002b680
        /*17e8*/ 	.word	0x00000007
        /*17ec*/ 	.word	0x00030840
        /*17f0*/ 	.short	0x010a
        /*17f2*/ 	.byte	0x3f
	.zero		1


	//   ....[70]....
        /*17f4*/ 	.word	0x0002bb60
        /*17f8*/ 	.word	0x00000007
        /*17fc*/ 	.word	0x00030830
        /*1800*/ 	.short	0x0107
        /*1802*/ 	.byte	0x3f
	.zero		1


	//   ....[71]....
        /*1804*/ 	.word	0x0002bc10
        /*1808*/ 	.word	0x00000007
        /*180c*/ 	.word	0x00030830
        /*1810*/ 	.short	0x0101
        /*1812*/ 	.byte	0x3f
	.zero		1


	//   ....[72]....
        /*1814*/ 	.word	0x0002bc70
        /*1818*/ 	.word	0x00000007
        /*181c*/ 	.word	0x00030860
        /*1820*/ 	.short	0x010a
        /*1822*/ 	.byte	0x3f
	.zero		1


	//   ....[73]....
        /*1824*/ 	.word	0x0002c130
        /*1828*/ 	.word	0x00000007
        /*182c*/ 	.word	0x00030850
        /*1830*/ 	.short	0x0107
        /*1832*/ 	.byte	0x3f
	.zero		1


	//   ....[74]....
        /*1834*/ 	.word	0x0002c250
        /*1838*/ 	.word	0x00000007
        /*183c*/ 	.word	0x00030850
        /*1840*/ 	.short	0x0101
        /*1842*/ 	.byte	0x3f
	.zero		1


	//   ....[75]....
        /*1844*/ 	.word	0x0002c460
        /*1848*/ 	.word	0x00000004
        /*184c*/ 	.word	0x00030860
        /*1850*/ 	.short	0x010a
        /*1852*/ 	.byte	0x3f
	.zero		1


	//   ....[76]....
        /*1854*/ 	.word	0x0002c8e0
        /*1858*/ 	.word	0x00000004
        /*185c*/ 	.word	0x00030850
        /*1860*/ 	.short	0x0107
        /*1862*/ 	.byte	0x3f
	.zero		1


	//   ....[77]....
        /*1864*/ 	.word	0x0002c990
        /*1868*/ 	.word	0x00000004
        /*186c*/ 	.word	0x00030850
        /*1870*/ 	.short	0x0101
        /*1872*/ 	.byte	0x3f
	.zero		1


	//   ....[78]....
        /*1874*/ 	.word	0x0002dae0
        /*1878*/ 	.word	0x00000005
        /*187c*/ 	.word	0x00030820
        /*1880*/ 	.short	0x010a
        /*1882*/ 	.byte	0x3f
	.zero		1


	//   ....[79]....
        /*1884*/ 	.word	0x0002dc70
        /*1888*/ 	.word	0x00000003
        /*188c*/ 	.word	0x00030840
        /*1890*/ 	.short	0x010a
        /*1892*/ 	.byte	0x3f
	.zero		1


	//   ....[80]....
        /*1894*/ 	.word	0x0002dd10
        /*1898*/ 	.word	0x00000005
        /*189c*/ 	.word	0x00030840
        /*18a0*/ 	.short	0x010a
        /*18a2*/ 	.byte	0x3f
	.zero		1


	//   ....[81]....
        /*18a4*/ 	.word	0x0002dd50
        /*18a8*/ 	.word	0x00000003
        /*18ac*/ 	.word	0x00030860
        /*18b0*/ 	.short	0x010a
        /*18b2*/ 	.byte	0x3f
	.zero		1


	//   ....[82]....
        /*18b4*/ 	.word	0x0002dd90
        /*18b8*/ 	.word	0x00000005
        /*18bc*/ 	.word	0x00030860
        /*18c0*/ 	.short	0x010a
        /*18c2*/ 	.byte	0x3f
	.zero		1


	//   ....[83]....
        /*18c4*/ 	.word	0x0002ddf0
        /*18c8*/ 	.word	0x00000058
        /*18cc*/ 	.word	0x00030890
        /*18d0*/ 	.short	0x010a
        /*18d2*/ 	.byte	0x3f
	.zero		1


	//   ....[84]....
        /*18d4*/ 	.word	0x0002e0a0
        /*18d8*/ 	.word	0x00000058
        /*18dc*/ 	.word	0x00030890
        /*18e0*/ 	.short	0x010a
        /*18e2*/ 	.byte	0x3f
	.zero		1


	//   ....[85]....
        /*18e4*/ 	.word	0x0002e350
        /*18e8*/ 	.word	0x00000058
        /*18ec*/ 	.word	0x00030890
        /*18f0*/ 	.short	0x010a
        /*18f2*/ 	.byte	0x3f
	.zero		1


	//   ....[86]....
        /*18f4*/ 	.word	0x0002e600
        /*18f8*/ 	.word	0x00000058
        /*18fc*/ 	.word	0x000308b0
        /*1900*/ 	.short	0x010a
        /*1902*/ 	.byte	0x3f
	.zero		1


	//   ....[87]....
        /*1904*/ 	.word	0x0002ed90
        /*1908*/ 	.word	0x00000011
        /*190c*/ 	.word	0x00030800
        /*1910*/ 	.short	0x010a
        /*1912*/ 	.byte	0x3f
	.zero		1


	//   ....[88]....
        /*1914*/ 	.word	0x0002f4f0
        /*1918*/ 	.word	0x00000011
        /*191c*/ 	.word	0x00030800
        /*1920*/ 	.short	0x010a
        /*1922*/ 	.byte	0x3f
	.zero		1


	//   ....[89]....
        /*1924*/ 	.word	0x0002f540
        /*1928*/ 	.word	0x00000000
        /*192c*/ 	.word	0x00030830
        /*1930*/ 	.short	0x010a
        /*1932*/ 	.byte	0x3f
	.zero		1


	//   ....[90]....
        /*1934*/ 	.word	0x0002f590
        /*1938*/ 	.word	0x00000002
        /*193c*/ 	.word	0x00030830
        /*1940*/ 	.short	0x010a
        /*1942*/ 	.byte	0x3f
	.zero		1


	//   ....[91]....
        /*1944*/ 	.word	0x0002f5e0
        /*1948*/ 	.word	0x000000da
        /*194c*/ 	.word	0x00030850
        /*1950*/ 	.short	0x010a
        /*1952*/ 	.byte	0x3f
	.zero		1


	//   ....[92]....
        /*1954*/ 	.word	0x0002f630
        /*1958*/ 	.word	0x000000de
        /*195c*/ 	.word	0x00030830
        /*1960*/ 	.short	0x010a
        /*1962*/ 	.byte	0x3f
	.zero		1


	//   ....[93]....
        /*1964*/ 	.word	0x0002f680
        /*1968*/ 	.word	0x0000000b
        /*196c*/ 	.word	0x00030850
        /*1970*/ 	.short	0x010a
        /*1972*/ 	.byte	0x3f
	.zero		1


	//   ....[94]....
        /*1974*/ 	.word	0x0002f6d0
        /*1978*/ 	.word	0x00000004
        /*197c*/ 	.word	0x00030830
        /*1980*/ 	.short	0x010a
        /*1982*/ 	.byte	0x3f
	.zero		1


	//   ....[95]....
        /*1984*/ 	.word	0x0002f720
        /*1988*/ 	.word	0x000000de
        /*198c*/ 	.word	0x00030850
        /*1990*/ 	.short	0x010a
        /*1992*/ 	.byte	0x3f
	.zero		1


	//   ....[96]....
        /*1994*/ 	.word	0x0002f770
        /*1998*/ 	.word	0x00000005
        /*199c*/ 	.word	0x00030850
        /*19a0*/ 	.short	0x010a
        /*19a2*/ 	.byte	0x3f
	.zero		1


	//   ....[97]....
        /*19a4*/ 	.word	0x0002f910
        /*19a8*/ 	.word	0x00000011
        /*19ac*/ 	.word	0x00030820
        /*19b0*/ 	.short	0x010a
        /*19b2*/ 	.byte	0x3f
	.zero		1


	//   ....[98]....
        /*19b4*/ 	.word	0x0002f960
        /*19b8*/ 	.word	0x0000000c
        /*19bc*/ 	.word	0x000308a0
        /*19c0*/ 	.short	0x010a
        /*19c2*/ 	.byte	0x3f
	.zero		1


	//   ....[99]....
        /*19c4*/ 	.word	0x0002f9b0
        /*19c8*/ 	.word	0x0000000c
        /*19cc*/ 	.word	0x000308c0
        /*19d0*/ 	.short	0x010a
        /*19d2*/ 	.byte	0x3f
	.zero		1


	//   ....[100]....
        /*19d4*/ 	.word	0x0002fa00
        /*19d8*/ 	.word	0x00000007
        /*19dc*/ 	.word	0x000308a0
        /*19e0*/ 	.short	0x010a
        /*19e2*/ 	.byte	0x3f
	.zero		1


	//   ....[101]....
        /*19e4*/ 	.word	0x0002fa50
        /*19e8*/ 	.word	0x00000007
        /*19ec*/ 	.word	0x000308c0
        /*19f0*/ 	.short	0x010a
        /*19f2*/ 	.byte	0x3f
	.zero		1


	//   ....[102]....
        /*19f4*/ 	.word	0x0002fb70
        /*19f8*/ 	.word	0x00000004
        /*19fc*/ 	.word	0x00030840
        /*1a00*/ 	.short	0x010a
        /*1a02*/ 	.byte	0x3f
	.zero		1


	//   ....[103]....
        /*1a04*/ 	.word	0x00030c80
        /*1a08*/ 	.word	0x00000011
        /*1a0c*/ 	.word	0x00030820
        /*1a10*/ 	.short	0x010a
        /*1a12*/ 	.byte	0x3f
	.zero		1


	//   ....[104]....
        /*1a14*/ 	.word	0x00030cd0
        /*1a18*/ 	.word	0x00000007
        /*1a1c*/ 	.word	0x00030840
        /*1a20*/ 	.short	0x010a
        /*1a22*/ 	.byte	0x3f
	.zero		1


	//   ....[105]....
        /*1a24*/ 	.word	0x000312f0
        /*1a28*/ 	.word	0x00000007
        /*1a2c*/ 	.word	0x00030860
        /*1a30*/ 	.short	0x010a
        /*1a32*/ 	.byte	0x3f
	.zero		1


	//   ....[106]....
        /*1a34*/ 	.word	0x00031930
        /*1a38*/ 	.word	0x00000004
        /*1a3c*/ 	.word	0x00030860
        /*1a40*/ 	.short	0x010a
        /*1a42*/ 	.byte	0x3f
	.zero		1


	//   ....[107]....
        /*1a44*/ 	.word	0x000329e0
        /*1a48*/ 	.word	0x00000005
        /*1a4c*/ 	.word	0x00030820
        /*1a50*/ 	.short	0x010a
        /*1a52*/ 	.byte	0x3f
	.zero		1


	//   ....[108]....
        /*1a54*/ 	.word	0x00032b80
        /*1a58*/ 	.word	0x00000003
        /*1a5c*/ 	.word	0x00030840
        /*1a60*/ 	.short	0x010a
        /*1a62*/ 	.byte	0x3f
	.zero		1


	//   ....[109]....
        /*1a64*/ 	.word	0x00032bd0
        /*1a68*/ 	.word	0x00000005
        /*1a6c*/ 	.word	0x00030840
        /*1a70*/ 	.short	0x010a
        /*1a72*/ 	.byte	0x3f
	.zero		1


	//   ....[110]....
        /*1a74*/ 	.word	0x00032c20
        /*1a78*/ 	.word	0x00000003
        /*1a7c*/ 	.word	0x00030860
        /*1a80*/ 	.short	0x010a
        /*1a82*/ 	.byte	0x3f
	.zero		1


	//----- nvinfo : EIATTR_NUM_MBARRIERS
	.align		4
.L_241:
        /*1a84*/ 	.byte	0x03, 0x38
        /*1a86*/ 	.short	0x0016


	//----- nvinfo : EIATTR_EXIT_INSTR_OFFSETS
	.align		4
        /*1a88*/ 	.byte	0x04, 0x1c
        /*1a8a*/ 	.short	(.L_243 - .L_242)


	//   ....[0]....
.L_242:
        /*1a8c*/ 	.word	0x0002dde0


	//----- nvinfo : EIATTR_MAX_THREADS
	.align		4
.L_243:
        /*1a90*/ 	.byte	0x04, 0x05
        /*1a92*/ 	.short	(.L_245 - .L_244)
.L_244:
        /*1a94*/ 	.word	0x00000180
        /*1a98*/ 	.word	0x00000001
        /*1a9c*/ 	.word	0x00000001


	//----- nvinfo : EIATTR_CRS_STACK_SIZE
	.align		4
.L_245:
        /*1aa0*/ 	.byte	0x04, 0x1e
        /*1aa2*/ 	.short	(.L_247 - .L_246)
.L_246:
        /*1aa4*/ 	.word	0x00000000


	//----- nvinfo : EIATTR_CBANK_PARAM_SIZE
	.align		4
.L_247:
        /*1aa8*/ 	.byte	0x03, 0x19
        /*1aaa*/ 	.short	0x0af0


	//----- nvinfo : EIATTR_PARAM_CBANK
	.align		4
        /*1aac*/ 	.byte	0x04, 0x0a
        /*1aae*/ 	.short	(.L_249 - .L_248)
	.align		4
.L_248:
        /*1ab0*/ 	.word	index@(.nv.constant0._ZN7cutlass13device_kernelIN5flash11enable_sm90INS1_16FlashAttnFwdSm90INS1_25CollectiveMainloopFwdSm90ILi2EN4cute5tupleIJNS5_1CILi1EEES8_S8_EEENS6_IJNS7_ILi128EEENS7_ILi64EEENS7_ILi256EEEEEELi256ENS_10bfloat16_tEfNS_4arch4Sm90ELb0ELb1ELb1ELb1ELb1ELb1ELb0ELb1ELb1ELb1ELb1ELb0EEENS1_21CollectiveEpilogueFwdINS6_IJSA_SC_SB_EEES9_SE_SG_Li256ELb1ELb1ELb1ELb0EEENS1_36VarlenDynamicPersistentTileSchedulerILi128ELi64ELi256ELi128ELb1ELb1ELb1ELb1ELb0ELb1EEEEEEEEEvNT_6ParamsE)
        /*1ab4*/ 	.short	0x0210
        /*1ab6*/ 	.short	0x0af0


	//----- nvinfo : EIATTR_SW_WAR
	.align		4
.L_249:
        /*1ab8*/ 	.byte	0x04, 0x36
        /*1aba*/ 	.short	(.L_251 - .L_250)
.L_250:
        /*1abc*/ 	.word	0x00000008
.L_251:


//--------------------- .nv.info._ZN7cutlass13device_kernelIN5flash11enable_sm90INS1_16FlashAttnFwdSm90INS1_25CollectiveMainloopFwdSm90ILi2EN4cute5tupleIJNS5_1CILi1EEES8_S8_EEENS6_IJNS7_ILi128EEENS7_ILi80EEENS7_ILi256EEEEEELi256ENS_10bfloat16_tEfNS_4arch4Sm90ELb1ELb0ELb1ELb0ELb1ELb0ELb0ELb1ELb1ELb1ELb1ELb0EEENS1_21CollectiveEpilogueFwdINS6_IJSA_SC_SB_EEES9_SE_SG_Li256ELb0ELb1ELb1ELb0EEENS1_19SingleTileSchedulerILb0ELb1ELb1ELi128EEEEEEEEEvNT_6ParamsE --------------------------
	.section	.nv.info._ZN7cutlass13device_kernelIN5flash11enable_sm90INS1_16FlashAttnFwdSm90INS1_25CollectiveMainloopFwdSm90ILi2EN4cute5tupleIJNS5_1CILi1EEES8_S8_EEENS6_IJNS7_ILi128EEENS7_ILi80EEENS7_ILi256EEEEEELi256ENS_10bfloat16_tEfNS_4arch4Sm90ELb1ELb0ELb1ELb0ELb1ELb0ELb0ELb1ELb1ELb1ELb1ELb0EEENS1_21CollectiveEpilogueFwdINS6_IJSA_SC_SB_EEES9_SE_SG_Li256ELb0ELb1ELb1ELb0EEENS1_19SingleTileSchedulerILb0ELb1ELb1ELi128EEEEEEEEEvNT_6ParamsE,"",@"SHT_CUDA_INFO"
	.sectionflags	@""
	.align	4


	//----- nvinfo : EIATTR_CUDA_API_VERSION
	.align		4
        /*0000*/ 	.byte	0x04, 0x37
        /*0002*/ 	.short	(.L_253 - .L_252)
.L_252:
        /*0004*/ 	.word	0x00000082


	//----- nvinfo : EIATTR_KPARAM_INFO
	.align		4
.L_253:
        /*0008*/ 	.byte	0x04, 0x17
        /*000a*/ 	.short	(.L_255 - .L_254)
.L_254:
        /*000c*/ 	.word	0x00000000
        /*0010*/ 	.short	0x0000
        /*0012*/ 	.short	0x0070
        /*0014*/ 	.byte	0x00, 0xf0, 0x01, 0x28


	//----- nvinfo : EIATTR_SPARSE_MMA_MASK
	.align		4
.L_255:
        /*0018*/ 	.byte	0x03, 0x50
        /*001a*/ 	.short	0x0000


	//----- nvinfo : EIATTR_MAXREG_COUNT
	.align		4
        /*001c*/ 	.byte	0x03, 0x1b
        /*001e*/ 	.short	0x00a8


	//----- nvinfo : EIATTR_NUM_BARRIERS
	.align		4
        /*0020*/ 	.byte	0x02, 0x4c
        /*0022*/ 	.byte	0x09
	.zero		1


	//----- nvinfo : EIATTR_EXTERNS
	.align		4
        /*0024*/ 	.byte	0x04, 0x0f
        /*0026*/ 	.short	(.L_257 - .L_256)


	//   ....[0]....
	.align		4
.L_256:
        /*0028*/ 	.word	index@(__assertfail)


	//----- nvinfo : EIATTR_ANNOTATIONS
	.align		4
.L_257:
        /*002c*/ 	.byte	0x04, 0x55
        /*002e*/ 	.short	(.L_259 - .L_258)


	//   ....[0]....
.L_258:
        /*0030*/ 	.word	0x00000001
        /*0034*/ 	.byte	0xa0, 0x08, 0x00, 0x00, 0x01, 0x00, 0x00, 0x00, 0xf0, 0x15, 0x00, 0x00, 0x01, 0x00, 0x00, 0x00
        /*0044*/ 	.byte	0x50, 0x28, 0x01, 0x00, 0x01, 0x00, 0x00, 0x00, 0xe0, 0x29, 0x01, 0x00, 0x01, 0x00, 0x00, 0x00
        /*0054*/ 	.byte	0xf0, 0x3f, 0x01, 0x00, 0x01, 0x00, 0x00, 0x00, 0x90, 0x58, 0x01, 0x00


	//----- nvinfo : EIATTR_MERCURY_ISA_VERSION
	.align		4
.L_259:
        /*0060*/ 	.byte	0x03, 0x5f
        /*0062*/ 	.short	0x0101


	//----- nvinfo : EIATTR_INT_WARP_WIDE_INSTR_OFFSETS
	.align		4
        /*0064*/ 	.byte	0x04, 0x31
        /*0066*/ 	.short	(.L_261 - .L_260)


	//   ....[0]....
.L_260:
        /*0068*/ 	.word	0x000000c0


	//   ....[1]....
        /*006c*/ 	.word	0x000000d0


	//   ....[2]....
        /*0070*/ 	.word	0x00000170


	//----- nvinfo : EIATTR_COOP_GROUP_MASK_REGIDS
	.align		4
.L_261:
        /*0074*/ 	.byte	0x04, 0x29
        /*0076*/ 	.short	(.L_263 - .L_262)


	//   ....[0]....
.L_262:
        /*0078*/ 	.word	0xffffffff


	//   ....[1]....
        /*007c*/ 	.word	0xffffffff


	//   ....[2]....
        /*0080*/ 	.word	0xffffffff


	//   ....[3]....
        /*0084*/ 	.word	0xffffffff


	//   ....[4]....
        /*0088*/ 	.word	0xffffffff


	//   ....[5]....
        /*008c*/ 	.word	0xffffffff


	//   ....[6]....
        /*0090*/ 	.word	0xffffffff


	//   ....[7]....
        /*0094*/ 	.word	0xffffffff


	//   ....[8]....
        /*0098*/ 	.word	0xffffffff


	//   ....[9]....
        /*009c*/ 	.word	0xffffffff


	//   ....[10]....
        /*00a0*/ 	.word	0xffffffff


	//   ....[11]....
        /*00a4*/ 	.word	0xffffffff


	//   ....[12]....
        /*00a8*/ 	.word	0xffffffff


	//   ....[13]....
        /*00ac*/ 	.word	0xffffffff


	//   ....[14]....
        /*00b0*/ 	.word	0xffffffff


	//   ....[15]....
        /*00b4*/ 	.word	0xffffffff


	//   ....[16]....
        /*00b8*/ 	.word	0xffffffff


	//   ....[17]....
        /*00bc*/ 	.word	0xffffffff


	//   ....[18]....
        /*00c0*/ 	.word	0xffffffff


	//   ....[19]....
        /*00c4*/ 	.word	0xffffffff


	//   ....[20]....
        /*00c8*/ 	.word	0xffffffff


	//   ....[21]....
        /*00cc*/ 	.word	0xffffffff


	//   ....[22]....
        /*00d0*/ 	.word	0xffffffff


	//   ....[23]....
        /*00d4*/ 	.word	0xffffffff


	//   ....[24]....
        /*00d8*/ 	.word	0xffffffff


	//   ....[25]....
        /*00dc*/ 	.word	0xffffffff


	//   ....[26]....
        /*00e0*/ 	.word	0xffffffff


	//   ....[27]....
        /*00e4*/ 	.word	0xffffffff


	//   ....[28]....
        /*00e8*/ 	.word	0xffffffff


	//   ....[29]....
        /*00ec*/ 	.word	0xffffffff


	//   ....[30]....
        /*00f0*/ 	.word	0xffffffff


	//   ....[31]....
        /*00f4*/ 	.word	0xffffffff


	//   ....[32]....
        /*00f8*/ 	.word	0xffffffff


	//   ....[33]....
        /*00fc*/ 	.word	0xffffffff


	//   ....[34]....
        /*0100*/ 	.word	0xffffffff


	//   ....[35]....
        /*0104*/ 	.word	0xffffffff


	//   ....[36]....
        /*0108*/ 	.word	0xffffffff


	//   ....[37]....
        /*010c*/ 	.word	0xffffffff


	//   ....[38]....
        /*0110*/ 	.word	0xffffffff


	//   ....[39]....
        /*0114*/ 	.word	0xffffffff


	//   ....[40]....
        /*0118*/ 	.word	0xffffffff


	//   ....[41]....
        /*011c*/ 	.word	0xffffffff


	//   ....[42]....
        /*0120*/ 	.word	0xffffffff


	//   ....[43]....
        /*0124*/ 	.word	0xffffffff


	//   ....[44]....
        /*0128*/ 	.word	0xffffffff


	//   ....[45]....
        /*012c*/ 	.word	0xffffffff


	//   ....[46]....
        /*0130*/ 	.word	0xffffffff


	//   ....[47]....
        /*0134*/ 	.word	0xffffffff


	//   ....[48]....
        /*0138*/ 	.word	0xffffffff


	//   ....[49]....
        /*013c*/ 	.word	0xffffffff


	//   ....[50]....
        /*0140*/ 	.word	0xffffffff


	//   ....[51]....
        /*0144*/ 	.word	0xffffffff


	//   ....[52]....
        /*0148*/ 	.word	0xffffffff


	//   ....[53]....
        /*014c*/ 	.word	0xffffffff


	//   ....[54]....
        /*0150*/ 	.word	0xffffffff


	//   ....[55]....
        /*0154*/ 	.word	0xffffffff


	//   ....[56]....
        /*0158*/ 	.word	0xffffffff


	//   ....[57]....
        /*015c*/ 	.word	0xffffffff


	//   ....[58]....
        /*0160*/ 	.word	0xffffffff


	//   ....[59]....
        /*0164*/ 	.word	0xffffffff


	//   ....[60]....
        /*0168*/ 	.word	0xffffffff


	//   ....[61]....
        /*016c*/ 	.word	0xffffffff


	//   ....[62]....
        /*0170*/ 	.word	0xffffffff


	//   ....[63]....
        /*0174*/ 	.word	0xffffffff


	//   ....[64]....
        /*0178*/ 	.word	0xffffffff


	//   ....[65]....
        /*017c*/ 	.word	0xffffffff


	//   ....[66]....
        /*0180*/ 	.word	0xffffffff


	//   ....[67]....
        /*0184*/ 	.word	0xffffffff


	//   ....[68]....
        /*0188*/ 	.word	0xffffffff


	//   ....[69]....
        /*018c*/ 	.word	0xffffffff


	//   ....[70]....
        /*0190*/ 	.word	0xffffffff


	//   ....[71]....
        /*0194*/ 	.word	0xffffffff


	//   ....[72]....
        /*0198*/ 	.word	0xffffffff


	//   ....[73]....
        /*019c*/ 	.word	0xffffffff


	//   ....[74]....
        /*01a0*/ 	.word	0xffffffff


	//   ....[75]....
        /*01a4*/ 	.word	0xffffffff


	//   ....[76]....
        /*01a8*/ 	.word	0xffffffff


	//   ....[77]....
        /*01ac*/ 	.word	0xffffffff


	//   ....[78]....
        /*01b0*/ 	.word	0xffffffff


	//   ....[79]....
        /*01b4*/ 	.word	0xffffffff


	//   ....[80]....
        /*01b8*/ 	.word	0xffffffff


	//   ....[81]....
        /*01bc*/ 	.word	0xffffffff


	//   ....[82]....
        /*01c0*/ 	.word	0xffffffff


	//   ....[83]....
        /*01c4*/ 	.word	0xffffffff


	//   ....[84]....
        /*01c8*/ 	.word	0xffffffff


	//   ....[85]....
        /*01cc*/ 	.word	0xffffffff


	//   ....[86]....
        /*01d0*/ 	.word	0xffffffff


	//   ....[87]....
        /*01d4*/ 	.word	0xffffffff


	//   ....[88]....
        /*01d8*/ 	.word	0xffffffff


	//   ....[89]....
        /*01dc*/ 	.word	0xffffffff


	//   ....[90]....
        /*01e0*/ 	.word	0xffffffff


	//   ....[91]....
        /*01e4*/ 	.word	0xffffffff


	//   ....[92]....
        /*01e8*/ 	.word	0xffffffff


	//   ....[93]....
        /*01ec*/ 	.word	0x0500000f


	//   ....[94]....
        /*01f0*/ 	.word	0x0500000f


	//   ....[95]....
        /*01f4*/ 	.word	0x0500000f


	//   ....[96]....
        /*01f8*/ 	.word	0x0500000f


	//   ....[97]....
        /*01fc*/ 	.word	0x0500000f


	//   ....[98]....
        /*0200*/ 	.word	0x0500000f


	//   ....[99]....
        /*0204*/ 	.word	0x0500000f


	//   ....[100]....
        /*0208*/ 	.word	0x0500000f


	//   ....[101]....
        /*020c*/ 	.word	0x0500000f


	//   ....[102]....
        /*0210*/ 	.word	0x0500000f


	//   ....[103]....
        /*0214*/ 	.word	0x0500000f


	//   ....[104]....
        /*0218*/ 	.word	0x0500000f


	//   ....[105]....
        /*021c*/ 	.word	0x0500000f


	//   ....[106]....
        /*0220*/ 	.word	0x0500000f


	//   ....[107]....
        /*0224*/ 	.word	0x0500000f


	//   ....[108]....
        /*0228*/ 	.word	0x0500000f


	//   ....[109]....
        /*022c*/ 	.word	0x0500000f


	//   ....[110]....
        /*0230*/ 	.word	0x0500000f


	//   ....[111]....
        /*0234*/ 	.word	0x0500000f


	//   ....[112]....
        /*0238*/ 	.word	0x0500000f


	//   ....[113]....
        /*023c*/ 	.word	0x0500000f


	//   ....[114]....
        /*0240*/ 	.word	0x0500000f


	//   ....[115]....
        /*0244*/ 	.word	0x0500000f


	//   ....[116]....
        /*0248*/ 	.word	0x0500000f


	//   ....[117]....
        /*024c*/ 	.word	0x0500000f


	//   ....[118]....
        /*0250*/ 	.word	0x0500000f


	//   ....[119]....
        /*0254*/ 	.word	0x0500000f


	//   ....[120]....
        /*0258*/ 	.word	0x0500000f


	//   ....[121]....
        /*025c*/ 	.word	0x0500000f


	//   ....[122]....
        /*0260*/ 	.word	0x0500000f


	//   ....[123]....
        /*0264*/ 	.word	0x0500000f


	//   ....[124]....
        /*0268*/ 	.word	0x0500000f


	//   ....[125]....
        /*026c*/ 	.word	0x0500000f


	//   ....[126]....
        /*0270*/ 	.word	0x0500000f


	//   ....[127]....
        /*0274*/ 	.word	0x0500000f


	//   ....[128]....
        /*0278*/ 	.word	0x0500000f


	//   ....[129]....
        /*027c*/ 	.word	0x0500000f


	//   ....[130]....
        /*0280*/ 	.word	0x0500000f


	//   ....[131]....
        /*0284*/ 	.word	0x0500000f


	//   ....[132]....
        /*0288*/ 	.word	0x0500000f


	//   ....[133]....
        /*028c*/ 	.word	0x0500000f


	//   ....[134]....
        /*0290*/ 	.word	0x0500000f


	//   ....[135]....
        /*0294*/ 	.word	0x0500000f


	//   ....[136]....
        /*0298*/ 	.word	0x0500000f


	//   ....[137]....
        /*029c*/ 	.word	0x0500000f


	//   ....[138]....
        /*02a0*/ 	.word	0x0500000f


	//   ....[139]....
        /*02a4*/ 	.word	0x0500000f


	//   ....[140]....
        /*02a8*/ 	.word	0x0500000f


	//   ....[141]....
        /*02ac*/ 	.word	0x0500000f


	//   ....[142]....
        /*02b0*/ 	.word	0x0500000f


	//   ....[143]....
        /*02b4*/ 	.word	0x0500000f


	//   ....[144]....
        /*02b8*/ 	.word	0x0500000f


	//   ....[145]....
        /*02bc*/ 	.word	0x0500000f


	//   ....[146]....
        /*02c0*/ 	.word	0x0500000f


	//   ....[147]....
        /*02c4*/ 	.word	0x0500000f


	//   ....[148]....
        /*02c8*/ 	.word	0x0500000f


	//   ....[149]....
        /*02cc*/ 	.word	0x0500000f


	//   ....[150]....
        /*02d0*/ 	.word	0x0500000f


	//----- nvinfo : EIATTR_COOP_GROUP_INSTR_OFFSETS
	.align		4
.L_263:
        /*02d4*/ 	.byte	0x04, 0x28
        /*02d6*/ 	.short	(.L_265 - .L_264)


	//   ....[0]....
.L_264:
        /*02d8*/ 	.word	0x00000070


	//   ....[1]....
        /*02dc*/ 	.word	0x000000b0


	//   ....[2]....
        /*02e0*/ 	.word	0x000002d0


	//   ....[3]....
        /*02e4*/ 	.word	0x00000430


	//   ....[4]....
        /*02e8*/ 	.word	0x00000550


	//   ....[5]....
        /*02ec*/ 	.word	0x000006b0


	//   ....[6]....
        /*02f0*/ 	.word	0x000013d0


	//   ....[7]....
        /*02f4*/ 	.word	0x00003e30


	//   ....[8]....
        /*02f8*/ 	.word	0x00003f90


	//   ....[9]....
        /*02fc*/ 	.word	0x000049d0


	//   ....[10]....
        /*0300*/ 	.word	0x00004a90


	//   ....[11]....
        /*0304*/ 	.word	0x00005070


	//   ....[12]....
        /*0308*/ 	.word	0x000050f0


	//   ....[13]....
        /*030c*/ 	.word	0x00008910


	//   ....[14]....
        /*0310*/ 	.word	0x00008f30


	//   ....[15]....
        /*0314*/ 	.word	0x00008f80


	//   ....[16]....
        /*0318*/ 	.word	0x00009060


	//   ....[17]....
        /*031c*/ 	.word	0x000096b0


	//   ....[18]....
        /*0320*/ 	.word	0x00009710


	//   ....[19]....
        /*0324*/ 	.word	0x0000d5b0


	//   ....[20]....
        /*0328*/ 	.word	0x0000d5d0


	//   ....[21]....
        /*032c*/ 	.word	0x0000d5f0


	//   ....[22]....
        /*0330*/ 	.word	0x0000d610


	//   ....[23]....
        /*0334*/ 	.word	0x0000e9b0


	//   ....[24]....
        /*0338*/ 	.word	0x0000e9c0


	//   ....[25]....
        /*033c*/ 	.word	0x0000ea60


	//   ....[26]....
        /*0340*/ 	.word	0x0000eac0


	//   ....[27]....
        /*0344*/ 	.word	0x0000fd80


	//   ....[28]....
        /*0348*/ 	.word	0x0000fdf0


	//   ....[29]....
        /*034c*/ 	.word	0x0000fe30


	//   ....[30]....
        /*0350*/ 	.word	0x0000fe60


	//   ....[31]....
        /*0354*/ 	.word	0x0000fea0


	//   ....[32]....
        /*0358*/ 	.word	0x0000feb0


	//   ....[33]....
        /*035c*/ 	.word	0x00010b20


	//   ....[34]....
        /*0360*/ 	.word	0x00010b30


	//   ....[35]....
        /*0364*/ 	.word	0x00011ba0


	//   ....[36]....
        /*0368*/ 	.word	0x00012e80


	//   ....[37]....
        /*036c*/ 	.word	0x00012ec0


	//   ....[38]....
        /*0370*/ 	.word	0x00012ef0


	//   ....[39]....
        /*0374*/ 	.word	0x00012f10


	//   ....[40]....
        /*0378*/ 	.word	0x00012f20


	//   ....[41]....
        /*037c*/ 	.word	0x00012f90


	//   ....[42]....
        /*0380*/ 	.word	0x00012fc0


	//   ....[43]....
        /*0384*/ 	.word	0x00013020


	//   ....[44]....
        /*0388*/ 	.word	0x00013050


	//   ....[45]....
        /*038c*/ 	.word	0x000130b0


	//   ....[46]....
        /*0390*/ 	.word	0x000137b0


	//   ....[47]....
        /*0394*/ 	.word	0x000137f0


	//   ....[48]....
        /*0398*/ 	.word	0x00013820


	//   ....[49]....
        /*039c*/ 	.word	0x00013850


	//   ....[50]....
        /*03a0*/ 	.word	0x00013860


	//   ....[51]....
        /*03a4*/ 	.word	0x000138f0


	//   ....[52]....
        /*03a8*/ 	.word	0x00013920


	//   ....[53]....
        /*03ac*/ 	.word	0x00013990


	//   ....[54]....
        /*03b0*/ 	.word	0x000139c0


	//   ....[55]....
        /*03b4*/ 	.word	0x00013a30


	//   ....[56]....
        /*03b8*/ 	.word	0x00013a60


	//   ....[57]....
        /*03bc*/ 	.word	0x00013ad0


	//   ....[58]....
        /*03c0*/ 	.word	0x00013b00


	//   ....[59]....
        /*03c4*/ 	.word	0x00013b70


	//   ....[60]....
        /*03c8*/ 	.word	0x00013ba0


	//   ....[61]....
        /*03cc*/ 	.word	0x00013c00


	//   ....[62]....
        /*03d0*/ 	.word	0x00014470


	//   ....[63]....
        /*03d4*/ 	.word	0x000144b0


	//   ....[64]....
        /*03d8*/ 	.word	0x000144e0


	//   ....[65]....
        /*03dc*/ 	.word	0x00014500


	//   ....[66]....
        /*03e0*/ 	.word	0x00014520


	//   ....[67]....
        /*03e4*/ 	.word	0x00014540


	//   ....[68]....
        /*03e8*/ 	.word	0x00014570


	//   ....[69]....
        /*03ec*/ 	.word	0x00014590


	//   ....[70]....
        /*03f0*/ 	.word	0x000145a0


	//   ....[71]....
        /*03f4*/ 	.word	0x00014620


	//   ....[72]....
        /*03f8*/ 	.word	0x000149c0


	//   ....[73]....
        /*03fc*/ 	.word	0x000149f0


	//   ....[74]....
        /*0400*/ 	.word	0x00014a10


	//   ....[75]....
        /*0404*/ 	.word	0x00014ab0


	//   ....[76]....
        /*0408*/ 	.word	0x00014ad0


	//   ....[77]....
        /*040c*/ 	.word	0x00014b70


	//   ....[78]....
        /*0410*/ 	.word	0x00014b90


	//   ....[79]....
        /*0414*/ 	.word	0x00014c30


	//   ....[80]....
        /*0418*/ 	.word	0x00014c50


	//   ....[81]....
        /*041c*/ 	.word	0x00014c60


	//   ....[82]....
        /*0420*/ 	.word	0x000151a0


	//   ....[83]....
        /*0424*/ 	.word	0x000151e0


	//   ....[84]....
        /*0428*/ 	.word	0x00015210


	//   ....[85]....
        /*042c*/ 	.word	0x00015240


	//   ....[86]....
        /*0430*/ 	.word	0x00015320


	//   ....[87]....
        /*0434*/ 	.word	0x00015340


	//   ....[88]....
        /*0438*/ 	.word	0x000153f0


	//   ....[89]....
        /*043c*/ 	.word	0x00015410


	//   ....[90]....
        /*0440*/ 	.word	0x00015460


	//   ....[91]....
        /*0444*/ 	.word	0x000154d0


	//   ....[92]....
        /*0448*/ 	.word	0x00015820


	//   ....[93]....
        /*044c*/ 	.word	0x00015de0


	//   ....[94]....
        /*0450*/ 	.word	0x00015ed0


	//   ....[95]....
        /*0454*/ 	.word	0x00015f90


	//   ....[96]....
        /*0458*/ 	.word	0x000160b0


	//   ....[97]....
        /*045c*/ 	.word	0x00016110


	//   ....[98]....
        /*0460*/ 	.word	0x00016210


	//   ....[99]....
        /*0464*/ 	.word	0x00016270


	//   ....[100]....
        /*0468*/ 	.word	0x00016370


	//   ....[101]....
        /*046c*/ 	.word	0x000163d0


	//   ....[102]....
        /*0470*/ 	.word	0x000164c0


	//   ....[103]....
        /*0474*/ 	.word	0x00016510


	//   ....[104]....
        /*0478*/ 	.word	0x000165b0


	//   ....[105]....
        /*047c*/ 	.word	0x00016610


	//   ....[106]....
        /*0480*/ 	.word	0x00016750


	//   ....[107]....
        /*0484*/ 	.word	0x000167c0


	//   ....[108]....
        /*0488*/ 	.word	0x000168c0


	//   ....[109]....
        /*048c*/ 	.word	0x00016930


	//   ....[110]....
        /*0490*/ 	.word	0x00016a30


	//   ....[111]....
        /*0494*/ 	.word	0x00016aa0


	//   ....[112]....
        /*0498*/ 	.word	0x00016ba0


	//   ....[113]....
        /*049c*/ 	.word	0x00016c10


	//   ....[114]....
        /*04a0*/ 	.word	0x00016d10


	//   ....[115]....
        /*04a4*/ 	.word	0x00016d80


	//   ....[116]....
        /*04a8*/ 	.word	0x00016e80


	//   ....[117]....
        /*04ac*/ 	.word	0x00016ee0


	//   ....[118]....
        /*04b0*/ 	.word	0x00016fd0


	//   ....[119]....
        /*04b4*/ 	.word	0x00017020


	//   ....[120]....
        /*04b8*/ 	.word	0x00017160


	//   ....[121]....
        /*04bc*/ 	.word	0x00017220


	//   ....[122]....
        /*04c0*/ 	.word	0x00017360


	//   ....[123]....
        /*04c4*/ 	.word	0x000173b0


	//   ....[124]....
        /*04c8*/ 	.word	0x000174c0


	//   ....[125]....
        /*04cc*/ 	.word	0x00017510


	//   ....[126]....
        /*04d0*/ 	.word	0x00017630


	//   ....[127]....
        /*04d4*/ 	.word	0x00017680


	//   ....[128]....
        /*04d8*/ 	.word	0x000177b0


	//   ....[129]....
        /*04dc*/ 	.word	0x00017800


	//   ....[130]....
        /*04e0*/ 	.word	0x000178e0


	//   ....[131]....
        /*04e4*/ 	.word	0x00017980


	//   ....[132]....
        /*04e8*/ 	.word	0x00017ab0


	//   ....[133]....
        /*04ec*/ 	.word	0x00017b00


	//   ....[134]....
        /*04f0*/ 	.word	0x00017c30


	//   ....[135]....
        /*04f4*/ 	.word	0x00017c80


	//   ....[136]....
        /*04f8*/ 	.word	0x00017db0


	//   ....[137]....
        /*04fc*/ 	.word	0x00017e00


	//   ....[138]....
        /*0500*/ 	.word	0x00017f30


	//   ....[139]....
        /*0504*/ 	.word	0x00017f80


	//   ....[140]....
        /*0508*/ 	.word	0x00018060


	//   ....[141]....
        /*050c*/ 	.word	0x00018100


	//   ....[142]....
        /*0510*/ 	.word	0x000182a0


	//   ....[143]....
        /*0514*/ 	.word	0x000182f0


	//   ....[144]....
        /*0518*/ 	.word	0x00018430


	//   ....[145]....
        /*051c*/ 	.word	0x00018480


	//   ....[146]....
        /*0520*/ 	.word	0x000185c0


	//   ....[147]....
        /*0524*/ 	.word	0x00018610


	//   ....[148]....
        /*0528*/ 	.word	0x00018740


	//   ....[149]....
        /*052c*/ 	.word	0x00018790


	//   ....[150]....
        /*0530*/ 	.word	0x000188a0


	//----- nvinfo : EIATTR_REG_RECONFIG
	.align		4
.L_265:
        /*0534*/ 	.byte	0x01, 0x54
	.zero		2


	//----- nvinfo : EIATTR_SYSCALL_OFFSETS
	.align		4
        /*0538*/ 	.byte	0x04, 0x46
        /*053a*/ 	.short	(.L_267 - .L_266)


	//   ....[0]....
.L_266:
        /*053c*/ 	.word	0x000015a0


	//   ....[1]....
        /*0540*/ 	.word	0x000123d0


	//   ....[2]....
        /*0544*/ 	.word	0x00012510


	//   ....[3]....
        /*0548*/ 	.word	0x00012600


	//   ....[4]....
        /*054c*/ 	.word	0x000134a0


	//----- nvinfo : EIATTR_MBARRIER_INSTR_OFFSETS
	.align		4
.L_267:
        /*0550*/ 	.byte	0x04, 0x39
        /*0552*/ 	.short	(.L_269 - .L_268)


	//   ....[0]....
.L_268:
        /*0554*/ 	.word	0x00000180
        /*0558*/ 	.word	0x000000ff
        /*055c*/ 	.word	0x00038800
        /*0560*/ 	.short	0x0100
        /*0562*/ 	.byte	0x08
	.zero		1


	//   ....[1]....
        /*0564*/ 	.word	0x00000190
        /*0568*/ 	.word	0x000000ff
        /*056c*/ 	.word	0x00038820
        /*0570*/ 	.short	0x0100
        /*0572*/ 	.byte	0x08
	.zero		1


	//   ....[2]....
        /*0574*/ 	.word	0x00000280
        /*0578*/ 	.word	0x000000ff
        /*057c*/ 	.word	0x00038830
        /*0580*/ 	.short	0x0100
        /*0582*/ 	.byte	0x08
	.zero		1


	//   ....[3]....
        /*0584*/ 	.word	0x00000290
        /*0588*/ 	.word	0x000000ff
        /*058c*/ 	.word	0x00038840
        /*0590*/ 	.short	0x0100
        /*0592*/ 	.byte	0x08
	.zero		1


	//   ....[4]....
        /*0594*/ 	.word	0x000002a0
        /*0598*/ 	.word	0x000000ff
        /*059c*/ 	.word	0x00038838
        /*05a0*/ 	.short	0x0100
        /*05a2*/ 	.byte	0x08
	.zero		1


	//   ....[5]....
        /*05a4*/ 	.word	0x000002b0
        /*05a8*/ 	.word	0x000000ff
        /*05ac*/ 	.word	0x00038848
        /*05b0*/ 	.short	0x0100
        /*05b2*/ 	.byte	0x08
	.zero		1


	//   ....[6]....
        /*05b4*/ 	.word	0x000003e0
        /*05b8*/ 	.word	0x000000ff
        /*05bc*/ 	.word	0x00038850
        /*05c0*/ 	.short	0x0100
        /*05c2*/ 	.byte	0x08
	.zero		1


	//   ....[7]....
        /*05c4*/ 	.word	0x000003f0
        /*05c8*/ 	.word	0x000000ff
        /*05cc*/ 	.word	0x00038860
        /*05d0*/ 	.short	0x0100
        /*05d2*/ 	.byte	0x08
	.zero		1


	//   ....[8]....
        /*05d4*/ 	.word	0x00000400
        /*05d8*/ 	.word	0x000000ff
        /*05dc*/ 	.word	0x00038858
        /*05e0*/ 	.short	0x0100
        /*05e2*/ 	.byte	0x08
	.zero		1


	//   ....[9]....
        /*05e4*/ 	.word	0x00000410
        /*05e8*/ 	.word	0x000000ff
        /*05ec*/ 	.word	0x00038868
        /*05f0*/ 	.short	0x0100
        /*05f2*/ 	.byte	0x08
	.zero		1


	//   ....[10]....
        /*05f4*/ 	.word	0x00000500
        /*05f8*/ 	.word	0x000000ff
        /*05fc*/ 	.word	0x00038870
        /*0600*/ 	.short	0x0100
        /*0602*/ 	.byte	0x06
	.zero		1


	//   ....[11]....
        /*0604*/ 	.word	0x00000510
        /*0608*/ 	.word	0x000000ff
        /*060c*/ 	.word	0x00038880
        /*0610*/ 	.short	0x0100
        /*0612*/ 	.byte	0x06
	.zero		1


	//   ....[12]....
        /*0614*/ 	.word	0x00000520
        /*0618*/ 	.word	0x000000ff
        /*061c*/ 	.word	0x00038878
        /*0620*/ 	.short	0x0100
        /*0622*/ 	.byte	0x06
	.zero		1


	//   ....[13]....
        /*0624*/ 	.word	0x00000530
        /*0628*/ 	.word	0x000000ff
        /*062c*/ 	.word	0x00038888
        /*0630*/ 	.short	0x0100
        /*0632*/ 	.byte	0x06
	.zero		1


	//   ....[14]....
        /*0634*/ 	.word	0x00000660
        /*0638*/ 	.word	0x000000ff
        /*063c*/ 	.word	0x00038890
        /*0640*/ 	.short	0x0100
        /*0642*/ 	.byte	0x08
	.zero		1


	//   ....[15]....
        /*0644*/ 	.word	0x00000670
        /*0648*/ 	.word	0x000000ff
        /*064c*/ 	.word	0x000388a0
        /*0650*/ 	.short	0x0100
        /*0652*/ 	.byte	0x08
	.zero		1


	//   ....[16]....
        /*0654*/ 	.word	0x00000680
        /*0658*/ 	.word	0x000000ff
        /*065c*/ 	.word	0x00038898
        /*0660*/ 	.short	0x0100
        /*0662*/ 	.byte	0x08
	.zero		1


	//   ....[17]....
        /*0664*/ 	.word	0x00000690
        /*0668*/ 	.word	0x000000ff
        /*066c*/ 	.word	0x000388a8
        /*0670*/ 	.short	0x0100
        /*0672*/ 	.byte	0x08
	.zero		1


	//   ....[18]....
        /*0674*/ 	.word	0x000007d0
        /*0678*/ 	.word	0x000000ff
        /*067c*/ 	.word	0x000388b0
        /*0680*/ 	.short	0x0100
        /*0682*/ 	.byte	0x08
	.zero		1


	//   ....[19]....
        /*0684*/ 	.word	0x000007e0
        /*0688*/ 	.word	0x000000ff
        /*068c*/ 	.word	0x000388c0
        /*0690*/ 	.short	0x0100
        /*0692*/ 	.byte	0x08
	.zero		1


	//   ....[20]....
        /*0694*/ 	.word	0x000007f0
        /*0698*/ 	.word	0x000000ff
        /*069c*/ 	.word	0x000388b8
        /*06a0*/ 	.short	0x0100
        /*06a2*/ 	.byte	0x08
	.zero		1


	//   ....[21]....
        /*06a4*/ 	.word	0x00000800
        /*06a8*/ 	.word	0x000000ff
        /*06ac*/ 	.word	0x000388c8
        /*06b0*/ 	.short	0x0100
        /*06b2*/ 	.byte	0x08
	.zero		1


	//   ....[22]....
        /*06b4*/ 	.word	0x000015d0
        /*06b8*/ 	.word	0x000000ff
        /*06bc*/ 	.word	0x00038800
        /*06c0*/ 	.short	0x010a
        /*06c2*/ 	.byte	0x04
	.zero		1


	//   ....[23]....
        /*06c4*/ 	.word	0x00001670
        /*06c8*/ 	.word	0x000000ff
        /*06cc*/ 	.word	0x00038830
        /*06d0*/ 	.short	0x010a
        /*06d2*/ 	.byte	0x04
	.zero		1


	//   ....[24]....
        /*06d4*/ 	.word	0x000016e0
        /*06d8*/ 	.word	0x000000ff
        /*06dc*/ 	.word	0x00038830
        /*06e0*/ 	.short	0x010a
        /*06e2*/ 	.byte	0x04
	.zero		1


	//   ....[25]....
        /*06e4*/ 	.word	0x00004560
        /*06e8*/ 	.word	0x000000ff
        /*06ec*/ 	.word	0x00000000
        /*06f0*/ 	.short	0x0101
        /*06f2*/ 	.byte	0x07
	.zero		1


	//   ....[26]....
        /*06f4*/ 	.word	0x00005ae0
        /*06f8*/ 	.word	0x000000ff
        /*06fc*/ 	.word	0x00038830
        /*0700*/ 	.short	0x010a
        /*0702*/ 	.byte	0x06
	.zero		1


	//   ....[27]....
        /*0704*/ 	.word	0x00005b30
        /*0708*/ 	.word	0x000000ff
        /*070c*/ 	.word	0x00038830
        /*0710*/ 	.short	0x010a
        /*0712*/ 	.byte	0x06
	.zero		1


	//   ....[28]....
        /*0714*/ 	.word	0x000083b0
        /*0718*/ 	.word	0x000000ff
        /*071c*/ 	.word	0x00038850
        /*0720*/ 	.short	0x010a
        /*0722*/ 	.byte	0x0a
	.zero		1


	//   ....[29]....
        /*0724*/ 	.word	0x000083f0
        /*0728*/ 	.word	0x000000ff
        /*072c*/ 	.word	0x00038850
        /*0730*/ 	.short	0x010a
        /*0732*/ 	.byte	0x0a
	.zero		1


	//   ....[30]....
        /*0734*/ 	.word	0x000095e0
        /*0738*/ 	.word	0x000000ff
        /*073c*/ 	.word	0x00000000
        /*0740*/ 	.short	0x0101
        /*0742*/ 	.byte	0x07
	.zero		1


	//   ....[31]....
        /*0744*/ 	.word	0x00009f60
        /*0748*/ 	.word	0x000000ff
        /*074c*/ 	.word	0x00000000
        /*0750*/ 	.short	0x0101
        /*0752*/ 	.byte	0x0a
	.zero		1


	//   ....[32]....
        /*0754*/ 	.word	0x0000a1c0
        /*0758*/ 	.word	0x000000ff
        /*075c*/ 	.word	0x00038830
        /*0760*/ 	.short	0x010a
        /*0762*/ 	.byte	0x06
	.zero		1


	//   ....[33]....
        /*0764*/ 	.word	0x0000a210
        /*0768*/ 	.word	0x000000ff
        /*076c*/ 	.word	0x00038830
        /*0770*/ 	.short	0x010a
        /*0772*/ 	.byte	0x06
	.zero		1


	//   ....[34]....
        /*0774*/ 	.word	0x0000cb30
        /*0778*/ 	.word	0x000000ff
        /*077c*/ 	.word	0x00038850
        /*0780*/ 	.short	0x010a
        /*0782*/ 	.byte	0x0e
	.zero		1


	//   ....[35]....
        /*0784*/ 	.word	0x0000cb70
        /*0788*/ 	.word	0x000000ff
        /*078c*/ 	.word	0x00038850
        /*0790*/ 	.short	0x010a
        /*0792*/ 	.byte	0x0e
	.zero		1


	//   ....[36]....
        /*0794*/ 	.word	0x0000d1b0
        /*0798*/ 	.word	0x000000ff
        /*079c*/ 	.word	0x00000000
        /*07a0*/ 	.short	0x0101
        /*07a2*/ 	.byte	0x0a
	.zero		1


	//   ....[37]....
        /*07a4*/ 	.word	0x0000dfe0
        /*07a8*/ 	.word	0x000000ff
        /*07ac*/ 	.word	0x00000000
        /*07b0*/ 	.short	0x0101
        /*07b2*/ 	.byte	0x0e
	.zero		1


	//   ....[38]....
        /*07b4*/ 	.word	0x0000e920
        /*07b8*/ 	.word	0x000000ff
        /*07bc*/ 	.word	0x00038850
        /*07c0*/ 	.short	0x010a
        /*07c2*/ 	.byte	0x05
	.zero		1


	//   ....[39]....
        /*07c4*/ 	.word	0x0000e960
        /*07c8*/ 	.word	0x000000ff
        /*07cc*/ 	.word	0x00038850
        /*07d0*/ 	.short	0x010a
        /*07d2*/ 	.byte	0x05
	.zero		1


	//   ....[40]....
        /*07d4*/ 	.word	0x0000efa0
        /*07d8*/ 	.word	0x000000ff
        /*07dc*/ 	.word	0x00000000
        /*07e0*/ 	.short	0x0101
        /*07e2*/ 	.byte	0x04
	.zero		1


	//   ....[41]....
        /*07e4*/ 	.word	0x0000fed0
        /*07e8*/ 	.word	0x000000ff
        /*07ec*/ 	.word	0x00000000
        /*07f0*/ 	.short	0x0101
        /*07f2*/ 	.byte	0x04
	.zero		1


	//   ....[42]....
        /*07f4*/ 	.word	0x00012c60
        /*07f8*/ 	.word	0x000000ff
        /*07fc*/ 	.word	0x00038840
        /*0800*/ 	.short	0x010a
        /*0802*/ 	.byte	0x2c
	.zero		1


	//   ....[43]....
        /*0804*/ 	.word	0x00013260
        /*0808*/ 	.word	0x000000ff
        /*080c*/ 	.word	0x00038830
        /*0810*/ 	.short	0x0107
        /*0812*/ 	.byte	0x2c
	.zero		1


	//   ....[44]....
        /*0814*/ 	.word	0x000132d0
        /*0818*/ 	.word	0x000000ff
        /*081c*/ 	.word	0x00038830
        /*0820*/ 	.short	0x0101
        /*0822*/ 	.byte	0x2c
	.zero		1


	//   ....[45]....
        /*0824*/ 	.word	0x00013d80
        /*0828*/ 	.word	0x000000ff
        /*082c*/ 	.word	0x00038800
        /*0830*/ 	.short	0x0107
        /*0832*/ 	.byte	0x2c
	.zero		1


	//   ....[46]....
        /*0834*/ 	.word	0x00013e00
        /*0838*/ 	.word	0x000000ff
        /*083c*/ 	.word	0x00038800
        /*0840*/ 	.short	0x0101
        /*0842*/ 	.byte	0x2c
	.zero		1


	//   ....[47]....
        /*0844*/ 	.word	0x00013e10
        /*0848*/ 	.word	0x000000ff
        /*084c*/ 	.word	0x00038820
        /*0850*/ 	.short	0x010a
        /*0852*/ 	.byte	0x2c
	.zero		1


	//   ....[48]....
        /*0854*/ 	.word	0x00014270
        /*0858*/ 	.word	0x00000013
        /*085c*/ 	.word	0x00038840
        /*0860*/ 	.short	0x010a
        /*0862*/ 	.byte	0x3f
	.zero		1


	//   ....[49]....
        /*0864*/ 	.word	0x00014840
        /*0868*/ 	.word	0x00000013
        /*086c*/ 	.word	0x00038830
        /*0870*/ 	.short	0x0107
        /*0872*/ 	.byte	0x3f
	.zero		1


	//   ....[50]....
        /*0874*/ 	.word	0x000148f0
        /*0878*/ 	.word	0x00000013
        /*087c*/ 	.word	0x00038830
        /*0880*/ 	.short	0x0101
        /*0882*/ 	.byte	0x3f
	.zero		1


	//   ....[51]....
        /*0884*/ 	.word	0x00014950
        /*0888*/ 	.word	0x00000004
        /*088c*/ 	.word	0x00038860
        /*0890*/ 	.short	0x010a
        /*0892*/ 	.byte	0x3f
	.zero		1


	//   ....[52]....
        /*0894*/ 	.word	0x00014e10
        /*0898*/ 	.word	0x00000004
        /*089c*/ 	.word	0x00038850
        /*08a0*/ 	.short	0x0107
        /*08a2*/ 	.byte	0x3f
	.zero		1


	//   ....[53]....
        /*08a4*/ 	.word	0x00014f80
        /*08a8*/ 	.word	0x00000004
        /*08ac*/ 	.word	0x00038850
        /*08b0*/ 	.short	0x0101
        /*08b2*/ 	.byte	0x3f
	.zero		1


	//   ....[54]....
        /*08b4*/ 	.word	0x00015110
        /*08b8*/ 	.word	0x00000000
        /*08bc*/ 	.word	0x00038860
        /*08c0*/ 	.short	0x010a
        /*08c2*/ 	.byte	0x3f
	.zero		1


	//   ....[55]....
        /*08c4*/ 	.word	0x00015660
        /*08c8*/ 	.word	0x00000000
        /*08cc*/ 	.word	0x00038850
        /*08d0*/ 	.short	0x0107
        /*08d2*/ 	.byte	0x3f
	.zero		1


	//   ....[56]....
        /*08d4*/ 	.word	0x00015720
        /*08d8*/ 	.word	0x00000000
        /*08dc*/ 	.word	0x00038850
        /*08e0*/ 	.short	0x0101
        /*08e2*/ 	.byte	0x3f
	.zero		1


	//   ....[57]....
        /*08e4*/ 	.word	0x000157b0
        /*08e8*/ 	.word	0x00000007
        /*08ec*/ 	.word	0x00038820
        /*08f0*/ 	.short	0x010a
        /*08f2*/ 	.byte	0x3f
	.zero		1


	//   ....[58]....
        /*08f4*/ 	.word	0x00015930
        /*08f8*/ 	.word	0x00000005
        /*08fc*/ 	.word	0x00038840
        /*0900*/ 	.short	0x010a
        /*0902*/ 	.byte	0x3f
	.zero		1


	//   ....[59]....
        /*0904*/ 	.word	0x000159d0
        /*0908*/ 	.word	0x00000003
        /*090c*/ 	.word	0x00038840
        /*0910*/ 	.short	0x010a
        /*0912*/ 	.byte	0x3f
	.zero		1


	//   ....[60]....
        /*0914*/ 	.word	0x00015a10
        /*0918*/ 	.word	0x00000005
        /*091c*/ 	.word	0x00038860
        /*0920*/ 	.short	0x010a
        /*0922*/ 	.byte	0x3f
	.zero		1


	//   ....[61]....
        /*0924*/ 	.word	0x00015a50
        /*0928*/ 	.word	0x00000003
        /*092c*/ 	.word	0x00038860
        /*0930*/ 	.short	0x010a
        /*0932*/ 	.byte	0x3f
	.zero		1


	//   ....[62]....
        /*0934*/ 	.word	0x00015ad0
        /*0938*/ 	.word	0x00000003
        /*093c*/ 	.word	0x00038800
        /*0940*/ 	.short	0x010a
        /*0942*/ 	.byte	0x3f
	.zero		1


	//   ....[63]....
        /*0944*/ 	.word	0x00015b40
        /*0948*/ 	.word	0x00000003
        /*094c*/ 	.word	0x00038830
        /*0950*/ 	.short	0x010a
        /*0952*/ 	.byte	0x3f
	.zero		1


	//   ....[64]....
        /*0954*/ 	.word	0x00015bb0
        /*0958*/ 	.word	0x00000006
        /*095c*/ 	.word	0x00038830
        /*0960*/ 	.short	0x010a
        /*0962*/ 	.byte	0x3f
	.zero		1


	//   ....[65]....
        /*0964*/ 	.word	0x00015c10
        /*0968*/ 	.word	0x00000003
        /*096c*/ 	.word	0x00038850
        /*0970*/ 	.short	0x010a
        /*0972*/ 	.byte	0x3f
	.zero		1


	//   ....[66]....
        /*0974*/ 	.word	0x00015c80
        /*0978*/ 	.word	0x00000006
        /*097c*/ 	.word	0x00038830
        /*0980*/ 	.short	0x010a
        /*0982*/ 	.byte	0x3f
	.zero		1


	//   ....[67]....
        /*0984*/ 	.word	0x00015ce0
        /*0988*/ 	.word	0x00000003
        /*098c*/ 	.word	0x00038850
        /*0990*/ 	.short	0x010a
        /*0992*/ 	.byte	0x3f
	.zero		1


	//   ....[68]....
        /*0994*/ 	.word	0x00015d40
        /*0998*/ 	.word	0x00000005
        /*099c*/ 	.word	0x00038850
        /*09a0*/ 	.short	0x010a
        /*09a2*/ 	.byte	0x3f
	.zero		1


	//   ....[69]....
        /*09a4*/ 	.word	0x00015e20
        /*09a8*/ 	.word	0x00000003
        /*09ac*/ 	.word	0x00038840
        /*09b0*/ 	.short	0x010a
        /*09b2*/ 	.byte	0x3f
	.zero		1


	//   ....[70]....
        /*09b4*/ 	.word	0x00017060
        /*09b8*/ 	.word	0x00000003
        /*09bc*/ 	.word	0x00038820
        /*09c0*/ 	.short	0x010a
        /*09c2*/ 	.byte	0x3f
	.zero		1


	//   ....[71]....
        /*09c4*/ 	.word	0x000170b0
        /*09c8*/ 	.word	0x00000013
        /*09cc*/ 	.word	0x00038840
        /*09d0*/ 	.short	0x010a
        /*09d2*/ 	.byte	0x3f
	.zero		1


	//   ....[72]....
        /*09d4*/ 	.word	0x00017830
        /*09d8*/ 	.word	0x00000004
        /*09dc*/ 	.word	0x00038860
        /*09e0*/ 	.short	0x010a
        /*09e2*/ 	.byte	0x3f
	.zero		1


	//   ....[73]....
        /*09e4*/ 	.word	0x00017fb0
        /*09e8*/ 	.word	0x00000000
        /*09ec*/ 	.word	0x00038860
        /*09f0*/ 	.short	0x010a
        /*09f2*/ 	.byte	0x3f
	.zero		1


	//   ....[74]....
        /*09f4*/ 	.word	0x000187c0
        /*09f8*/ 	.word	0x00000007
        /*09fc*/ 	.word	0x00038820
        /*0a00*/ 	.short	0x010a
        /*0a02*/ 	.byte	0x3f
	.zero		1


	//   ....[75]....
        /*0a04*/ 	.word	0x00018960
        /*0a08*/ 	.word	0x00000005
        /*0a0c*/ 	.word	0x00038840
        /*0a10*/ 	.short	0x010a
        /*0a12*/ 	.byte	0x3f
	.zero		1


	//   ....[76]....
        /*0a14*/ 	.word	0x000189b0
        /*0a18*/ 	.word	0x00000003
        /*0a1c*/ 	.word	0x00038840
        /*0a20*/ 	.short	0x010a
        /*0a22*/ 	.byte	0x3f
	.zero		1


	//   ....[77]....
        /*0a24*/ 	.word	0x00018a00
        /*0a28*/ 	.word	0x00000005
        /*0a2c*/ 	.word	0x00038860
        /*0a30*/ 	.short	0x010a
        /*0a32*/ 	.byte	0x3f
	.zero		1


	//----- nvinfo : EIATTR_NUM_MBARRIERS
	.align		4
.L_269:
        /*0a34*/ 	.byte	0x03, 0x38
        /*0a36*/ 	.short	0x0016


	//----- nvinfo : EIATTR_EXIT_INSTR_OFFSETS
	.align		4
        /*0a38*/ 	.byte	0x04, 0x1c
        /*0a3a*/ 	.short	(.L_271 - .L_270)


	//   ....[0]....
.L_270:
        /*0a3c*/ 	.word	0x00015aa0


	//----- nvinfo : EIATTR_MAX_THREADS
	.align		4
.L_271:
        /*0a40*/ 	.byte	0x04, 0x05
        /*0a42*/ 	.short	(.L_273 - .L_272)
.L_272:
        /*0a44*/ 	.word	0x00000180
        /*0a48*/ 	.word	0x00000001
        /*0a4c*/ 	.word	0x00000001


	//----- nvinfo : EIATTR_CRS_STACK_SIZE
	.align		4
.L_273:
        /*0a50*/ 	.byte	0x04, 0x1e
        /*0a52*/ 	.short	(.L_275 - .L_274)
.L_274:
        /*0a54*/ 	.word	0x00000000


	//----- nvinfo : EIATTR_CBANK_PARAM_SIZE
	.align		4
.L_275:
        /*0a58*/ 	.byte	0x03, 0x19
        /*0a5a*/ 	.short	0x0a70


	//----- nvinfo : EIATTR_PARAM_CBANK
	.align		4
        /*0a5c*/ 	.byte	0x04, 0x0a
        /*0a5e*/ 	.short	(.L_277 - .L_276)
	.align		4
.L_276:
        /*0a60*/ 	.word	index@(.nv.constant0._ZN7cutlass13device_kernelIN5flash11enable_sm90INS1_16FlashAttnFwdSm90INS1_25CollectiveMainloopFwdSm90ILi2EN4cute5tupleIJNS5_1CILi1EEES8_S8_EEENS6_IJNS7_ILi128EEENS7_ILi80EEENS7_ILi256EEEEEELi256ENS_10bfloat16_tEfNS_4arch4Sm90ELb1ELb0ELb1ELb0ELb1ELb0ELb0ELb1ELb1ELb1ELb1ELb0EEENS1_21CollectiveEpilogueFwdINS6_IJSA_SC_SB_EEES9_SE_SG_Li256ELb0ELb1ELb1ELb0EEENS1_19SingleTileSchedulerILb0ELb1ELb1ELi128EEEEEEEEEvNT_6ParamsE)
        /*0a64*/ 	.short	0x0210
        /*0a66*/ 	.short	0x0a70


	//----- nvinfo : EIATTR_SW_WAR
	.align		4
.L_277:
        /*0a68*/ 	.byte	0x04, 0x36
        /*0a6a*/ 	.short	(.L_279 - .L_278)
.L_278:
        /*0a6c*/ 	.word	0x00000008
.L_279:


//--------------------- .nv.info._ZN7cutlass13device_kernelIN5flash11enable_sm90INS1_16FlashAttnFwdSm90INS1_25CollectiveMainloopFwdSm90ILi2EN4cute5tupleIJNS5_1CILi1EEES8_S8_EEENS6_IJNS7_ILi128EEENS7_ILi80EEENS7_ILi256EEEEEELi256ENS_10bfloat16_tEfNS_4arch4Sm90ELb1ELb0ELb1ELb1ELb1ELb0ELb0ELb1ELb1ELb1ELb1ELb0EEENS1_21CollectiveEpilogueFwdINS6_IJSA_SC_SB_EEES9_SE_SG_Li256ELb1ELb1ELb1ELb0EEENS1_36VarlenDynamicPersistentTileSchedulerILi128ELi80ELi256ELi128ELb1ELb1ELb1ELb1ELb1ELb1EEEEEEEEEvNT_6ParamsE --------------------------
	.section	.nv.info._ZN7cutlass13device_kernelIN5flash11enable_sm90INS1_16FlashAttnFwdSm90INS1_25CollectiveMainloopFwdSm90ILi2EN4cute5tupleIJNS5_1CILi1EEES8_S8_EEENS6_IJNS7_ILi128EEENS7_ILi80EEENS7_ILi256EEEEEELi256ENS_10bfloat16_tEfNS_4arch4Sm90ELb1ELb0ELb1ELb1ELb1ELb0ELb0ELb1ELb1ELb1ELb1ELb0EEENS1_21CollectiveEpilogueFwdINS6_IJSA_SC_SB_EEES9_SE_SG_Li256ELb1ELb1ELb1ELb0EEENS1_36VarlenDynamicPersistentTileSchedulerILi128ELi80ELi256ELi128ELb1ELb1ELb1ELb1ELb1ELb1EEEEEEEEEvNT_6ParamsE,"",@"SHT_CUDA_INFO"
	.sectionflags	@""
	.align	4


	//----- nvinfo : EIATTR_CUDA_API_VERSION
	.align		4
        /*0000*/ 	.byte	0x04, 0x37
        /*0002*/ 	.short	(.L_281 - .L_280)
.L_280:
        /*0004*/ 	.word	0x00000082


	//----- nvinfo : EIATTR_KPARAM_INFO
	.align		4
.L_281:
        /*0008*/ 	.byte	0x04, 0x17
        /*000a*/ 	.short	(.L_283 - .L_282)
.L_282:
        /*000c*/ 	.word	0x00000000
        /*0010*/ 	.short	0x0000
        /*0012*/ 	.short	0x0070
        /*0014*/ 	.byte	0x00, 0xf0, 0x01, 0x2a


	//----- nvinfo : EIATTR_SPARSE_MMA_MASK
	.align		4
.L_283:
        /*0018*/ 	.byte	0x03, 0x50
        /*001a*/ 	.short	0x0000


	//----- nvinfo : EIATTR_MAXREG_COUNT
	.align		4
        /*001c*/ 	.byte	0x03, 0x1b
        /*001e*/ 	.short	0x00a8


	//----- nvinfo : EIATTR_NUM_BARRIERS
	.align		4
        /*0020*/ 	.byte	0x02, 0x4c
        /*0022*/ 	.byte	0x09
	.zero		1


	//----- nvinfo : EIATTR_EXTERNS
	.align		4
        /*0024*/ 	.byte	0x04, 0x0f
        /*0026*/ 	.short	(.L_285 - .L_284)


	//   ....[0]....
	.align		4
.L_284:
        /*0028*/ 	.word	index@(__assertfail)


	//----- nvinfo : EIATTR_ANNOTATIONS
	.align		4
.L_285:
        /*002c*/ 	.byte	0x04, 0x55
        /*002e*/ 	.short	(.L_287 - .L_286)


	//   ....[0]....
.L_286:
        /* <DEDUP_REMOVED lines=27> */


	//----- nvinfo : EIATTR_MERCURY_ISA_VERSION
	.align		4
.L_287:
        /*01c8*/ 	.byte	0x03, 0x5f
        /*01ca*/ 	.short	0x0101


	//----- nvinfo : EIATTR_UNUSED_LOAD_BYTE_OFFSET
	.align		4
        /*01cc*/ 	.byte	0x04, 0x44
        /*01ce*/ 	.short	(.L_289 - .L_288)


	//   ....[0]....
.L_288:
        /*01d0*/ 	.word	0x00000950
        /*01d4*/ 	.word	0x0000fff0


	//   ....[1]....
        /*01d8*/ 	.word	0x0000f940
        /*01dc*/ 	.word	0x0000fff0


	//----- nvinfo : EIATTR_INT_WARP_WIDE_INSTR_OFFSETS
	.align		4
.L_289:
        /*01e0*/ 	.byte	0x04, 0x31
        /*01e2*/ 	.short	(.L_291 - .L_290)


	//   ....[0]....
.L_290:
        /*01e4*/ 	.word	0x000000c0


	//   ....[1]....
        /*01e8*/ 	.word	0x000000d0


	//   ....[2]....
        /*01ec*/ 	.word	0x00000170


	//   ....[3]....
        /*01f0*/ 	.word	0x00015f80


	//   ....[4]....
        /*01f4*/ 	.word	0x00016010


	//   ....[5]....
        /*01f8*/ 	.word	0x00018f20


	//   ....[6]....
        /*01fc*/ 	.word	0x00018fb0


	//----- nvinfo : EIATTR_COOP_GROUP_MASK_REGIDS
	.align		4
.L_291:
        /*0200*/ 	.byte	0x04, 0x29
        /*0202*/ 	.short	(.L_293 - .L_292)


	//   ....[0]....
.L_292:
        /*0204*/ 	.word	0xffffffff


	//   ....[1]....
        /*0208*/ 	.word	0xffffffff


	//   ....[2]....
        /*020c*/ 	.word	0xffffffff


	//   ....[3]....
        /*0210*/ 	.word	0xffffffff


	//   ....[4]....
        /*0214*/ 	.word	0xffffffff


	//   ....[5]....
        /*0218*/ 	.word	0xffffffff


	//   ....[6]....
        /*021c*/ 	.word	0xffffffff


	//   ....[7]....
        /*0220*/ 	.word	0xffffffff


	//   ....[8]....
        /*0224*/ 	.word	0xffffffff


	//   ....[9]....
        /*0228*/ 	.word	0xffffffff


	//   ....[10]....
        /*022c*/ 	.word	0xffffffff


	//   ....[11]....
        /*0230*/ 	.word	0xffffffff


	//   ....[12]....
        /*0234*/ 	.word	0xffffffff


	//   ....[13]....
        /*0238*/ 	.word	0xffffffff


	//   ....[14]....
        /*023c*/ 	.word	0xffffffff


	//   ....[15]....
        /*0240*/ 	.word	0xffffffff


	//   ....[16]....
        /*0244*/ 	.word	0xffffffff


	//   ....[17]....
        /*0248*/ 	.word	0xffffffff


	//   ....[18]....
        /*024c*/ 	.word	0xffffffff


	//   ....[19]....
        /*0250*/ 	.word	0xffffffff


	//   ....[20]....
        /*0254*/ 	.word	0xffffffff


	//   ....[21]....
        /*0258*/ 	.word	0xffffffff


	//   ....[22]....
        /*025c*/ 	.word	0xffffffff


	//   ....[23]....
        /*0260*/ 	.word	0xffffffff


	//   ....[24]....
        /*0264*/ 	.word	0xffffffff


	//   ....[25]....
        /*0268*/ 	.word	0xffffffff


	//   ....[26]....
        /*026c*/ 	.word	0xffffffff


	//   ....[27]....
        /*0270*/ 	.word	0xffffffff


	//   ....[28]....
        /*0274*/ 	.word	0xffffffff


	//   ....[29]....
        /*0278*/ 	.word	0xffffffff


	//   ....[30]....
        /*027c*/ 	.word	0xffffffff


	//   ....[31]....
        /*0280*/ 	.word	0xffffffff


	//   ....[32]....
        /*0284*/ 	.word	0xffffffff


	//   ....[33]....
        /*0288*/ 	.word	0xffffffff


	//   ....[34]....
        /*028c*/ 	.word	0xffffffff


	//   ....[35]....
        /*0290*/ 	.word	0xffffffff


	//   ....[36]....
        /*0294*/ 	.word	0xffffffff


	//   ....[37]....
        /*0298*/ 	.word	0xffffffff


	//   ....[38]....
        /*029c*/ 	.word	0xffffffff


	//   ....[39]....
        /*02a0*/ 	.word	0xffffffff


	//   ....[40]....
        /*02a4*/ 	.word	0xffffffff


	//   ....[41]....
        /*02a8*/ 	.word	0xffffffff


	//   ....[42]....
        /*02ac*/ 	.word	0xffffffff


	//   ....[43]....
        /*02b0*/ 	.word	0xffffffff


	//   ....[44]....
        /*02b4*/ 	.word	0xffffffff


	//   ....[45]....
        /*02b8*/ 	.word	0xffffffff


	//   ....[46]....
        /*02bc*/ 	.word	0xffffffff


	//   ....[47]....
        /*02c0*/ 	.word	0xffffffff


	//   ....[48]....
        /*02c4*/ 	.word	0xffffffff


	//   ....[49]....
        /*02c8*/ 	.word	0xffffffff


	//   ....[50]....
        /*02cc*/ 	.word	0xffffffff


	//   ....[51]....
        /*02d0*/ 	.word	0xffffffff


	//   ....[52]....
        /*02d4*/ 	.word	0xffffffff


	//   ....[53]....
        /*02d8*/ 	.word	0xffffffff


	//   ....[54]....
        /*02dc*/ 	.word	0xffffffff


	//   ....[55]....
        /*02e0*/ 	.word	0xffffffff


	//   ....[56]....
        /*02e4*/ 	.word	0xffffffff


	//   ....[57]....
        /*02e8*/ 	.word	0xffffffff


	//   ....[58]....
        /*02ec*/ 	.word	0xffffffff


	//   ....[59]....
        /*02f0*/ 	.word	0xffffffff


	//   ....[60]....
        /*02f4*/ 	.word	0xffffffff


	//   ....[61]....
        /*02f8*/ 	.word	0xffffffff


	//   ....[62]....
        /*02fc*/ 	.word	0xffffffff


	//   ....[63]....
        /*0300*/ 	.word	0xffffffff


	//   ....[64]....
        /*0304*/ 	.word	0xffffffff


	//   ....[65]....
        /*0308*/ 	.word	0xffffffff


	//   ....[66]....
        /*030c*/ 	.word	0xffffffff


	//   ....[67]....
        /*0310*/ 	.word	0xffffffff


	//   ....[68]....
        /*0314*/ 	.word	0xffffffff


	//   ....[69]....
        /*0318*/ 	.word	0xffffffff


	//   ....[70]....
        /*031c*/ 	.word	0xffffffff


	//   ....[71]....
        /*0320*/ 	.word	0xffffffff


	//   ....[72]....
        /*0324*/ 	.word	0xffffffff


	//   ....[73]....
        /*0328*/ 	.word	0xffffffff


	//   ....[74]....
        /*032c*/ 	.word	0xffffffff


	//   ....[75]....
        /*0330*/ 	.word	0xffffffff


	//   ....[76]....
        /*0334*/ 	.word	0xffffffff


	//   ....[77]....
        /*0338*/ 	.word	0xffffffff


	//   ....[78]....
        /*033c*/ 	.word	0xffffffff


	//   ....[79]....
        /*0340*/ 	.word	0xffffffff


	//   ....[80]....
        /*0344*/ 	.word	0xffffffff


	//   ....[81]....
        /*0348*/ 	.word	0xffffffff


	//   ....[82]....
        /*034c*/ 	.word	0xffffffff


	//   ....[83]....
        /*0350*/ 	.word	0xffffffff


	//   ....[84]....
        /*0354*/ 	.word	0xffffffff


	//   ....[85]....
        /*0358*/ 	.word	0xffffffff


	//   ....[86]....
        /*035c*/ 	.word	0xffffffff


	//   ....[87]....
        /*0360*/ 	.word	0xffffffff


	//   ....[88]....
        /*0364*/ 	.word	0xffffffff


	//   ....[89]....
        /*0368*/ 	.word	0xffffffff


	//   ....[90]....
        /*036c*/ 	.word	0xffffffff


	//   ....[91]....
        /*0370*/ 	.word	0xffffffff


	//   ....[92]....
        /*0374*/ 	.word	0xffffffff


	//   ....[93]....
        /*0378*/ 	.word	0xffffffff


	//   ....[94]....
        /*037c*/ 	.word	0xffffffff


	//   ....[95]....
        /*0380*/ 	.word	0xffffffff


	//   ....[96]....
        /*0384*/ 	.word	0xffffffff


	//   ....[97]....
        /*0388*/ 	.word	0xffffffff


	//   ....[98]....
        /*038c*/ 	.word	0xffffffff


	//   ....[99]....
        /*0390*/ 	.word	0xffffffff


	//   ....[100]....
        /*0394*/ 	.word	0xffffffff


	//   ....[101]....
        /*0398*/ 	.word	0xffffffff


	//   ....[102]....
        /*039c*/ 	.word	0xffffffff


	//   ....[103]....
        /*03a0*/ 	.word	0xffffffff


	//   ....[104]....
        /*03a4*/ 	.word	0xffffffff


	//   ....[105]....
        /*03a8*/ 	.word	0xffffffff


	//   ....[106]....
        /*03ac*/ 	.word	0xffffffff


	//   ....[107]....
        /*03b0*/ 	.word	0xffffffff


	//   ....[108]....
        /*03b4*/ 	.word	0xffffffff


	//   ....[109]....
        /*03b8*/ 	.word	0xffffffff


	//   ....[110]....
        /*03bc*/ 	.word	0xffffffff


	//   ....[111]....
        /*03c0*/ 	.word	0xffffffff


	//   ....[112]....
        /*03c4*/ 	.word	0xffffffff


	//   ....[113]....
        /*03c8*/ 	.word	0xffffffff


	//   ....[114]....
        /*03cc*/ 	.word	0xffffffff


	//   ....[115]....
        /*03d0*/ 	.word	0xffffffff


	//   ....[116]....
        /*03d4*/ 	.word	0xffffffff


	//   ....[117]....
        /*03d8*/ 	.word	0xffffffff


	//   ....[118]....
        /*03dc*/ 	.word	0xffffffff


	//   ....[119]....
        /*03e0*/ 	.word	0xffffffff


	//   ....[120]....
        /*03e4*/ 	.word	0xffffffff


	//   ....[121]....
        /*03e8*/ 	.word	0xffffffff


	//   ....[122]....
        /*03ec*/ 	.word	0xffffffff


	//   ....[123]....
        /*03f0*/ 	.word	0xffffffff


	//   ....[124]....
        /*03f4*/ 	.word	0xffffffff


	//   ....[125]....
        /*03f8*/ 	.word	0xffffffff


	//   ....[126]....
        /*03fc*/ 	.word	0xffffffff


	//   ....[127]....
        /*0400*/ 	.word	0xffffffff


	//   ....[128]....
        /*0404*/ 	.word	0xffffffff


	//   ....[129]....
        /*0408*/ 	.word	0xffffffff


	//   ....[130]....
        /*040c*/ 	.word	0xffffffff


	//   ....[131]....
        /*0410*/ 	.word	0xffffffff


	//   ....[132]....
        /*0414*/ 	.word	0xffffffff


	//   ....[133]....
        /*0418*/ 	.word	0xffffffff


	//   ....[134]....
        /*041c*/ 	.word	0xffffffff


	//   ....[135]....
        /*0420*/ 	.word	0xffffffff


	//   ....[136]....
        /*0424*/ 	.word	0xffffffff


	//   ....[137]....
        /*0428*/ 	.word	0xffffffff


	//   ....[138]....
        /*042c*/ 	.word	0xffffffff


	//   ....[139]....
        /*0430*/ 	.word	0xffffffff


	//   ....[140]....
        /*0434*/ 	.word	0xffffffff


	//   ....[141]....
        /*0438*/ 	.word	0xffffffff


	//   ....[142]....
        /*043c*/ 	.word	0xffffffff


	//   ....[143]....
        /*0440*/ 	.word	0x0500000f


	//   ....[144]....
        /*0444*/ 	.word	0x0500000f


	//   ....[145]....
        /*0448*/ 	.word	0x0500000f


	//   ....[146]....
        /*044c*/ 	.word	0x0500000f


	//   ....[147]....
        /*0450*/ 	.word	0x0500000f


	//   ....[148]....
        /*0454*/ 	.word	0x0500000f


	//   ....[149]....
        /*0458*/ 	.word	0x0500000f


	//   ....[150]....
        /*045c*/ 	.word	0x0500000f


	//   ....[151]....
        /*0460*/ 	.word	0x0500000f


	//   ....[152]....
        /*0464*/ 	.word	0x0500000f


	//   ....[153]....
        /*0468*/ 	.word	0x0500000f


	//   ....[154]....
        /*046c*/ 	.word	0x0500000f


	//   ....[155]....
        /*0470*/ 	.word	0x0500000f


	//   ....[156]....
        /*0474*/ 	.word	0x0500000f


	//   ....[157]....
        /*0478*/ 	.word	0x0500000f


	//   ....[158]....
        /*047c*/ 	.word	0x0500000f


	//   ....[159]....
        /*0480*/ 	.word	0x0500000f


	//   ....[160]....
        /*0484*/ 	.word	0x0500000f


	//   ....[161]....
        /*0488*/ 	.word	0x0500000f


	//   ....[162]....
        /*048c*/ 	.word	0x0500000f


	//   ....[163]....
        /*0490*/ 	.word	0x0500000f


	//   ....[164]....
        /*0494*/ 	.word	0x0500000f


	//   ....[165]....
        /*0498*/ 	.word	0x0500000f


	//   ....[166]....
        /*049c*/ 	.word	0x0500000f


	//   ....[167]....
        /*04a0*/ 	.word	0x0500000f


	//   ....[168]....
        /*04a4*/ 	.word	0x0500000f


	//   ....[169]....
        /*04a8*/ 	.word	0x0500000f


	//   ....[170]....
        /*04ac*/ 	.word	0x0500000f


	//   ....[171]....
        /*04b0*/ 	.word	0x0500000f


	//   ....[172]....
        /*04b4*/ 	.word	0x0500000f


	//   ....[173]....
        /*04b8*/ 	.word	0x0500000f


	//   ....[174]....
        /*04bc*/ 	.word	0x0500000f


	//   ....[175]....
        /*04c0*/ 	.word	0x0500000f


	//   ....[176]....
        /*04c4*/ 	.word	0x0500000f


	//   ....[177]....
        /*04c8*/ 	.word	0x0500000f


	//   ....[178]....
        /*04cc*/ 	.word	0x0500000f


	//   ....[179]....
        /*04d0*/ 	.word	0x0500000f


	//   ....[180]....
        /*04d4*/ 	.word	0x0500000f


	//   ....[181]....
        /*04d8*/ 	.word	0x0500000f


	//   ....[182]....
        /*04dc*/ 	.word	0x0500000f


	//   ....[183]....
        /*04e0*/ 	.word	0x0500000f


	//   ....[184]....
        /*04e4*/ 	.word	0x0500000f


	//   ....[185]....
        /*04e8*/ 	.word	0x0500000f


	//   ....[186]....
        /*04ec*/ 	.word	0x0500000f


	//   ....[187]....
        /*04f0*/ 	.word	0x0500000f


	//   ....[188]....
        /*04f4*/ 	.word	0x0500000f


	//   ....[189]....
        /*04f8*/ 	.word	0x0500000f


	//   ....[190]....
        /*04fc*/ 	.word	0x0500000f


	//   ....[191]....
        /*0500*/ 	.word	0x0500000f


	//   ....[192]....
        /*0504*/ 	.word	0x0500000f


	//   ....[193]....
        /*0508*/ 	.word	0x0500000f


	//   ....[194]....
        /*050c*/ 	.word	0x0500000f


	//   ....[195]....
        /*0510*/ 	.word	0x0500000f


	//   ....[196]....
        /*0514*/ 	.word	0x0500000f


	//   ....[197]....
        /*0518*/ 	.word	0x0500000f


	//   ....[198]....
        /*051c*/ 	.word	0x0500000f


	//   ....[199]....
        /*0520*/ 	.word	0x0500000f


	//   ....[200]....
        /*0524*/ 	.word	0x0500000f


	//   ....[201]....
        /*0528*/ 	.word	0x0500000f


	//   ....[202]....
        /*052c*/ 	.word	0x0500000f


	//   ....[203]....
        /*0530*/ 	.word	0x0500000f


	//   ....[204]....
        /*0534*/ 	.word	0x0500000f


	//   ....[205]....
        /*0538*/ 	.word	0x0500000f


	//   ....[206]....
        /*053c*/ 	.word	0x0500000f


	//   ....[207]....
        /*0540*/ 	.word	0x0500000f


	//   ....[208]....
        /*0544*/ 	.word	0x0500000f


	//   ....[209]....
        /*0548*/ 	.word	0x0500000f


	//   ....[210]....
        /*054c*/ 	.word	0x0500000f


	//   ....[211]....
        /*0550*/ 	.word	0x0500000f


	//   ....[212]....
        /*0554*/ 	.word	0x0500000f


	//   ....[213]....
        /*0558*/ 	.word	0x0500000f


	//   ....[214]....
        /*055c*/ 	.word	0x0500000f


	//   ....[215]....
        /*0560*/ 	.word	0x0500000f


	//   ....[216]....
        /*0564*/ 	.word	0x0500000f


	//   ....[217]....
        /*0568*/ 	.word	0x0500000f


	//   ....[218]....
        /*056c*/ 	.word	0x0500000f


	//----- nvinfo : EIATTR_COOP_GROUP_INSTR_OFFSETS
	.align		4
.L_293:
        /*0570*/ 	.byte	0x04, 0x28
        /*0572*/ 	.short	(.L_295 - .L_294)


	//   ....[0]....
.L_294:
        /*0574*/ 	.word	0x00000070


	//   ....[1]....
        /*0578*/ 	.word	0x000000b0


	//   ....[2]....
        /*057c*/ 	.word	0x000002d0


	//   ....[3]....
        /*0580*/ 	.word	0x00000430


	//   ....[4]....
        /*0584*/ 	.word	0x00000550


	//   ....[5]....
        /*0588*/ 	.word	0x000006b0


	//   ....[6]....
        /*058c*/ 	.word	0x00002010


	//   ....[7]....
        /*0590*/ 	.word	0x000048f0


	//   ....[8]....
        /*0594*/ 	.word	0x00004990


	//   ....[9]....
        /*0598*/ 	.word	0x00005280


	//   ....[10]....
        /*059c*/ 	.word	0x000054e0


	//   ....[11]....
        /*05a0*/ 	.word	0x00005a60


	//   ....[12]....
        /*05a4*/ 	.word	0x00005af0


	//   ....[13]....
        /*05a8*/ 	.word	0x00008fd0


	//   ....[14]....
        /*05ac*/ 	.word	0x00009020


	//   ....[15]....
        /*05b0*/ 	.word	0x000096f0


	//   ....[16]....
        /*05b4*/ 	.word	0x00009800


	//   ....[17]....
        /*05b8*/ 	.word	0x00009d80


	//   ....[18]....
        /*05bc*/ 	.word	0x00009df0


	//   ....[19]....
        /*05c0*/ 	.word	0x0000d600


	//   ....[20]....
        /*05c4*/ 	.word	0x0000d660


	//   ....[21]....
        /*05c8*/ 	.word	0x0000d8c0


	//   ....[22]....
        /*05cc*/ 	.word	0x0000d8e0


	//   ....[23]....
        /*05d0*/ 	.word	0x0000ec30


	//   ....[24]....
        /*05d4*/ 	.word	0x0000ec60


	//   ....[25]....
        /*05d8*/ 	.word	0x0000ecf0


	//   ....[26]....
        /*05dc*/ 	.word	0x0000ed10


	//   ....[27]....
        /*05e0*/ 	.word	0x00010b10


	//   ....[28]....
        /*05e4*/ 	.word	0x00010b20


	//   ....[29]....
        /*05e8*/ 	.word	0x00010b30


	//   ....[30]....
        /*05ec*/ 	.word	0x00010b40


	//   ....[31]....
        /*05f0*/ 	.word	0x00011630


	//   ....[32]....
        /*05f4*/ 	.word	0x00011650


	//   ....[33]....
        /*05f8*/ 	.word	0x000117f0


	//   ....[34]....
        /*05fc*/ 	.word	0x00011810


	//   ....[35]....
        /*0600*/ 	.word	0x00011950


	//   ....[36]....
        /*0604*/ 	.word	0x00011970


	//   ....[37]....
        /*0608*/ 	.word	0x00011ac0


	//   ....[38]....
        /*060c*/ 	.word	0x00011ae0


	//   ....[39]....
        /*0610*/ 	.word	0x000120b0


	//   ....[40]....
        /*0614*/ 	.word	0x000120f0


	//   ....[41]....
        /*0618*/ 	.word	0x00012c20


	//   ....[42]....
        /*061c*/ 	.word	0x00012c30


	//   ....[43]....
        /*0620*/ 	.word	0x00013f70


	//   ....[44]....
        /*0624*/ 	.word	0x00013fa0


	//   ....[45]....
        /*0628*/ 	.word	0x00014100


	//   ....[46]....
        /*062c*/ 	.word	0x00014120


	//   ....[47]....
        /*0630*/ 	.word	0x00014260


	//   ....[48]....
        /*0634*/ 	.word	0x00014280


	//   ....[49]....
        /*0638*/ 	.word	0x000143d0


	//   ....[50]....
        /*063c*/ 	.word	0x000143f0


	//   ....[51]....
        /*0640*/ 	.word	0x000145d0


	//   ....[52]....
        /*0644*/ 	.word	0x000147c0


	//   ....[53]....
        /*0648*/ 	.word	0x000147f0


	//   ....[54]....
        /*064c*/ 	.word	0x00014820


	//   ....[55]....
        /*0650*/ 	.word	0x00014850


	//   ....[56]....
        /*0654*/ 	.word	0x00014880


	//   ....[57]....
        /*0658*/ 	.word	0x000148b0


	//   ....[58]....
        /*065c*/ 	.word	0x00014a20


	//   ....[59]....
        /*0660*/ 	.word	0x00014a50


	//   ....[60]....
        /*0664*/ 	.word	0x00014a80


	//   ....[61]....
        /*0668*/ 	.word	0x00014ab0


	//   ....[62]....
        /*066c*/ 	.word	0x00014ae0


	//   ....[63]....
        /*0670*/ 	.word	0x00014b10


	//   ....[64]....
        /*0674*/ 	.word	0x00014ba0


	//   ....[65]....
        /*0678*/ 	.word	0x00014bd0


	//   ....[66]....
        /*067c*/ 	.word	0x00014be0


	//   ....[67]....
        /*0680*/ 	.word	0x00014c20


	//   ....[68]....
        /*0684*/ 	.word	0x00016b50


	//   ....[69]....
        /*0688*/ 	.word	0x00016b90


	//   ....[70]....
        /*068c*/ 	.word	0x00016bc0


	//   ....[71]....
        /*0690*/ 	.word	0x00016c70


	//   ....[72]....
        /*0694*/ 	.word	0x00016cb0


	//   ....[73]....
        /*0698*/ 	.word	0x00016d10


	//   ....[74]....
        /*069c*/ 	.word	0x00016d50


	//   ....[75]....
        /*06a0*/ 	.word	0x00016db0


	//   ....[76]....
        /*06a4*/ 	.word	0x00016dd0


	//   ....[77]....
        /*06a8*/ 	.word	0x00016e00


	//   ....[78]....
        /*06ac*/ 	.word	0x000175f0


	//   ....[79]....
        /*06b0*/ 	.word	0x00017620


	//   ....[80]....
        /*06b4*/ 	.word	0x00017680


	//   ....[81]....
        /*06b8*/ 	.word	0x000176f0


	//   ....[82]....
        /*06bc*/ 	.word	0x00017740


	//   ....[83]....
        /*06c0*/ 	.word	0x000177b0


	//   ....[84]....
        /*06c4*/ 	.word	0x00017800


	//   ....[85]....
        /*06c8*/ 	.word	0x00017870


	//   ....[86]....
        /*06cc*/ 	.word	0x000178c0


	//   ....[87]....
        /*06d0*/ 	.word	0x00017930


	//   ....[88]....
        /*06d4*/ 	.word	0x00017980


	//   ....[89]....
        /*06d8*/ 	.word	0x000179f0


	//   ....[90]....
        /*06dc*/ 	.word	0x00017a30


	//   ....[91]....
        /*06e0*/ 	.word	0x00017aa0


	//   ....[92]....
        /*06e4*/ 	.word	0x00017ab0


	//   ....[93]....
        /*06e8*/ 	.word	0x00017b00


	//   ....[94]....
        /*06ec*/ 	.word	0x000182d0


	//   ....[95]....
        /*06f0*/ 	.word	0x00018300


	//   ....[96]....
        /*06f4*/ 	.word	0x00018330


	//   ....[97]....
        /*06f8*/ 	.word	0x000183f0


	//   ....[98]....
        /*06fc*/ 	.word	0x00018420


	//   ....[99]....
        /*0700*/ 	.word	0x00018470


	//   ....[100]....
        /*0704*/ 	.word	0x000184a0


	//   ....[101]....
        /*0708*/ 	.word	0x000184f0


	//   ....[102]....
        /*070c*/ 	.word	0x00018520


	//   ....[103]....
        /*0710*/ 	.word	0x00018590


	//   ....[104]....
        /*0714*/ 	.word	0x00018870


	//   ....[105]....
        /*0718*/ 	.word	0x00018890


	//   ....[106]....
        /*071c*/ 	.word	0x000188a0


	//   ....[107]....
        /*0720*/ 	.word	0x00018950


	//   ....[108]....
        /*0724*/ 	.word	0x00018960


	//   ....[109]....
        /*0728*/ 	.word	0x00018a10


	//   ....[110]....
        /*072c*/ 	.word	0x00018a20


	//   ....[111]....
        /*0730*/ 	.word	0x00018ad0


	//   ....[112]....
        /*0734*/ 	.word	0x00018ae0


	//   ....[113]....
        /*0738*/ 	.word	0x00018af0


	//   ....[114]....
        /*073c*/ 	.word	0x00019100


	//   ....[115]....
        /*0740*/ 	.word	0x00019140


	//   ....[116]....
        /*0744*/ 	.word	0x00019180


	//   ....[117]....
        /*0748*/ 	.word	0x000191a0


	//   ....[118]....
        /*074c*/ 	.word	0x000191c0


	//   ....[119]....
        /*0750*/ 	.word	0x00019270


	//   ....[120]....
        /*0754*/ 	.word	0x00019320


	//   ....[121]....
        /*0758*/ 	.word	0x00019350


	//   ....[122]....
        /*075c*/ 	.word	0x00019360


	//   ....[123]....
        /*0760*/ 	.word	0x000193f0


	//   ....[124]....
        /*0764*/ 	.word	0x00019860


	//   ....[125]....
        /*0768*/ 	.word	0x00019890


	//   ....[126]....
        /*076c*/ 	.word	0x000198f0


	//   ....[127]....
        /*0770*/ 	.word	0x00019920


	//   ....[128]....
        /*0774*/ 	.word	0x00019950


	//   ....[129]....
        /*0778*/ 	.word	0x00019980


	//   ....[130]....
        /*077c*/ 	.word	0x000199b0


	//   ....[131]....
        /*0780*/ 	.word	0x000199e0


	//   ....[132]....
        /*0784*/ 	.word	0x00019b80


	//   ....[133]....
        /*0788*/ 	.word	0x00019bb0


	//   ....[134]....
        /*078c*/ 	.word	0x00019be0


	//   ....[135]....
        /*0790*/ 	.word	0x00019c10


	//   ....[136]....
        /*0794*/ 	.word	0x00019c40


	//   ....[137]....
        /*0798*/ 	.word	0x00019c70


	//   ....[138]....
        /*079c*/ 	.word	0x00019d30


	//   ....[139]....
        /*07a0*/ 	.word	0x00019d50


	//   ....[140]....
        /*07a4*/ 	.word	0x00019d70


	//   ....[141]....
        /*07a8*/ 	.word	0x00019dd0


	//   ....[142]....
        /*07ac*/ 	.word	0x0001a7f0


	//   ....[143]....
        /*07b0*/ 	.word	0x0001adc0


	//   ....[144]....
        /*07b4*/ 	.word	0x0001aeb0


	//   ....[145]....
        /*07b8*/ 	.word	0x0001af80


	//   ....[146]....
        /*07bc*/ 	.word	0x0001aff0


	//   ....[147]....
        /*07c0*/ 	.word	0x0001b090


	//   ....[148]....
        /*07c4*/ 	.word	0x0001b170


	//   ....[149]....
        /*07c8*/ 	.word	0x0001b270


	//   ....[150]....
        /*07cc*/ 	.word	0x0001b2e0


	//   ....[151]....
        /*07d0*/ 	.word	0x0001b3d0


	//   ....[152]....
        /*07d4*/ 	.word	0x0001b440


	//   ....[153]....
        /*07d8*/ 	.word	0x0001b520


	//   ....[154]....
        /*07dc*/ 	.word	0x0001b5d0


	//   ....[155]....
        /*07e0*/ 	.word	0x0001b640


	//   ....[156]....
        /*07e4*/ 	.word	0x0001b6c0


	//   ....[157]....
        /*07e8*/ 	.word	0x0001b7a0


	//   ....[158]....
        /*07ec*/ 	.word	0x0001b820


	//   ....[159]....
        /*07f0*/ 	.word	0x0001b910


	//   ....[160]....
        /*07f4*/ 	.word	0x0001b990


	//   ....[161]....
        /*07f8*/ 	.word	0x0001ba80


	//   ....[162]....
        /*07fc*/ 	.word	0x0001bb00


	//   ....[163]....
        /*0800*/ 	.word	0x0001bbf0


	//   ....[164]....
        /*0804*/ 	.word	0x0001bc70


	//   ....[165]....
        /*0808*/ 	.word	0x0001bd60


	//   ....[166]....
        /*080c*/ 	.word	0x0001bde0


	//   ....[167]....
        /*0810*/ 	.word	0x0001bec0


	//   ....[168]....
        /*0814*/ 	.word	0x0001bf40


	//   ....[169]....
        /*0818*/ 	.word	0x0001c010


	//   ....[170]....
        /*081c*/ 	.word	0x0001c140


	//   ....[171]....
        /*0820*/ 	.word	0x0001c210


	//   ....[172]....
        /*0824*/ 	.word	0x0001c2e0


	//   ....[173]....
        /*0828*/ 	.word	0x0001c3c0


	//   ....[174]....
        /*082c*/ 	.word	0x0001c420


	//   ....[175]....
        /*0830*/ 	.word	0x0001c500


	//   ....[176]....
        /*0834*/ 	.word	0x0001c560


	//   ....[177]....
        /*0838*/ 	.word	0x0001c640


	//   ....[178]....
        /*083c*/ 	.word	0x0001c6a0


	//   ....[179]....
        /*0840*/ 	.word	0x0001c7b0


	//   ....[180]....
        /*0844*/ 	.word	0x0001c8a0


	//   ....[181]....
        /*0848*/ 	.word	0x0001c940


	//   ....[182]....
        /*084c*/ 	.word	0x0001c9a0


	//   ....[183]....
        /*0850*/ 	.word	0x0001cac0


	//   ....[184]....
        /*0854*/ 	.word	0x0001cb20


	//   ....[185]....
        /*0858*/ 	.word	0x0001cc40


	//   ....[186]....
        /*085c*/ 	.word	0x0001cca0


	//   ....[187]....
        /*0860*/ 	.word	0x0001cdc0


	//   ....[188]....
        /*0864*/ 	.word	0x0001ce20


	//   ....[189]....
        /*0868*/ 	.word	0x0001cef0


	//   ....[190]....
        /*086c*/ 	.word	0x0001d050


	//   ....[191]....
        /*0870*/ 	.word	0x0001d0f0


	//   ....[192]....
        /*0874*/ 	.word	0x0001d240


	//   ....[193]....
        /*0878*/ 	.word	0x0001d2f0


	//   ....[194]....
        /*087c*/ 	.word	0x0001d350


	//   ....[195]....
        /*0880*/ 	.word	0x0001d410


	//   ....[196]....
        /*0884*/ 	.word	0x0001d4f0


	//   ....[197]....
        /*0888*/ 	.word	0x0001d5b0


	//   ....[198]....
        /*088c*/ 	.word	0x0001d690


	//   ....[199]....
        /*0890*/ 	.word	0x0001d750


	//   ....[200]....
        /*0894*/ 	.word	0x0001d860


	//   ....[201]....
        /*0898*/ 	.word	0x0001d900


	//   ....[202]....
        /*089c*/ 	.word	0x0001da80


	//   ....[203]....
        /*08a0*/ 	.word	0x0001daf0


	//   ....[204]....
        /*08a4*/ 	.word	0x0001db60


	//   ....[205]....
        /*08a8*/ 	.word	0x0001dbd0


	//   ....[206]....
        /*08ac*/ 	.word	0x0001dc40


	//   ....[207]....
        /*08b0*/ 	.word	0x0001dcc0


	//   ....[208]....
        /*08b4*/ 	.word	0x0001dd40


	//   ....[209]....
        /*08b8*/ 	.word	0x0001ddd0


	//   ....[210]....
        /*08bc*/ 	.word	0x0001de40


	//   ....[211]....
        /*08c0*/ 	.word	0x0001deb0


	//   ....[212]....
        /*08c4*/ 	.word	0x0001df20


	//   ....[213]....
        /*08c8*/ 	.word	0x0001dfa0


	//   ....[214]....
        /*08cc*/ 	.word	0x0001e010


	//   ....[215]....
        /*08d0*/ 	.word	0x0001e0a0


	//   ....[216]....
        /*08d4*/ 	.word	0x0001e100


	//   ....[217]....
        /*08d8*/ 	.word	0x0001e190


	//   ....[218]....
        /*08dc*/ 	.word	0x0001e2c0


	//----- nvinfo : EIATTR_REG_RECONFIG
	.align		4
.L_295:
        /*08e0*/ 	.byte	0x01, 0x54
	.zero		2


	//----- nvinfo : EIATTR_SYSCALL_OFFSETS
	.align		4
        /*08e4*/ 	.byte	0x04, 0x46
        /*08e6*/ 	.short	(.L_297 - .L_296)


	//   ....[0]....
.L_296:
        /*08e8*/ 	.word	0x00002190


	//   ....[1]....
        /*08ec*/ 	.word	0x00016170


	//   ....[2]....
        /*08f0*/ 	.word	0x000162c0


	//   ....[3]....
        /*08f4*/ 	.word	0x000163b0


	//   ....[4]....
        /*08f8*/ 	.word	0x00017250


	//----- nvinfo : EIATTR_MBARRIER_INSTR_OFFSETS
	.align		4
.L_297:
        /*08fc*/ 	.byte	0x04, 0x39
        /*08fe*/ 	.short	(.L_299 - .L_298)


	//   ....[0]....
.L_298:
        /*0900*/ 	.word	0x00000180
        /*0904*/ 	.word	0x000000ff
        /*0908*/ 	.word	0x00038800
        /*090c*/ 	.short	0x0100
        /*090e*/ 	.byte	0x08
	.zero		1


	//   ....[1]....
        /*0910*/ 	.word	0x00000190
        /*0914*/ 	.word	0x000000ff
        /*0918*/ 	.word	0x00038820
        /*091c*/ 	.short	0x0100
        /*091e*/ 	.byte	0x08
	.zero		1


	//   ....[2]....
        /*0920*/ 	.word	0x00000280
        /*0924*/ 	.word	0x000000ff
        /*0928*/ 	.word	0x00038830
        /*092c*/ 	.short	0x0100
        /*092e*/ 	.byte	0x08
	.zero		1


	//   ....[3]....
        /*0930*/ 	.word	0x00000290
        /*0934*/ 	.word	0x000000ff
        /*0938*/ 	.word	0x00038840
        /*093c*/ 	.short	0x0100
        /*093e*/ 	.byte	0x08
	.zero		1


	//   ....[4]....
        /*0940*/ 	.word	0x000002a0
        /*0944*/ 	.word	0x000000ff
        /*0948*/ 	.word	0x00038838
        /*094c*/ 	.short	0x0100
        /*094e*/ 	.byte	0x08
	.zero		1


	//   ....[5]....
        /*0950*/ 	.word	0x000002b0
        /*0954*/ 	.word	0x000000ff
        /*0958*/ 	.word	0x00038848
        /*095c*/ 	.short	0x0100
        /*095e*/ 	.byte	0x08
	.zero		1


	//   ....[6]....
        /*0960*/ 	.word	0x000003e0
        /*0964*/ 	.word	0x000000ff
        /*0968*/ 	.word	0x00038850
        /*096c*/ 	.short	0x0100
        /*096e*/ 	.byte	0x08
	.zero		1


	//   ....[7]....
        /*0970*/ 	.word	0x000003f0
        /*0974*/ 	.word	0x000000ff
        /*0978*/ 	.word	0x00038860
        /*097c*/ 	.short	0x0100
        /*097e*/ 	.byte	0x08
	.zero		1


	//   ....[8]....
        /*0980*/ 	.word	0x00000400
        /*0984*/ 	.word	0x000000ff
        /*0988*/ 	.word	0x00038858
        /*098c*/ 	.short	0x0100
        /*098e*/ 	.byte	0x08
	.zero		1


	//   ....[9]....
        /*0990*/ 	.word	0x00000410
        /*0994*/ 	.word	0x000000ff
        /*0998*/ 	.word	0x00038868
        /*099c*/ 	.short	0x0100
        /*099e*/ 	.byte	0x08
	.zero		1


	//   ....[10]....
        /*09a0*/ 	.word	0x00000500
        /*09a4*/ 	.word	0x000000ff
        /*09a8*/ 	.word	0x00038870
        /*09ac*/ 	.short	0x0100
        /*09ae*/ 	.byte	0x06
	.zero		1


	//   ....[11]....
        /*09b0*/ 	.word	0x00000510
        /*09b4*/ 	.word	0x000000ff
        /*09b8*/ 	.word	0x00038880
        /*09bc*/ 	.short	0x0100
        /*09be*/ 	.byte	0x06
	.zero		1


	//   ....[12]....
        /*09c0*/ 	.word	0x00000520
        /*09c4*/ 	.word	0x000000ff
        /*09c8*/ 	.word	0x00038878
        /*09cc*/ 	.short	0x0100
        /*09ce*/ 	.byte	0x06
	.zero		1


	//   ....[13]....
        /*09d0*/ 	.word	0x00000530
        /*09d4*/ 	.word	0x000000ff
        /*09d8*/ 	.word	0x00038888
        /*09dc*/ 	.short	0x0100
        /*09de*/ 	.byte	0x06
	.zero		1


	//   ....[14]....
        /*09e0*/ 	.word	0x00000660
        /*09e4*/ 	.word	0x000000ff
        /*09e8*/ 	.word	0x00038890
        /*09ec*/ 	.short	0x0100
        /*09ee*/ 	.byte	0x08
	.zero		1


	//   ....[15]....
        /*09f0*/ 	.word	0x00000670
        /*09f4*/ 	.word	0x000000ff
        /*09f8*/ 	.word	0x000388a0
        /*09fc*/ 	.short	0x0100
        /*09fe*/ 	.byte	0x08
	.zero		1


	//   ....[16]....
        /*0a00*/ 	.word	0x00000680
        /*0a04*/ 	.word	0x000000ff
        /*0a08*/ 	.word	0x00038898
        /*0a0c*/ 	.short	0x0100
        /*0a0e*/ 	.byte	0x08
	.zero		1


	//   ....[17]....
        /*0a10*/ 	.word	0x00000690
        /*0a14*/ 	.word	0x000000ff
        /*0a18*/ 	.word	0x000388a8
        /*0a1c*/ 	.short	0x0100
        /*0a1e*/ 	.byte	0x08
	.zero		1


	//   ....[18]....
        /*0a20*/ 	.word	0x000007d0
        /*0a24*/ 	.word	0x000000ff
        /*0a28*/ 	.word	0x000388b0
        /*0a2c*/ 	.short	0x0100
        /*0a2e*/ 	.byte	0x08
	.zero		1


	//   ....[19]....
        /*0a30*/ 	.word	0x000007e0
        /*0a34*/ 	.word	0x000000ff
        /*0a38*/ 	.word	0x000388c0
        /*0a3c*/ 	.short	0x0100
        /*0a3e*/ 	.byte	0x08
	.zero		1


	//   ....[20]....
        /*0a40*/ 	.word	0x000007f0
        /*0a44*/ 	.word	0x000000ff
        /*0a48*/ 	.word	0x000388b8
        /*0a4c*/ 	.short	0x0100
        /*0a4e*/ 	.byte	0x08
	.zero		1


	//   ....[21]....
        /*0a50*/ 	.word	0x00000800
        /*0a54*/ 	.word	0x000000ff
        /*0a58*/ 	.word	0x000388c8
        /*0a5c*/ 	.short	0x0100
        /*0a5e*/ 	.byte	0x08
	.zero		1


	//   ....[22]....
        /*0a60*/ 	.word	0x00002260
        /*0a64*/ 	.word	0x000000ff
        /*0a68*/ 	.word	0x00038800
        /*0a6c*/ 	.short	0x010a
        /*0a6e*/ 	.byte	0x06
	.zero		1


	//   ....[23]....
        /*0a70*/ 	.word	0x00002300
        /*0a74*/ 	.word	0x00000000
        /*0a78*/ 	.word	0x00038830
        /*0a7c*/ 	.short	0x010a
        /*0a7e*/ 	.byte	0x3f
	.zero		1


	//   ....[24]....
        /*0a80*/ 	.word	0x00002340
        /*0a84*/ 	.word	0x00000000
        /*0a88*/ 	.word	0x00038830
        /*0a8c*/ 	.short	0x010a
        /*0a8e*/ 	.byte	0x3f
	.zero		1


	//   ....[25]....
        /*0a90*/ 	.word	0x00005420
        /*0a94*/ 	.word	0x000000ff
        /*0a98*/ 	.word	0x00000000
        /*0a9c*/ 	.short	0x0101
        /*0a9e*/ 	.byte	0x04
	.zero		1


	//   ....[26]....
        /*0aa0*/ 	.word	0x000064d0
        /*0aa4*/ 	.word	0x000000ff
        /*0aa8*/ 	.word	0x00038830
        /*0aac*/ 	.short	0x010a
        /*0aae*/ 	.byte	0x3d
	.zero		1


	//   ....[27]....
        /*0ab0*/ 	.word	0x00006510
        /*0ab4*/ 	.word	0x000000ff
        /*0ab8*/ 	.word	0x00038830
        /*0abc*/ 	.short	0x010a
        /*0abe*/ 	.byte	0x3d
	.zero		1


	//   ....[28]....
        /*0ac0*/ 	.word	0x00008a80
        /*0ac4*/ 	.word	0x000000ff
        /*0ac8*/ 	.word	0x00038850
        /*0acc*/ 	.short	0x010a
        /*0ace*/ 	.byte	0x04
	.zero		1


	//   ....[29]....
        /*0ad0*/ 	.word	0x00008ac0
        /*0ad4*/ 	.word	0x000000ff
        /*0ad8*/ 	.word	0x00038850
        /*0adc*/ 	.short	0x010a
        /*0ade*/ 	.byte	0x04
	.zero		1


	//   ....[30]....
        /*0ae0*/ 	.word	0x000092b0
        /*0ae4*/ 	.word	0x000000ff
        /*0ae8*/ 	.word	0x00000000
        /*0aec*/ 	.short	0x0101
        /*0aee*/ 	.byte	0x3d
	.zero		1


	//   ....[31]....
        /*0af0*/ 	.word	0x0000a5e0
        /*0af4*/ 	.word	0x000000ff
        /*0af8*/ 	.word	0x00000000
        /*0afc*/ 	.short	0x0101
        /*0afe*/ 	.byte	0x04
	.zero		1


	//   ....[32]....
        /*0b00*/ 	.word	0x0000a810
        /*0b04*/ 	.word	0x000000ff
        /*0b08*/ 	.word	0x00038830
        /*0b0c*/ 	.short	0x010a
        /*0b0e*/ 	.byte	0x04
	.zero		1


	//   ....[33]....
        /*0b10*/ 	.word	0x0000a850
        /*0b14*/ 	.word	0x000000ff
        /*0b18*/ 	.word	0x00038830
        /*0b1c*/ 	.short	0x010a
        /*0b1e*/ 	.byte	0x04
	.zero		1


	//   ....[34]....
        /*0b20*/ 	.word	0x0000cdc0
        /*0b24*/ 	.word	0x000000ff
        /*0b28*/ 	.word	0x00038850
        /*0b2c*/ 	.short	0x010a
        /*0b2e*/ 	.byte	0x04
	.zero		1


	//   ....[35]....
        /*0b30*/ 	.word	0x0000ce00
        /*0b34*/ 	.word	0x000000ff
        /*0b38*/ 	.word	0x00038850
        /*0b3c*/ 	.short	0x010a
        /*0b3e*/ 	.byte	0x04
	.zero		1


	//   ....[36]....
        /*0b40*/ 	.word	0x0000d470
        /*0b44*/ 	.word	0x000000ff
        /*0b48*/ 	.word	0x00000000
        /*0b4c*/ 	.short	0x0101
        /*0b4e*/ 	.byte	0x06
	.zero		1


	//   ....[37]....
        /*0b50*/ 	.word	0x0000e270
        /*0b54*/ 	.word	0x000000ff
        /*0b58*/ 	.word	0x00000000
        /*0b5c*/ 	.short	0x0101
        /*0b5e*/ 	.byte	0x04
	.zero		1


	//   ....[38]....
        /*0b60*/ 	.word	0x0000eba0
        /*0b64*/ 	.word	0x000000ff
        /*0b68*/ 	.word	0x00038850
        /*0b6c*/ 	.short	0x010a
        /*0b6e*/ 	.byte	0x08
	.zero		1


	//   ....[39]....
        /*0b70*/ 	.word	0x0000ebe0
        /*0b74*/ 	.word	0x000000ff
        /*0b78*/ 	.word	0x00038850
        /*0b7c*/ 	.short	0x010a
        /*0b7e*/ 	.byte	0x08
	.zero		1


	//   ....[40]....
        /*0b80*/ 	.word	0x0000f200
        /*0b84*/ 	.word	0x000000ff
        /*0b88*/ 	.word	0x00000000
        /*0b8c*/ 	.short	0x0101
        /*0b8e*/ 	.byte	0x04
	.zero		1


	//   ....[41]....
        /*0b90*/ 	.word	0x00011620
        /*0b94*/ 	.word	0x000000ff
        /*0b98*/ 	.word	0x00000000
        /*0b9c*/ 	.short	0x0101
        /*0b9e*/ 	.byte	0x08
	.zero		1


	//   ....[42]....
        /*0ba0*/ 	.word	0x00011ed0
        /*0ba4*/ 	.word	0x000000ff
        /*0ba8*/ 	.word	0x00000000
        /*0bac*/ 	.short	0x0101
        /*0bae*/ 	.byte	0x08
	.zero		1


	//   ....[43]....
        /*0bb0*/ 	.word	0x00016980
        /*0bb4*/ 	.word	0x00000005
        /*0bb8*/ 	.word	0x00038840
        /*0bbc*/ 	.short	0x010a
        /*0bbe*/ 	.byte	0x3f
	.zero		1


	//   ....[44]....
        /*0bc0*/ 	.word	0x00016f70
        /*0bc4*/ 	.word	0x00000005
        /*0bc8*/ 	.word	0x00038830
        /*0bcc*/ 	.short	0x0107
        /*0bce*/ 	.byte	0x3f
	.zero		1


	//   ....[45]....
        /*0bd0*/ 	.word	0x00017050
        /*0bd4*/ 	.word	0x00000005
        /*0bd8*/ 	.word	0x00038830
        /*0bdc*/ 	.short	0x0101
        /*0bde*/ 	.byte	0x3f
	.zero		1


	//   ....[46]....
        /*0be0*/ 	.word	0x00017c30
        /*0be4*/ 	.word	0x00000016
        /*0be8*/ 	.word	0x00038800
        /*0bec*/ 	.short	0x0107
        /*0bee*/ 	.byte	0x3f
	.zero		1


	//   ....[47]....
        /*0bf0*/ 	.word	0x00017d50
        /*0bf4*/ 	.word	0x00000016
        /*0bf8*/ 	.word	0x00038800
        /*0bfc*/ 	.short	0x0101
        /*0bfe*/ 	.byte	0x3f
	.zero		1


	//   ....[48]....
        /*0c00*/ 	.word	0x00017d70
        /*0c04*/ 	.word	0x00000016
        /*0c08*/ 	.word	0x00038820
        /*0c0c*/ 	.short	0x010a
        /*0c0e*/ 	.byte	0x3f
	.zero		1


	//   ....[49]....
        /*0c10*/ 	.word	0x00018140
        /*0c14*/ 	.word	0x00000006
        /*0c18*/ 	.word	0x00038840
        /*0c1c*/ 	.short	0x010a
        /*0c1e*/ 	.byte	0x3f
	.zero		1


	//   ....[50]....
        /*0c20*/ 	.word	0x000186a0
        /*0c24*/ 	.word	0x00000006
        /*0c28*/ 	.word	0x00038830
        /*0c2c*/ 	.short	0x0107
        /*0c2e*/ 	.byte	0x3f
	.zero		1


	//   ....[51]....
        /*0c30*/ 	.word	0x00018750
        /*0c34*/ 	.word	0x00000006
        /*0c38*/ 	.word	0x00038830
        /*0c3c*/ 	.short	0x0101
        /*0c3e*/ 	.byte	0x3f
	.zero		1


	//   ....[52]....
        /*0c40*/ 	.word	0x000187b0
        /*0c44*/ 	.word	0x00000006
        /*0c48*/ 	.word	0x00038860
        /*0c4c*/ 	.short	0x010a
        /*0c4e*/ 	.byte	0x3f
	.zero		1


	//   ....[53]....
        /*0c50*/ 	.word	0x00018cb0
        /*0c54*/ 	.word	0x00000006
        /*0c58*/ 	.word	0x00038850
        /*0c5c*/ 	.short	0x0107
        /*0c5e*/ 	.byte	0x3f
	.zero		1


	//   ....[54]....
        /*0c60*/ 	.word	0x00018e40
        /*0c64*/ 	.word	0x00000006
        /*0c68*/ 	.word	0x00038850
        /*0c6c*/ 	.short	0x0101
        /*0c6e*/ 	.byte	0x3f
	.zero		1


	//   ....[55]....
        /*0c70*/ 	.word	0x00019050
        /*0c74*/ 	.word	0x00000004
        /*0c78*/ 	.word	0x00038860
        /*0c7c*/ 	.short	0x010a
        /*0c7e*/ 	.byte	0x3f
	.zero		1


	//   ....[56]....
        /*0c80*/ 	.word	0x00019570
        /*0c84*/ 	.word	0x00000004
        /*0c88*/ 	.word	0x00038850
        /*0c8c*/ 	.short	0x0107
        /*0c8e*/ 	.byte	0x3f
	.zero		1


	//   ....[57]....
        /*0c90*/ 	.word	0x00019620
        /*0c94*/ 	.word	0x00000004
        /*0c98*/ 	.word	0x00038850
        /*0c9c*/ 	.short	0x0101
        /*0c9e*/ 	.byte	0x3f
	.zero		1


	//   ....[58]....
        /*0ca0*/ 	.word	0x0001a770
        /*0ca4*/ 	.word	0x00000004
        /*0ca8*/ 	.word	0x00038820
        /*0cac*/ 	.short	0x010a
        /*0cae*/ 	.byte	0x3f
	.zero		1


	//   ....[59]....
        /*0cb0*/ 	.word	0x0001a910
        /*0cb4*/ 	.word	0x00000005
        /*0cb8*/ 	.word	0x00038840
        /*0cbc*/ 	.short	0x010a
        /*0cbe*/ 	.byte	0x3f
	.zero		1


	//   ....[60]....
        /*0cc0*/ 	.word	0x0001a9b0
        /*0cc4*/ 	.word	0x0000001b
        /*0cc8*/ 	.word	0x00038840
        /*0ccc*/ 	.short	0x010a
        /*0cce*/ 	.byte	0x3f
	.zero		1


	//   ....[61]....
        /*0cd0*/ 	.word	0x0001a9f0
        /*0cd4*/ 	.word	0x00000005
        /*0cd8*/ 	.word	0x00038860
        /*0cdc*/ 	.short	0x010a
        /*0cde*/ 	.byte	0x3f
	.zero		1


	//   ....[62]....
        /*0ce0*/ 	.word	0x0001aa30
        /*0ce4*/ 	.word	0x0000001b
        /*0ce8*/ 	.word	0x00038860
        /*0cec*/ 	.short	0x010a
        /*0cee*/ 	.byte	0x3f
	.zero		1


	//   ....[63]....
        /*0cf0*/ 	.word	0x0001aab0
        /*0cf4*/ 	.word	0x00000003
        /*0cf8*/ 	.word	0x00038800
        /*0cfc*/ 	.short	0x010a
        /*0cfe*/ 	.byte	0x3f
	.zero		1


	//   ....[64]....
        /*0d00*/ 	.word	0x0001ab00
        /*0d04*/ 	.word	0x00000000
        /*0d08*/ 	.word	0x00038830
        /*0d0c*/ 	.short	0x010a
        /*0d0e*/ 	.byte	0x3f
	.zero		1


	//   ....[65]....
        /*0d10*/ 	.word	0x0001ab60
        /*0d14*/ 	.word	0x00000004
        /*0d18*/ 	.word	0x00038830
        /*0d1c*/ 	.short	0x010a
        /*0d1e*/ 	.byte	0x3f
	.zero		1


	//   ....[66]....
        /*0d20*/ 	.word	0x0001abc0
        /*0d24*/ 	.word	0x00000002
        /*0d28*/ 	.word	0x00038850
        /*0d2c*/ 	.short	0x010a
        /*0d2e*/ 	.byte	0x3f
	.zero		1


	//   ....[67]....
        /*0d30*/ 	.word	0x0001ac20
        /*0d34*/ 	.word	0x00000004
        /*0d38*/ 	.word	0x00038830
        /*0d3c*/ 	.short	0x010a
        /*0d3e*/ 	.byte	0x3f
	.zero		1


	//   ....[68]....
        /*0d40*/ 	.word	0x0001ac80
        /*0d44*/ 	.word	0x00000002
        /*0d48*/ 	.word	0x00038850
        /*0d4c*/ 	.short	0x010a
        /*0d4e*/ 	.byte	0x3f
	.zero		1


	//   ....[69]....
        /*0d50*/ 	.word	0x0001ace0
        /*0d54*/ 	.word	0x00000007
        /*0d58*/ 	.word	0x00038850
        /*0d5c*/ 	.short	0x010a
        /*0d5e*/ 	.byte	0x3f
	.zero		1


	//   ....[70]....
        /*0d60*/ 	.word	0x0001ae00
        /*0d64*/ 	.word	0x00000005
        /*0d68*/ 	.word	0x00038840
        /*0d6c*/ 	.short	0x010a
        /*0d6e*/ 	.byte	0x3f
	.zero		1


	//   ....[71]....
        /*0d70*/ 	.word	0x0001c040
        /*0d74*/ 	.word	0x00000016
        /*0d78*/ 	.word	0x00038820
        /*0d7c*/ 	.short	0x010a
        /*0d7e*/ 	.byte	0x3f
	.zero		1


	//   ....[72]....
        /*0d80*/ 	.word	0x0001c090
        /*0d84*/ 	.word	0x00000006
        /*0d88*/ 	.word	0x00038840
        /*0d8c*/ 	.short	0x010a
        /*0d8e*/ 	.byte	0x3f
	.zero		1


	//   ....[73]....
        /*0d90*/ 	.word	0x0001c7f0
        /*0d94*/ 	.word	0x00000006
        /*0d98*/ 	.word	0x00038860
        /*0d9c*/ 	.short	0x010a
        /*0d9e*/ 	.byte	0x3f
	.zero		1


	//   ....[74]....
        /*0da0*/ 	.word	0x0001cfa0
        /*0da4*/ 	.word	0x00000004
        /*0da8*/ 	.word	0x00038860
        /*0dac*/ 	.short	0x010a
        /*0dae*/ 	.byte	0x3f
	.zero		1


	//   ....[75]....
        /*0db0*/ 	.word	0x0001e1e0
        /*0db4*/ 	.word	0x00000004
        /*0db8*/ 	.word	0x00038820
        /*0dbc*/ 	.short	0x010a
        /*0dbe*/ 	.byte	0x3f
	.zero		1


	//   ....[76]....
        /*0dc0*/ 	.word	0x0001e380
        /*0dc4*/ 	.word	0x00000005
        /*0dc8*/ 	.word	0x00038840
        /*0dcc*/ 	.short	0x010a
        /*0dce*/ 	.byte	0x3f
	.zero		1


	//   ....[77]....
        /*0dd0*/ 	.word	0x0001e3d0
        /*0dd4*/ 	.word	0x0000001b
        /*0dd8*/ 	.word	0x00038840
        /*0ddc*/ 	.short	0x010a
        /*0dde*/ 	.byte	0x3f
	.zero		1


	//   ....[78]....
        /*0de0*/ 	.word	0x0001e420
        /*0de4*/ 	.word	0x00000005
        /*0de8*/ 	.word	0x00038860
        /*0dec*/ 	.short	0x010a
        /*0dee*/ 	.byte	0x3f
	.zero		1


	//----- nvinfo : EIATTR_NUM_MBARRIERS
	.align		4
.L_299:
        /*0df0*/ 	.byte	0x03, 0x38
        /*0df2*/ 	.short	0x0016


	//----- nvinfo : EIATTR_EXIT_INSTR_OFFSETS
	.align		4
        /*0df4*/ 	.byte	0x04, 0x1c
        /*0df6*/ 	.short	(.L_301 - .L_300)


	//   ....[0]....
.L_300:
        /*0df8*/ 	.word	0x00000990


	//   ....[1]....
        /*0dfc*/ 	.word	0x00014570


	//   ....[2]....
        /*0e00*/ 	.word	0x0001aa80


	//----- nvinfo : EIATTR_MAX_THREADS
	.align		4
.L_301:
        /*0e04*/ 	.byte	0x04, 0x05
        /*0e06*/ 	.short	(.L_303 - .L_302)
.L_302:
        /*0e08*/ 	.word	0x00000180
        /*0e0c*/ 	.word	0x00000001
        /*0e10*/ 	.word	0x00000001


	//----- nvinfo : EIATTR_CRS_STACK_SIZE
	.align		4
.L_303:
        /*0e14*/ 	.byte	0x04, 0x1e
        /*0e16*/ 	.short	(.L_305 - .L_304)
.L_304:
        /*0e18*/ 	.word	0x00000000


	//----- nvinfo : EIATTR_CBANK_PARAM_SIZE
	.align		4
.L_305:
        /*0e1c*/ 	.byte	0x03, 0x19
        /*0e1e*/ 	.short	0x0af0


	//----- nvinfo : EIATTR_PARAM_CBANK
	.align		4
        /*0e20*/ 	.byte	0x04, 0x0a
        /*0e22*/ 	.short	(.L_307 - .L_306)
	.align		4
.L_306:
        /*0e24*/ 	.word	index@(.nv.constant0._ZN7cutlass13device_kernelIN5flash11enable_sm90INS1_16FlashAttnFwdSm90INS1_25CollectiveMainloopFwdSm90ILi2EN4cute5tupleIJNS5_1CILi1EEES8_S8_EEENS6_IJNS7_ILi128EEENS7_ILi80EEENS7_ILi256EEEEEELi256ENS_10bfloat16_tEfNS_4arch4Sm90ELb1ELb0ELb1ELb1ELb1ELb0ELb0ELb1ELb1ELb1ELb1ELb0EEENS1_21CollectiveEpilogueFwdINS6_IJSA_SC_SB_EEES9_SE_SG_Li256ELb1ELb1ELb1ELb0EEENS1_36VarlenDynamicPersistentTileSchedulerILi128ELi80ELi256ELi128ELb1ELb1ELb1ELb1ELb1ELb1EEEEEEEEEvNT_6ParamsE)
        /*0e28*/ 	.short	0x0210
        /*0e2a*/ 	.short	0x0af0


	//----- nvinfo : EIATTR_SW_WAR
	.align		4
.L_307:
        /*0e2c*/ 	.byte	0x04, 0x36
        /*0e2e*/ 	.short	(.L_309 - .L_308)
.L_308:
        /*0e30*/ 	.word	0x00000008
.L_309:


//--------------------- .nv.info._ZN7cutlass13device_kernelIN5flash11enable_sm90INS1_16FlashAttnFwdSm90INS1_25CollectiveMainloopFwdSm90ILi2EN4cute5tupleIJNS5_1CILi1EEES8_S8_EEENS6_IJNS7_ILi128EEENS7_ILi80EEENS7_ILi256EEEEEELi256ENS_10bfloat16_tEfNS_4arch4Sm90ELb1ELb0ELb1ELb1ELb1ELb1ELb0ELb1ELb1ELb1ELb1ELb0EEENS1_21CollectiveEpilogueFwdINS6_IJSA_SC_SB_EEES9_SE_SG_Li256ELb1ELb1ELb1ELb0EEENS1_36VarlenDynamicPersistentTileSchedulerILi128ELi80ELi256ELi128ELb1ELb1ELb1ELb1ELb1ELb1EEEEEEEEEvNT_6ParamsE --------------------------
	.section	.nv.info._ZN7cutlass13device_kernelIN5flash11enable_sm90INS1_16FlashAttnFwdSm90INS1_25CollectiveMainloopFwdSm90ILi2EN4cute5tupleIJNS5_1CILi1EEES8_S8_EEENS6_IJNS7_ILi128EEENS7_ILi80EEENS7_ILi256EEEEEELi256ENS_10bfloat16_tEfNS_4arch4Sm90ELb1ELb0ELb1ELb1ELb1ELb1ELb0ELb1ELb1ELb1ELb1ELb0EEENS1_21CollectiveEpilogueFwdINS6_IJSA_SC_SB_EEES9_SE_SG_Li256ELb1ELb1ELb1ELb0EEENS1_36VarlenDynamicPersistentTileSchedulerILi128ELi80ELi256ELi128ELb1ELb1ELb1ELb1ELb1ELb1EEEEEEEEEvNT_6ParamsE,"",@"SHT_CUDA_INFO"
	.sectionflags	@""
	.align	4


	//----- nvinfo : EIATTR_CUDA_API_VERSION
	.align		4
        /*0000*/ 	.byte	0x04, 0x37
        /*0002*/ 	.short	(.L_311 - .L_310)
.L_310:
        /*0004*/ 	.word	0x00000082


	//----- nvinfo : EIATTR_KPARAM_INFO
	.align		4
.L_311:
        /*0008*/ 	.byte	0x04, 0x17
        /*000a*/ 	.short	(.L_313 - .L_312)
.L_312:
        /*000c*/ 	.word	0x00000000
        /*0010*/ 	.short	0x0000
        /*0012*/ 	.short	0x0070
        /*0014*/ 	.byte	0x00, 0xf0, 0x01, 0x2a


	//----- nvinfo : EIATTR_SPARSE_MMA_MASK
	.align		4
.L_313:
        /*0018*/ 	.byte	0x03, 0x50
        /*001a*/ 	.short	0x0000


	//----- nvinfo : EIATTR_MAXREG_COUNT
	.align		4
        /*001c*/ 	.byte	0x03, 0x1b
        /*001e*/ 	.short	0x00a8


	//----- nvinfo : EIATTR_NUM_BARRIERS
	.align		4
        /*0020*/ 	.byte	0x02, 0x4c
        /*0022*/ 	.byte	0x10
	.zero		1


	//----- nvinfo : EIATTR_EXTERNS
	.align		4
        /*0024*/ 	.byte	0x04, 0x0f
        /*0026*/ 	.short	(.L_315 - .L_314)


	//   ....[0]....
	.align		4
.L_314:
        /*0028*/ 	.word	index@(__assertfail)


	//----- nvinfo : EIATTR_ANNOTATIONS
	.align		4
.L_315:
        /*002c*/ 	.byte	0x04, 0x55
        /*002e*/ 	.short	(.L_317 - .L_316)


	//   ....[0]....
.L_316:
        /* <DEDUP_REMOVED lines=168> */


	//----- nvinfo : EIATTR_MERCURY_ISA_VERSION
	.align		4
.L_317:
        /*0aa0*/ 	.byte	0x03, 0x5f
        /*0aa2*/ 	.short	0x0101


	//----- nvinfo : EIATTR_UNUSED_LOAD_BYTE_OFFSET
	.align		4
        /*0aa4*/ 	.byte	0x04, 0x44
        /*0aa6*/ 	.short	(.L_319 - .L_318)


	//   ....[0]....
.L_318:
        /*0aa8*/ 	.word	0x00000a60
        /*0aac*/ 	.word	0x0000fff0


	//   ....[1]....
        /*0ab0*/ 	.word	0x00027060
        /*0ab4*/ 	.word	0x0000fff0


	//----- nvinfo : EIATTR_INT_WARP_WIDE_INSTR_OFFSETS
	.align		4
.L_319:
        /*0ab8*/ 	.byte	0x04, 0x31
        /*0aba*/ 	.short	(.L_321 - .L_320)


	//   ....[0]....
.L_320:
        /*0abc*/ 	.word	0x00000130


	//   ....[1]....
        /*0ac0*/ 	.word	0x00000170


	//   ....[2]....
        /*0ac4*/ 	.word	0x000001e0


	//   ....[3]....
        /*0ac8*/ 	.word	0x0002edb0


	//   ....[4]....
        /*0acc*/ 	.word	0x0002ee40


	//   ....[5]....
        /*0ad0*/ 	.word	0x00031d60


	//   ....[6]....
        /*0ad4*/ 	.word	0x00031df0


	//----- nvinfo : EIATTR_COOP_GROUP_MASK_REGIDS
	.align		4
.L_321:
        /*0ad8*/ 	.byte	0x04, 0x29
        /*0ada*/ 	.short	(.L_323 - .L_322)


	//   ....[0]....
.L_322:
        /*0adc*/ 	.word	0xffffffff


	//   ....[1]....
        /*0ae0*/ 	.word	0xffffffff


	//   ....[2]....
        /*0ae4*/ 	.word	0xffffffff


	//   ....[3]....
        /*0ae8*/ 	.word	0xffffffff


	//   ....[4]....
        /*0aec*/ 	.word	0xffffffff


	//   ....[5]....
        /*0af0*/ 	.word	0xffffffff


	//   ....[6]....
        /*0af4*/ 	.word	0xffffffff


	//   ....[7]....
        /*0af8*/ 	.word	0xffffffff


	//   ....[8]....
        /*0afc*/ 	.word	0xffffffff


	//   ....[9]....
        /*0b00*/ 	.word	0xffffffff


	//   ....[10]....
        /*0b04*/ 	.word	0xffffffff


	//   ....[11]....
        /*0b08*/ 	.word	0xffffffff


	//   ....[12]....
        /*0b0c*/ 	.word	0xffffffff


	//   ....[13]....
        /*0b10*/ 	.word	0xffffffff


	//   ....[14]....
        /*0b14*/ 	.word	0xffffffff


	//   ....[15]....
        /*0b18*/ 	.word	0xffffffff


	//   ....[16]....
        /*0b1c*/ 	.word	0xffffffff


	//   ....[17]....
        /*0b20*/ 	.word	0xffffffff


	//   ....[18]....
        /*0b24*/ 	.word	0xffffffff


	//   ....[19]....
        /*0b28*/ 	.word	0xffffffff


	//   ....[20]....
        /*0b2c*/ 	.word	0xffffffff


	//   ....[21]....
        /*0b30*/ 	.word	0xffffffff


	//   ....[22]....
        /*0b34*/ 	.word	0xffffffff


	//   ....[23]....
        /*0b38*/ 	.word	0xffffffff


	//   ....[24]....
        /*0b3c*/ 	.word	0xffffffff


	//   ....[25]....
        /*0b40*/ 	.word	0xffffffff


	//   ....[26]....
        /*0b44*/ 	.word	0xffffffff


	//   ....[27]....
        /*0b48*/ 	.word	0xffffffff


	//   ....[28]....
        /*0b4c*/ 	.word	0xffffffff


	//   ....[29]....
        /*0b50*/ 	.word	0xffffffff


	//   ....[30]....
        /*0b54*/ 	.word	0xffffffff


	//   ....[31]....
        /*0b58*/ 	.word	0xffffffff


	//   ....[32]....
        /*0b5c*/ 	.word	0xffffffff


	//   ....[33]....
        /*0b60*/ 	.word	0xffffffff


	//   ....[34]....
        /*0b64*/ 	.word	0xffffffff


	//   ....[35]....
        /*0b68*/ 	.word	0xffffffff


	//   ....[36]....
        /*0b6c*/ 	.word	0xffffffff


	//   ....[37]....
        /*0b70*/ 	.word	0xffffffff


	//   ....[38]....
        /*0b74*/ 	.word	0xffffffff


	//   ....[39]....
        /*0b78*/ 	.word	0xffffffff


	//   ....[40]....
        /*0b7c*/ 	.word	0xffffffff


	//   ....[41]....
        /*0b80*/ 	.word	0xffffffff


	//   ....[42]....
        /*0b84*/ 	.word	0xffffffff


	//   ....[43]....
        /*0b88*/ 	.word	0xffffffff


	//   ....[44]....
        /*0b8c*/ 	.word	0xffffffff


	//   ....[45]....
        /*0b90*/ 	.word	0xffffffff


	//   ....[46]....
        /*0b94*/ 	.word	0xffffffff


	//   ....[47]....
        /*0b98*/ 	.word	0xffffffff


	//   ....[48]....
        /*0b9c*/ 	.word	0xffffffff


	//   ....[49]....
        /*0ba0*/ 	.word	0xffffffff


	//   ....[50]....
        /*0ba4*/ 	.word	0xffffffff


	//   ....[51]....
        /*0ba8*/ 	.word	0xffffffff


	//   ....[52]....
        /*0bac*/ 	.word	0xffffffff


	//   ....[53]....
        /*0bb0*/ 	.word	0xffffffff


	//   ....[54]....
        /*0bb4*/ 	.word	0xffffffff


	//   ....[55]....
        /*0bb8*/ 	.word	0xffffffff


	//   ....[56]....
        /*0bbc*/ 	.word	0xffffffff


	//   ....[57]....
        /*0bc0*/ 	.word	0xffffffff


	//   ....[58]....
        /*0bc4*/ 	.word	0xffffffff


	//   ....[59]....
        /*0bc8*/ 	.word	0xffffffff


	//   ....[60]....
        /*0bcc*/ 	.word	0xffffffff


	//   ....[61]....
        /*0bd0*/ 	.word	0xffffffff


	//   ....[62]....
        /*0bd4*/ 	.word	0xffffffff


	//   ....[63]....
        /*0bd8*/ 	.word	0xffffffff


	//   ....[64]....
        /*0bdc*/ 	.word	0xffffffff


	//   ....[65]....
        /*0be0*/ 	.word	0xffffffff


	//   ....[66]....
        /*0be4*/ 	.word	0xffffffff


	//   ....[67]....
        /*0be8*/ 	.word	0xffffffff


	//   ....[68]....
        /*0bec*/ 	.word	0xffffffff


	//   ....[69]....
        /*0bf0*/ 	.word	0xffffffff


	//   ....[70]....
        /*0bf4*/ 	.word	0xffffffff


	//   ....[71]....
        /*0bf8*/ 	.word	0xffffffff


	//   ....[72]....
        /*0bfc*/ 	.word	0xffffffff


	//   ....[73]....
        /*0c00*/ 	.word	0xffffffff


	//   ....[74]....
        /*0c04*/ 	.word	0xffffffff


	//   ....[75]....
        /*0c08*/ 	.word	0xffffffff


	//   ....[76]....
        /*0c0c*/ 	.word	0xffffffff


	//   ....[77]....
        /*0c10*/ 	.word	0xffffffff


	//   ....[78]....
        /*0c14*/ 	.word	0xffffffff


	//   ....[79]....
        /*0c18*/ 	.word	0xffffffff


	//   ....[80]....
        /*0c1c*/ 	.word	0xffffffff


	//   ....[81]....
        /*0c20*/ 	.word	0xffffffff


	//   ....[82]....
        /*0c24*/ 	.word	0xffffffff


	//   ....[83]....
        /*0c28*/ 	.word	0xffffffff


	//   ....[84]....
        /*0c2c*/ 	.word	0xffffffff


	//   ....[85]....
        /*0c30*/ 	.word	0xffffffff


	//   ....[86]....
        /*0c34*/ 	.word	0xffffffff


	//   ....[87]....
        /*0c38*/ 	.word	0xffffffff


	//   ....[88]....
        /*0c3c*/ 	.word	0xffffffff


	//   ....[89]....
        /*0c40*/ 	.word	0xffffffff


	//   ....[90]....
        /*0c44*/ 	.word	0xffffffff


	//   ....[91]....
        /*0c48*/ 	.word	0xffffffff


	//   ....[92]....
        /*0c4c*/ 	.word	0xffffffff


	//   ....[93]....
        /*0c50*/ 	.word	0xffffffff


	//   ....[94]....
        /*0c54*/ 	.word	0xffffffff


	//   ....[95]....
        /*0c58*/ 	.word	0xffffffff


	//   ....[96]....
        /*0c5c*/ 	.word	0xffffffff


	//   ....[97]....
        /*0c60*/ 	.word	0xffffffff


	//   ....[98]....
        /*0c64*/ 	.word	0xffffffff


	//   ....[99]....
        /*0c68*/ 	.word	0xffffffff


	//   ....[100]....
        /*0c6c*/ 	.word	0xffffffff


	//   ....[101]....
        /*0c70*/ 	.word	0xffffffff


	//   ....[102]....
        /*0c74*/ 	.word	0xffffffff


	//   ....[103]....
        /*0c78*/ 	.word	0xffffffff


	//   ....[104]....
        /*0c7c*/ 	.word	0xffffffff


	//   ....[105]....
        /*0c80*/ 	.word	0xffffffff


	//   ....[106]....
        /*0c84*/ 	.word	0xffffffff


	//   ....[107]....
        /*0c88*/ 	.word	0xffffffff


	//   ....[108]....
        /*0c8c*/ 	.word	0xffffffff


	//   ....[109]....
        /*0c90*/ 	.word	0xffffffff


	//   ....[110]....
        /*0c94*/ 	.word	0xffffffff


	//   ....[111]....
        /*0c98*/ 	.word	0xffffffff


	//   ....[112]....
        /*0c9c*/ 	.word	0xffffffff


	//   ....[113]....
        /*0ca0*/ 	.word	0xffffffff


	//   ....[114]....
        /*0ca4*/ 	.word	0xffffffff


	//   ....[115]....
        /*0ca8*/ 	.word	0xffffffff


	//   ....[116]....
        /*0cac*/ 	.word	0xffffffff


	//   ....[117]....
        /*0cb0*/ 	.word	0xffffffff


	//   ....[118]....
        /*0cb4*/ 	.word	0xffffffff


	//   ....[119]....
        /*0cb8*/ 	.word	0xffffffff


	//   ....[120]....
        /*0cbc*/ 	.word	0xffffffff


	//   ....[121]....
        /*0cc0*/ 	.word	0xffffffff


	//   ....[122]....
        /*0cc4*/ 	.word	0xffffffff


	//   ....[123]....
        /*0cc8*/ 	.word	0xffffffff


	//   ....[124]....
        /*0ccc*/ 	.word	0xffffffff


	//   ....[125]....
        /*0cd0*/ 	.word	0xffffffff


	//   ....[126]....
        /*0cd4*/ 	.word	0xffffffff


	//   ....[127]....
        /*0cd8*/ 	.word	0xffffffff


	//   ....[128]....
        /*0cdc*/ 	.word	0xffffffff


	//   ....[129]....
        /*0ce0*/ 	.word	0xffffffff


	//   ....[130]....
        /*0ce4*/ 	.word	0xffffffff


	//   ....[131]....
        /*0ce8*/ 	.word	0xffffffff


	//   ....[132]....
        /*0cec*/ 	.word	0xffffffff


	//   ....[133]....
        /*0cf0*/ 	.word	0xffffffff


	//   ....[134]....
        /*0cf4*/ 	.word	0xffffffff


	//   ....[135]....
        /*0cf8*/ 	.word	0xffffffff


	//   ....[136]....
        /*0cfc*/ 	.word	0xffffffff


	//   ....[137]....
        /*0d00*/ 	.word	0xffffffff


	//   ....[138]....
        /*0d04*/ 	.word	0xffffffff


	//   ....[139]....
        /*0d08*/ 	.word	0xffffffff


	//   ....[140]....
        /*0d0c*/ 	.word	0xffffffff


	//   ....[141]....
        /*0d10*/ 	.word	0xffffffff


	//   ....[142]....
        /*0d14*/ 	.word	0xffffffff


	//   ....[143]....
        /*0d18*/ 	.word	0xffffffff


	//   ....[144]....
        /*0d1c*/ 	.word	0xffffffff


	//   ....[145]....
        /*0d20*/ 	.word	0xffffffff


	//   ....[146]....
        /*0d24*/ 	.word	0xffffffff


	//   ....[147]....
        /*0d28*/ 	.word	0xffffffff


	//   ....[148]....
        /*0d2c*/ 	.word	0xffffffff


	//   ....[149]....
        /*0d30*/ 	.word	0xffffffff


	//   ....[150]....
        /*0d34*/ 	.word	0xffffffff


	//   ....[151]....
        /*0d38*/ 	.word	0xffffffff


	//   ....[152]....
        /*0d3c*/ 	.word	0xffffffff


	//   ....[153]....
        /*0d40*/ 	.word	0xffffffff


	//   ....[154]....
        /*0d44*/ 	.word	0xffffffff


	//   ....[155]....
        /*0d48*/ 	.word	0xffffffff


	//   ....[156]....
        /*0d4c*/ 	.word	0xffffffff


	//   ....[157]....
        /*0d50*/ 	.word	0xffffffff


	//   ....[158]....
        /*0d54*/ 	.word	0xffffffff


	//   ....[159]....
        /*0d58*/ 	.word	0xffffffff


	//   ....[160]....
        /*0d5c*/ 	.word	0xffffffff


	//   ....[161]....
        /*0d60*/ 	.word	0xffffffff


	//   ....[162]....
        /*0d64*/ 	.word	0xffffffff


	//   ....[163]....
        /*0d68*/ 	.word	0xffffffff


	//   ....[164]....
        /*0d6c*/ 	.word	0xffffffff


	//   ....[165]....
        /*0d70*/ 	.word	0xffffffff


	//   ....[166]....
        /*0d74*/ 	.word	0xffffffff


	//   ....[167]....
        /*0d78*/ 	.word	0xffffffff


	//   ....[168]....
        /*0d7c*/ 	.word	0xffffffff


	//   ....[169]....
        /*0d80*/ 	.word	0xffffffff


	//   ....[170]....
        /*0d84*/ 	.word	0xffffffff


	//   ....[171]....
        /*0d88*/ 	.word	0xffffffff


	//   ....[172]....
        /*0d8c*/ 	.word	0xffffffff


	//   ....[173]....
        /*0d90*/ 	.word	0xffffffff


	//   ....[174]....
        /*0d94*/ 	.word	0xffffffff


	//   ....[175]....
        /*0d98*/ 	.word	0xffffffff


	//   ....[176]....
        /*0d9c*/ 	.word	0xffffffff


	//   ....[177]....
        /*0da0*/ 	.word	0xffffffff


	//   ....[178]....
        /*0da4*/ 	.word	0xffffffff


	//   ....[179]....
        /*0da8*/ 	.word	0xffffffff


	//   ....[180]....
        /*0dac*/ 	.word	0xffffffff


	//   ....[181]....
        /*0db0*/ 	.word	0xffffffff


	//   ....[182]....
        /*0db4*/ 	.word	0xffffffff


	//   ....[183]....
        /*0db8*/ 	.word	0xffffffff


	//   ....[184]....
        /*0dbc*/ 	.word	0xffffffff


	//   ....[185]....
        /*0dc0*/ 	.word	0xffffffff


	//   ....[186]....
        /*0dc4*/ 	.word	0xffffffff


	//   ....[187]....
        /*0dc8*/ 	.word	0xffffffff


	//   ....[188]....
        /*0dcc*/ 	.word	0xffffffff


	//   ....[189]....
        /*0dd0*/ 	.word	0xffffffff


	//   ....[190]....
        /*0dd4*/ 	.word	0xffffffff


	//   ....[191]....
        /*0dd8*/ 	.word	0xffffffff


	//   ....[192]....
        /*0ddc*/ 	.word	0xffffffff


	//   ....[193]....
        /*0de0*/ 	.word	0xffffffff


	//   ....[194]....
        /*0de4*/ 	.word	0xffffffff


	//   ....[195]....
        /*0de8*/ 	.word	0xffffffff


	//   ....[196]....
        /*0dec*/ 	.word	0xffffffff


	//   ....[197]....
        /*0df0*/ 	.word	0xffffffff


	//   ....[198]....
        /*0df4*/ 	.word	0xffffffff


	//   ....[199]....
        /*0df8*/ 	.word	0xffffffff


	//   ....[200]....
        /*0dfc*/ 	.word	0xffffffff


	//   ....[201]....
        /*0e00*/ 	.word	0x0500000f


	//   ....[202]....
        /*0e04*/ 	.word	0x0500000f


	//   ....[203]....
        /*0e08*/ 	.word	0x0500000f


	//   ....[204]....
        /*0e0c*/ 	.word	0x0500000f


	//   ....[205]....
        /*0e10*/ 	.word	0x0500000f


	//   ....[206]....
        /*0e14*/ 	.word	0x0500000f


	//   ....[207]....
        /*0e18*/ 	.word	0x0500000f


	//   ....[208]....
        /*0e1c*/ 	.word	0x0500000f


	//   ....[209]....
        /*0e20*/ 	.word	0x0500000f


	//   ....[210]....
        /*0e24*/ 	.word	0x0500000f


	//   ....[211]....
        /*0e28*/ 	.word	0x0500000f


	//   ....[212]....
        /*0e2c*/ 	.word	0x0500000f


	//   ....[213]....
        /*0e30*/ 	.word	0x0500000f


	//   ....[214]....
        /*0e34*/ 	.word	0x0500000f


	//   ....[215]....
        /*0e38*/ 	.word	0x0500000f


	//   ....[216]....
        /*0e3c*/ 	.word	0x0500000f


	//   ....[217]....
        /*0e40*/ 	.word	0x0500000f


	//   ....[218]....
        /*0e44*/ 	.word	0x0500000f


	//   ....[219]....
        /*0e48*/ 	.word	0x0500000f


	//   ....[220]....
        /*0e4c*/ 	.word	0x0500000f


	//   ....[221]....
        /*0e50*/ 	.word	0x0500000f


	//   ....[222]....
        /*0e54*/ 	.word	0x0500000f


	//   ....[223]....
        /*0e58*/ 	.word	0x0500000f


	//   ....[224]....
        /*0e5c*/ 	.word	0x0500000f


	//   ....[225]....
        /*0e60*/ 	.word	0x0500000f


	//   ....[226]....
        /*0e64*/ 	.word	0x0500000f


	//   ....[227]....
        /*0e68*/ 	.word	0x0500000f


	//   ....[228]....
        /*0e6c*/ 	.word	0x0500000f


	//   ....[229]....
        /*0e70*/ 	.word	0x0500000f


	//   ....[230]....
        /*0e74*/ 	.word	0x0500000f


	//   ....[231]....
        /*0e78*/ 	.word	0x0500000f


	//   ....[232]....
        /*0e7c*/ 	.word	0x0500000f


	//   ....[233]....
        /*0e80*/ 	.word	0x0500000f


	//   ....[234]....
        /*0e84*/ 	.word	0x0500000f


	//   ....[235]....
        /*0e88*/ 	.word	0x0500000f


	//   ....[236]....
        /*0e8c*/ 	.word	0x0500000f


	//   ....[237]....
        /*0e90*/ 	.word	0x0500000f


	//   ....[238]....
        /*0e94*/ 	.word	0x0500000f


	//   ....[239]....
        /*0e98*/ 	.word	0x0500000f


	//   ....[240]....
        /*0e9c*/ 	.word	0x0500000f


	//   ....[241]....
        /*0ea0*/ 	.word	0x0500000f


	//   ....[242]....
        /*0ea4*/ 	.word	0x0500000f


	//   ....[243]....
        /*0ea8*/ 	.word	0x0500000f


	//   ....[244]....
        /*0eac*/ 	.word	0x0500000f


	//   ....[245]....
        /*0eb0*/ 	.word	0x0500000f


	//   ....[246]....
        /*0eb4*/ 	.word	0x0500000f


	//   ....[247]....
        /*0eb8*/ 	.word	0x0500000f


	//   ....[248]....
        /*0ebc*/ 	.word	0x0500000f


	//   ....[249]....
        /*0ec0*/ 	.word	0x0500000f


	//   ....[250]....
        /*0ec4*/ 	.word	0x0500000f


	//   ....[251]....
        /*0ec8*/ 	.word	0x0500000f


	//   ....[252]....
        /*0ecc*/ 	.word	0x0500000f


	//   ....[253]....
        /*0ed0*/ 	.word	0x0500000f


	//   ....[254]....
        /*0ed4*/ 	.word	0x0500000f


	//   ....[255]....
        /*0ed8*/ 	.word	0x0500000f


	//   ....[0]....
        /*0edc*/ 	.word	0x0500000f


	//   ....[1]....
        /*0ee0*/ 	.word	0x0500000f


	//   ....[2]....
        /*0ee4*/ 	.word	0x0500000f


	//   ....[3]....
        /*0ee8*/ 	.word	0x0500000f


	//   ....[4]....
        /*0eec*/ 	.word	0x0500000f


	//   ....[5]....
        /*0ef0*/ 	.word	0x0500000f


	//   ....[6]....
        /*0ef4*/ 	.word	0x0500000f


	//   ....[7]....
        /*0ef8*/ 	.word	0x0500000f


	//   ....[8]....
        /*0efc*/ 	.word	0x0500000f


	//   ....[9]....
        /*0f00*/ 	.word	0x0500000f


	//   ....[10]....
        /*0f04*/ 	.word	0x0500000f


	//   ....[11]....
        /*0f08*/ 	.word	0x0500000f


	//   ....[12]....
        /*0f0c*/ 	.word	0x0500000f


	//   ....[13]....
        /*0f10*/ 	.word	0x0500000f


	//   ....[14]....
        /*0f14*/ 	.word	0x0500000f


	//   ....[15]....
        /*0f18*/ 	.word	0x0500000f


	//   ....[16]....
        /*0f1c*/ 	.word	0x0500000f


	//   ....[17]....
        /*0f20*/ 	.word	0x0500000f


	//   ....[18]....
        /*0f24*/ 	.word	0x0500000f


	//   ....[19]....
        /*0f28*/ 	.word	0x0500000f


	//   ....[20]....
        /*0f2c*/ 	.word	0x0500000f


	//   ....[21]....
        /*0f30*/ 	.word	0x0500000f


	//   ....[22]....
        /*0f34*/ 	.word	0x0500000f


	//   ....[23]....
        /*0f38*/ 	.word	0x0500000f


	//   ....[24]....
        /*0f3c*/ 	.word	0x0500000f


	//   ....[25]....
        /*0f40*/ 	.word	0x0500000f


	//   ....[26]....
        /*0f44*/ 	.word	0x0500000f


	//   ....[27]....
        /*0f48*/ 	.word	0x0500000f


	//   ....[28]....
        /*0f4c*/ 	.word	0x0500000f


	//   ....[29]....
        /*0f50*/ 	.word	0x0500000f


	//   ....[30]....
        /*0f54*/ 	.word	0x0500000f


	//   ....[31]....
        /*0f58*/ 	.word	0x0500000f


	//   ....[32]....
        /*0f5c*/ 	.word	0x0500000f


	//   ....[33]....
        /*0f60*/ 	.word	0x0500000f


	//   ....[34]....
        /*0f64*/ 	.word	0x0500000f


	//   ....[35]....
        /*0f68*/ 	.word	0x0500000f


	//   ....[36]....
        /*0f6c*/ 	.word	0x0500000f


	//   ....[37]....
        /*0f70*/ 	.word	0x0500000f


	//   ....[38]....
        /*0f74*/ 	.word	0x0500000f


	//   ....[39]....
        /*0f78*/ 	.word	0x0500000f


	//   ....[40]....
        /*0f7c*/ 	.word	0x0500000f


	//   ....[41]....
        /*0f80*/ 	.word	0x0500000f


	//   ....[42]....
        /*0f84*/ 	.word	0x0500000f


	//   ....[43]....
        /*0f88*/ 	.word	0x0500000f


	//   ....[44]....
        /*0f8c*/ 	.word	0x0500000f


	//   ....[45]....
        /*0f90*/ 	.word	0x0500000f


	//   ....[46]....
        /*0f94*/ 	.word	0x0500000f


	//   ....[47]....
        /*0f98*/ 	.word	0x0500000f


	//   ....[48]....
        /*0f9c*/ 	.word	0x0500000f


	//   ....[49]....
        /*0fa0*/ 	.word	0x0500000f


	//   ....[50]....
        /*0fa4*/ 	.word	0x0500000f


	//   ....[51]....
        /*0fa8*/ 	.word	0x0500000f


	//   ....[52]....
        /*0fac*/ 	.word	0x0500000f


	//   ....[53]....
        /*0fb0*/ 	.word	0x0500000f


	//   ....[54]....
        /*0fb4*/ 	.word	0x0500000f


	//   ....[55]....
        /*0fb8*/ 	.word	0x0500000f


	//   ....[56]....
        /*0fbc*/ 	.word	0x0500000f


	//   ....[57]....
        /*0fc0*/ 	.word	0x0500000f


	//   ....[58]....
        /*0fc4*/ 	.word	0x0500000f


	//   ....[59]....
        /*0fc8*/ 	.word	0x0500000f


	//   ....[60]....
        /*0fcc*/ 	.word	0x0500000f


	//   ....[61]....
        /*0fd0*/ 	.word	0x0500000f


	//   ....[62]....
        /*0fd4*/ 	.word	0x0500000f


	//   ....[63]....
        /*0fd8*/ 	.word	0x0500000f


	//   ....[64]....
        /*0fdc*/ 	.word	0x0500000f


	//   ....[65]....
        /*0fe0*/ 	.word	0x0500000f


	//   ....[66]....
        /*0fe4*/ 	.word	0x0500000f


	//   ....[67]....
        /*0fe8*/ 	.word	0x0500000f


	//   ....[68]....
        /*0fec*/ 	.word	0x0500000f


	//   ....[69]....
        /*0ff0*/ 	.word	0x0500000f


	//   ....[70]....
        /*0ff4*/ 	.word	0x0500000f


	//   ....[71]....
        /*0ff8*/ 	.word	0x0500000f


	//----- nvinfo : EIATTR_COOP_GROUP_INSTR_OFFSETS
	.align		4
.L_323:
        /*0ffc*/ 	.byte	0x04, 0x28
        /*0ffe*/ 	.short	(.L_325 - .L_324)


	//   ....[0]....
.L_324:
        /*1000*/ 	.word	0x00000060


	//   ....[1]....
        /*1004*/ 	.word	0x00000140


	//   ....[2]....
        /*1008*/ 	.word	0x00000190


	//   ....[3]....
        /*100c*/ 	.word	0x000003c0


	//   ....[4]....
        /*1010*/ 	.word	0x00000520


	//   ....[5]....
        /*1014*/ 	.word	0x00000640


	//   ....[6]....
        /*1018*/ 	.word	0x000007a0


	//   ....[7]....
        /*101c*/ 	.word	0x00004320


	//   ....[8]....
        /*1020*/ 	.word	0x00004330


	//   ....[9]....
        /*1024*/ 	.word	0x00005200


	//   ....[10]....
        /*1028*/ 	.word	0x00005210


	//   ....[11]....
        /*102c*/ 	.word	0x00006110


	//   ....[12]....
        /*1030*/ 	.word	0x00006120


	//   ....[13]....
        /*1034*/ 	.word	0x00007c40


	//   ....[14]....
        /*1038*/ 	.word	0x00007c50


	//   ....[15]....
        /*103c*/ 	.word	0x00008d10


	//   ....[16]....
        /*1040*/ 	.word	0x00008d20


	//   ....[17]....
        /*1044*/ 	.word	0x00009df0


	//   ....[18]....
        /*1048*/ 	.word	0x00009e00


	//   ....[19]....
        /*104c*/ 	.word	0x0000b130


	//   ....[20]....
        /*1050*/ 	.word	0x0000b140


	//   ....[21]....
        /*1054*/ 	.word	0x0000b2f0


	//   ....[22]....
        /*1058*/ 	.word	0x0000b300


	//   ....[23]....
        /*105c*/ 	.word	0x0000b4c0


	//   ....[24]....
        /*1060*/ 	.word	0x0000b4d0


	//   ....[25]....
        /*1064*/ 	.word	0x0000b900


	//   ....[26]....
        /*1068*/ 	.word	0x0000b910


	//   ....[27]....
        /*106c*/ 	.word	0x0000ba90


	//   ....[28]....
        /*1070*/ 	.word	0x0000bab0


	//   ....[29]....
        /*1074*/ 	.word	0x0000bc40


	//   ....[30]....
        /*1078*/ 	.word	0x0000bc60


	//   ....[31]....
        /*107c*/ 	.word	0x0000c780


	//   ....[32]....
        /*1080*/ 	.word	0x0000ce80


	//   ....[33]....
        /*1084*/ 	.word	0x0000ce90


	//   ....[34]....
        /*1088*/ 	.word	0x0000cea0


	//   ....[35]....
        /*108c*/ 	.word	0x0000ceb0


	//   ....[36]....
        /*1090*/ 	.word	0x0000d4b0


	//   ....[37]....
        /*1094*/ 	.word	0x0000d4c0


	//   ....[38]....
        /*1098*/ 	.word	0x0000d4d0


	//   ....[39]....
        /*109c*/ 	.word	0x0000d4e0


	//   ....[40]....
        /*10a0*/ 	.word	0x0000da50


	//   ....[41]....
        /*10a4*/ 	.word	0x0000da60


	//   ....[42]....
        /*10a8*/ 	.word	0x0000da70


	//   ....[43]....
        /*10ac*/ 	.word	0x0000da80


	//   ....[44]....
        /*10b0*/ 	.word	0x0000e010


	//   ....[45]....
        /*10b4*/ 	.word	0x0000e020


	//   ....[46]....
        /*10b8*/ 	.word	0x0000e030


	//   ....[47]....
        /*10bc*/ 	.word	0x0000e040


	//   ....[48]....
        /*10c0*/ 	.word	0x00011b30


	//   ....[49]....
        /*10c4*/ 	.word	0x00011b40


	//   ....[50]....
        /*10c8*/ 	.word	0x00011b50


	//   ....[51]....
        /*10cc*/ 	.word	0x00011b60


	//   ....[52]....
        /*10d0*/ 	.word	0x00012020


	//   ....[53]....
        /*10d4*/ 	.word	0x00012030


	//   ....[54]....
        /*10d8*/ 	.word	0x00012040


	//   ....[55]....
        /*10dc*/ 	.word	0x00012050


	//   ....[56]....
        /*10e0*/ 	.word	0x00012470


	//   ....[57]....
        /*10e4*/ 	.word	0x00012480


	//   ....[58]....
        /*10e8*/ 	.word	0x00012490


	//   ....[59]....
        /*10ec*/ 	.word	0x000124a0


	//   ....[60]....
        /*10f0*/ 	.word	0x000128e0


	//   ....[61]....
        /*10f4*/ 	.word	0x000128f0


	//   ....[62]....
        /*10f8*/ 	.word	0x00012900


	//   ....[63]....
        /*10fc*/ 	.word	0x00012910


	//   ....[64]....
        /*1100*/ 	.word	0x00019e40


	//   ....[65]....
        /*1104*/ 	.word	0x0001a2d0


	//   ....[66]....
        /*1108*/ 	.word	0x0001a2e0


	//   ....[67]....
        /*110c*/ 	.word	0x0001a350


	//   ....[68]....
        /*1110*/ 	.word	0x0001a8b0


	//   ....[69]....
        /*1114*/ 	.word	0x0001a8d0


	//   ....[70]....
        /*1118*/ 	.word	0x0001f510


	//   ....[71]....
        /*111c*/ 	.word	0x0001f520


	//   ....[72]....
        /*1120*/ 	.word	0x0001fa50


	//   ....[73]....
        /*1124*/ 	.word	0x0001fab0


	//   ....[74]....
        /*1128*/ 	.word	0x00020270


	//   ....[75]....
        /*112c*/ 	.word	0x00020290


	//   ....[76]....
        /*1130*/ 	.word	0x00024cf0


	//   ....[77]....
        /*1134*/ 	.word	0x00024d50


	//   ....[78]....
        /*1138*/ 	.word	0x00024fc0


	//   ....[79]....
        /*113c*/ 	.word	0x00024fe0


	//   ....[80]....
        /*1140*/ 	.word	0x00026320


	//   ....[81]....
        /*1144*/ 	.word	0x000263f0


	//   ....[82]....
        /*1148*/ 	.word	0x000265d0


	//   ....[83]....
        /*114c*/ 	.word	0x000265f0


	//   ....[84]....
        /*1150*/ 	.word	0x00028110


	//   ....[85]....
        /*1154*/ 	.word	0x00028120


	//   ....[86]....
        /*1158*/ 	.word	0x00028130


	//   ....[87]....
        /*115c*/ 	.word	0x00028140


	//   ....[88]....
        /*1160*/ 	.word	0x00028b40


	//   ....[89]....
        /*1164*/ 	.word	0x00028b50


	//   ....[90]....
        /*1168*/ 	.word	0x00028cb0


	//   ....[91]....
        /*116c*/ 	.word	0x00028cd0


	//   ....[92]....
        /*1170*/ 	.word	0x00028e10


	//   ....[93]....
        /*1174*/ 	.word	0x00028e30


	//   ....[94]....
        /*1178*/ 	.word	0x00028f80


	//   ....[95]....
        /*117c*/ 	.word	0x00028fa0


	//   ....[96]....
        /*1180*/ 	.word	0x00029780


	//   ....[97]....
        /*1184*/ 	.word	0x000297b0


	//   ....[98]....
        /*1188*/ 	.word	0x00029ff0


	//   ....[99]....
        /*118c*/ 	.word	0x0002a000


	//   ....[100]....
        /*1190*/ 	.word	0x0002b0c0


	//   ....[101]....
        /*1194*/ 	.word	0x0002b0f0


	//   ....[102]....
        /*1198*/ 	.word	0x0002b240


	//   ....[103]....
        /*119c*/ 	.word	0x0002b260


	//   ....[104]....
        /*11a0*/ 	.word	0x0002b3a0


	//   ....[105]....
        /*11a4*/ 	.word	0x0002b3c0


	//   ....[106]....
        /*11a8*/ 	.word	0x0002b510


	//   ....[107]....
        /*11ac*/ 	.word	0x0002b530


	//   ....[108]....
        /*11b0*/ 	.word	0x0002b700


	//   ....[109]....
        /*11b4*/ 	.word	0x0002b8f0


	//   ....[110]....
        /*11b8*/ 	.word	0x0002b920


	//   ....[111]....
        /*11bc*/ 	.word	0x0002b950


	//   ....[112]....
        /*11c0*/ 	.word	0x0002b980


	//   ....[113]....
        /*11c4*/ 	.word	0x0002b9b0


	//   ....[114]....
        /*11c8*/ 	.word	0x0002b9e0


	//   ....[115]....
        /*11cc*/ 	.word	0x0002bb70


	//   ....[116]....
        /*11d0*/ 	.word	0x0002bba0


	//   ....[117]....
        /*11d4*/ 	.word	0x0002bbd0


	//   ....[118]....
        /*11d8*/ 	.word	0x0002bc00


	//   ....[119]....
        /*11dc*/ 	.word	0x0002bc30


	//   ....[120]....
        /*11e0*/ 	.word	0x0002bc60


	//   ....[121]....
        /*11e4*/ 	.word	0x0002bcf0


	//   ....[122]....
        /*11e8*/ 	.word	0x0002bd20


	//   ....[123]....
        /*11ec*/ 	.word	0x0002bd30


	//   ....[124]....
        /*11f0*/ 	.word	0x0002bd70


	//   ....[125]....
        /*11f4*/ 	.word	0x0002d250


	//   ....[126]....
        /*11f8*/ 	.word	0x0002f960


	//   ....[127]....
        /*11fc*/ 	.word	0x0002f9a0


	//   ....[128]....
        /*1200*/ 	.word	0x0002f9d0


	//   ....[129]....
        /*1204*/ 	.word	0x0002fa80


	//   ....[130]....
        /*1208*/ 	.word	0x0002fac0


	//   ....[131]....
        /*120c*/ 	.word	0x0002fb20


	//   ....[132]....
        /*1210*/ 	.word	0x0002fb60


	//   ....[133]....
        /*1214*/ 	.word	0x0002fbc0


	//   ....[134]....
        /*1218*/ 	.word	0x0002fbe0


	//   ....[135]....
        /*121c*/ 	.word	0x0002fc10


	//   ....[136]....
        /*1220*/ 	.word	0x00030410


	//   ....[137]....
        /*1224*/ 	.word	0x00030440


	//   ....[138]....
        /*1228*/ 	.word	0x00030460


	//   ....[139]....
        /*122c*/ 	.word	0x00030500


	//   ....[140]....
        /*1230*/ 	.word	0x00030510


	//   ....[141]....
        /*1234*/ 	.word	0x000305c0


	//   ....[142]....
        /*1238*/ 	.word	0x000305d0


	//   ....[143]....
        /*123c*/ 	.word	0x00030680


	//   ....[144]....
        /*1240*/ 	.word	0x00030690


	//   ....[145]....
        /*1244*/ 	.word	0x00030740


	//   ....[146]....
        /*1248*/ 	.word	0x00030750


	//   ....[147]....
        /*124c*/ 	.word	0x00030800


	//   ....[148]....
        /*1250*/ 	.word	0x00030810


	//   ....[149]....
        /*1254*/ 	.word	0x000308c0


	//   ....[150]....
        /*1258*/ 	.word	0x000308d0


	//   ....[151]....
        /*125c*/ 	.word	0x00030920


	//   ....[152]....
        /*1260*/ 	.word	0x00031100


	//   ....[153]....
        /*1264*/ 	.word	0x00031130


	//   ....[154]....
        /*1268*/ 	.word	0x00031160


	//   ....[155]....
        /*126c*/ 	.word	0x00031220


	//   ....[156]....
        /*1270*/ 	.word	0x00031250


	//   ....[157]....
        /*1274*/ 	.word	0x000312a0


	//   ....[158]....
        /*1278*/ 	.word	0x000312d0


	//   ....[159]....
        /*127c*/ 	.word	0x00031320


	//   ....[160]....
        /*1280*/ 	.word	0x00031350


	//   ....[161]....
        /*1284*/ 	.word	0x000313c0


	//   ....[162]....
        /*1288*/ 	.word	0x000316a0


	//   ....[163]....
        /*128c*/ 	.word	0x000316c0


	//   ....[164]....
        /*1290*/ 	.word	0x00031780


	//   ....[165]....
        /*1294*/ 	.word	0x00031790


	//   ....[166]....
        /*1298*/ 	.word	0x00031840


	//   ....[167]....
        /*129c*/ 	.word	0x00031850


	//   ....[168]....
        /*12a0*/ 	.word	0x00031900


	//   ....[169]....
        /*12a4*/ 	.word	0x00031910


	//   ....[170]....
        /*12a8*/ 	.word	0x00031920


	//   ....[171]....
        /*12ac*/ 	.word	0x000319d0


	//   ....[172]....
        /*12b0*/ 	.word	0x00031f40


	//   ....[173]....
        /*12b4*/ 	.word	0x00031f80


	//   ....[174]....
        /*12b8*/ 	.word	0x00032000


	//   ....[175]....
        /*12bc*/ 	.word	0x00032030


	//   ....[176]....
        /*12c0*/ 	.word	0x000320c0


	//   ....[177]....
        /*12c4*/ 	.word	0x000320f0


	//   ....[178]....
        /*12c8*/ 	.word	0x00032180


	//   ....[179]....
        /*12cc*/ 	.word	0x000321b0


	//   ....[180]....
        /*12d0*/ 	.word	0x000321c0


	//   ....[181]....
        /*12d4*/ 	.word	0x00032250


	//   ....[182]....
        /*12d8*/ 	.word	0x000326c0


	//   ....[183]....
        /*12dc*/ 	.word	0x000326f0


	//   ....[184]....
        /*12e0*/ 	.word	0x00032750


	//   ....[185]....
        /*12e4*/ 	.word	0x00032780


	//   ....[186]....
        /*12e8*/ 	.word	0x000327b0


	//   ....[187]....
        /*12ec*/ 	.word	0x000327e0


	//   ....[188]....
        /*12f0*/ 	.word	0x00032810


	//   ....[189]....
        /*12f4*/ 	.word	0x00032840


	//   ....[190]....
        /*12f8*/ 	.word	0x000329e0


	//   ....[191]....
        /*12fc*/ 	.word	0x00032a10


	//   ....[192]....
        /*1300*/ 	.word	0x00032a40


	//   ....[193]....
        /*1304*/ 	.word	0x00032a70


	//   ....[194]....
        /*1308*/ 	.word	0x00032aa0


	//   ....[195]....
        /*130c*/ 	.word	0x00032ad0


	//   ....[196]....
        /*1310*/ 	.word	0x00032b90


	//   ....[197]....
        /*1314*/ 	.word	0x00032bb0


	//   ....[198]....
        /*1318*/ 	.word	0x00032bd0


	//   ....[199]....
        /*131c*/ 	.word	0x00032c30


	//   ....[200]....
        /*1320*/ 	.word	0x00033650


	//   ....[201]....
        /*1324*/ 	.word	0x00033990


	//   ....[202]....
        /*1328*/ 	.word	0x00033a20


	//   ....[203]....
        /*132c*/ 	.word	0x00033ac0


	//   ....[204]....
        /*1330*/ 	.word	0x00033b50


	//   ....[205]....
        /*1334*/ 	.word	0x00033bf0


	//   ....[206]....
        /*1338*/ 	.word	0x00033c80


	//   ....[207]....
        /*133c*/ 	.word	0x00033d70


	//   ....[208]....
        /*1340*/ 	.word	0x00033e00


	//   ....[209]....
        /*1344*/ 	.word	0x00033ea0


	//   ....[210]....
        /*1348*/ 	.word	0x00033f30


	//   ....[211]....
        /*134c*/ 	.word	0x00033fd0


	//   ....[212]....
        /*1350*/ 	.word	0x00034060


	//   ....[213]....
        /*1354*/ 	.word	0x00034150


	//   ....[214]....
        /*1358*/ 	.word	0x000341e0


	//   ....[215]....
        /*135c*/ 	.word	0x00034280


	//   ....[216]....
        /*1360*/ 	.word	0x00034310


	//   ....[217]....
        /*1364*/ 	.word	0x000343b0


	//   ....[218]....
        /*1368*/ 	.word	0x00034440


	//   ....[219]....
        /*136c*/ 	.word	0x00034530


	//   ....[220]....
        /*1370*/ 	.word	0x000345c0


	//   ....[221]....
        /*1374*/ 	.word	0x00034610


	//   ....[222]....
        /*1378*/ 	.word	0x00034660


	//   ....[223]....
        /*137c*/ 	.word	0x00034700


	//   ....[224]....
        /*1380*/ 	.word	0x00034790


	//   ....[225]....
        /*1384*/ 	.word	0x000347e0


	//   ....[226]....
        /*1388*/ 	.word	0x00034830


	//   ....[227]....
        /*138c*/ 	.word	0x000348d0


	//   ....[228]....
        /*1390*/ 	.word	0x00034960


	//   ....[229]....
        /*1394*/ 	.word	0x000349b0


	//   ....[230]....
        /*1398*/ 	.word	0x00034a00


	//   ....[231]....
        /*139c*/ 	.word	0x00034aa0


	//   ....[232]....
        /*13a0*/ 	.word	0x00034b30


	//   ....[233]....
        /*13a4*/ 	.word	0x00034b80


	//   ....[234]....
        /*13a8*/ 	.word	0x00034bd0


	//   ....[235]....
        /*13ac*/ 	.word	0x00034cc0


	//   ....[236]....
        /*13b0*/ 	.word	0x00034d50


	//   ....[237]....
        /*13b4*/ 	.word	0x00034da0


	//   ....[238]....
        /*13b8*/ 	.word	0x00034df0


	//   ....[239]....
        /*13bc*/ 	.word	0x00034e80


	//   ....[240]....
        /*13c0*/ 	.word	0x00034f10


	//   ....[241]....
        /*13c4*/ 	.word	0x00034f60


	//   ....[242]....
        /*13c8*/ 	.word	0x00034fb0


	//   ....[243]....
        /*13cc*/ 	.word	0x00035040


	//   ....[244]....
        /*13d0*/ 	.word	0x000350d0


	//   ....[245]....
        /*13d4*/ 	.word	0x00035120


	//   ....[246]....
        /*13d8*/ 	.word	0x00035170


	//   ....[247]....
        /*13dc*/ 	.word	0x00035210


	//   ....[248]....
        /*13e0*/ 	.word	0x000352a0


	//   ....[249]....
        /*13e4*/ 	.word	0x000352f0


	//   ....[250]....
        /*13e8*/ 	.word	0x00035340


	//   ....[251]....
        /*13ec*/ 	.word	0x00035640


	//   ....[252]....
        /*13f0*/ 	.word	0x00035920


	//   ....[253]....
        /*13f4*/ 	.word	0x00035a10


	//   ....[254]....
        /*13f8*/ 	.word	0x00035af0


	//   ....[255]....
        /*13fc*/ 	.word	0x00035b50


	//   ....[0]....
        /*1400*/ 	.word	0x00035bf0


	//   ....[1]....
        /*1404*/ 	.word	0x00035cd0


	//   ....[2]....
        /*1408*/ 	.word	0x00035dd0


	//   ....[3]....
        /*140c*/ 	.word	0x00035e40


	//   ....[4]....
        /*1410*/ 	.word	0x00035f30


	//   ....[5]....
        /*1414*/ 	.word	0x00035fa0


	//   ....[6]....
        /*1418*/ 	.word	0x00036080


	//   ....[7]....
        /*141c*/ 	.word	0x00036130


	//   ....[8]....
        /*1420*/ 	.word	0x00036190


	//   ....[9]....
        /*1424*/ 	.word	0x000361f0


	//   ....[10]....
        /*1428*/ 	.word	0x00036300


	//   ....[11]....
        /*142c*/ 	.word	0x00036360


	//   ....[12]....
        /*1430*/ 	.word	0x00036480


	//   ....[13]....
        /*1434*/ 	.word	0x000364e0


	//   ....[14]....
        /*1438*/ 	.word	0x00036600


	//   ....[15]....
        /*143c*/ 	.word	0x00036660


	//   ....[16]....
        /*1440*/ 	.word	0x00036780


	//   ....[17]....
        /*1444*/ 	.word	0x000367e0


	//   ....[18]....
        /*1448*/ 	.word	0x00036900


	//   ....[19]....
        /*144c*/ 	.word	0x00036960


	//   ....[20]....
        /*1450*/ 	.word	0x00036a80


	//   ....[21]....
        /*1454*/ 	.word	0x00036ae0


	//   ....[22]....
        /*1458*/ 	.word	0x00036be0


	//   ....[23]....
        /*145c*/ 	.word	0x00036d10


	//   ....[24]....
        /*1460*/ 	.word	0x00036de0


	//   ....[25]....
        /*1464*/ 	.word	0x00036eb0


	//   ....[26]....
        /*1468*/ 	.word	0x00036f90


	//   ....[27]....
        /*146c*/ 	.word	0x00036ff0


	//   ....[28]....
        /*1470*/ 	.word	0x000370d0


	//   ....[29]....
        /*1474*/ 	.word	0x00037130


	//   ....[30]....
        /*1478*/ 	.word	0x00037210


	//   ....[31]....
        /*147c*/ 	.word	0x00037270


	//   ....[32]....
        /*1480*/ 	.word	0x00037380


	//   ....[33]....
        /*1484*/ 	.word	0x00037470


	//   ....[34]....
        /*1488*/ 	.word	0x00037510


	//   ....[35]....
        /*148c*/ 	.word	0x00037570


	//   ....[36]....
        /*1490*/ 	.word	0x00037690


	//   ....[37]....
        /*1494*/ 	.word	0x000376f0


	//   ....[38]....
        /*1498*/ 	.word	0x00037810


	//   ....[39]....
        /*149c*/ 	.word	0x00037870


	//   ....[40]....
        /*14a0*/ 	.word	0x00037990


	//   ....[41]....
        /*14a4*/ 	.word	0x000379f0


	//   ....[42]....
        /*14a8*/ 	.word	0x00037ac0


	//   ....[43]....
        /*14ac*/ 	.word	0x00037c30


	//   ....[44]....
        /*14b0*/ 	.word	0x00037cf0


	//   ....[45]....
        /*14b4*/ 	.word	0x00037e40


	//   ....[46]....
        /*14b8*/ 	.word	0x00037ef0


	//   ....[47]....
        /*14bc*/ 	.word	0x00037f50


	//   ....[48]....
        /*14c0*/ 	.word	0x00038010


	//   ....[49]....
        /*14c4*/ 	.word	0x000380f0


	//   ....[50]....
        /*14c8*/ 	.word	0x00038200


	//   ....[51]....
        /*14cc*/ 	.word	0x00038260


	//   ....[52]....
        /*14d0*/ 	.word	0x00038320


	//   ....[53]....
        /*14d4*/ 	.word	0x00038430


	//   ....[54]....
        /*14d8*/ 	.word	0x000384d0


	//   ....[55]....
        /*14dc*/ 	.word	0x00038640


	//   ....[56]....
        /*14e0*/ 	.word	0x000386b0


	//   ....[57]....
        /*14e4*/ 	.word	0x00038720


	//   ....[58]....
        /*14e8*/ 	.word	0x00038790


	//   ....[59]....
        /*14ec*/ 	.word	0x00038800


	//   ....[60]....
        /*14f0*/ 	.word	0x00038880


	//   ....[61]....
        /*14f4*/ 	.word	0x00038900


	//   ....[62]....
        /*14f8*/ 	.word	0x00038990


	//   ....[63]....
        /*14fc*/ 	.word	0x00038a00


	//   ....[64]....
        /*1500*/ 	.word	0x00038a70


	//   ....[65]....
        /*1504*/ 	.word	0x00038ae0


	//   ....[66]....
        /*1508*/ 	.word	0x00038b60


	//   ....[67]....
        /*150c*/ 	.word	0x00038bd0


	//   ....[68]....
        /*1510*/ 	.word	0x00038c60


	//   ....[69]....
        /*1514*/ 	.word	0x00038cc0


	//   ....[70]....
        /*1518*/ 	.word	0x00038d50


	//   ....[71]....
        /*151c*/ 	.word	0x00038e80


	//----- nvinfo : EIATTR_REG_RECONFIG
	.align		4
.L_325:
        /*1520*/ 	.byte	0x01, 0x54
	.zero		2


	//----- nvinfo : EIATTR_SYSCALL_OFFSETS
	.align		4
        /*1524*/ 	.byte	0x04, 0x46
        /*1526*/ 	.short	(.L_327 - .L_326)


	//   ....[0]....
.L_326:
        /*1528*/ 	.word	0x000026e0


	//   ....[1]....
        /*152c*/ 	.word	0x00002830


	//   ....[2]....
        /*1530*/ 	.word	0x0000c8f0


	//   ....[3]....
        /*1534*/ 	.word	0x0000cc20


	//   ....[4]....
        /*1538*/ 	.word	0x0002efa0


	//   ....[5]....
        /*153c*/ 	.word	0x0002f0f0


	//   ....[6]....
        /*1540*/ 	.word	0x0002f1e0


	//   ....[7]....
        /*1544*/ 	.word	0x00030080


	//----- nvinfo : EIATTR_MBARRIER_INSTR_OFFSETS
	.align		4
.L_327:
        /*1548*/ 	.byte	0x04, 0x39
        /*154a*/ 	.short	(.L_329 - .L_328)


	//   ....[0]....
.L_328:
        /*154c*/ 	.word	0x00000270
        /*1550*/ 	.word	0x000000ff
        /*1554*/ 	.word	0x00038800
        /*1558*/ 	.short	0x0100
        /*155a*/ 	.byte	0x08
	.zero		1


	//   ....[1]....
        /*155c*/ 	.word	0x00000280
        /*1560*/ 	.word	0x000000ff
        /*1564*/ 	.word	0x00038820
        /*1568*/ 	.short	0x0100
        /*156a*/ 	.byte	0x08
	.zero		1


	//   ....[2]....
        /*156c*/ 	.word	0x00000370
        /*1570*/ 	.word	0x000000ff
        /*1574*/ 	.word	0x00038830
        /*1578*/ 	.short	0x0100
        /*157a*/ 	.byte	0x08
	.zero		1


	//   ....[3]....
        /*157c*/ 	.word	0x00000380
        /*1580*/ 	.word	0x000000ff
        /*1584*/ 	.word	0x00038840
        /*1588*/ 	.short	0x0100
        /*158a*/ 	.byte	0x08
	.zero		1


	//   ....[4]....
        /*158c*/ 	.word	0x00000390
        /*1590*/ 	.word	0x000000ff
        /*1594*/ 	.word	0x00038838
        /*1598*/ 	.short	0x0100
        /*159a*/ 	.byte	0x08
	.zero		1


	//   ....[5]....
        /*159c*/ 	.word	0x000003a0
        /*15a0*/ 	.word	0x000000ff
        /*15a4*/ 	.word	0x00038848
        /*15a8*/ 	.short	0x0100
        /*15aa*/ 	.byte	0x08
	.zero		1


	//   ....[6]....
        /*15ac*/ 	.word	0x000004d0
        /*15b0*/ 	.word	0x000000ff
        /*15b4*/ 	.word	0x00038850
        /*15b8*/ 	.short	0x0100
        /*15ba*/ 	.byte	0x08
	.zero		1


	//   ....[7]....
        /*15bc*/ 	.word	0x000004e0
        /*15c0*/ 	.word	0x000000ff
        /*15c4*/ 	.word	0x00038860
        /*15c8*/ 	.short	0x0100
        /*15ca*/ 	.byte	0x08
	.zero		1


	//   ....[8]....
        /*15cc*/ 	.word	0x000004f0
        /*15d0*/ 	.word	0x000000ff
        /*15d4*/ 	.word	0x00038858
        /*15d8*/ 	.short	0x0100
        /*15da*/ 	.byte	0x08
	.zero		1


	//   ....[9]....
        /*15dc*/ 	.word	0x00000500
        /*15e0*/ 	.word	0x000000ff
        /*15e4*/ 	.word	0x00038868
        /*15e8*/ 	.short	0x0100
        /*15ea*/ 	.byte	0x08
	.zero		1


	//   ....[10]....
        /*15ec*/ 	.word	0x000005f0
        /*15f0*/ 	.word	0x000000ff
        /*15f4*/ 	.word	0x00038870
        /*15f8*/ 	.short	0x0100
        /*15fa*/ 	.byte	0x06
	.zero		1


	//   ....[11]....
        /*15fc*/ 	.word	0x00000600
        /*1600*/ 	.word	0x000000ff
        /*1604*/ 	.word	0x00038880
        /*1608*/ 	.short	0x0100
        /*160a*/ 	.byte	0x06
	.zero		1


	//   ....[12]....
        /*160c*/ 	.word	0x00000610
        /*1610*/ 	.word	0x000000ff
        /*1614*/ 	.word	0x00038878
        /*1618*/ 	.short	0x0100
        /*161a*/ 	.byte	0x06
	.zero		1


	//   ....[13]....
        /*161c*/ 	.word	0x00000620
        /*1620*/ 	.word	0x000000ff
        /*1624*/ 	.word	0x00038888
        /*1628*/ 	.short	0x0100
        /*162a*/ 	.byte	0x06
	.zero		1


	//   ....[14]....
        /*162c*/ 	.word	0x00000750
        /*1630*/ 	.word	0x000000ff
        /*1634*/ 	.word	0x00038890
        /*1638*/ 	.short	0x0100
        /*163a*/ 	.byte	0x08
	.zero		1


	//   ....[15]....
        /*163c*/ 	.word	0x00000760
        /*1640*/ 	.word	0x000000ff
        /*1644*/ 	.word	0x000388a0
        /*1648*/ 	.short	0x0100
        /*164a*/ 	.byte	0x08
	.zero		1


	//   ....[16]....
        /*164c*/ 	.word	0x00000770
        /*1650*/ 	.word	0x000000ff
        /*1654*/ 	.word	0x00038898
        /*1658*/ 	.short	0x0100
        /*165a*/ 	.byte	0x08
	.zero		1


	//   ....[17]....
        /*165c*/ 	.word	0x00000780
        /*1660*/ 	.word	0x000000ff
        /*1664*/ 	.word	0x000388a8
        /*1668*/ 	.short	0x0100
        /*166a*/ 	.byte	0x08
	.zero		1


	//   ....[18]....
        /*166c*/ 	.word	0x000008b0
        /*1670*/ 	.word	0x000000ff
        /*1674*/ 	.word	0x000388b0
        /*1678*/ 	.short	0x0100
        /*167a*/ 	.byte	0x08
	.zero		1


	//   ....[19]....
        /*167c*/ 	.word	0x000008c0
        /*1680*/ 	.word	0x000000ff
        /*1684*/ 	.word	0x000388c0
        /*1688*/ 	.short	0x0100
        /*168a*/ 	.byte	0x08
	.zero		1


	//   ....[20]....
        /*168c*/ 	.word	0x000008d0
        /*1690*/ 	.word	0x000000ff
        /*1694*/ 	.word	0x000388b8
        /*1698*/ 	.short	0x0100
        /*169a*/ 	.byte	0x08
	.zero		1


	//   ....[21]....
        /*169c*/ 	.word	0x000008e0
        /*16a0*/ 	.word	0x000000ff
        /*16a4*/ 	.word	0x000388c8
        /*16a8*/ 	.short	0x0100
        /*16aa*/ 	.byte	0x08
	.zero		1


	//   ....[22]....
        /*16ac*/ 	.word	0x000042d0
        /*16b0*/ 	.word	0x00000058
        /*16b4*/ 	.word	0x00038890
        /*16b8*/ 	.short	0x010a
        /*16ba*/ 	.byte	0x3f
	.zero		1


	//   ....[23]....
        /*16bc*/ 	.word	0x00007bd0
        /*16c0*/ 	.word	0x00000058
        /*16c4*/ 	.word	0x00038890
        /*16c8*/ 	.short	0x010a
        /*16ca*/ 	.byte	0x3f
	.zero		1


	//   ....[24]....
        /*16cc*/ 	.word	0x0000af90
        /*16d0*/ 	.word	0x00000058
        /*16d4*/ 	.word	0x00038890
        /*16d8*/ 	.short	0x010a
        /*16da*/ 	.byte	0x3f
	.zero		1


	//   ....[25]....
        /*16dc*/ 	.word	0x0000b740
        /*16e0*/ 	.word	0x0000000b
        /*16e4*/ 	.word	0x00000000
        /*16e8*/ 	.short	0x0101
        /*16ea*/ 	.byte	0x3f
	.zero		1


	//   ....[26]....
        /*16ec*/ 	.word	0x0000b780
        /*16f0*/ 	.word	0x00000058
        /*16f4*/ 	.word	0x000388b0
        /*16f8*/ 	.short	0x010a
        /*16fa*/ 	.byte	0x3f
	.zero		1


	//   ....[27]....
        /*16fc*/ 	.word	0x0000bea0
        /*1700*/ 	.word	0x00000058
        /*1704*/ 	.word	0x00000000
        /*1708*/ 	.short	0x0101
        /*170a*/ 	.byte	0x3f
	.zero		1


	//   ....[28]....
        /*170c*/ 	.word	0x0000c980
        /*1710*/ 	.word	0x00000017
        /*1714*/ 	.word	0x00038800
        /*1718*/ 	.short	0x010a
        /*171a*/ 	.byte	0x3f
	.zero		1


	//   ....[29]....
        /*171c*/ 	.word	0x0000c9d0
        /*1720*/ 	.word	0x00000017
        /*1724*/ 	.word	0x00038800
        /*1728*/ 	.short	0x010a
        /*172a*/ 	.byte	0x3f
	.zero		1


	//   ....[30]....
        /*172c*/ 	.word	0x0000e470
        /*1730*/ 	.word	0x00000017
        /*1734*/ 	.word	0x00038800
        /*1738*/ 	.short	0x010a
        /*173a*/ 	.byte	0x3f
	.zero		1


	//   ....[31]....
        /*173c*/ 	.word	0x00012bf0
        /*1740*/ 	.word	0x00000017
        /*1744*/ 	.word	0x00038800
        /*1748*/ 	.short	0x010a
        /*174a*/ 	.byte	0x3f
	.zero		1


	//   ....[32]....
        /*174c*/ 	.word	0x00016950
        /*1750*/ 	.word	0x00000000
        /*1754*/ 	.word	0x00038830
        /*1758*/ 	.short	0x010a
        /*175a*/ 	.byte	0x3f
	.zero		1


	//   ....[33]....
        /*175c*/ 	.word	0x00016990
        /*1760*/ 	.word	0x00000000
        /*1764*/ 	.word	0x00038830
        /*1768*/ 	.short	0x010a
        /*176a*/ 	.byte	0x3f
	.zero		1


	//   ....[34]....
        /*176c*/ 	.word	0x0001acc0
        /*1770*/ 	.word	0x00000000
        /*1774*/ 	.word	0x00000000
        /*1778*/ 	.short	0x0101
        /*177a*/ 	.byte	0x3f
	.zero		1


	//   ....[35]....
        /*177c*/ 	.word	0x0001b7d0
        /*1780*/ 	.word	0x00000009
        /*1784*/ 	.word	0x00038830
        /*1788*/ 	.short	0x010a
        /*178a*/ 	.byte	0x3f
	.zero		1


	//   ....[36]....
        /*178c*/ 	.word	0x0001b860
        /*1790*/ 	.word	0x00000009
        /*1794*/ 	.word	0x00038830
        /*1798*/ 	.short	0x010a
        /*179a*/ 	.byte	0x3f
	.zero		1


	//   ....[37]....
        /*179c*/ 	.word	0x0001ef50
        /*17a0*/ 	.word	0x00000007
        /*17a4*/ 	.word	0x00038850
        /*17a8*/ 	.short	0x010a
        /*17aa*/ 	.byte	0x3f
	.zero		1


	//   ....[38]....
        /*17ac*/ 	.word	0x0001efa0
        /*17b0*/ 	.word	0x00000007
        /*17b4*/ 	.word	0x00038850
        /*17b8*/ 	.short	0x010a
        /*17ba*/ 	.byte	0x3f
	.zero		1


	//   ....[39]....
        /*17bc*/ 	.word	0x0001f570
        /*17c0*/ 	.word	0x00000009
        /*17c4*/ 	.word	0x00000000
        /*17c8*/ 	.short	0x0101
        /*17ca*/ 	.byte	0x3f
	.zero		1


	//   ....[40]....
        /*17cc*/ 	.word	0x00020a20
        /*17d0*/ 	.word	0x00000007
        /*17d4*/ 	.word	0x00000000
        /*17d8*/ 	.short	0x0101
        /*17da*/ 	.byte	0x3f
	.zero		1


	//   ....[41]....
        /*17dc*/ 	.word	0x00020cd0
        /*17e0*/ 	.word	0x00000004
        /*17e4*/ 	.word	0x00038830
        /*17e8*/ 	.short	0x010a
        /*17ea*/ 	.byte	0x3f
	.zero		1


	//   ....[42]....
        /*17ec*/ 	.word	0x00020d60
        /*17f0*/ 	.word	0x00000004
        /*17f4*/ 	.word	0x00038830
        /*17f8*/ 	.short	0x010a
        /*17fa*/ 	.byte	0x3f
	.zero		1


	//   ....[43]....
        /*17fc*/ 	.word	0x00024450
        /*1800*/ 	.word	0x00000006
        /*1804*/ 	.word	0x00038850
        /*1808*/ 	.short	0x010a
        /*180a*/ 	.byte	0x3f
	.zero		1


	//   ....[44]....
        /*180c*/ 	.word	0x000244a0
        /*1810*/ 	.word	0x00000006
        /*1814*/ 	.word	0x00038850
        /*1818*/ 	.short	0x010a
        /*181a*/ 	.byte	0x3f
	.zero		1


	//   ....[45]....
        /*181c*/ 	.word	0x00024f50
        /*1820*/ 	.word	0x00000004
        /*1824*/ 	.word	0x00000000
        /*1828*/ 	.short	0x0101
        /*182a*/ 	.byte	0x3f
	.zero		1


	//   ....[46]....
        /*182c*/ 	.word	0x000258b0
        /*1830*/ 	.word	0x00000006
        /*1834*/ 	.word	0x00000000
        /*1838*/ 	.short	0x0101
        /*183a*/ 	.byte	0x3f
	.zero		1


	//   ....[47]....
        /*183c*/ 	.word	0x00026270
        /*1840*/ 	.word	0x0000000a
        /*1844*/ 	.word	0x00038850
        /*1848*/ 	.short	0x010a
        /*184a*/ 	.byte	0x3f
	.zero		1


	//   ....[48]....
        /*184c*/ 	.word	0x000262c0
        /*1850*/ 	.word	0x0000000a
        /*1854*/ 	.word	0x00038850
        /*1858*/ 	.short	0x010a
        /*185a*/ 	.byte	0x3f
	.zero		1


	//   ....[49]....
        /*185c*/ 	.word	0x00026770
        /*1860*/ 	.word	0x0000000a
        /*1864*/ 	.word	0x00000000
        /*1868*/ 	.short	0x0101
        /*186a*/ 	.byte	0x3f
	.zero		1


	//   ....[50]....
        /*186c*/ 	.word	0x00028b20
        /*1870*/ 	.word	0x00000014
        /*1874*/ 	.word	0x00000000
        /*1878*/ 	.short	0x0101
        /*187a*/ 	.byte	0x3f
	.zero		1


	//   ....[51]....
        /*187c*/ 	.word	0x000297a0
        /*1880*/ 	.word	0x00000002
        /*1884*/ 	.word	0x00000000
        /*1888*/ 	.short	0x0101
        /*188a*/ 	.byte	0x3f
	.zero		1


	//   ....[52]....
        /*188c*/ 	.word	0x0002d330
        /*1890*/ 	.word	0x00000010
        /*1894*/ 	.word	0x00038820
        /*1898*/ 	.short	0x010a
        /*189a*/ 	.byte	0x3f
	.zero		1


	//   ....[53]....
        /*189c*/ 	.word	0x0002d3c0
        /*18a0*/ 	.word	0x0000000b
        /*18a4*/ 	.word	0x000388a0
        /*18a8*/ 	.short	0x010a
        /*18aa*/ 	.byte	0x3f
	.zero		1


	//   ....[54]....
        /*18ac*/ 	.word	0x0002d910
        /*18b0*/ 	.word	0x0000000b
        /*18b4*/ 	.word	0x000388c0
        /*18b8*/ 	.short	0x010a
        /*18ba*/ 	.byte	0x3f
	.zero		1


	//   ....[55]....
        /*18bc*/ 	.word	0x0002df20
        /*18c0*/ 	.word	0x0000000a
        /*18c4*/ 	.word	0x000388a0
        /*18c8*/ 	.short	0x010a
        /*18ca*/ 	.byte	0x3f
	.zero		1


	//   ....[56]....
        /*18cc*/ 	.word	0x0002e460
        /*18d0*/ 	.word	0x0000000a
        /*18d4*/ 	.word	0x000388c0
        /*18d8*/ 	.short	0x010a
        /*18da*/ 	.byte	0x3f
	.zero		1


	//   ....[57]....
        /*18dc*/ 	.word	0x0002f790
        /*18e0*/ 	.word	0x00000005
        /*18e4*/ 	.word	0x00038840
        /*18e8*/ 	.short	0x010a
        /*18ea*/ 	.byte	0x3f
	.zero		1


	//   ....[58]....
        /*18ec*/ 	.word	0x0002fd80
        /*18f0*/ 	.word	0x00000005
        /*18f4*/ 	.word	0x00038830
        /*18f8*/ 	.short	0x0107
        /*18fa*/ 	.byte	0x3f
	.zero		1


	//   ....[59]....
        /*18fc*/ 	.word	0x0002fe50
        /*1900*/ 	.word	0x00000005
        /*1904*/ 	.word	0x00038830
        /*1908*/ 	.short	0x0101
        /*190a*/ 	.byte	0x3f
	.zero		1


	//   ....[60]....
        /*190c*/ 	.word	0x00030a50
        /*1910*/ 	.word	0x00000010
        /*1914*/ 	.word	0x00038800
        /*1918*/ 	.short	0x0107
        /*191a*/ 	.byte	0x3f
	.zero		1


	//   ....[61]....
        /*191c*/ 	.word	0x00030b70
        /*1920*/ 	.word	0x00000010
        /*1924*/ 	.word	0x00038800
        /*1928*/ 	.short	0x0101
        /*192a*/ 	.byte	0x3f
	.zero		1


	//   ....[62]....
        /*192c*/ 	.word	0x00030b90
        /*1930*/ 	.word	0x00000010
        /*1934*/ 	.word	0x00038820
        /*1938*/ 	.short	0x010a
        /*193a*/ 	.byte	0x3f
	.zero		1


	//   ....[63]....
        /*193c*/ 	.word	0x00030f70
        /*1940*/ 	.word	0x00000006
        /*1944*/ 	.word	0x00038840
        /*1948*/ 	.short	0x010a
        /*194a*/ 	.byte	0x3f
	.zero		1


	//   ....[64]....
        /*194c*/ 	.word	0x000314d0
        /*1950*/ 	.word	0x00000006
        /*1954*/ 	.word	0x00038830
        /*1958*/ 	.short	0x0107
        /*195a*/ 	.byte	0x3f
	.zero		1


	//   ....[65]....
        /*195c*/ 	.word	0x00031580
        /*1960*/ 	.word	0x00000006
        /*1964*/ 	.word	0x00038830
        /*1968*/ 	.short	0x0101
        /*196a*/ 	.byte	0x3f
	.zero		1


	//   ....[66]....
        /*196c*/ 	.word	0x000315e0
        /*1970*/ 	.word	0x00000006
        /*1974*/ 	.word	0x00038860
        /*1978*/ 	.short	0x010a
        /*197a*/ 	.byte	0x3f
	.zero		1


	//   ....[67]....
        /*197c*/ 	.word	0x00031af0
        /*1980*/ 	.word	0x00000006
        /*1984*/ 	.word	0x00038850
        /*1988*/ 	.short	0x0107
        /*198a*/ 	.byte	0x3f
	.zero		1


	//   ....[68]....
        /*198c*/ 	.word	0x00031c80
        /*1990*/ 	.word	0x00000006
        /*1994*/ 	.word	0x00038850
        /*1998*/ 	.short	0x0101
        /*199a*/ 	.byte	0x3f
	.zero		1


	//   ....[69]....
        /*199c*/ 	.word	0x00031e90
        /*19a0*/ 	.word	0x00000004
        /*19a4*/ 	.word	0x00038860
        /*19a8*/ 	.short	0x010a
        /*19aa*/ 	.byte	0x3f
	.zero		1


	//   ....[70]....
        /*19ac*/ 	.word	0x000323d0
        /*19b0*/ 	.word	0x00000004
        /*19b4*/ 	.word	0x00038850
        /*19b8*/ 	.short	0x0107
        /*19ba*/ 	.byte	0x3f
	.zero		1


	//   ....[71]....
        /*19bc*/ 	.word	0x00032480
        /*19c0*/ 	.word	0x00000004
        /*19c4*/ 	.word	0x00038850
        /*19c8*/ 	.short	0x0101
        /*19ca*/ 	.byte	0x3f
	.zero		1


	//   ....[72]....
        /*19cc*/ 	.word	0x000335d0
        /*19d0*/ 	.word	0x00000005
        /*19d4*/ 	.word	0x00038820
        /*19d8*/ 	.short	0x010a
        /*19da*/ 	.byte	0x3f
	.zero		1


	//   ....[73]....
        /*19dc*/ 	.word	0x00033760
        /*19e0*/ 	.word	0x00000003
        /*19e4*/ 	.word	0x00038840
        /*19e8*/ 	.short	0x010a
        /*19ea*/ 	.byte	0x3f
	.zero		1


	//   ....[74]....
        /*19ec*/ 	.word	0x00033800
        /*19f0*/ 	.word	0x00000017
        /*19f4*/ 	.word	0x00038840
        /*19f8*/ 	.short	0x010a
        /*19fa*/ 	.byte	0x3f
	.zero		1


	//   ....[75]....
        /*19fc*/ 	.word	0x00033840
        /*1a00*/ 	.word	0x00000003
        /*1a04*/ 	.word	0x00038860
        /*1a08*/ 	.short	0x010a
        /*1a0a*/ 	.byte	0x3f
	.zero		1


	//   ....[76]....
        /*1a0c*/ 	.word	0x00033880
        /*1a10*/ 	.word	0x00000017
        /*1a14*/ 	.word	0x00038860
        /*1a18*/ 	.short	0x010a
        /*1a1a*/ 	.byte	0x3f
	.zero		1


	//   ....[77]....
        /*1a1c*/ 	.word	0x000338e0
        /*1a20*/ 	.word	0x00000058
        /*1a24*/ 	.word	0x00038890
        /*1a28*/ 	.short	0x010a
        /*1a2a*/ 	.byte	0x3f
	.zero		1


	//   ....[78]....
        /*1a2c*/ 	.word	0x00033cc0
        /*1a30*/ 	.word	0x00000058
        /*1a34*/ 	.word	0x00038890
        /*1a38*/ 	.short	0x010a
        /*1a3a*/ 	.byte	0x3f
	.zero		1


	//   ....[79]....
        /*1a3c*/ 	.word	0x000340a0
        /*1a40*/ 	.word	0x00000058
        /*1a44*/ 	.word	0x00038890
        /*1a48*/ 	.short	0x010a
        /*1a4a*/ 	.byte	0x3f
	.zero		1


	//   ....[80]....
        /*1a4c*/ 	.word	0x00034480
        /*1a50*/ 	.word	0x00000058
        /*1a54*/ 	.word	0x000388b0
        /*1a58*/ 	.short	0x010a
        /*1a5a*/ 	.byte	0x3f
	.zero		1


	//   ....[81]....
        /*1a5c*/ 	.word	0x00034c10
        /*1a60*/ 	.word	0x00000017
        /*1a64*/ 	.word	0x00038800
        /*1a68*/ 	.short	0x010a
        /*1a6a*/ 	.byte	0x3f
	.zero		1


	//   ....[82]....
        /*1a6c*/ 	.word	0x00035380
        /*1a70*/ 	.word	0x00000017
        /*1a74*/ 	.word	0x00038800
        /*1a78*/ 	.short	0x010a
        /*1a7a*/ 	.byte	0x3f
	.zero		1


	//   ....[83]....
        /*1a7c*/ 	.word	0x000353d0
        /*1a80*/ 	.word	0x00000000
        /*1a84*/ 	.word	0x00038830
        /*1a88*/ 	.short	0x010a
        /*1a8a*/ 	.byte	0x3f
	.zero		1


	//   ....[84]....
        /*1a8c*/ 	.word	0x00035420
        /*1a90*/ 	.word	0x00000009
        /*1a94*/ 	.word	0x00038830
        /*1a98*/ 	.short	0x010a
        /*1a9a*/ 	.byte	0x3f
	.zero		1


	//   ....[85]....
        /*1a9c*/ 	.word	0x00035470
        /*1aa0*/ 	.word	0x00000007
        /*1aa4*/ 	.word	0x00038850
        /*1aa8*/ 	.short	0x010a
        /*1aaa*/ 	.byte	0x3f
	.zero		1


	//   ....[86]....
        /*1aac*/ 	.word	0x000354c0
        /*1ab0*/ 	.word	0x00000004
        /*1ab4*/ 	.word	0x00038830
        /*1ab8*/ 	.short	0x010a
        /*1aba*/ 	.byte	0x3f
	.zero		1


	//   ....[87]....
        /*1abc*/ 	.word	0x00035510
        /*1ac0*/ 	.word	0x00000006
        /*1ac4*/ 	.word	0x00038850
        /*1ac8*/ 	.short	0x010a
        /*1aca*/ 	.byte	0x3f
	.zero		1


	//   ....[88]....
        /*1acc*/ 	.word	0x00035560
        /*1ad0*/ 	.word	0x0000000a
        /*1ad4*/ 	.word	0x00038850
        /*1ad8*/ 	.short	0x010a
        /*1ada*/ 	.byte	0x3f
	.zero		1


	//   ....[89]....
        /*1adc*/ 	.word	0x00035700
        /*1ae0*/ 	.word	0x00000010
        /*1ae4*/ 	.word	0x00038820
        /*1ae8*/ 	.short	0x010a
        /*1aea*/ 	.byte	0x3f
	.zero		1


	//   ....[90]....
        /*1aec*/ 	.word	0x00035750
        /*1af0*/ 	.word	0x0000000b
        /*1af4*/ 	.word	0x000388a0
        /*1af8*/ 	.short	0x010a
        /*1afa*/ 	.byte	0x3f
	.zero		1


	//   ....[91]....
        /*1afc*/ 	.word	0x000357a0
        /*1b00*/ 	.word	0x0000000b
        /*1b04*/ 	.word	0x000388c0
        /*1b08*/ 	.short	0x010a
        /*1b0a*/ 	.byte	0x3f
	.zero		1


	//   ....[92]....
        /*1b0c*/ 	.word	0x000357f0
        /*1b10*/ 	.word	0x0000000a
        /*1b14*/ 	.word	0x000388a0
        /*1b18*/ 	.short	0x010a
        /*1b1a*/ 	.byte	0x3f
	.zero		1


	//   ....[93]....
        /*1b1c*/ 	.word	0x00035840
        /*1b20*/ 	.word	0x0000000a
        /*1b24*/ 	.word	0x000388c0
        /*1b28*/ 	.short	0x010a
        /*1b2a*/ 	.byte	0x3f
	.zero		1


	//   ....[94]....
        /*1b2c*/ 	.word	0x00035960
        /*1b30*/ 	.word	0x00000005
        /*1b34*/ 	.word	0x00038840
        /*1b38*/ 	.short	0x010a
        /*1b3a*/ 	.byte	0x3f
	.zero		1


	//   ....[95]....
        /*1b3c*/ 	.word	0x00036c10
        /*1b40*/ 	.word	0x00000010
        /*1b44*/ 	.word	0x00038820
        /*1b48*/ 	.short	0x010a
        /*1b4a*/ 	.byte	0x3f
	.zero		1


	//   ....[96]....
        /*1b4c*/ 	.word	0x00036c60
        /*1b50*/ 	.word	0x00000006
        /*1b54*/ 	.word	0x00038840
        /*1b58*/ 	.short	0x010a
        /*1b5a*/ 	.byte	0x3f
	.zero		1


	//   ....[97]....
        /*1b5c*/ 	.word	0x000373c0
        /*1b60*/ 	.word	0x00000006
        /*1b64*/ 	.word	0x00038860
        /*1b68*/ 	.short	0x010a
        /*1b6a*/ 	.byte	0x3f
	.zero		1


	//   ....[98]....
        /*1b6c*/ 	.word	0x00037b80
        /*1b70*/ 	.word	0x00000004
        /*1b74*/ 	.word	0x00038860
        /*1b78*/ 	.short	0x010a
        /*1b7a*/ 	.byte	0x3f
	.zero		1


	//   ....[99]....
        /*1b7c*/ 	.word	0x00038da0
        /*1b80*/ 	.word	0x00000005
        /*1b84*/ 	.word	0x00038820
        /*1b88*/ 	.short	0x010a
        /*1b8a*/ 	.byte	0x3f
	.zero		1


	//   ....[100]....
        /*1b8c*/ 	.word	0x00038f40
        /*1b90*/ 	.word	0x00000003
        /*1b94*/ 	.word	0x00038840
        /*1b98*/ 	.short	0x010a
        /*1b9a*/ 	.byte	0x3f
	.zero		1


	//   ....[101]....
        /*1b9c*/ 	.word	0x00038f90
        /*1ba0*/ 	.word	0x00000017
        /*1ba4*/ 	.word	0x00038840
        /*1ba8*/ 	.short	0x010a
        /*1baa*/ 	.byte	0x3f
	.zero		1


	//   ....[102]....
        /*1bac*/ 	.word	0x00038fe0
        /*1bb0*/ 	.word	0x00000003
        /*1bb4*/ 	.word	0x00038860
        /*1bb8*/ 	.short	0x010a
        /*1bba*/ 	.byte	0x3f
	.zero		1


	//----- nvinfo : EIATTR_NUM_MBARRIERS
	.align		4
.L_329:
        /*1bbc*/ 	.byte	0x03, 0x38
        /*1bbe*/ 	.short	0x0016


	//----- nvinfo : EIATTR_EXIT_INSTR_OFFSETS
	.align		4
        /*1bc0*/ 	.byte	0x04, 0x1c
        /*1bc2*/ 	.short	(.L_331 - .L_330)


	//   ....[0]....
.L_330:
        /*1bc4*/ 	.word	0x000338d0


	//----- nvinfo : EIATTR_MAX_THREADS
	.align		4
.L_331:
        /*1bc8*/ 	.byte	0x04, 0x05
        /*1bca*/ 	.short	(.L_333 - .L_332)
.L_332:
        /*1bcc*/ 	.word	0x00000180
        /*1bd0*/ 	.word	0x00000001
        /*1bd4*/ 	.word	0x00000001


	//----- nvinfo : EIATTR_CRS_STACK_SIZE
	.align		4
.L_333:
        /*1bd8*/ 	.byte	0x04, 0x1e
        /*1bda*/ 	.short	(.L_335 - .L_334)
.L_334:
        /*1bdc*/ 	.word	0x00000000


	//----- nvinfo : EIATTR_CBANK_PARAM_SIZE
	.align		4
.L_335:
        /*1be0*/ 	.byte	0x03, 0x19
        /*1be2*/ 	.short	0x0af0


	//----- nvinfo : EIATTR_PARAM_CBANK
	.align		4
        /*1be4*/ 	.byte	0x04, 0x0a
        /*1be6*/ 	.short	(.L_337 - .L_336)
	.align		4
.L_336:
        /*1be8*/ 	.word	index@(.nv.constant0._ZN7cutlass13device_kernelIN5flash11enable_sm90INS1_16FlashAttnFwdSm90INS1_25CollectiveMainloopFwdSm90ILi2EN4cute5tupleIJNS5_1CILi1EEES8_S8_EEENS6_IJNS7_ILi128EEENS7_ILi80EEENS7_ILi256EEEEEELi256ENS_10bfloat16_tEfNS_4arch4Sm90ELb1ELb0ELb1ELb1ELb1ELb1ELb0ELb1ELb1ELb1ELb1ELb0EEENS1_21CollectiveEpilogueFwdINS6_IJSA_SC_SB_EEES9_SE_SG_Li256ELb1ELb1ELb1ELb0EEENS1_36VarlenDynamicPersistentTileSchedulerILi128ELi80ELi256ELi128ELb1ELb1ELb1ELb1ELb1ELb1EEEEEEEEEvNT_6ParamsE)
        /*1bec*/ 	.short	0x0210
        /*1bee*/ 	.short	0x0af0


	//----- nvinfo : EIATTR_SW_WAR
	.align		4
.L_337:
        /*1bf0*/ 	.byte	0x04, 0x36
        /*1bf2*/ 	.short	(.L_339 - .L_338)
.L_338:
        /*1bf4*/ 	.word	0x00000008
.L_339:


//--------------------- .nv.callgraph             --------------------------
	.section	.nv.callgraph,"",@"SHT_CUDA_CALLGRAPH"
	.align	4
	.sectionentsize	8
	.align		4
        /*0000*/ 	.word	0x00000000
	.align		4
        /*0004*/ 	.word	0xffffffff
	.align		4
        /*0008*/ 	.word	index@(_ZN7cutlass13device_kernelIN5flash11enable_sm90INS1_16FlashAttnFwdSm90INS1_25CollectiveMainloopFwdSm90ILi2EN4cute5tupleIJNS5_1CILi1EEES8_S8_EEENS6_IJNS7_ILi128EEENS7_ILi80EEENS7_ILi256EEEEEELi256ENS_10bfloat16_tEfNS_4arch4Sm90ELb0ELb0ELb1ELb0ELb1ELb0ELb0ELb1ELb1ELb1ELb1ELb0EEENS1_21CollectiveEpilogueFwdINS6_IJSA_SC_SB_EEES9_SE_SG_Li256ELb0ELb1ELb1ELb0EEENS1_19SingleTileSchedulerILb0ELb1ELb1ELi128EEEEEEEEEvNT_6ParamsE)
	.align		4
        /*000c*/ 	.word	index@(__assertfail)
	.align		4
        /*0010*/ 	.word	index@(_ZN7cutlass13device_kernelIN5flash11enable_sm90INS1_16FlashAttnFwdSm90INS1_25CollectiveMainloopFwdSm90ILi2EN4cute5tupleIJNS5_1CILi1EEES8_S8_EEENS6_IJNS7_ILi128EEENS7_ILi80EEENS7_ILi256EEEEEELi256ENS_10bfloat16_tEfNS_4arch4Sm90ELb0ELb0ELb1ELb1ELb1ELb0ELb0ELb1ELb1ELb1ELb1ELb0EEENS1_21CollectiveEpilogueFwdINS6_IJSA_SC_SB_EEES9_SE_SG_Li256ELb1ELb1ELb1ELb0EEENS1_36VarlenDynamicPersistentTileSchedulerILi128ELi80ELi256ELi128ELb1ELb1ELb1ELb0ELb1ELb1EEEEEEEEEvNT_6ParamsE)
	.align		4
        /*0014*/ 	.word	index@(__assertfail)
	.align		4
        /*0018*/ 	.word	index@(_ZN7cutlass13device_kernelIN5flash11enable_sm90INS1_16FlashAttnFwdSm90INS1_25CollectiveMainloopFwdSm90ILi2EN4cute5tupleIJNS5_1CILi1EEES8_S8_EEENS6_IJNS7_ILi128EEENS7_ILi80EEENS7_ILi256EEEEEELi256ENS_10bfloat16_tEfNS_4arch4Sm90ELb0ELb0ELb1ELb1ELb1ELb1ELb0ELb1ELb1ELb1ELb1ELb0EEENS1_21CollectiveEpilogueFwdINS6_IJSA_SC_SB_EEES9_SE_SG_Li256ELb1ELb1ELb1ELb0EEENS1_36VarlenDynamicPersistentTileSchedulerILi128ELi80ELi256ELi128ELb1ELb1ELb1ELb0ELb1ELb1EEEEEEEEEvNT_6ParamsE)
	.align		4
        /*001c*/ 	.word	index@(__assertfail)
	.align		4
        /*0020*/ 	.word	index@(_ZN7cutlass13device_kernelIN5flash11enable_sm90INS1_16FlashAttnFwdSm90INS1_25CollectiveMainloopFwdSm90ILi2EN4cute5tupleIJNS5_1CILi1EEES8_S8_EEENS6_IJNS7_ILi128EEENS7_ILi64EEENS7_ILi256EEEEEELi256ENS_10bfloat16_tEfNS_4arch4Sm90ELb0ELb1ELb1ELb0ELb1ELb0ELb0ELb1ELb1ELb1ELb1ELb0EEENS1_21CollectiveEpilogueFwdINS6_IJSA_SC_SB_EEES9_SE_SG_Li256ELb0ELb1ELb1ELb0EEENS1_19SingleTileSchedulerILb0ELb1ELb1ELi128EEEEEEEEEvNT_6ParamsE)
	.align		4
        /*0024*/ 	.word	index@(__assertfail)
	.align		4
        /*0028*/ 	.word	index@(_ZN7cutlass13device_kernelIN5flash11enable_sm90INS1_16FlashAttnFwdSm90INS1_25CollectiveMainloopFwdSm90ILi2EN4cute5tupleIJNS5_1CILi1EEES8_S8_EEENS6_IJNS7_ILi128EEENS7_ILi64EEENS7_ILi256EEEEEELi256ENS_10bfloat16_tEfNS_4arch4Sm90ELb0ELb1ELb1ELb1ELb1ELb0ELb0ELb1ELb1ELb1ELb1ELb0EEENS1_21CollectiveEpilogueFwdINS6_IJSA_SC_SB_EEES9_SE_SG_Li256ELb1ELb1ELb1ELb0EEENS1_36VarlenDynamicPersistentTileSchedulerILi128ELi64ELi256ELi128ELb1ELb1ELb1ELb1ELb0ELb1EEEEEEEEEvNT_6ParamsE)
	.align		4
        /*002c*/ 	.word	index@(__assertfail)
	.align		4
        /*0030*/ 	.word	index@(_ZN7cutlass13device_kernelIN5flash11enable_sm90INS1_16FlashAttnFwdSm90INS1_25CollectiveMainloopFwdSm90ILi2EN4cute5tupleIJNS5_1CILi1EEES8_S8_EEENS6_IJNS7_ILi128EEENS7_ILi64EEENS7_ILi256EEEEEELi256ENS_10bfloat16_tEfNS_4arch4Sm90ELb0ELb1ELb1ELb1ELb1ELb1ELb0ELb1ELb1ELb1ELb1ELb0EEENS1_21CollectiveEpilogueFwdINS6_IJSA_SC_SB_EEES9_SE_SG_Li256ELb1ELb1ELb1ELb0EEENS1_36VarlenDynamicPersistentTileSchedulerILi128ELi64ELi256ELi128ELb1ELb1ELb1ELb1ELb0ELb1EEEEEEEEEvNT_6ParamsE)
	.align		4
        /*0034*/ 	.word	index@(__assertfail)
	.align		4
        /*0038*/ 	.word	index@(_ZN7cutlass13device_kernelIN5flash11enable_sm90INS1_16FlashAttnFwdSm90INS1_25CollectiveMainloopFwdSm90ILi2EN4cute5tupleIJNS5_1CILi1EEES8_S8_EEENS6_IJNS7_ILi128EEENS7_ILi80EEENS7_ILi256EEEEEELi256ENS_10bfloat16_tEfNS_4arch4Sm90ELb1ELb0ELb1ELb0ELb1ELb0ELb0ELb1ELb1ELb1ELb1ELb0EEENS1_21CollectiveEpilogueFwdINS6_IJSA_SC_SB_EEES9_SE_SG_Li256ELb0ELb1ELb1ELb0EEENS1_19SingleTileSchedulerILb0ELb1ELb1ELi128EEEEEEEEEvNT_6ParamsE)
	.align		4
        /*003c*/ 	.word	index@(__assertfail)
	.align		4
        /*0040*/ 	.word	index@(_ZN7cutlass13device_kernelIN5flash11enable_sm90INS1_16FlashAttnFwdSm90INS1_25CollectiveMainloopFwdSm90ILi2EN4cute5tupleIJNS5_1CILi1EEES8_S8_EEENS6_IJNS7_ILi128EEENS7_ILi80EEENS7_ILi256EEEEEELi256ENS_10bfloat16_tEfNS_4arch4Sm90ELb1ELb0ELb1ELb1ELb1ELb0ELb0ELb1ELb1ELb1ELb1ELb0EEENS1_21CollectiveEpilogueFwdINS6_IJSA_SC_SB_EEES9_SE_SG_Li256ELb1ELb1ELb1ELb0EEENS1_36VarlenDynamicPersistentTileSchedulerILi128ELi80ELi256ELi128ELb1ELb1ELb1ELb1ELb1ELb1EEEEEEEEEvNT_6ParamsE)
	.align		4
        /*0044*/ 	.word	index@(__assertfail)
	.align		4
        /*0048*/ 	.word	index@(_ZN7cutlass13device_kernelIN5flash11enable_sm90INS1_16FlashAttnFwdSm90INS1_25CollectiveMainloopFwdSm90ILi2EN4cute5tupleIJNS5_1CILi1EEES8_S8_EEENS6_IJNS7_ILi128EEENS7_ILi80EEENS7_ILi256EEEEEELi256ENS_10bfloat16_tEfNS_4arch4Sm90ELb1ELb0ELb1ELb1ELb1ELb1ELb0ELb1ELb1ELb1ELb1ELb0EEENS1_21CollectiveEpilogueFwdINS6_IJSA_SC_SB_EEES9_SE_SG_Li256ELb1ELb1ELb1ELb0EEENS1_36VarlenDynamicPersistentTileSchedulerILi128ELi80ELi256ELi128ELb1ELb1ELb1ELb1ELb1ELb1EEEEEEEEEvNT_6ParamsE)
	.align		4
        /*004c*/ 	.word	index@(__assertfail)
	.align		4
        /*0050*/ 	.word	0x00000000
	.align		4
        /*0054*/ 	.word	0xfffffffe
	.align		4
        /*0058*/ 	.word	0x00000000
	.align		4
        /*005c*/ 	.word	0xfffffffd
	.align		4
        /*0060*/ 	.word	0x00000000
	.align		4
        /*0064*/ 	.word	0xfffffffc


//--------------------- .nv.constant4             --------------------------
	.section	.nv.constant4,"a",@progbits
	.align	8
	.align		8
.nv.constant4:
        /*0000*/ 	.dword	__assertfail
	.align		8
        /*0008*/ 	.dword	__unnamed_1
	.align		8
        /*0010*/ 	.dword	__unnamed_2
	.align		8
        /*0018*/ 	.dword	__unnamed_3
	.align		8
        /*0020*/ 	.dword	__unnamed_4
	.align		8
        /*0028*/ 	.dword	__unnamed_5
	.align		8
        /*0030*/ 	.dword	__unnamed_6
	.align		8
        /*0038*/ 	.dword	__unnamed_7
	.align		8
        /*0040*/ 	.dword	__unnamed_8
	.align		8
        /*0048*/ 	.dword	__unnamed_9
	.align		8
        /*0050*/ 	.dword	_ZN86_INTERNAL_1379c5dd_50_flash_fwd_hdim256_bf16_paged_split_softcap_sm90_cu_3fbc093a_34574cuda3std3__45__cpo5beginE
	.align		8
        /*0058*/ 	.dword	_ZN86_INTERNAL_1379c5dd_50_flash_fwd_hdim256_bf16_paged_split_softcap_sm90_cu_3fbc093a_34574cuda3std3__45__cpo3endE
	.align		8
        /*0060*/ 	.dword	_ZN86_INTERNAL_1379c5dd_50_flash_fwd_hdim256_bf16_paged_split_softcap_sm90_cu_3fbc093a_34574cuda3std3__45__cpo6cbeginE
	.align		8
        /*0068*/ 	.dword	_ZN86_INTERNAL_1379c5dd_50_flash_fwd_hdim256_bf16_paged_split_softcap_sm90_cu_3fbc093a_34574cuda3std3__45__cpo4cendE
	.align		8
        /*0070*/ 	.dword	_ZN86_INTERNAL_1379c5dd_50_flash_fwd_hdim256_bf16_paged_split_softcap_sm90_cu_3fbc093a_34574cuda3std3__488_GLOBAL__N__1379c5dd_50_flash_fwd_hdim256_bf16_paged_split_softcap_sm90_cu_3fbc093a_34576ignoreE
	.align		8
        /*0078*/ 	.dword	_ZN86_INTERNAL_1379c5dd_50_flash_fwd_hdim256_bf16_paged_split_softcap_sm90_cu_3fbc093a_34574cuda3std3__419piecewise_constructE
	.align		8
        /*0080*/ 	.dword	_ZN86_INTERNAL_1379c5dd_50_flash_fwd_hdim256_bf16_paged_split_softcap_sm90_cu_3fbc093a_34574cuda3std3__48in_placeE
	.align		8
        /*0088*/ 	.dword	_ZN86_INTERNAL_1379c5dd_50_flash_fwd_hdim256_bf16_paged_split_softcap_sm90_cu_3fbc093a_34574cuda3std6ranges3__45__cpo4swapE
	.align		8
        /*0090*/ 	.dword	_ZN86_INTERNAL_1379c5dd_50_flash_fwd_hdim256_bf16_paged_split_softcap_sm90_cu_3fbc093a_34574cuda3std6ranges3__45__cpo9iter_moveE
	.align		8
        /*0098*/ 	.dword	_ZN86_INTERNAL_1379c5dd_50_flash_fwd_hdim256_bf16_paged_split_softcap_sm90_cu_3fbc093a_34574cute7productE
	.align		8
        /*00a0*/ 	.dword	_ZN86_INTERNAL_1379c5dd_50_flash_fwd_hdim256_bf16_paged_split_softcap_sm90_cu_3fbc093a_34574cute1_E
	.align		8
        /*00a8*/ 	.dword	$str$23
	.align		8
        /*00b0*/ 	.dword	$str$24


//--------------------- .text._ZN7cutlass13device_kernelIN5flash11enable_sm90INS1_16FlashAttnFwdSm90INS1_25CollectiveMainloopFwdSm90ILi2EN4cute5tupleIJNS5_1CILi1EEES8_S8_EEENS6_IJNS7_ILi128EEENS7_ILi80EEENS7_ILi256EEEEEELi256ENS_10bfloat16_tEfNS_4arch4Sm90ELb0ELb0ELb1ELb0ELb1ELb0ELb0ELb1ELb1ELb1ELb1ELb0EEENS1_21CollectiveEpilogueFwdINS6_IJSA_SC_SB_EEES9_SE_SG_Li256ELb0ELb1ELb1ELb0EEENS1_19SingleTileSchedulerILb0ELb1ELb1ELi128EEEEEEEEEvNT_6ParamsE --------------------------
	.section	.text._ZN7cutlass13device_kernelIN5flash11enable_sm90INS1_16FlashAttnFwdSm90INS1_25CollectiveMainloopFwdSm90ILi2EN4cute5tupleIJNS5_1CILi1EEES8_S8_EEENS6_IJNS7_ILi128EEENS7_ILi80EEENS7_ILi256EEEEEELi256ENS_10bfloat16_tEfNS_4arch4Sm90ELb0ELb0ELb1ELb0ELb1ELb0ELb0ELb1ELb1ELb1ELb1ELb0EEENS1_21CollectiveEpilogueFwdINS6_IJSA_SC_SB_EEES9_SE_SG_Li256ELb0ELb1ELb1ELb0EEENS1_19SingleTileSchedulerILb0ELb1ELb1ELi128EEEEEEEEEvNT_6ParamsE,"ax",@progbits
	.align	128
.text._ZN7cutlass13device_kernelIN5flash11enable_sm90INS1_16FlashAttnFwdSm90INS1_25CollectiveMainloopFwdSm90ILi2EN4cute5tupleIJNS5_1CILi1EEES8_S8_EEENS6_IJNS7_ILi128EEENS7_ILi80EEENS7_ILi256EEEEEELi256ENS_10bfloat16_tEfNS_4arch4Sm90ELb0ELb0ELb1ELb0ELb1ELb0ELb0ELb1ELb1ELb1ELb1ELb0EEENS1_21CollectiveEpilogueFwdINS6_IJSA_SC_SB_EEES9_SE_SG_Li256ELb0ELb1ELb1ELb0EEENS1_19SingleTileSchedulerILb0ELb1ELb1ELi128EEEEEEEEEvNT_6ParamsE:
        .type           _ZN7cutlass13device_kernelIN5flash11enable_sm90INS1_16FlashAttnFwdSm90INS1_25CollectiveMainloopFwdSm90ILi2EN4cute5tupleIJNS5_1CILi1EEES8_S8_EEENS6_IJNS7_ILi128EEENS7_ILi80EEENS7_ILi256EEEEEELi256ENS_10bfloat16_tEfNS_4arch4Sm90ELb0ELb0ELb1ELb0ELb1ELb0ELb0ELb1ELb1ELb1ELb1ELb0EEENS1_21CollectiveEpilogueFwdINS6_IJSA_SC_SB_EEES9_SE_SG_Li256ELb0ELb1ELb1ELb0EEENS1_19SingleTileSchedulerILb0ELb1ELb1ELi128EEEEEEEEEvNT_6ParamsE,@function
        .size           _ZN7cutlass13device_kernelIN5flash11enable_sm90INS1_16FlashAttnFwdSm90INS1_25CollectiveMainloopFwdSm90ILi2EN4cute5tupleIJNS5_1CILi1EEES8_S8_EEENS6_IJNS7_ILi128EEENS7_ILi80EEENS7_ILi256EEEEEELi256ENS_10bfloat16_tEfNS_4arch4Sm90ELb0ELb0ELb1ELb0ELb1ELb0ELb0ELb1ELb1ELb1ELb1ELb0EEENS1_21CollectiveEpilogueFwdINS6_IJSA_SC_SB_EEES9_SE_SG_Li256ELb0ELb1ELb1ELb0EEENS1_19SingleTileSchedulerILb0ELb1ELb1ELi128EEEEEEEEEvNT_6ParamsE,(.L_x_3271 - _ZN7cutlass13device_kernelIN5flash11enable_sm90INS1_16FlashAttnFwdSm90INS1_25CollectiveMainloopFwdSm90ILi2EN4cute5tupleIJNS5_1CILi1EEES8_S8_EEENS6_IJNS7_ILi128EEENS7_ILi80EEENS7_ILi256EEEEEELi256ENS_10bfloat16_tEfNS_4arch4Sm90ELb0ELb0ELb1ELb0ELb1ELb0ELb0ELb1ELb1ELb1ELb1ELb0EEENS1_21CollectiveEpilogueFwdINS6_IJSA_SC_SB_EEES9_SE_SG_Li256ELb0ELb1ELb1ELb0EEENS1_19SingleTileSchedulerILb0ELb1ELb1ELi128EEEEEEEEEvNT_6ParamsE)
        .other          _ZN7cutlass13device_kernelIN5flash11enable_sm90INS1_16FlashAttnFwdSm90INS1_25CollectiveMainloopFwdSm90ILi2EN4cute5tupleIJNS5_1CILi1EEES8_S8_EEENS6_IJNS7_ILi128EEENS7_ILi80EEENS7_ILi256EEEEEELi256ENS_10bfloat16_tEfNS_4arch4Sm90ELb0ELb0ELb1ELb0ELb1ELb0ELb0ELb1ELb1ELb1ELb1ELb0EEENS1_21CollectiveEpilogueFwdINS6_IJSA_SC_SB_EEES9_SE_SG_Li256ELb0ELb1ELb1ELb0EEENS1_19SingleTileSchedulerILb0ELb1ELb1ELi128EEEEEEEEEvNT_6ParamsE,@"STO_CUDA_ENTRY STV_DEFAULT"
_ZN7cutlass13device_kernelIN5flash11enable_sm90INS1_16FlashAttnFwdSm90INS1_25CollectiveMainloopFwdSm90ILi2EN4cute5tupleIJNS5_1CILi1EEES8_S8_EEENS6_IJNS7_ILi128EEENS7_ILi80EEENS7_ILi256EEEEEELi256ENS_10bfloat16_tEfNS_4arch4Sm90ELb0ELb0ELb1ELb0ELb1ELb0ELb0ELb1ELb1ELb1ELb1ELb0EEENS1_21CollectiveEpilogueFwdINS6_IJSA_SC_SB_EEES9_SE_SG_Li256ELb0ELb1ELb1ELb0EEENS1_19SingleTileSchedulerILb0ELb1ELb1ELi128EEEEEEEEEvNT_6ParamsE:
[----:B------:R-:W0:Y:S02]  /*0000*/  LDC R1, c[0x0][0x28] ;  /* 0x00000a00ff017b82 */ /* 0x000e240000000800 */
[----:B0-----:R-:W-:Y:S01]  /*0010*/  VIADD R1, R1, 0xfffffff8 ;  /* 0xfffffff801017836 */ /* 0x001fe20000000000 */
[----:B------:R-:W0:Y:S01]  /*0020*/  S2R R25, SR_TID.X ;  /* 0x0000000000197919 */ /* 0x000e220000002100 */
[----:B------:R-:W-:Y:S01]  /*0030*/  ELECT P0, URZ, PT ;  /* 0x00000000003f782f */ /* 0x000fe20003800000 */
[----:B------:R-:W-:Y:S01]  /*0040*/  UMOV UR4, 0x80 ;  /* 0x0000008000047882 */ /* 0x000fe20000000000 */
[----:B------:R-:W-:Y:S01]  /*0050*/  UMOV UR7, 0x100 ;  /* 0x0000010000077882 */ /* 0x000fe20000000000 */
[----:B0-----:R-:W-:-:S05]  /*0060*/  SHF.R.U32.HI R0, RZ, 0x5, R25 ;  /* 0x00000005ff007819 */ /* 0x001fca0000011619 */
[----:B------:R-:W0:Y:S02]  /*0070*/  SHFL.IDX PT, R2, R0, RZ, 0x1f ;  /* 0x00001fff00027589 */ /* 0x000e2400000e0000 */
[C---:B0-----:R-:W-:Y:S02]  /*0080*/  ISETP.NE.OR P0, PT, R2.reuse, RZ, !P0 ;  /* 0x000000ff0200720c */ /* 0x041fe40004705670 */
[----:B------:R-:W-:Y:S02]  /*0090*/  ISETP.NE.AND P1, PT, R2, RZ, PT ;  /* 0x000000ff0200720c */ /* 0x000fe40003f25270 */
[----:B------:R-:W-:-:S06]  /*00a0*/  SHF.R.U32.HI R2, RZ, 0x7, R25 ;  /* 0x00000007ff027819 */ /* 0x000fcc0000011619 */
[----:B------:R-:W0:Y:S03]  /*00b0*/  SHFL.IDX PT, R2, R2, RZ, 0x1f ;  /* 0x00001fff02027589 */ /* 0x000e2600000e0000 */
[----:B------:R-:W-:Y:S01]  /*00c0*/  VOTEU.ALL UP0, P0 ;  /* 0x00000000003f7886 */ /* 0x000fe20000000000 */
[----:B------:R-:W-:-:S04]  /*00d0*/  VOTEU.ALL UP1, P0 ;  /* 0x00000000003f7886 */ /* 0x000fc80000020000 */
[----:B------:R-:W1:Y:S01]  /*00e0*/  @!UP0 S2UR UR8, SR_CgaCtaId ;  /* 0x00000000000889c3 */ /* 0x000e620000008800 */
[----:B------:R-:W-:Y:S01]  /*00f0*/  @!UP0 UMOV UR6, 0x400 ;  /* 0x0000040000068882 */ /* 0x000fe20000000000 */
[----:B------:R-:W-:-:S04]  /*0100*/  @!UP0 UIADD3 UR4, -UR4, 0x100000, URZ ;  /* 0x0010000004048890 */ /* 0x000fc8000fffe13f */
[----:B------:R-:W-:Y:S02]  /*0110*/  @!UP0 USHF.L.U32 UR5, UR4, 0xb, URZ ;  /* 0x0000000b04058899 */ /* 0x000fe4000800063f */
[----:B------:R-:W-:Y:S02]  /*0120*/  @!UP0 USHF.L.U32 UR4, UR4, 0x1, URZ ;  /* 0x0000000104048899 */ /* 0x000fe4000800063f */
[----:B-1----:R-:W-:Y:S02]  /*0130*/  @!UP0 ULEA UR8, UR8, UR6, 0x18 ;  /* 0x0000000608088291 */ /* 0x002fe4000f8ec03f */
[----:B------:R-:W-:-:S04]  /*0140*/  @!UP0 UIADD3 UR6, -UR7, 0x100000, URZ ;  /* 0x0010000007068890 */ /* 0x000fc8000fffe13f */
[----:B------:R-:W-:Y:S02]  /*0150*/  @!UP0 USHF.L.U32 UR7, UR6, 0xb, URZ ;  /* 0x0000000b06078899 */ /* 0x000fe4000800063f */
[----:B------:R-:W-:Y:S01]  /*0160*/  @!UP0 USHF.L.U32 UR6, UR6, 0x1, URZ ;  /* 0x0000000106068899 */ /* 0x000fe2000800063f */
[----:B------:R-:W-:-:S05]  /*0170*/  VOTEU.ALL UP0, P0 ;  /* 0x00000000003f7886 */ /* 0x000fca0000000000 */
[----:B------:R1:W2:Y:S06]  /*0180*/  @!UP0 SYNCS.EXCH.64 URZ, [UR8+0x38800], UR4 ;  /* 0x03880004083f85b2 */ /* 0x0002ac0008000100 */
[----:B------:R1:W3:Y:S02]  /*0190*/  @!UP1 SYNCS.EXCH.64 URZ, [UR8+0x38820], UR6 ;  /* 0x03882006083f95b2 */ /* 0x0002e40008000100 */
[----:B01----:R-:W-:Y:S05]  /*01a0*/  @P1 BRA `(.L_x_0) ;  /* 0x0000000000481947 */ /* 0x003fea0003800000 */
[----:B------:R-:W0:Y:S01]  /*01b0*/  S2UR UR5, SR_CgaCtaId ;  /* 0x00000000000579c3 */ /* 0x000e220000008800 */
[----:B------:R-:W-:Y:S01]  /*01c0*/  UMOV UR4, 0x400 ;  /* 0x0000040000047882 */ /* 0x000fe20000000000 */
[----:B------:R-:W-:Y:S01]  /*01d0*/  UMOV UR6, 0x80 ;  /* 0x0000008000067882 */ /* 0x000fe20000000000 */
[----:B------:R-:W-:Y:S01]  /*01e0*/  UMOV UR7, 0x100 ;  /* 0x0000010000077882 */ /* 0x000fe20000000000 */
[----:B------:R-:W-:Y:S01]  /*01f0*/  ELECT P0, URZ, PT ;  /* 0x00000000003f782f */ /* 0x000fe20003800000 */
[----:B0-----:R-:W-:Y:S02]  /*0200*/  ULEA UR8, UR5, UR4, 0x18 ;  /* 0x0000000405087291 */ /* 0x001fe4000f8ec03f */
[----:B------:R-:W-:-:S04]  /*0210*/  UIADD3 UR4, -UR6, 0x100000, URZ ;  /* 0x0010000006047890 */ /* 0x000fc8000fffe13f */
[----:B------:R-:W-:Y:S02]  /*0220*/  USHF.L.U32 UR5, UR4, 0xb, URZ ;  /* 0x0000000b04057899 */ /* 0x000fe4000800063f */
[----:B------:R-:W-:Y:S02]  /*0230*/  USHF.L.U32 UR4, UR4, 0x1, URZ ;  /* 0x0000000104047899 */ /* 0x000fe4000800063f */
[----:B------:R-:W-:-:S04]  /*0240*/  UIADD3 UR6, -UR7, 0x100000, URZ ;  /* 0x0010000007067890 */ /* 0x000fc8000fffe13f */
[----:B------:R-:W-:Y:S02]  /*0250*/  USHF.L.U32 UR7, UR6, 0xb, URZ ;  /* 0x0000000b06077899 */ /* 0x000fe4000800063f */
[----:B------:R-:W-:Y:S01]  /*0260*/  USHF.L.U32 UR6, UR6, 0x1, URZ ;  /* 0x0000000106067899 */ /* 0x000fe2000800063f */
[----:B------:R-:W0:Y:S03]  /*0270*/  FENCE.VIEW.ASYNC.S ;  /* 0x00000000000073c6 */ /* 0x000e260000000000 */
[----:B0-----:R0:W1:Y:S08]  /*0280*/  SYNCS.EXCH.64 URZ, [UR8+0x38830], UR4 ;  /* 0x03883004083f75b2 */ /* 0x0010700008000100 */
[----:B------:R0:W4:Y:S01]  /*0290*/  SYNCS.EXCH.64 URZ, [UR8+0x38840], UR6 ;  /* 0x03884006083f75b2 */ /* 0x0001220008000100 */
[----:B------:R0:W0:Y:S01]  /*02a0*/  SYNCS.EXCH.64 URZ, [UR8+0x38838], UR4 ;  /* 0x03883804083f75b2 */ /* 0x0000220008000100 */
[----:B------:R0:W0:Y:S01]  /*02b0*/  SYNCS.EXCH.64 URZ, [UR8+0x38848], UR6 ;  /* 0x03884806083f75b2 */ /* 0x0000220008000100 */
[----:B------:R-:W-:Y:S01]  /*02c0*/  NOP ;  /* 0x0000000000007918 */ /* 0x000fe20000000000 */
.L_x_0:
[----:B------:R-:W5:Y:S01]  /*02d0*/  SHFL.IDX PT, R3, R0, RZ, 0x1f ;  /* 0x00001fff00037589 */ /* 0x000f6200000e0000 */
[----:B------:R-:W-:Y:S01]  /*02e0*/  NOP ;  /* 0x0000000000007918 */ /* 0x000fe20000000000 */
[----:B-----5:R-:W-:-:S13]  /*02f0*/  ISETP.NE.AND P0, PT, R3, RZ, PT ;  /* 0x000000ff0300720c */ /* 0x020fda0003f05270 */
[----:B------:R-:W-:Y:S05]  /*0300*/  @P0 BRA `(.L_x_1) ;  /* 0x0000000000480947 */ /* 0x000fea0003800000 */
[----:B0-----:R-:W0:Y:S01]  /*0310*/  S2UR UR5, SR_CgaCtaId ;  /* 0x00000000000579c3 */ /* 0x001e220000008800 */
        /* <DEDUP_REMOVED lines=12> */
[----:B0-----:R0:W0:Y:S08]  /*03e0*/  SYNCS.EXCH.64 URZ, [UR8+0x38850], UR4 ;  /* 0x03885004083f75b2 */ /* 0x0010300008000100 */
[----:B------:R0:W0:Y:S01]  /*03f0*/  SYNCS.EXCH.64 URZ, [UR8+0x38860], UR6 ;  /* 0x03886006083f75b2 */ /* 0x0000220008000100 */
[----:B------:R0:W0:Y:S01]  /*0400*/  SYNCS.EXCH.64 URZ, [UR8+0x38858], UR4 ;  /* 0x03885804083f75b2 */ /* 0x0000220008000100 */
[----:B------:R0:W0:Y:S01]  /*0410*/  SYNCS.EXCH.64 URZ, [UR8+0x38868], UR6 ;  /* 0x03886806083f75b2 */ /* 0x0000220008000100 */
[----:B------:R-:W-:Y:S01]  /*0420*/  NOP ;  /* 0x0000000000007918 */ /* 0x000fe20000000000 */
.L_x_1:
[----:B------:R-:W5:Y:S01]  /*0430*/  SHFL.IDX PT, R3, R0, RZ, 0x1f ;  /* 0x00001fff00037589 */ /* 0x000f6200000e0000 */
[----:B------:R-:W-:Y:S01]  /*0440*/  NOP ;  /* 0x0000000000007918 */ /* 0x000fe20000000000 */
[----:B-----5:R-:W-:-:S13]  /*0450*/  ISETP.NE.AND P0, PT, R3, RZ, PT ;  /* 0x000000ff0300720c */ /* 0x020fda0003f05270 */
[----:B------:R-:W-:Y:S05]  /*0460*/  @P0 BRA `(.L_x_2) ;  /* 0x0000000000380947 */ /* 0x000fea0003800000 */
[----:B0-----:R-:W0:Y:S01]  /*0470*/  S2UR UR5, SR_CgaCtaId ;  /* 0x00000000000579c3 */ /* 0x001e220000008800 */
[----:B------:R-:W-:Y:S01]  /*0480*/  UMOV UR4, 0x400 ;  /* 0x0000040000047882 */ /* 0x000fe20000000000 */
[----:B------:R-:W-:Y:S01]  /*0490*/  UMOV UR7, 0x80 ;  /* 0x0000008000077882 */ /* 0x000fe20000000000 */
[----:B------:R-:W-:Y:S01]  /*04a0*/  ELECT P0, URZ, PT ;  /* 0x00000000003f782f */ /* 0x000fe20003800000 */
[----:B0-----:R-:W-:Y:S02]  /*04b0*/  ULEA UR6, UR5, UR4, 0x18 ;  /* 0x0000000405067291 */ /* 0x001fe4000f8ec03f */
[----:B------:R-:W-:-:S04]  /*04c0*/  UIADD3 UR4, -UR7, 0x100000, URZ ;  /* 0x0010000007047890 */ /* 0x000fc8000fffe13f */
[----:B------:R-:W-:Y:S02]  /*04d0*/  USHF.L.U32 UR5, UR4, 0xb, URZ ;  /* 0x0000000b04057899 */ /* 0x000fe4000800063f */
[----:B------:R-:W-:Y:S01]  /*04e0*/  USHF.L.U32 UR4, UR4, 0x1, URZ ;  /* 0x0000000104047899 */ /* 0x000fe2000800063f */
[----:B------:R-:W0:Y:S11]  /*04f0*/  FENCE.VIEW.ASYNC.S ;  /* 0x00000000000073c6 */ /* 0x000e360000000000 */
[----:B0-----:R0:W0:Y:S01]  /*0500*/  SYNCS.EXCH.64 URZ, [UR6+0x38870], UR4 ;  /* 0x03887004063f75b2 */ /* 0x0010220008000100 */
[----:B------:R0:W0:Y:S01]  /*0510*/  SYNCS.EXCH.64 URZ, [UR6+0x38880], UR4 ;  /* 0x03888004063f75b2 */ /* 0x0000220008000100 */
[----:B------:R0:W0:Y:S01]  /*0520*/  SYNCS.EXCH.64 URZ, [UR6+0x38878], UR4 ;  /* 0x03887804063f75b2 */ /* 0x0000220008000100 */
[----:B------:R0:W0:Y:S01]  /*0530*/  SYNCS.EXCH.64 URZ, [UR6+0x38888], UR4 ;  /* 0x03888804063f75b2 */ /* 0x0000220008000100 */
[----:B------:R-:W-:Y:S01]  /*0540*/  NOP ;  /* 0x0000000000007918 */ /* 0x000fe20000000000 */
.L_x_2:
        /* <DEDUP_REMOVED lines=22> */
.L_x_3:
[----:B------:R-:W5:Y:S01]  /*06b0*/  SHFL.IDX PT, R3, R0, RZ, 0x1f ;  /* 0x00001fff00037589 */ /* 0x000f6200000e0000 */
[----:B------:R-:W-:Y:S01]  /*06c0*/  R2UR UR9, R2 ;  /* 0x00000000020972ca */ /* 0x000fe200000e0000 */
        /* <DEDUP_REMOVED lines=21> */
.L_x_4:
[----:B------:R-:W-:Y:S01]  /*0820*/  UISETP.NE.AND UP0, UPT, UR9, URZ, UPT ;  /* 0x0000003f0900728c */ /* 0x000fe2000bf05270 */
[----:B------:R-:W-:Y:S01]  /*0830*/  NOP ;  /* 0x0000000000007918 */ /* 0x000fe20000000000 */
[----:B0-----:R-:W-:Y:S01]  /*0840*/  UMOV UR4, 0x1 ;  /* 0x0000000100047882 */ /* 0x001fe20000000000 */
[----:B------:R-:W-:Y:S01]  /*0850*/  BSSY B6, `(.L_x_5) ;  /* 0x00010d3000067945 */ /* 0x000fe20003800000 */
[----:B------:R-:W-:Y:S01]  /*0860*/  USEL UR4, UR4, 0x2, !UP0 ;  /* 0x0000000204047887 */ /* 0x000fe2000c000000 */
[----:B-1234-:R-:W-:Y:S01]  /*0870*/  BAR.SYNC.DEFER_BLOCKING 0x0 ;  /* 0x0000000000007b1d */ /* 0x01efe20000010000 */
[----:B------:R-:W-:-:S04]  /*0880*/  PLOP3.LUT P0, PT, PT, PT, UP0, 0x80, 0x0 ;  /* 0x000000000000781c */ /* 0x000fc80003f0f008 */
[----:B------:R-:W-:-:S05]  /*0890*/  IMAD.U32 R2, RZ, RZ, UR4 ;  /* 0x00000004ff027e24 */ /* 0x000fca000f8e00ff */
[----:B------:R0:W-:Y:S04]  /*08a0*/  STL [R1+0x4], R2 ;  /* 0x0000040201007387 */ /* 0x0001e80000100800 */
[----:B------:R-:W-:Y:S05]  /*08b0*/  @!P0 BRA `(.L_x_6) ;  /* 0x000000cc009c8947 */ /* 0x000fea0003800000 */
.L_x_7:
[----:B------:R-:W-:-:S08]  /*08c0*/  NOP ;  /* 0x0000000000007918 */ /* 0x000fd00000000000 */
[----:B------:R-:W1:Y:S02]  /*08d0*/  USETMAXREG.TRY_ALLOC.CTAPOOL UP0, 0xe8 ;  /* 0x000000e8000079c8 */ /* 0x000e640008000600 */
[----:B-1----:R-:W-:-:S13]  /*08e0*/  PLOP3.LUT P0, PT, PT, PT, UP0, 0x80, 0x0 ;  /* 0x000000000000781c */ /* 0x002fda0003f0f008 */
[----:B------:R-:W-:Y:S05]  /*08f0*/  @!P0 BRA `(.L_x_7) ;  /* 0xfffffffc00f08947 */ /* 0x000fea000383ffff */
[----:B------:R-:W1:Y:S01]  /*0900*/  S2UR UR6, SR_CTAID.Y ;  /* 0x00000000000679c3 */ /* 0x000e620000002600 */
[----:B------:R-:W-:Y:S02]  /*0910*/  ULDC UR7, c[0x0][0xc50] ;  /* 0x0003140000077ab9 */ /* 0x000fe40000000800 */
[----:B------:R-:W-:-:S05]  /*0920*/  UISETP.NE.AND UP0, UPT, UR7, 0x1, UPT ;  /* 0x000000010700788c */ /* 0x000fca000bf05270 */
[----:B------:R-:W2:Y:S06]  /*0930*/  S2UR UR8, SR_CTAID.Z ;  /* 0x00000000000879c3 */ /* 0x000eac0000002700 */
[----:B------:R-:W-:Y:S01]  /*0940*/  @UP0 ULDC UR4, c[0x0][0xc54] ;  /* 0x0003150000040ab9 */ /* 0x000fe20000000800 */
[----:B------:R-:W-:Y:S01]  /*0950*/  @UP0 ULDC UR9, c[0x0][0xc58] ;  /* 0x0003160000090ab9 */ /* 0x000fe20000000800 */
[----:B-1----:R-:W-:Y:S02]  /*0960*/  UIMAD.WIDE.U32 UR4, UR6, UR4, URZ ;  /* 0x00000004060472a5 */ /* 0x002fe4000f8e003f */
[----:B------:R-:W-:-:S02]  /*0970*/  UMOV UR10, UR6 ;  /* 0x00000006000a7c82 */ /* 0x000fc40008000000 */
[----:B------:R-:W-:Y:S01]  /*0980*/  @UP0 USHF.R.U32.HI UR10, URZ, UR9, UR5 ;  /* 0x000000093f0a0299 */ /* 0x000fe20008011605 */
[----:B------:R-:W-:Y:S06]  /*0990*/  BAR.ARV 0x8, 0x180 ;  /* 0x0206000000007b1d */ /* 0x000fec0000002000 */
[----:B--2---:R-:W-:Y:S01]  /*09a0*/  ISETP.LE.AND P0, PT, RZ, UR8, PT ;  /* 0x00000008ff007c0c */ /* 0x004fe2000bf03270 */
[----:B------:R-:W-:Y:S02]  /*09b0*/  UIADD3 UR4, -UR10, URZ, URZ ;  /* 0x0000003f0a047290 */ /* 0x000fe4000fffe13f */
[----:B------:R-:W-:-:S02]  /*09c0*/  IMAD.U32 R18, RZ, RZ, UR10 ;  /* 0x0000000aff127e24 */ /* 0x000fc4000f8e00ff */
[----:B------:R-:W-:-:S08]  /*09d0*/  UIMAD UR7, UR7, UR4, UR6 ;  /* 0x00000004070772a4 */ /* 0x000fd0000f8e0206 */
[----:B------:R-:W-:Y:S05]  /*09e0*/  @!P0 BRA `(.L_x_8) ;  /* 0x0000010800e48947 */ /* 0x000fea0003800000 */
[----:B------:R-:W-:Y:S01]  /*09f0*/  ULDC.64 UR4, c[0x0][0x418] ;  /* 0x0001060000047ab9 */ /* 0x000fe20000000a00 */
[----:B------:R-:W-:Y:S01]  /*0a00*/  ULDC UR61, c[0x0][0x424] ;  /* 0x00010900003d7ab9 */ /* 0x000fe20000000800 */
[----:B------:R-:W-:Y:S02]  /*0a10*/  UISETP.NE.U32.AND UP0, UPT, UR4, URZ, UPT ;  /* 0x0000003f0400728c */ /* 0x000fe4000bf05070 */
[----:B------:R-:W-:Y:S02]  /*0a20*/  ULOP3.LUT UR9, UR7, 0xffff, URZ, 0xc0, !UPT ;  /* 0x0000ffff07097892 */ /* 0x000fe4000f8ec03f */
[----:B------:R-:W-:Y:S01]  /*0a30*/  UISETP.NE.AND.EX UP0, UPT, UR5, URZ, UPT, UP0 ;  /* 0x0000003f0500728c */ /* 0x000fe2000bf05300 */
[----:B------:R-:W-:-:S03]  /*0a40*/  ULDC UR4, c[0x0][0x2f0] ;  /* 0x0000bc0000047ab9 */ /* 0x000fc60000000800 */
[----:B------:R-:W-:-:S04]  /*0a50*/  USEL UR61, UR61, 0x1, UP0 ;  /* 0x000000013d3d7887 */ /* 0x000fc80008000000 */
[----:B------:R-:W-:-:S04]  /*0a60*/  UIMAD UR61, UR61, UR4, URZ ;  /* 0x000000043d3d72a4 */ /* 0x000fc8000f8e023f */
[----:B------:R-:W-:Y:S02]  /*0a70*/  UISETP.GE.AND UP0, UPT, UR61, 0x1, UPT ;  /* 0x000000013d00788c */ /* 0x000fe4000bf06270 */
[----:B------:R-:W-:-:S04]  /*0a80*/  UIADD3 UR4, UR61, 0x4f, URZ ;  /* 0x0000004f3d047890 */ /* 0x000fc8000fffe03f */
[----:B------:R-:W-:Y:S01]  /*0a90*/  PLOP3.LUT P0, PT, PT, PT, UP0, 0x80, 0x0 ;  /* 0x000000000000781c */ /* 0x000fe20003f0f008 */
[----:B------:R-:W-:-:S04]  /*0aa0*/  UIMAD.WIDE UR4, UR4, 0x66666667, URZ ;  /* 0x66666667040478a5 */ /* 0x000fc8000f8e023f */
[----:B------:R-:W-:-:S03]  /*0ab0*/  USHF.R.U32.HI UR6, URZ, 0x1f, UR5 ;  /* 0x0000001f3f067899 */ /* 0x000fc60008011605 */
[----:B------:R-:W-:Y:S01]  /*0ac0*/  UMOV UR4, URZ ;  /* 0x0000003f00047c82 */ /* 0x000fe20008000000 */
[----:B------:R-:W-:-:S04]  /*0ad0*/  ULEA.HI.SX32 UR6, UR5, UR6, 0x1b ;  /* 0x0000000605067291 */ /* 0x000fc8000f8fda3f */
[----:B------:R-:W-:Y:S08]  /*0ae0*/  @!P0 BRA `(.L_x_9) ;  /* 0x0000000000908947 */ /* 0x000ff00003800000 */
[----:B------:R-:W-:Y:S01]  /*0af0*/  USHF.R.U32.HI UR7, URZ, 0x10, UR7 ;  /* 0x000000103f077899 */ /* 0x000fe20008011607 */
[----:B------:R-:W-:-:S03]  /*0b00*/  UMOV UR4, URZ ;  /* 0x0000003f00047c82 */ /* 0x000fc60008000000 */
[----:B------:R-:W-:-:S11]  /*0b10*/  UISETP.NE.AND UP0, UPT, UR7, URZ, UPT ;  /* 0x0000003f0700728c */ /* 0x000fd6000bf05270 */
[----:B------:R-:W-:Y:S02]  /*0b20*/  @!UP0 ULDC UR7, c[0x0][0x9f0] ;  /* 0x00027c0000078ab9 */ /* 0x000fe40000000800 */
[----:B------:R-:W-:Y:S01]  /*0b30*/  MOV R3, UR7 ;  /* 0x0000000700037c02 */ /* 0x000fe20008000f00 */
[----:B------:R-:W-:-:S03]  /*0b40*/  UIADD3 UR8, UR6, -0x1, UR7 ;  /* 0xffffffff06087890 */ /* 0x000fc6000fffe007 */
[-C--:B------:R-:W-:Y:S02]  /*0b50*/  IABS R0, R3.reuse ;  /* 0x0000000300007213 */ /* 0x080fe40000000000 */
[----:B------:R-:W-:Y:S01]  /*0b60*/  IABS R5, R3 ;  /* 0x0000000300057213 */ /* 0x000fe20000000000 */
[----:B------:R-:W-:Y:S01]  /*0b70*/  IMAD.U32 R4, RZ, RZ, UR8 ;  /* 0x00000008ff047e24 */ /* 0x000fe2000f8e00ff */
[----:B------:R-:W-:Y:S01]  /*0b80*/  R2UR UR12, R0 ;  /* 0x00000000000c72ca */ /* 0x000fe200000e0000 */
[----:B------:R-:W-:-:S03]  /*0b90*/  ULOP3.LUT UR8, UR8, UR7, URZ, 0x3c, !UPT ;  /* 0x0000000708087292 */ /* 0x000fc6000f8e3c3f */
[----:B------:R-:W-:-:S05]  /*0ba0*/  IABS R4, R4 ;  /* 0x0000000400047213 */ /* 0x000fca0000000000 */
[----:B------:R-:W-:-:S04]  /*0bb0*/  IMAD.MOV.U32 R3, RZ, RZ, R4 ;  /* 0x000000ffff037224 */ /* 0x000fc800078e0004 */
[----:B------:R-:W1:Y:S01]  /*0bc0*/  I2F.RP R0, UR12 ;  /* 0x0000000c00007d06 */ /* 0x000e620008209400 */
[----:B------:R-:W-:-:S07]  /*0bd0*/  R2UR UR11, R3 ;  /* 0x00000000030b72ca */ /* 0x000fce00000e0000 */
[----:B-1----:R-:W0:Y:S02]  /*0be0*/  MUFU.RCP R0, R0 ;  /* 0x0000000000007308 */ /* 0x002e240000001000 */
[----:B0-----:R-:W-:Y:S01]  /*0bf0*/  VIADD R2, R0, 0xffffffe ;  /* 0x0ffffffe00027836 */ /* 0x001fe20000000000 */
[----:B------:R-:W-:-:S05]  /*0c00*/  IADD3 R0, RZ, -R5, RZ ;  /* 0x80000005ff007210 */ /* 0x000fca0007ffe0ff */
[----:B------:R-:W0:Y:S02]  /*0c10*/  F2I.FTZ.U32.TRUNC.NTZ R2, R2 ;  /* 0x0000000200027305 */ /* 0x000e24000021f000 */
[----:B0-----:R-:W-:-:S13]  /*0c20*/  R2UR UR5, R2 ;  /* 0x00000000020572ca */ /* 0x001fda00000e0000 */
[----:B------:R-:W-:-:S04]  /*0c30*/  UIADD3 UR10, URZ, -UR5, URZ ;  /* 0x800000053f0a7290 */ /* 0x000fc8000fffe03f */
[----:B------:R-:W-:-:S04]  /*0c40*/  UIMAD UR10, UR10, UR12, URZ ;  /* 0x0000000c0a0a72a4 */ /* 0x000fc8000f8e023f */
[----:B------:R-:W-:-:S03]  /*0c50*/  UIMAD.WIDE.U32 UR4, UR5, UR10, UR4 ;  /* 0x0000000a050472a5 */ /* 0x000fc6000f8e0004 */
[----:B------:R-:W-:Y:S01]  /*0c60*/  R2UR UR10, R0 ;  /* 0x00000000000a72ca */ /* 0x000fe200000e0000 */
[----:B------:R-:W-:-:S12]  /*0c70*/  UIMAD.WIDE.U32 UR4, UR5, UR11, URZ ;  /* 0x0000000b050472a5 */ /* 0x000fd8000f8e003f */
[----:B------:R-:W-:-:S04]  /*0c80*/  UIMAD UR4, UR5, UR10, UR11 ;  /* 0x0000000a050472a4 */ /* 0x000fc8000f8e020b */
[----:B------:R-:W-:-:S11]  /*0c90*/  UISETP.GT.U32.AND UP0, UPT, UR12, UR4, UPT ;  /* 0x000000040c00728c */ /* 0x000fd6000bf04070 */
[----:B------:R-:W-:Y:S02]  /*0ca0*/  @!UP0 UIADD3 UR4, UR4, -UR12, URZ ;  /* 0x8000000c04048290 */ /* 0x000fe4000fffe03f */
[----:B------:R-:W-:Y:S02]  /*0cb0*/  @!UP0 UIADD3 UR5, UR5, 0x1, URZ ;  /* 0x0000000105058890 */ /* 0x000fe4000fffe03f */
[----:B------:R-:W-:Y:S02]  /*0cc0*/  UISETP.GE.U32.AND UP1, UPT, UR4, UR12, UPT ;  /* 0x0000000c0400728c */ /* 0x000fe4000bf26070 */
[----:B------:R-:W-:-:S09]  /*0cd0*/  UISETP.GE.AND UP0, UPT, UR8, URZ, UPT ;  /* 0x0000003f0800728c */ /* 0x000fd2000bf06270 */
[----:B------:R-:W-:Y:S02]  /*0ce0*/  @UP1 UIADD3 UR5, UR5, 0x1, URZ ;  /* 0x0000000105051890 */ /* 0x000fe4000fffe03f */
[----:B------:R-:W-:-:S05]  /*0cf0*/  UISETP.NE.AND UP1, UPT, UR7, URZ, UPT ;  /* 0x0000003f0700728c */ /* 0x000fca000bf25270 */
[----:B------:R-:W-:Y:S02]  /*0d00*/  UMOV UR4, UR5 ;  /* 0x0000000500047c82 */ /* 0x000fe40008000000 */
[----:B------:R-:W-:-:S04]  /*0d10*/  @!UP0 UIADD3 UR4, -UR4, URZ, URZ ;  /* 0x0000003f04048290 */ /* 0x000fc8000fffe13f */
[----:B------:R-:W-:-:S12]  /*0d20*/  @!UP1 ULOP3.LUT UR4, URZ, UR7, URZ, 0x33, !UPT ;  /* 0x000000073f049292 */ /* 0x000fd8000f8e333f */
.L_x_9:
[----:B------:R-:W-:Y:S01]  /*0d30*/  UIMAD UR5, UR9, UR4, URZ ;  /* 0x00000004090572a4 */ /* 0x000fe2000f8e023f */
[----:B------:R-:W-:Y:S01]  /*0d40*/  IMAD.U32 R0, RZ, RZ, UR6 ;  /* 0x00000006ff007e24 */ /* 0x000fe2000f8e00ff */
[----:B------:R-:W-:Y:S01]  /*0d50*/  IADD3 R19, R25, -0x80, RZ ;  /* 0xffffff8019137810 */ /* 0x000fe20007ffe0ff */
[----:B------:R-:W-:Y:S01]  /*0d60*/  IMAD.U32 R3, RZ, RZ, UR4 ;  /* 0x00000004ff037e24 */ /* 0x000fe2000f8e00ff */
[----:B------:R-:W-:Y:S01]  /*0d70*/  PLOP3.LUT P0, PT, PT, PT, PT, 0x80, 0x0 ;  /* 0x000000000000781c */ /* 0x000fe20003f0f070 */
[----:B0-----:R-:W-:Y:S01]  /*0d80*/  IMAD.MOV.U32 R2, RZ, RZ, RZ ;  /* 0x000000ffff027224 */ /* 0x001fe200078e00ff */
[----:B------:R-:W-:Y:S01]  /*0d90*/  CS2R R150, SRZ ;  /* 0x0000000000967805 */ /* 0x000fe2000001ff00 */
[----:B------:R-:W-:Y:S01]  /*0da0*/  IMAD.U32 R17, RZ, RZ, UR5 ;  /* 0x00000005ff117e24 */ /* 0x000fe2000f8e00ff */
[----:B------:R-:W-:Y:S02]  /*0db0*/  VIADDMNMX R0, R3, UR5, R0, PT ;  /* 0x0000000503007c46 */ /* 0x000fe4000b800100 */
[----:B------:R-:W-:-:S02]  /*0dc0*/  CS2R R148, SRZ ;  /* 0x0000000000947805 */ /* 0x000fc4000001ff00 */
[----:B------:R-:W-:Y:S02]  /*0dd0*/  CS2R R146, SRZ ;  /* 0x0000000000927805 */ /* 0x000fe4000001ff00 */
[----:B------:R-:W-:Y:S02]  /*0de0*/  CS2R R144, SRZ ;  /* 0x0000000000907805 */ /* 0x000fe4000001ff00 */
[----:B------:R-:W-:Y:S01]  /*0df0*/  R2UR UR60, R0 ;  /* 0x00000000003c72ca */ /* 0x000fe200000e0000 */
[----:B------:R-:W-:Y:S01]  /*0e00*/  IMAD.MOV.U32 R0, RZ, RZ, RZ ;  /* 0x000000ffff007224 */ /* 0x000fe200078e00ff */
[----:B------:R-:W-:Y:S02]  /*0e10*/  CS2R R142, SRZ ;  /* 0x00000000008e7805 */ /* 0x000fe4000001ff00 */
[----:B------:R-:W-:Y:S02]  /*0e20*/  CS2R R140, SRZ ;  /* 0x00000000008c7805 */ /* 0x000fe4000001ff00 */
[----:B------:R-:W-:-:S02]  /*0e30*/  CS2R R138, SRZ ;  /* 0x00000000008a7805 */ /* 0x000fc4000001ff00 */
[----:B------:R-:W-:Y:S02]  /*0e40*/  CS2R R136, SRZ ;  /* 0x0000000000887805 */ /* 0x000fe4000001ff00 */
[----:B------:R-:W-:Y:S02]  /*0e50*/  CS2R R134, SRZ ;  /* 0x0000000000867805 */ /* 0x000fe4000001ff00 */
[----:B------:R-:W-:Y:S02]  /*0e60*/  CS2R R132, SRZ ;  /* 0x0000000000847805 */ /* 0x000fe4000001ff00 */
[----:B------:R-:W-:Y:S02]  /*0e70*/  CS2R R130, SRZ ;  /* 0x0000000000827805 */ /* 0x000fe4000001ff00 */
[----:B------:R-:W-:Y:S02]  /*0e80*/  CS2R R128, SRZ ;  /* 0x0000000000807805 */ /* 0x000fe4000001ff00 */
[----:B------:R-:W-:-:S02]  /*0e90*/  CS2R R126, SRZ ;  /* 0x00000000007e7805 */ /* 0x000fc4000001ff00 */
[----:B------:R-:W-:Y:S02]  /*0ea0*/  CS2R R124, SRZ ;  /* 0x00000000007c7805 */ /* 0x000fe4000001ff00 */
[----:B------:R-:W-:Y:S01]  /*0eb0*/  CS2R R122, SRZ ;  /* 0x00000000007a7805 */ /* 0x000fe2000001ff00 */
[----:B------:R-:W-:Y:S01]  /*0ec0*/  UISETP.GT.AND UP0, UPT, UR60, UR5, UPT ;  /* 0x000000053c00728c */ /* 0x000fe2000bf04270 */
[----:B------:R-:W-:Y:S02]  /*0ed0*/  CS2R R120, SRZ ;  /* 0x0000000000787805 */ /* 0x000fe4000001ff00 */
[----:B------:R-:W-:Y:S02]  /*0ee0*/  CS2R R118, SRZ ;  /* 0x0000000000767805 */ /* 0x000fe4000001ff00 */
[----:B------:R-:W-:Y:S02]  /*0ef0*/  CS2R R116, SRZ ;  /* 0x0000000000747805 */ /* 0x000fe4000001ff00 */
[----:B------:R-:W-:-:S02]  /*0f00*/  CS2R R114, SRZ ;  /* 0x0000000000727805 */ /* 0x000fc4000001ff00 */
[----:B------:R-:W-:Y:S02]  /*0f10*/  CS2R R112, SRZ ;  /* 0x0000000000707805 */ /* 0x000fe4000001ff00 */
[----:B------:R-:W-:Y:S02]  /*0f20*/  PLOP3.LUT P1, PT, PT, PT, UP0, 0x80, 0x0 ;  /* 0x000000000000781c */ /* 0x000fe40003f2f008 */
[----:B------:R-:W-:Y:S02]  /*0f30*/  CS2R R110, SRZ ;  /* 0x00000000006e7805 */ /* 0x000fe4000001ff00 */
        /* <DEDUP_REMOVED lines=42> */
[----:B------:R-:W-:Y:S01]  /*11e0*/  CS2R R24, SRZ ;  /* 0x0000000000187805 */ /* 0x000fe2000001ff00 */
[----:B------:R-:W-:Y:S06]  /*11f0*/  @!P1 BRA `(.L_x_10) ;  /* 0x0000009c00f09947 */ /* 0x000fec0003800000 */
[----:B------:R-:W-:Y:S01]  /*1200*/  SHF.R.S32.HI R0, RZ, 0x1f, R19 ;  /* 0x0000001fff007819 */ /* 0x000fe20000011413 */
[----:B------:R-:W0:Y:S01]  /*1210*/  S2UR UR7, SR_CgaCtaId ;  /* 0x00000000000779c3 */ /* 0x000e220000008800 */
[----:B------:R-:W-:Y:S02]  /*1220*/  UMOV UR6, 0x400 ;  /* 0x0000040000067882 */ /* 0x000fe40000000000 */
[----:B------:R-:W-:-:S04]  /*1230*/  LEA.HI R22, R0, R19, RZ, 0x7 ;  /* 0x0000001300167211 */ /* 0x000fc800078f38ff */
[----:B------:R-:W-:-:S06]  /*1240*/  SHF.R.S32.HI R0, RZ, 0x7, R22 ;  /* 0x00000007ff007819 */ /* 0x000fcc0000011416 */
[----:B------:R-:W1:Y:S01]  /*1250*/  SHFL.IDX PT, R0, R0, RZ, 0x1f ;  /* 0x00001fff00007589 */ /* 0x000e6200000e0000 */
[----:B0-----:R-:W-:-:S04]  /*1260*/  ULEA UR8, UR7, UR6, 0x18 ;  /* 0x0000000607087291 */ /* 0x001fc8000f8ec03f */
[----:B------:R-:W-:Y:S02]  /*1270*/  UIADD3 UR6, UR8, 0x14400, URZ ;  /* 0x0001440008067890 */ /* 0x000fe4000fffe03f */
[----:B------:R-:W-:Y:S02]  /*1280*/  IMAD.U32 R16, RZ, RZ, UR8 ;  /* 0x00000008ff107e24 */ /* 0x000fe4000f8e00ff */
[----:B------:R-:W-:Y:S01]  /*1290*/  ULOP3.LUT UP0, URZ, UR6, 0x9f, URZ, 0xc0, !UPT ;  /* 0x0000009f063f7892 */ /* 0x000fe2000f80c03f */
[----:B-1----:R-:W-:-:S05]  /*12a0*/  R2UR UR4, R0 ;  /* 0x00000000000472ca */ /* 0x002fca00000e0000 */
[----:B------:R-:W-:-:S08]  /*12b0*/  PLOP3.LUT P0, PT, PT, PT, UP0, 0x80, 0x0 ;  /* 0x000000000000781c */ /* 0x000fd00003f0f008 */
[----:B------:R-:W-:-:S04]  /*12c0*/  ULEA.HI UR5, UR4, UR4, URZ, 0x1 ;  /* 0x0000000404057291 */ /* 0x000fc8000f8f083f */
[----:B------:R-:W-:-:S04]  /*12d0*/  ULOP3.LUT UR5, UR5, 0x1e, URZ, 0xc0, !UPT ;  /* 0x0000001e05057892 */ /* 0x000fc8000f8ec03f */
[----:B------:R-:W-:-:S04]  /*12e0*/  UIADD3 UR5, UR4, -UR5, URZ ;  /* 0x8000000504057290 */ /* 0x000fc8000fffe03f */
[----:B------:R-:W-:-:S04]  /*12f0*/  ULEA UR5, UR5, UR6, 0xd ;  /* 0x0000000605057291 */ /* 0x000fc8000f8e683f */
[----:B------:R-:W-:-:S04]  /*1300*/  USHF.R.U32.HI UR5, URZ, 0x4, UR5 ;  /* 0x000000043f057899 */ /* 0x000fc80008011605 */
[----:B------:R-:W-:Y:S01]  /*1310*/  ULOP3.LUT UR36, UR5, 0x3fff, URZ, 0xc0, !UPT ;  /* 0x00003fff05247892 */ /* 0x000fe2000f8ec03f */
[----:B------:R-:W-:Y:S11]  /*1320*/  @!P0 BRA `(.L_x_11) ;  /* 0x0000000000408947 */ /* 0x000ff60003800000 */
[----:B------:R-:W-:Y:S01]  /*1330*/  MOV R0, 0x0 ;  /* 0x0000000000007802 */ /* 0x000fe20000000f00 */
[----:B------:R-:W-:Y:S01]  /*1340*/  ULDC.64 UR4, c[0x4][0xa8] ;  /* 0x01002a0000047ab9 */ /* 0x000fe20000000a00 */
[----:B------:R-:W-:Y:S01]  /*1350*/  ULDC.64 UR6, c[0x4][0x28] ;  /* 0x01000a0000067ab9 */ /* 0x000fe20000000a00 */
[----:B------:R-:W-:Y:S01]  /*1360*/  MOV R4, UR4 ;  /* 0x0000000400047c02 */ /* 0x000fe20008000f00 */
[----:B------:R0:W1:Y:S01]  /*1370*/  LDC.64 R2, c[0x4][R0] ;  /* 0x0100000000027b82 */ /* 0x0000620000000a00 */
[----:B------:R-:W-:Y:S01]  /*1380*/  IMAD.U32 R5, RZ, RZ, UR5 ;  /* 0x00000005ff057e24 */ /* 0x000fe2000f8e00ff */
[----:B------:R-:W-:Y:S01]  /*1390*/  ULDC.64 UR4, c[0x4][0xb0] ;  /* 0x01002c0000047ab9 */ /* 0x000fe20000000a00 */
[----:B------:R-:W-:Y:S01]  /*13a0*/  MOV R10, UR6 ;  /* 0x00000006000a7c02 */ /* 0x000fe20008000f00 */
[----:B------:R-:W-:Y:S01]  /*13b0*/  IMAD.U32 R6, RZ, RZ, UR4 ;  /* 0x00000004ff067e24 */ /* 0x000fe2000f8e00ff */
[----:B------:R-:W-:Y:S01]  /*13c0*/  MOV R13, RZ ;  /* 0x000000ff000d7202 */ /* 0x000fe20000000f00 */
[----:B------:R-:W-:-:S02]  /*13d0*/  IMAD.U32 R7, RZ, RZ, UR5 ;  /* 0x00000005ff077e24 */ /* 0x000fc4000f8e00ff */
[----:B------:R-:W-:Y:S02]  /*13e0*/  IMAD.U32 R11, RZ, RZ, UR7 ;  /* 0x00000007ff0b7e24 */ /* 0x000fe4000f8e00ff */
[----:B------:R-:W-:Y:S02]  /*13f0*/  IMAD.MOV.U32 R8, RZ, RZ, 0x70 ;  /* 0x00000070ff087424 */ /* 0x000fe400078e00ff */
[----:B0-----:R-:W-:-:S07]  /*1400*/  IMAD.MOV.U32 R12, RZ, RZ, 0x1 ;  /* 0x00000001ff0c7424 */ /* 0x001fce00078e00ff */
[----:B------:R-:W-:-:S07]  /*1410*/  LEPC R20, `(.L_x_11) ;  /* 0x000000001014794e */ /* 0x000fce0000000000 */
[----:B-1----:R-:W-:Y:S05]  /*1420*/  CALL.ABS.NOINC R2 ;  /* 0x0000000002007343 */ /* 0x002fea0003c00000 */
.L_x_11:
[----:B------:R-:W-:Y:S02]  /*1430*/  R2UR UR4, R16 ;  /* 0x00000000100472ca */ /* 0x000fe400000e0000 */
[----:B------:R-:W-:-:S11]  /*1440*/  SHF.L.U32 R0, RZ, 0x1f, RZ ;  /* 0x0000001fff007819 */ /* 0x000fd600000006ff */
[----:B------:R-:W0:Y:S02]  /*1450*/  SYNCS.PHASECHK.TRANS64.TRYWAIT P0, [UR4+0x38800], R0 ;  /* 0x03880000ff0075a7 */ /* 0x000e240008000144 */
[----:B0-----:R-:W-:Y:S05]  /*1460*/  @!P0 BRA `(.L_x_12) ;  /* 0x00000100004c8947 */ /* 0x001fea0003800000 */
.L_x_87:
[----:B------:R-:W2:Y:S02]  /*1470*/  LDL R2, [R1+0x4] ;  /* 0x0000040001027983 */ /* 0x000ea40000100800 */
[----:B--2---:R-:W-:-:S13]  /*1480*/  R2UR UR4, R2 ;  /* 0x00000000020472ca */ /* 0x004fda00000e0000 */
[----:B------:R-:W-:-:S06]  /*1490*/  ULOP3.LUT UR4, UR4, 0x1, URZ, 0xfc, !UPT ;  /* 0x0000000104047892 */ /* 0x000fcc000f8efc3f */
[----:B------:R-:W-:-:S05]  /*14a0*/  IMAD.U32 R2, RZ, RZ, UR4 ;  /* 0x00000004ff027e24 */ /* 0x000fca000f8e00ff */
[----:B------:R-:W-:-:S13]  /*14b0*/  ISETP.NE.AND P0, PT, R2, 0x3, PT ;  /* 0x000000030200780c */ /* 0x000fda0003f05270 */
[----:B------:R-:W-:Y:S05]  /*14c0*/  @!P0 BRA `(.L_x_13) ;  /* 0x0000000000048947 */ /* 0x000fea0003800000 */
[----:B------:R-:W-:Y:S01]  /*14d0*/  BPT.TRAP 0x1 ;  /* 0x000000040000795c */ /* 0x000fe20000300000 */
.L_x_13:
[----:B------:R-:W-:-:S13]  /*14e0*/  R2UR UR4, R16 ;  /* 0x00000000100472ca */ /* 0x000fda00000e0000 */
[----:B------:R1:W2:Y:S01]  /*14f0*/  SYNCS.PHASECHK.TRANS64.TRYWAIT P1, [UR4+0x38830], R0 ;  /* 0x03883000ff0075a7 */ /* 0x0002a20008020144 */
[----:B------:R-:W-:Y:S05]  /*1500*/  @!P0 BRA `(.L_x_14) ;  /* 0x0000000000048947 */ /* 0x000fea0003800000 */
[----:B------:R-:W-:Y:S01]  /*1510*/  BPT.TRAP 0x1 ;  /* 0x000000040000795c */ /* 0x000fe20000300000 */
.L_x_14:
[----:B------:R-:W-:Y:S02]  /*1520*/  IMAD.U32 R4, RZ, RZ, UR36 ;  /* 0x00000024ff047e24 */ /* 0x000fe4000f8e00ff */
[----:B------:R-:W-:Y:S01]  /*1530*/  IMAD.MOV.U32 R8, RZ, RZ, RZ ;  /* 0x000000ffff087224 */ /* 0x000fe200078e00ff */
[----:B--2---:R-:W-:Y:S06]  /*1540*/  @P1 BRA `(.L_x_15) ;  /* 0x00000000000c1947 */ /* 0x004fec0003800000 */
[----:B------:R-:W-:-:S13]  /*1550*/  R2UR UR4, R16 ;  /* 0x00000000100472ca */ /* 0x000fda00000e0000 */
[----:B------:R-:W2:Y:S02]  /*1560*/  SYNCS.PHASECHK.TRANS64.TRYWAIT P1, [UR4+0x38830], R0 ;  /* 0x03883000ff0075a7 */ /* 0x000ea40008020144 */
[----:B--2---:R-:W-:Y:S05]  /*1570*/  @!P1 BRA `(.L_x_16) ;  /* 0x0000010000249947 */ /* 0x004fea0003800000 */
.L_x_15:
[----:B------:R-:W-:Y:S05]  /*1580*/  WARPSYNC.ALL ;  /* 0x0000000000007948 */ /* 0x000fea0003800000 */
[----:B------:R-:W-:Y:S01]  /*1590*/  MOV R151, RZ ;  /* 0x000000ff00977202 */ /* 0x000fe20000000f00 */
[----:B------:R-:W-:Y:S01]  /*15a0*/  IMAD.MOV.U32 R5, RZ, RZ, 0x40000040 ;  /* 0x40000040ff057424 */ /* 0x000fe200078e00ff */
[----:B------:R-:W-:Y:S02]  /*15b0*/  LOP3.LUT R4, R4, 0x10000, RZ, 0xfc, !PT ;  /* 0x0001000004047812 */ /* 0x000fe400078efcff */
[----:B------:R-:W-:Y:S01]  /*15c0*/  R2UR UR4, R16 ;  /* 0x00000000100472ca */ /* 0x000fe200000e0000 */
[----:B------:R-:W-:Y:S01]  /*15d0*/  WARPGROUP.ARRIVE ;  /* 0x00000000000079c5 */ /* 0x000fe20000000000 */
[C---:B------:R-:W-:Y:S01]  /*15e0*/  R2UR UR8, R4.reuse ;  /* 0x00000000040872ca */ /* 0x040fe200000e0000 */
[----:B------:R-:W-:Y:S01]  /*15f0*/  UMOV UR11, 0x40000040 ;  /* 0x40000040000b7882 */ /* 0x000fe20000000000 */
        /* <DEDUP_REMOVED lines=9> */
[----:B------:R-:W-:Y:S01]  /*1690*/  UIADD3 UR4, UR4, 0x24400, URZ ;  /* 0x0002440004047890 */ /* 0x000fe2000fffe03f */
[C---:B------:R-:W-:Y:S01]  /*16a0*/  R2UR UR20, R4.reuse ;  /* 0x00000000041472ca */ /* 0x040fe200000e0000 */
[----:B------:R-:W-:Y:S01]  /*16b0*/  UMOV UR31, 0x40000040 ;  /* 0x40000040001f7882 */ /* 0x000fe20000000000 */
[C---:B------:R-:W-:Y:S01]  /*16c0*/  R2UR UR21, R5.reuse ;  /* 0x00000000051572ca */ /* 0x040fe200000e0000 */
[----:B------:R-:W-:Y:S01]  /*16d0*/  USHF.R.U32.HI UR4, URZ, 0x4, UR4 ;  /* 0x000000043f047899 */ /* 0x000fe20008011604 */
[C---:B------:R-:W-:Y:S01]  /*16e0*/  R2UR UR16, R4.reuse ;  /* 0x00000000041072ca */ /* 0x040fe200000e0000 */
[----:B------:R-:W-:Y:S01]  /*16f0*/  IMAD.U32 R13, RZ, RZ, UR31 ;  /* 0x0000001fff0d7e24 */ /* 0x000fe2000f8e00ff */
[----:B------:R-:W-:Y:S01]  /*1700*/  R2UR UR17, R5 ;  /* 0x00000000051172ca */ /* 0x000fe200000e0000 */
[----:B------:R-:W-:Y:S01]  /*1710*/  ULOP3.LUT UR4, UR4, 0x3fff, URZ, 0xc0, !UPT ;  /* 0x00003fff04047892 */ /* 0x000fe2000f8ec03f */
[----:B------:R-:W-:Y:S01]  /*1720*/  R2UR UR6, R4 ;  /* 0x00000000040672ca */ /* 0x000fe200000e0000 */
[----:B------:R-:W-:Y:S01]  /*1730*/  UMOV UR35, 0x40000040 ;  /* 0x4000004000237882 */ /* 0x000fe20000000000 */
[----:B------:R-:W-:Y:S01]  /*1740*/  UMOV UR39, 0x40000040 ;  /* 0x4000004000277882 */ /* 0x000fe20000000000 */
[----:B------:R-:W-:Y:S01]  /*1750*/  ULOP3.LUT UR28, UR4, 0x10000, URZ, 0xfc, !UPT ;  /* 0x00010000041c7892 */ /* 0x000fe2000f8efc3f */
[----:B------:R-:W-:Y:S01]  /*1760*/  UMOV UR43, 0x40000040 ;  /* 0x40000040002b7882 */ /* 0x000fe20000000000 */
[----:B------:R-:W-:-:S02]  /*1770*/  UMOV UR47, 0x40000040 ;  /* 0x40000040002f7882 */ /* 0x000fc40000000000 */
[----:B------:R-:W-:Y:S02]  /*1780*/  UIADD3 UR4, UR28, 0x80, URZ ;  /* 0x000000801c047890 */ /* 0x000fe4000fffe03f */
[----:B------:R-:W-:Y:S02]  /*1790*/  UIADD3 UR26, UR28, 0x100, URZ ;  /* 0x000001001c1a7890 */ /* 0x000fe4000fffe03f */
[----:B------:R-:W-:Y:S01]  /*17a0*/  IMAD.U32 R15, RZ, RZ, UR28 ;  /* 0x0000001cff0f7e24 */ /* 0x000fe2000f8e00ff */
[----:B------:R-:W-:Y:S01]  /*17b0*/  UMOV UR10, UR28 ;  /* 0x0000001c000a7c82 */ /* 0x000fe20008000000 */
[----:B------:R-:W-:Y:S01]  /*17c0*/  UIADD3 UR22, UR28, 0x180, URZ ;  /* 0x000001801c167890 */ /* 0x000fe2000fffe03f */
[----:B------:R-:W-:Y:S01]  /*17d0*/  HGMMA.64x16x16.F32.BF16 R56, gdesc[UR8], RZ, !UPT, gsb0 ;  /* 0x00200000083879f0 */ /* 0x000fe2000c0018ff */
[----:B------:R-:W-:Y:S01]  /*17e0*/  UMOV UR14, UR4 ;  /* 0x00000004000e7c82 */ /* 0x000fe20008000000 */
[----:B------:R-:W-:Y:S02]  /*17f0*/  UIADD3 UR18, UR28, 0x200, URZ ;  /* 0x000002001c127890 */ /* 0x000fe4000fffe03f */
[----:B------:R-:W-:-:S02]  /*1800*/  UIADD3 UR4, UR6, 0x2, URZ ;  /* 0x0000000206047890 */ /* 0x000fc4000fffe03f */
[----:B------:R-:W-:Y:S01]  /*1810*/  UIADD3 UR10, UR28, 0x102, URZ ;  /* 0x000001021c0a7890 */ /* 0x000fe2000fffe03f */
[----:B------:R-:W-:Y:S01]  /*1820*/  UMOV UR9, UR31 ;  /* 0x0000001f00097c82 */ /* 0x000fe20008000000 */
[----:B------:R-:W-:Y:S01]  /*1830*/  UMOV UR11, 0x40000040 ;  /* 0x40000040000b7882 */ /* 0x000fe20000000000 */
[----:B------:R-:W-:Y:S02]  /*1840*/  UIADD3 UR5, UR28, 0x202, URZ ;  /* 0x000002021c057890 */ /* 0x000fe4000fffe03f */
[----:B------:R-:W-:Y:S01]  /*1850*/  UMOV UR30, UR4 ;  /* 0x00000004001e7c82 */ /* 0x000fe20008000000 */
[----:B------:R-:W-:Y:S01]  /*1860*/  UIADD3 UR4, UR28, 0x182, URZ ;  /* 0x000001821c047890 */ /* 0x000fe2000fffe03f */
[----:B------:R-:W-:Y:S01]  /*1870*/  MOV R12, UR30 ;  /* 0x0000001e000c7c02 */ /* 0x000fe20008000f00 */
[----:B------:R-:W-:Y:S01]  /*1880*/  UMOV UR8, UR30 ;  /* 0x0000001e00087c82 */ /* 0x000fe20008000000 */
[----:B------:R-:W-:Y:S01]  /*1890*/  UIADD3 UR7, UR28, 0x184, URZ ;  /* 0x000001841c077890 */ /* 0x000fe2000fffe03f */
[----:B------:R-:W-:Y:S01]  /*18a0*/  UMOV UR51, 0x40000040 ;  /* 0x4000004000337882 */ /* 0x000fe20000000000 */
[----:B------:R-:W-:Y:S01]  /*18b0*/  UMOV UR55, 0x40000040 ;  /* 0x4000004000377882 */ /* 0x000fe20000000000 */
[----:B------:R-:W-:Y:S01]  /*18c0*/  UMOV UR59, 0x40000040 ;  /* 0x40000040003b7882 */ /* 0x000fe20000000000 */
[----:B------:R-:W-:-:S02]  /*18d0*/  WARPGROUP.DEPBAR.LE gsb0, 0x0 ;  /* 0x00008000000079c5 */ /* 0x000fc40000010000 */
[----:B------:R-:W-:-:S06]  /*18e0*/  WARPGROUP.ARRIVE ;  /* 0x00000000000079c5 */ /* 0x000fcc0000000000 */
[----:B------:R-:W-:Y:S01]  /*18f0*/  HGMMA.64x16x16.F32.BF16 R48, gdesc[UR12], RZ, !UPT, gsb0 ;  /* 0x002000000c3079f0 */ /* 0x000fe2000c0018ff */
[----:B------:R-:W-:Y:S01]  /*1900*/  UIADD3 UR14, UR28, 0x2, URZ ;  /* 0x000000021c0e7890 */ /* 0x000fe2000fffe03f */
[----:B------:R-:W-:Y:S01]  /*1910*/  UMOV UR12, UR30 ;  /* 0x0000001e000c7c82 */ /* 0x000fe20008000000 */
[----:B------:R-:W-:Y:S01]  /*1920*/  UMOV UR13, UR31 ;  /* 0x0000001f000d7c82 */ /* 0x000fe20008000000 */
[----:B------:R-:W-:Y:S01]  /*1930*/  UMOV UR15, 0x40000040 ;  /* 0x40000040000f7882 */ /* 0x000fe20000000000 */
[----:B------:R-:W-:Y:S02]  /*1940*/  WARPGROUP.DEPBAR.LE gsb0, 0x0 ;  /* 0x00008000000079c5 */ /* 0x000fe40000010000 */
[----:B------:R-:W-:-:S06]  /*1950*/  WARPGROUP.ARRIVE ;  /* 0x00000000000079c5 */ /* 0x000fcc0000000000 */
[----:B------:R-:W-:Y:S01]  /*1960*/  HGMMA.64x16x16.F32.BF16 R40, gdesc[UR24], RZ, !UPT, gsb0 ;  /* 0x00200000182879f0 */ /* 0x000fe2000c0018ff */
[----:B------:R-:W-:Y:S02]  /*1970*/  UMOV UR27, 0x40000040 ;  /* 0x40000040001b7882 */ /* 0x000fe40000000000 */
[----:B------:R-:W-:Y:S02]  /*1980*/  WARPGROUP.DEPBAR.LE gsb0, 0x0 ;  /* 0x00008000000079c5 */ /* 0x000fe40000010000 */
[----:B------:R-:W-:-:S06]  /*1990*/  WARPGROUP.ARRIVE ;  /* 0x00000000000079c5 */ /* 0x000fcc0000000000 */
[----:B------:R-:W-:Y:S01]  /*19a0*/  HGMMA.64x16x16.F32.BF16 R32, gdesc[UR20], RZ, !UPT, gsb0 ;  /* 0x00200000142079f0 */ /* 0x000fe2000c0018ff */
[----:B------:R-:W-:Y:S02]  /*19b0*/  UMOV UR23, 0x40000040 ;  /* 0x4000004000177882 */ /* 0x000fe40000000000 */
[----:B------:R-:W-:Y:S02]  /*19c0*/  WARPGROUP.DEPBAR.LE gsb0, 0x0 ;  /* 0x00008000000079c5 */ /* 0x000fe40000010000 */
        /* <DEDUP_REMOVED lines=8> */
[----:B------:R-:W-:Y:S01]  /*1a50*/  HGMMA.64x16x16.F32.BF16 R56, gdesc[UR12], R56, gsb0 ;  /* 0x002000000c3879f0 */ /* 0x000fe20008001838 */
[----:B------:R-:W-:Y:S01]  /*1a60*/  UIADD3 UR14, UR28, 0x84, URZ ;  /* 0x000000841c0e7890 */ /* 0x000fe2000fffe03f */
        /* <DEDUP_REMOVED lines=9> */
[----:B------:R-:W-:Y:S01]  /*1b00*/  UMOV UR8, UR30 ;  /* 0x0000001e00087c82 */ /* 0x000fe20008000000 */
[----:B------:R-:W-:Y:S01]  /*1b10*/  UMOV UR9, UR31 ;  /* 0x0000001f00097c82 */ /* 0x000fe20008000000 */
[----:B------:R-:W-:Y:S01]  /*1b20*/  UMOV UR10, UR4 ;  /* 0x00000004000a7c82 */ /* 0x000fe20008000000 */
[----:B------:R-:W-:Y:S01]  /*1b30*/  UMOV UR11, 0x40000040 ;  /* 0x40000040000b7882 */ /* 0x000fe20000000000 */
[----:B------:R-:W-:-:S07]  /*1b40*/  UIADD3 UR4, UR6, 0x4, URZ ;  /* 0x0000000406047890 */ /* 0x000fce000fffe03f */
[----:B------:R-:W-:Y:S01]  /*1b50*/  UMOV UR16, UR4 ;  /* 0x0000000400107c82 */ /* 0x000fe20008000000 */
[----:B------:R-:W-:Y:S01]  /*1b60*/  UMOV UR12, UR4 ;  /* 0x00000004000c7c82 */ /* 0x000fe20008000000 */
[----:B------:R-:W-:Y:S02]  /*1b70*/  WARPGROUP.DEPBAR.LE gsb0, 0x0 ;  /* 0x00008000000079c5 */ /* 0x000fe40000010000 */
[----:B------:R-:W-:-:S06]  /*1b80*/  WARPGROUP.ARRIVE ;  /* 0x00000000000079c5 */ /* 0x000fcc0000000000 */
[----:B------:R-:W-:Y:S01]  /*1b90*/  HGMMA.64x16x16.F32.BF16 R32, gdesc[UR8], R32, gsb0 ;  /* 0x00200000082079f0 */ /* 0x000fe20008001820 */
[----:B------:R-:W-:Y:S01]  /*1ba0*/  UMOV UR8, UR30 ;  /* 0x0000001e00087c82 */ /* 0x000fe20008000000 */
[----:B------:R-:W-:Y:S01]  /*1bb0*/  UMOV UR9, UR31 ;  /* 0x0000001f00097c82 */ /* 0x000fe20008000000 */
[----:B------:R-:W-:Y:S01]  /*1bc0*/  UMOV UR10, UR5 ;  /* 0x00000005000a7c82 */ /* 0x000fe20008000000 */
[----:B------:R-:W-:Y:S01]  /*1bd0*/  UMOV UR11, 0x40000040 ;  /* 0x40000040000b7882 */ /* 0x000fe20000000000 */
[----:B------:R-:W-:Y:S01]  /*1be0*/  UMOV UR5, 0x40000040 ;  /* 0x4000004000057882 */ /* 0x000fe20000000000 */
[----:B------:R-:W-:Y:S01]  /*1bf0*/  UMOV UR31, 0x40000040 ;  /* 0x40000040001f7882 */ /* 0x000fe20000000000 */
[----:B------:R-:W-:Y:S01]  /*1c00*/  UMOV UR17, UR5 ;  /* 0x0000000500117c82 */ /* 0x000fe20008000000 */
[----:B------:R-:W-:Y:S01]  /*1c10*/  UMOV UR13, UR5 ;  /* 0x00000005000d7c82 */ /* 0x000fe20008000000 */
[----:B------:R-:W-:Y:S02]  /*1c20*/  WARPGROUP.DEPBAR.LE gsb0, 0x0 ;  /* 0x00008000000079c5 */ /* 0x000fe40000010000 */
[----:B------:R-:W-:-:S06]  /*1c30*/  WARPGROUP.ARRIVE ;  /* 0x00000000000079c5 */ /* 0x000fcc0000000000 */
[----:B------:R-:W-:Y:S01]  /*1c40*/  HGMMA.64x16x16.F32.BF16 R24, gdesc[UR8], R24, gsb0 ;  /* 0x00200000081879f0 */ /* 0x000fe20008001818 */
        /* <DEDUP_REMOVED lines=12> */
[----:B------:R-:W-:Y:S02]  /*1d10*/  UIADD3 UR12, UR28, 0x204, URZ ;  /* 0x000002041c0c7890 */ /* 0x000fe4000fffe03f */
        /* <DEDUP_REMOVED lines=9> */
[----:B------:R-:W-:Y:S01]  /*1db0*/  UIADD3 UR7, UR28, 0x206, URZ ;  /* 0x000002061c077890 */ /* 0x000fe2000fffe03f */
[----:B------:R-:W-:Y:S02]  /*1dc0*/  WARPGROUP.DEPBAR.LE gsb0, 0x0 ;  /* 0x00008000000079c5 */ /* 0x000fe40000010000 */
[----:B------:R-:W-:-:S06]  /*1dd0*/  WARPGROUP.ARRIVE ;  /* 0x00000000000079c5 */ /* 0x000fcc0000000000 */
[----:B------:R-:W-:Y:S01]  /*1de0*/  HGMMA.64x16x16.F32.BF16 R32, gdesc[UR8], R32, gsb0 ;  /* 0x00200000082079f0 */ /* 0x000fe20008001820 */
[----:B------:R-:W-:Y:S01]  /*1df0*/  UMOV UR8, UR4 ;  /* 0x0000000400087c82 */ /* 0x000fe20008000000 */
[----:B------:R-:W-:Y:S01]  /*1e00*/  UMOV UR9, UR5 ;  /* 0x0000000500097c82 */ /* 0x000fe20008000000 */
[----:B------:R-:W-:Y:S01]  /*1e10*/  UMOV UR10, UR12 ;  /* 0x0000000c000a7c82 */ /* 0x000fe20008000000 */
[----:B------:R-:W-:Y:S01]  /*1e20*/  UMOV UR11, 0x40000040 ;  /* 0x40000040000b7882 */ /* 0x000fe20000000000 */
[----:B------:R-:W-:Y:S02]  /*1e30*/  WARPGROUP.DEPBAR.LE gsb0, 0x0 ;  /* 0x00008000000079c5 */ /* 0x000fe40000010000 */
[----:B------:R-:W-:-:S06]  /*1e40*/  WARPGROUP.ARRIVE ;  /* 0x00000000000079c5 */ /* 0x000fcc0000000000 */
[----:B------:R-:W-:Y:S01]  /*1e50*/  HGMMA.64x16x16.F32.BF16 R24, gdesc[UR8], R24, gsb0 ;  /* 0x00200000081879f0 */ /* 0x000fe20008001818 */
[----:B------:R-:W-:Y:S02]  /*1e60*/  UIADD3 UR8, UR6, 0x6, URZ ;  /* 0x0000000606087890 */ /* 0x000fe4000fffe03f */
[----:B------:R-:W-:Y:S01]  /*1e70*/  UIADD3 UR10, UR28, 0x6, URZ ;  /* 0x000000061c0a7890 */ /* 0x000fe2000fffe03f */
[----:B------:R-:W-:Y:S01]  /*1e80*/  UMOV UR9, 0x40000040 ;  /* 0x4000004000097882 */ /* 0x000fe20000000000 */
[----:B------:R-:W-:Y:S01]  /*1e90*/  UMOV UR11, 0x40000040 ;  /* 0x40000040000b7882 */ /* 0x000fe20000000000 */
[----:B------:R-:W-:Y:S02]  /*1ea0*/  UMOV UR13, UR9 ;  /* 0x00000009000d7c82 */ /* 0x000fe40008000000 */
[----:B------:R-:W-:Y:S01]  /*1eb0*/  UMOV UR12, UR8 ;  /* 0x00000008000c7c82 */ /* 0x000fe20008000000 */
[----:B------:R-:W-:Y:S01]  /*1ec0*/  UMOV UR16, UR8 ;  /* 0x0000000800107c82 */ /* 0x000fe20008000000 */
[----:B------:R-:W-:Y:S01]  /*1ed0*/  UMOV UR17, UR9 ;  /* 0x0000000900117c82 */ /* 0x000fe20008000000 */
[----:B------:R-:W-:-:S02]  /*1ee0*/  WARPGROUP.DEPBAR.LE gsb0, 0x0 ;  /* 0x00008000000079c5 */ /* 0x000fc40000010000 */
        /* <DEDUP_REMOVED lines=9> */
[----:B------:R-:W-:Y:S01]  /*1f80*/  UMOV UR15, 0x40000040 ;  /* 0x40000040000f7882 */ /* 0x000fe20000000000 */
[----:B------:R-:W-:-:S04]  /*1f90*/  UMOV UR21, UR13 ;  /* 0x0000000d00157c82 */ /* 0x000fc80008000000 */
[----:B------:R-:W-:Y:S01]  /*1fa0*/  UMOV UR20, UR12 ;  /* 0x0000000c00147c82 */ /* 0x000fe20008000000 */
[----:B------:R-:W-:Y:S02]  /*1fb0*/  WARPGROUP.DEPBAR.LE gsb0, 0x0 ;  /* 0x00008000000079c5 */ /* 0x000fe40000010000 */
[----:B------:R-:W-:-:S06]  /*1fc0*/  WARPGROUP.ARRIVE ;  /* 0x00000000000079c5 */ /* 0x000fcc0000000000 */
[----:B------:R-:W-:Y:S01]  /*1fd0*/  HGMMA.64x16x16.F32.BF16 R40, gdesc[UR16], R40, gsb0 ;  /* 0x00200000102879f0 */ /* 0x000fe20008001828 */
[----:B------:R-:W-:Y:S01]  /*1fe0*/  UMOV UR16, UR12 ;  /* 0x0000000c00107c82 */ /* 0x000fe20008000000 */
[----:B------:R-:W-:Y:S01]  /*1ff0*/  UMOV UR17, UR13 ;  /* 0x0000000d00117c82 */ /* 0x000fe20008000000 */
[----:B------:R-:W-:Y:S01]  /*2000*/  UMOV UR19, 0x40000040 ;  /* 0x4000004000137882 */ /* 0x000fe20000000000 */
[----:B------:R-:W-:Y:S02]  /*2010*/  WARPGROUP.DEPBAR.LE gsb0, 0x0 ;  /* 0x00008000000079c5 */ /* 0x000fe40000010000 */
[----:B------:R-:W-:-:S06]  /*2020*/  WARPGROUP.ARRIVE ;  /* 0x00000000000079c5 */ /* 0x000fcc0000000000 */
[----:B------:R-:W-:Y:S01]  /*2030*/  HGMMA.64x16x16.F32.BF16 R32, gdesc[UR8], R32, gsb0 ;  /* 0x00200000082079f0 */ /* 0x000fe20008001820 */
[----:B------:R-:W-:Y:S01]  /*2040*/  UMOV UR10, UR7 ;  /* 0x00000007000a7c82 */ /* 0x000fe20008000000 */
[----:B------:R-:W-:Y:S01]  /*2050*/  UMOV UR11, 0x40000040 ;  /* 0x40000040000b7882 */ /* 0x000fe20000000000 */
[----:B------:R-:W-:Y:S02]  /*2060*/  WARPGROUP.DEPBAR.LE gsb0, 0x0 ;  /* 0x00008000000079c5 */ /* 0x000fe40000010000 */
[----:B------:R-:W-:-:S06]  /*2070*/  WARPGROUP.ARRIVE ;  /* 0x00000000000079c5 */ /* 0x000fcc0000000000 */
[----:B------:R-:W-:Y:S01]  /*2080*/  HGMMA.64x16x16.F32.BF16 R24, gdesc[UR8], R24, gsb0 ;  /* 0x00200000081879f0 */ /* 0x000fe20008001818 */
[----:B------:R-:W-:Y:S02]  /*2090*/  UMOV UR11, UR28 ;  /* 0x0000001c000b7c82 */ /* 0x000fe40008000000 */
[----:B------:R-:W-:Y:S02]  /*20a0*/  UIADD3 UR14, UR11, 0x280, URZ ;  /* 0x000002800b0e7890 */ /* 0x000fe4000fffe03f */
[----:B------:R-:W-:Y:S02]  /*20b0*/  UIADD3 UR18, UR11, 0x300, URZ ;  /* 0x000003000b127890 */ /* 0x000fe4000fffe03f */
[----:B------:R-:W-:Y:S02]  /*20c0*/  UIADD3 UR22, UR11, 0x380, URZ ;  /* 0x000003800b167890 */ /* 0x000fe4000fffe03f */
[----:B------:R-:W-:Y:S02]  /*20d0*/  UIADD3 UR7, UR11, 0x480, URZ ;  /* 0x000004800b077890 */ /* 0x000fe4000fffe03f */
[----:B------:R-:W-:-:S02]  /*20e0*/  UIADD3 UR26, UR11, 0x382, URZ ;  /* 0x000003820b1a7890 */ /* 0x000fc4000fffe03f */
[----:B------:R-:W-:Y:S02]  /*20f0*/  UIADD3 UR30, UR11, 0x384, URZ ;  /* 0x000003840b1e7890 */ /* 0x000fe4000fffe03f */
[----:B------:R-:W-:Y:S02]  /*2100*/  UIADD3 UR34, UR11, 0x386, URZ ;  /* 0x000003860b227890 */ /* 0x000fe4000fffe03f */
[----:B------:R-:W-:Y:S02]  /*2110*/  UIADD3 UR38, UR11, 0x600, URZ ;  /* 0x000006000b267890 */ /* 0x000fe4000fffe03f */
[----:B------:R-:W-:Y:S02]  /*2120*/  UIADD3 UR42, UR11, 0x602, URZ ;  /* 0x000006020b2a7890 */ /* 0x000fe4000fffe03f */
[----:B------:R-:W-:Y:S02]  /*2130*/  UIADD3 UR46, UR11, 0x604, URZ ;  /* 0x000006040b2e7890 */ /* 0x000fe4000fffe03f */
[----:B------:R-:W-:-:S02]  /*2140*/  UIADD3 UR50, UR11, 0x506, URZ ;  /* 0x000005060b327890 */ /* 0x000fc4000fffe03f */
[----:B------:R-:W-:Y:S02]  /*2150*/  UIADD3 UR10, UR11, 0x706, URZ ;  /* 0x000007060b0a7890 */ /* 0x000fe4000fffe03f */
[----:B------:R-:W-:Y:S02]  /*2160*/  UIADD3 UR54, UR11, 0x780, URZ ;  /* 0x000007800b367890 */ /* 0x000fe4000fffe03f */
[----:B------:R-:W-:Y:S01]  /*2170*/  UIADD3 UR58, UR11, 0x782, URZ ;  /* 0x000007820b3a7890 */ /* 0x000fe2000fffe03f */
        /* <DEDUP_REMOVED lines=14> */
[----:B0-----:R-:W-:Y:S02]  /*2260*/  MOV R3, UR17 ;  /* 0x0000001100037c02 */ /* 0x001fe40008000f00 */
[----:B------:R-:W-:Y:S01]  /*2270*/  MOV R6, UR16 ;  /* 0x0000001000067c02 */ /* 0x000fe20008000f00 */
[----:B------:R-:W-:-:S02]  /*2280*/  WARPGROUP.DEPBAR.LE gsb0, 0x0 ;  /* 0x00008000000079c5 */ /* 0x000fc40000010000 */
        /* <DEDUP_REMOVED lines=11> */
[----:B------:R-:W-:Y:S01]  /*2340*/  UIADD3 UR7, UR11, 0x482, URZ ;  /* 0x000004820b077890 */ /* 0x000fe2000fffe03f */
[----:B------:R-:W-:Y:S02]  /*2350*/  WARPGROUP.DEPBAR.LE gsb0, 0x0 ;  /* 0x00008000000079c5 */ /* 0x000fe40000010000 */
[----:B------:R-:W-:-:S06]  /*2360*/  WARPGROUP.ARRIVE ;  /* 0x00000000000079c5 */ /* 0x000fcc0000000000 */
[----:B------:R-:W-:Y:S01]  /*2370*/  HGMMA.64x16x16.F32.BF16 R24, gdesc[UR12], R24, gsb0 ;  /* 0x002000000c1879f0 */ /* 0x000fe20008001818 */
[----:B------:R-:W-:Y:S02]  /*2380*/  UMOV UR15, 0x40000040 ;  /* 0x40000040000f7882 */ /* 0x000fe40000000000 */
[----:B------:R-:W-:Y:S01]  /*2390*/  MOV R11, UR15 ;  /* 0x0000000f000b7c02 */ /* 0x000fe20008000f00 */
        /* <DEDUP_REMOVED lines=14> */
[----:B-1----:R-:W-:Y:S02]  /*2480*/  MOV R0, UR21 ;  /* 0x0000001500007c02 */ /* 0x002fe40008000f00 */
        /* <DEDUP_REMOVED lines=79> */
[----:B------:R-:W-:Y:S03]  /*2980*/  HGMMA.64x16x16.F32.BF16 R24, gdesc[UR24], R24, gsb0 ;  /* 0x00200000181879f0 */ /* 0x000fe60008001818 */
        /* <DEDUP_REMOVED lines=70> */
[----:B------:R-:W-:Y:S01]  /*2df0*/  UIADD3 UR42, UR11, 0x586, URZ ;  /* 0x000005860b2a7890 */ /* 0x000fe2000fffe03f */
[----:B------:R-:W-:Y:S01]  /*2e00*/  UMOV UR49, UR41 ;  /* 0x0000002900317c82 */ /* 0x000fe20008000000 */
[----:B------:R-:W-:-:S03]  /*2e10*/  UMOV UR43, 0x40000040 ;  /* 0x40000040002b7882 */ /* 0x000fc60000000000 */
        /* <DEDUP_REMOVED lines=31> */
[----:B------:R-:W-:Y:S01]  /*3010*/  UIADD3 UR44, UR6, 0xc00, URZ ;  /* 0x00000c00062c7890 */ /* 0x000fe2000fffe03f */
[----:B------:R-:W-:Y:S01]  /*3020*/  UMOV UR45, 0x40000040 ;  /* 0x40000040002d7882 */ /* 0x000fe20000000000 */
[----:B------:R-:W-:Y:S01]  /*3030*/  UIADD3 UR46, UR11, 0x880, URZ ;  /* 0x000008800b2e7890 */ /* 0x000fe2000fffe03f */
[----:B------:R-:W-:Y:S01]  /*3040*/  UMOV UR53, UR45 ;  /* 0x0000002d00357c82 */ /* 0x000fe20008000000 */
[----:B------:R-:W-:-:S03]  /*3050*/  UMOV UR49, UR45 ;  /* 0x0000002d00317c82 */ /* 0x000fc60008000000 */
        /* <DEDUP_REMOVED lines=59> */
[----:B------:R-:W-:-:S07]  /*3410*/  UIADD3 UR6, UR6, 0xc06, URZ ;  /* 0x00000c0606067890 */ /* 0x000fce000fffe03f */
[----:B------:R-:W-:Y:S01]  /*3420*/  UMOV UR14, UR6 ;  /* 0x00000006000e7c82 */ /* 0x000fe20008000000 */
[----:B------:R-:W-:Y:S01]  /*3430*/  UIADD3 UR6, UR11, 0x786, URZ ;  /* 0x000007860b067890 */ /* 0x000fe2000fffe03f */
[----:B------:R-:W-:Y:S01]  /*3440*/  IMAD.U32 R10, RZ, RZ, UR14 ;  /* 0x0000000eff0a7e24 */ /* 0x000fe2000f8e00ff */
[----:B------:R-:W-:-:S05]  /*3450*/  UMOV UR20, UR14 ;  /* 0x0000000e00147c82 */ /* 0x000fca0008000000 */
[----:B------:R-:W-:Y:S01]  /*3460*/  UMOV UR22, UR6 ;  /* 0x0000000600167c82 */ /* 0x000fe20008000000 */
[----:B------:R-:W-:Y:S01]  /*3470*/  UIADD3 UR6, UR11, 0x906, URZ ;  /* 0x000009060b067890 */ /* 0x000fe2000fffe03f */
[----:B------:R-:W-:Y:S02]  /*3480*/  WARPGROUP.DEPBAR.LE gsb0, 0x0 ;  /* 0x00008000000079c5 */ /* 0x000fe40000010000 */
[----:B------:R-:W-:-:S06]  /*3490*/  WARPGROUP.ARRIVE ;  /* 0x00000000000079c5 */ /* 0x000fcc0000000000 */
[----:B------:R-:W-:Y:S01]  /*34a0*/  HGMMA.64x16x16.F32.BF16 R40, gdesc[UR48], R40, gsb0 ;  /* 0x00200000302879f0 */ /* 0x000fe20008001828 */
[----:B------:R-:W-:Y:S01]  /*34b0*/  UMOV UR50, UR7 ;  /* 0x0000000700327c82 */ /* 0x000fe20008000000 */
[----:B------:R-:W-:Y:S01]  /*34c0*/  UMOV UR51, 0x40000040 ;  /* 0x4000004000337882 */ /* 0x000fe20000000000 */
[----:B------:R-:W-:-:S07]  /*34d0*/  UIADD3 UR7, UR11, 0x784, URZ ;  /* 0x000007840b077890 */ /* 0x000fce000fffe03f */
[----:B------:R-:W-:Y:S01]  /*34e0*/  UMOV UR18, UR7 ;  /* 0x0000000700127c82 */ /* 0x000fe20008000000 */
        /* <DEDUP_REMOVED lines=38> */
[----:B------:R-:W-:Y:S03]  /*3750*/  HGMMA.64x16x16.F32.BF16 R24, gdesc[UR52], R24, gsb0 ;  /* 0x00200000341879f0 */ /* 0x000fe60008001818 */
[----:B------:R-:W-:Y:S02]  /*3760*/  WARPGROUP.DEPBAR.LE gsb0, 0x0 ;  /* 0x00008000000079c5 */ /* 0x000fe40000010000 */
[----:B------:R-:W-:-:S06]  /*3770*/  WARPGROUP.ARRIVE ;  /* 0x00000000000079c5 */ /* 0x000fcc0000000000 */
[----:B------:R-:W-:Y:S01]  /*3780*/  HGMMA.64x16x16.F32.BF16 R56, gdesc[UR20], R56, gsb0 ;  /* 0x00200000143879f0 */ /* 0x000fe20008001838 */
[----:B------:R-:W-:Y:S02]  /*3790*/  R2UR UR21, R0 ;  /* 0x00000000001572ca */ /* 0x000fe400000e0000 */
[----:B------:R-:W-:Y:S01]  /*37a0*/  R2UR UR20, R2 ;  /* 0x00000000021472ca */ /* 0x000fe200000e0000 */
        /* <DEDUP_REMOVED lines=21> */
[----:B------:R-:W-:Y:S03]  /*3900*/  HGMMA.64x16x16.F32.BF16 R24, gdesc[UR56], R24, gsb0 ;  /* 0x00200000381879f0 */ /* 0x000fe60008001818 */
[----:B------:R-:W-:Y:S02]  /*3910*/  WARPGROUP.DEPBAR.LE gsb0, 0x0 ;  /* 0x00008000000079c5 */ /* 0x000fe40000010000 */
[----:B------:R-:W-:Y:S05]  /*3920*/  @!P0 BRA `(.L_x_17) ;  /* 0x0000000000048947 */ /* 0x000fea0003800000 */
[----:B------:R-:W-:Y:S01]  /*3930*/  BPT.TRAP 0x1 ;  /* 0x000000040000795c */ /* 0x000fe20000300000 */
.L_x_17:
[----:B------:R-:W-:Y:S01]  /*3940*/  LOP3.LUT R22, R22, 0xffffff80, RZ, 0xc0, !PT ;  /* 0xffffff8016167812 */ /* 0x000fe200078ec0ff */
[----:B------:R-:W-:Y:S01]  /*3950*/  ULDC UR6, c[0x0][0x9d8] ;  /* 0x0002760000067ab9 */ /* 0x000fe20000000800 */
[----:B------:R-:W-:Y:S01]  /*3960*/  MOV R0, 0xfffffffe ;  /* 0xfffffffe00007802 */ /* 0x000fe20000000f00 */
[----:B------:R-:W-:Y:S01]  /*3970*/  FMUL.FTZ R58, R58, UR6 ;  /* 0x000000063a3a7c20 */ /* 0x000fe20008410000 */
[----:B------:R-:W-:Y:S01]  /*3980*/  FMUL.FTZ R59, R59, UR6 ;  /* 0x000000063b3b7c20 */ /* 0x000fe20008410000 */
[----:B------:R-:W-:Y:S02]  /*3990*/  IMAD.IADD R22, R19, 0x1, -R22 ;  /* 0x0000000113167824 */ /* 0x000fe400078e0a16 */
[----:B------:R-:W-:Y:S01]  /*39a0*/  FMUL.FTZ R62, R62, UR6 ;  /* 0x000000063e3e7c20 */ /* 0x000fe20008410000 */
[----:B------:R-:W-:Y:S01]  /*39b0*/  FMUL.FTZ R63, R63, UR6 ;  /* 0x000000063f3f7c20 */ /* 0x000fe20008410000 */
[----:B------:R-:W-:Y:S01]  /*39c0*/  FMUL.FTZ R50, R50, UR6 ;  /* 0x0000000632327c20 */ /* 0x000fe20008410000 */
[----:B------:R-:W0:Y:S01]  /*39d0*/  MUFU.TANH R58, R58 ;  /* 0x0000003a003a7308 */ /* 0x000e220000002400 */
[----:B------:R-:W-:Y:S01]  /*39e0*/  SHF.R.S32.HI R3, RZ, 0x1f, R22 ;  /* 0x0000001fff037819 */ /* 0x000fe20000011416 */
[----:B------:R-:W-:Y:S01]  /*39f0*/  FMUL.FTZ R56, R56, UR6 ;  /* 0x0000000638387c20 */ /* 0x000fe20008410000 */
[----:B------:R-:W-:Y:S01]  /*3a00*/  FMUL.FTZ R51, R51, UR6 ;  /* 0x0000000633337c20 */ /* 0x000fe20008410000 */
[----:B------:R-:W-:Y:S01]  /*3a10*/  FMUL.FTZ R57, R57, UR6 ;  /* 0x0000000639397c20 */ /* 0x000fe20008410000 */
[----:B------:R-:W-:Y:S01]  /*3a20*/  LEA.HI R3, R3, R22, RZ, 0x2 ;  /* 0x0000001603037211 */ /* 0x000fe200078f10ff */
[----:B------:R-:W-:Y:S01]  /*3a30*/  FMUL.FTZ R54, R54, UR6 ;  /* 0x0000000636367c20 */ /* 0x000fe20008410000 */
[----:B------:R-:W-:Y:S01]  /*3a40*/  FMUL.FTZ R60, R60, UR6 ;  /* 0x000000063c3c7c20 */ /* 0x000fe20008410000 */
[----:B------:R-:W1:Y:S01]  /*3a50*/  MUFU.TANH R59, R59 ;  /* 0x0000003b003b7308 */ /* 0x000e620000002400 */
[----:B------:R-:W-:Y:S01]  /*3a60*/  LOP3.LUT R3, R3, 0x7ffffffc, RZ, 0xc0, !PT ;  /* 0x7ffffffc03037812 */ /* 0x000fe200078ec0ff */
[----:B------:R-:W-:Y:S01]  /*3a70*/  FMUL.FTZ R55, R55, UR6 ;  /* 0x0000000637377c20 */ /* 0x000fe20008410000 */
[----:B------:R-:W-:Y:S01]  /*3a80*/  FMUL.FTZ R61, R61, UR6 ;  /* 0x000000063d3d7c20 */ /* 0x000fe20008410000 */
[----:B------:R-:W-:Y:S01]  /*3a90*/  FMUL.FTZ R42, R42, UR6 ;  /* 0x000000062a2a7c20 */ /* 0x000fe20008410000 */
[----:B------:R-:W-:Y:S01]  /*3aa0*/  FMUL.FTZ R48, R48, UR6 ;  /* 0x0000000630307c20 */ /* 0x000fe20008410000 */
[----:B------:R-:W-:-:S02]  /*3ab0*/  IMAD.IADD R3, R22, 0x1, -R3 ;  /* 0x0000000116037824 */ /* 0x000fc400078e0a03 */
[----:B------:R-:W-:Y:S01]  /*3ac0*/  FMUL.FTZ R43, R43, UR6 ;  /* 0x000000062b2b7c20 */ /* 0x000fe20008410000 */
[----:B------:R-:W2:Y:S01]  /*3ad0*/  MUFU.TANH R62, R62 ;  /* 0x0000003e003e7308 */ /* 0x000ea20000002400 */
[----:B------:R-:W-:Y:S01]  /*3ae0*/  FMUL.FTZ R49, R49, UR6 ;  /* 0x0000000631317c20 */ /* 0x000fe20008410000 */
[----:B------:R-:W-:Y:S02]  /*3af0*/  IMAD R3, R3, R0, 0x50 ;  /* 0x0000005003037424 */ /* 0x000fe400078e0200 */
[----:B------:R-:W-:Y:S01]  /*3b00*/  FMUL.FTZ R46, R46, UR6 ;  /* 0x000000062e2e7c20 */ /* 0x000fe20008410000 */
[----:B------:R-:W-:Y:S02]  /*3b10*/  IMAD.U32 R0, RZ, RZ, UR60 ;  /* 0x0000003cff007e24 */ /* 0x000fe4000f8e00ff */
[----:B------:R-:W-:Y:S01]  /*3b20*/  FMUL.FTZ R52, R52, UR6 ;  /* 0x0000000634347c20 */ /* 0x000fe20008410000 */
[----:B------:R-:W-:Y:S02]  /*3b30*/  VIADD R3, R3, UR61 ;  /* 0x0000003d03037c36 */ /* 0x000fe40008000000 */
[----:B------:R-:W-:Y:S01]  /*3b40*/  FMUL.FTZ R47, R47, UR6 ;  /* 0x000000062f2f7c20 */ /* 0x000fe20008410000 */
[----:B------:R-:W3:Y:S01]  /*3b50*/  MUFU.TANH R63, R63 ;  /* 0x0000003f003f7308 */ /* 0x000ee20000002400 */
[----:B------:R-:W-:Y:S01]  /*3b60*/  FMUL.FTZ R53, R53, UR6 ;  /* 0x0000000635357c20 */ /* 0x000fe20008410000 */
[----:B------:R-:W-:-:S02]  /*3b70*/  IMAD R3, R0, -0x50, R3 ;  /* 0xffffffb000037824 */ /* 0x000fc400078e0203 */
[----:B------:R-:W-:Y:S01]  /*3b80*/  FMUL.FTZ R34, R34, UR6 ;  /* 0x0000000622227c20 */ /* 0x000fe20008410000 */
[----:B------:R-:W-:Y:S01]  /*3b90*/  FMUL.FTZ R40, R40, UR6 ;  /* 0x0000000628287c20 */ /* 0x000fe20008410000 */
[----:B------:R-:W-:Y:S01]  /*3ba0*/  FMUL.FTZ R35, R35, UR6 ;  /* 0x0000000623237c20 */ /* 0x000fe20008410000 */
[----:B------:R-:W-:Y:S01]  /*3bb0*/  FMUL.FTZ R41, R41, UR6 ;  /* 0x0000000629297c20 */ /* 0x000fe20008410000 */
[C---:B------:R-:W-:Y:S01]  /*3bc0*/  ISETP.GT.AND P2, PT, R3.reuse, RZ, PT ;  /* 0x000000ff0300720c */ /* 0x040fe20003f44270 */
[----:B------:R-:W4:Y:S01]  /*3bd0*/  MUFU.TANH R50, R50 ;  /* 0x0000003200327308 */ /* 0x000f220000002400 */
[C---:B------:R-:W-:Y:S01]  /*3be0*/  ISETP.GT.AND P1, PT, R3.reuse, 0x1, PT ;  /* 0x000000010300780c */ /* 0x040fe20003f24270 */
[----:B------:R-:W-:Y:S01]  /*3bf0*/  FMUL.FTZ R38, R38, UR6 ;  /* 0x0000000626267c20 */ /* 0x000fe20008410000 */
[----:B------:R-:W-:Y:S01]  /*3c00*/  ISETP.GT.AND P6, PT, R3, 0x8, PT ;  /* 0x000000080300780c */ /* 0x000fe20003fc4270 */
[----:B------:R-:W-:Y:S01]  /*3c10*/  FMUL.FTZ R44, R44, UR6 ;  /* 0x000000062c2c7c20 */ /* 0x000fe20008410000 */
[----:B0-----:R-:W-:Y:S01]  /*3c20*/  FSEL R58, R58, -INF , P2 ;  /* 0xff8000003a3a7808 */ /* 0x001fe20001000000 */
[----:B------:R-:W-:Y:S01]  /*3c30*/  FMUL.FTZ R39, R39, UR6 ;  /* 0x0000000627277c20 */ /* 0x000fe20008410000 */
[----:B-1----:R-:W-:Y:S01]  /*3c40*/  FSEL R59, R59, -INF , P1 ;  /* 0xff8000003b3b7808 */ /* 0x002fe20000800000 */
[----:B------:R-:W0:Y:S01]  /*3c50*/  MUFU.TANH R56, R56 ;  /* 0x0000003800387308 */ /* 0x000e220000002400 */
[----:B------:R-:W-:Y:S01]  /*3c60*/  ISETP.GT.AND P5, PT, R3, 0x9, PT ;  /* 0x000000090300780c */ /* 0x000fe20003fa4270 */
[----:B------:R-:W-:Y:S01]  /*3c70*/  FMUL.FTZ R45, R45, UR6 ;  /* 0x000000062d2d7c20 */ /* 0x000fe20008410000 */
[----:B--2---:R-:W-:Y:S01]  /*3c80*/  FSEL R62, R62, -INF , P6 ;  /* 0xff8000003e3e7808 */ /* 0x004fe20003000000 */
[----:B------:R-:W-:Y:S01]  /*3c90*/  FMUL.FTZ R26, R26, UR6 ;  /* 0x000000061a1a7c20 */ /* 0x000fe20008410000 */
[----:B------:R-:W-:Y:S01]  /*3ca0*/  FMNMX.FTZ R7, R58, R59, !PT ;  /* 0x0000003b3a077209 */ /* 0x000fe20007810000 */
[----:B------:R-:W-:Y:S01]  /*3cb0*/  FMUL.FTZ R32, R32, UR6 ;  /* 0x0000000620207c20 */ /* 0x000fe20008410000 */
[----:B------:R-:W-:Y:S01]  /*3cc0*/  ISETP.GT.AND P4, PT, R3, 0x10, PT ;  /* 0x000000100300780c */ /* 0x000fe20003f84270 */
[----:B------:R-:W1:Y:S01]  /*3cd0*/  MUFU.TANH R51, R51 ;  /* 0x0000003300337308 */ /* 0x000e620000002400 */
[----:B---3--:R-:W-:Y:S01]  /*3ce0*/  FSEL R63, R63, -INF , P5 ;  /* 0xff8000003f3f7808 */ /* 0x008fe20002800000 */
[----:B------:R-:W-:Y:S01]  /*3cf0*/  FMUL.FTZ R27, R27, UR6 ;  /* 0x000000061b1b7c20 */ /* 0x000fe20008410000 */
[----:B------:R-:W-:Y:S01]  /*3d00*/  FMNMX.FTZ R0, R62, R7, !PT ;  /* 0x000000073e007209 */ /* 0x000fe20007810000 */
[----:B------:R-:W-:Y:S01]  /*3d10*/  FMUL.FTZ R33, R33, UR6 ;  /* 0x0000000621217c20 */ /* 0x000fe20008410000 */
[----:B------:R-:W-:Y:S01]  /*3d20*/  ISETP.GT.AND P3, PT, R3, 0x11, PT ;  /* 0x000000110300780c */ /* 0x000fe20003f64270 */
[----:B------:R-:W-:Y:S01]  /*3d30*/  FMUL.FTZ R30, R30, UR6 ;  /* 0x000000061e1e7c20 */ /* 0x000fe20008410000 */
[----:B----4-:R-:W-:Y:S01]  /*3d40*/  FSEL R50, R50, -INF , P4 ;  /* 0xff80000032327808 */ /* 0x010fe20002000000 */
[----:B------:R-:W2:Y:S01]  /*3d50*/  MUFU.TANH R57, R57 ;  /* 0x0000003900397308 */ /* 0x000ea20000002400 */
[----:B------:R-:W-:Y:S01]  /*3d60*/  FMNMX.FTZ R7, R63, R0, !PT ;  /* 0x000000003f077209 */ /* 0x000fe20007810000 */
[----:B------:R-:W-:Y:S01]  /*3d70*/  FMUL.FTZ R31, R31, UR6 ;  /* 0x000000061f1f7c20 */ /* 0x000fe20008410000 */
[----:B0-----:R-:W-:Y:S01]  /*3d80*/  FSEL R56, R56, -INF , P2 ;  /* 0xff80000038387808 */ /* 0x001fe20001000000 */
[----:B------:R-:W-:Y:S01]  /*3d90*/  FMUL.FTZ R36, R36, UR6 ;  /* 0x0000000624247c20 */ /* 0x000fe20008410000 */
[----:B------:R-:W-:Y:S01]  /*3da0*/  ISETP.GT.AND P2, PT, R3, 0x18, PT ;  /* 0x000000180300780c */ /* 0x000fe20003f44270 */
[----:B------:R-:W-:Y:S01]  /*3db0*/  FMUL.FTZ R37, R37, UR6 ;  /* 0x0000000625257c20 */ /* 0x000fe20008410000 */
[----:B------:R-:W-:Y:S01]  /*3dc0*/  FMNMX.FTZ R0, R50, R7, !PT ;  /* 0x0000000732007209 */ /* 0x000fe20007810000 */
[----:B------:R-:W0:Y:S01]  /*3dd0*/  MUFU.TANH R54, R54 ;  /* 0x0000003600367308 */ /* 0x000e220000002400 */
[----:B-1----:R-:W-:Y:S01]  /*3de0*/  FSEL R51, R51, -INF , P3 ;  /* 0xff80000033337808 */ /* 0x002fe20001800000 */
[----:B------:R-:W-:Y:S01]  /*3df0*/  FMUL.FTZ R24, R24, UR6 ;  /* 0x0000000618187c20 */ /* 0x000fe20008410000 */
[----:B------:R-:W-:Y:S01]  /*3e00*/  FMUL.FTZ R25, R25, UR6 ;  /* 0x0000000619197c20 */ /* 0x000fe20008410000 */
[----:B------:R-:W-:Y:S01]  /*3e10*/  FMUL.FTZ R28, R28, UR6 ;  /* 0x000000061c1c7c20 */ /* 0x000fe20008410000 */
[----:B------:R-:W-:Y:S01]  /*3e20*/  FMNMX.FTZ R7, R51, R0, !PT ;  /* 0x0000000033077209 */ /* 0x000fe20007810000 */
[----:B------:R-:W-:Y:S01]  /*3e30*/  FMUL.FTZ R29, R29, UR6 ;  /* 0x000000061d1d7c20 */ /* 0x000fe20008410000 */
[----:B------:R-:W-:Y:S01]  /*3e40*/  ULDC UR7, c[0x0][0x988] ;  /* 0x0002620000077ab9 */ /* 0x000fe20000000800 */
[----:B------:R-:W1:Y:S01]  /*3e50*/  MUFU.TANH R60, R60 ;  /* 0x0000003c003c7308 */ /* 0x000e620000002400 */
[----:B--2---:R-:W-:Y:S01]  /*3e60*/  FSEL R57, R57, -INF , P1 ;  /* 0xff80000039397808 */ /* 0x004fe20000800000 */
[----:B------:R-:W2:Y:S01]  /*3e70*/  S2UR UR11, SR_CgaCtaId ;  /* 0x00000000000b79c3 */ /* 0x000ea20000008800 */
[C---:B------:R-:W-:Y:S01]  /*3e80*/  ISETP.GT.AND P1, PT, R3.reuse, 0x19, PT ;  /* 0x000000190300780c */ /* 0x040fe20003f24270 */
[----:B------:R-:W-:Y:S01]  /*3e90*/  UIADD3 UR60, UR60, -0x2, URZ ;  /* 0xfffffffe3c3c7890 */ /* 0x000fe2000fffe03f */
[----:B------:R-:W-:Y:S01]  /*3ea0*/  P2R R9, PR, RZ, 0x1 ;  /* 0x00000001ff097803 */ /* 0x000fe20000000000 */
[--C-:B------:R-:W-:Y:S01]  /*3eb0*/  IMAD.MOV.U32 R150, RZ, RZ, R151.reuse ;  /* 0x000000ffff967224 */ /* 0x100fe200078e0097 */
[----:B------:R-:W-:Y:S01]  /*3ec0*/  R2UR UR10, R16 ;  /* 0x00000000100a72ca */ /* 0x000fe200000e0000 */
[----:B------:R-:W3:Y:S01]  /*3ed0*/  MUFU.TANH R55, R55 ;  /* 0x0000003700377308 */ /* 0x000ee20000002400 */
[----:B0-----:R-:W-:Y:S01]  /*3ee0*/  FSEL R54, R54, -INF , P2 ;  /* 0xff80000036367808 */ /* 0x001fe20001000000 */
[--C-:B------:R-:W-:Y:S01]  /*3ef0*/  IMAD.MOV.U32 R148, RZ, RZ, R151.reuse ;  /* 0x000000ffff947224 */ /* 0x100fe200078e0097 */
[----:B------:R-:W-:Y:S01]  /*3f00*/  MOV R149, R151 ;  /* 0x0000009700957202 */ /* 0x000fe20000000f00 */
[--C-:B------:R-:W-:Y:S01]  /*3f10*/  IMAD.MOV.U32 R147, RZ, RZ, R151.reuse ;  /* 0x000000ffff937224 */ /* 0x100fe200078e0097 */
[----:B------:R-:W-:Y:S01]  /*3f20*/  FMNMX.FTZ R0, R54, R7, !PT ;  /* 0x0000000736007209 */ /* 0x000fe20007810000 */
[--C-:B------:R-:W-:Y:S01]  /*3f30*/  IMAD.MOV.U32 R145, RZ, RZ, R151.reuse ;  /* 0x000000ffff917224 */ /* 0x100fe200078e0097 */
[-C--:B------:R-:W-:Y:S01]  /*3f40*/  MOV R146, R151.reuse ;  /* 0x0000009700927202 */ /* 0x080fe20000000f00 */
[----:B------:R-:W0:Y:S01]  /*3f50*/  MUFU.TANH R61, R61 ;  /* 0x0000003d003d7308 */ /* 0x000e220000002400 */
[----:B-1----:R-:W-:Y:S01]  /*3f60*/  FSEL R60, R60, -INF , P6 ;  /* 0xff8000003c3c7808 */ /* 0x002fe20003000000 */
[--C-:B------:R-:W-:Y:S01]  /*3f70*/  IMAD.MOV.U32 R144, RZ, RZ, R151.reuse ;  /* 0x000000ffff907224 */ /* 0x100fe200078e0097 */
[----:B------:R-:W-:Y:S01]  /*3f80*/  ISETP.GT.AND P6, PT, R3, 0x20, PT ;  /* 0x000000200300780c */ /* 0x000fe20003fc4270 */
[----:B------:R-:W-:Y:S01]  /*3f90*/  UIADD3 UR6, UR10, 0x38840, URZ ;  /* 0x000388400a067890 */ /* 0x000fe2000fffe03f */
[----:B------:R-:W-:Y:S01]  /*3fa0*/  R2UR UR10, R17 ;  /* 0x00000000110a72ca */ /* 0x000fe200000e0000 */
[--C-:B------:R-:W-:Y:S01]  /*3fb0*/  IMAD.MOV.U32 R142, RZ, RZ, R151.reuse ;  /* 0x000000ffff8e7224 */ /* 0x100fe200078e0097 */
[-C--:B------:R-:W-:Y:S01]  /*3fc0*/  MOV R143, R151.reuse ;  /* 0x00000097008f7202 */ /* 0x080fe20000000f00 */
[----:B------:R-:W1:Y:S01]  /*3fd0*/  MUFU.TANH R42, R42 ;  /* 0x0000002a002a7308 */ /* 0x000e620000002400 */
[----:B---3--:R-:W-:Y:S01]  /*3fe0*/  FSEL R55, R55, -INF , P1 ;  /* 0xff80000037377808 */ /* 0x008fe20000800000 */
[----:B--2---:R-:W-:Y:S01]  /*3ff0*/  UPRMT UR6, UR11, 0x654, UR6 ;  /* 0x000006540b067896 */ /* 0x004fe20008000006 */
[--C-:B------:R-:W-:Y:S01]  /*4000*/  IMAD.MOV.U32 R141, RZ, RZ, R151.reuse ;  /* 0x000000ffff8d7224 */ /* 0x100fe200078e0097 */
[-C--:B------:R-:W-:Y:S01]  /*4010*/  MOV R140, R151.reuse ;  /* 0x00000097008c7202 */ /* 0x080fe20000000f00 */
[--C-:B------:R-:W-:Y:S01]  /*4020*/  IMAD.MOV.U32 R139, RZ, RZ, R151.reuse ;  /* 0x000000ffff8b7224 */ /* 0x100fe200078e0097 */
[----:B------:R-:W-:Y:S01]  /*4030*/  FMNMX.FTZ R7, R55, R0, !PT ;  /* 0x0000000037077209 */ /* 0x000fe20007810000 */
[--C-:B------:R-:W-:Y:S01]  /*4040*/  IMAD.MOV.U32 R138, RZ, RZ, R151.reuse ;  /* 0x000000ffff8a7224 */ /* 0x100fe200078e0097 */
[----:B------:R-:W2:Y:S01]  /*4050*/  MUFU.TANH R48, R48 ;  /* 0x0000003000307308 */ /* 0x000ea20000002400 */
[----:B0-----:R-:W-:Y:S01]  /*4060*/  FSEL R61, R61, -INF , P5 ;  /* 0xff8000003d3d7808 */ /* 0x001fe20002800000 */
[----:B------:R-:W-:Y:S01]  /*4070*/  UISETP.GE.AND UP0, UPT, UR60, UR10, UPT ;  /* 0x0000000a3c00728c */ /* 0x000fe2000bf06270 */
[C---:B------:R-:W-:Y:S01]  /*4080*/  ISETP.GT.AND P5, PT, R3.reuse, 0x21, PT ;  /* 0x000000210300780c */ /* 0x040fe20003fa4270 */
[----:B------:R-:W-:Y:S01]  /*4090*/  SYNCS.ARRIVE.TRANS64.RED.A1T0 RZ, [UR6], RZ ;  /* 0x000000ffffff79a7 */ /* 0x000fe20008100406 */
[----:B------:R-:W-:Y:S01]  /*40a0*/  UMOV UR6, URZ ;  /* 0x0000003f00067c82 */ /* 0x000fe20008000000 */
[-C--:B------:R-:W-:Y:S01]  /*40b0*/  MOV R137, R151.reuse ;  /* 0x0000009700897202 */ /* 0x080fe20000000f00 */
[--C-:B------:R-:W-:Y:S01]  /*40c0*/  IMAD.MOV.U32 R136, RZ, RZ, R151.reuse ;  /* 0x000000ffff887224 */ /* 0x100fe200078e0097 */
[----:B------:R-:W0:Y:S01]  /*40d0*/  MUFU.TANH R43, R43 ;  /* 0x0000002b002b7308 */ /* 0x000e220000002400 */
[----:B-1----:R-:W-:Y:S01]  /*40e0*/  FSEL R42, R42, -INF , P6 ;  /* 0xff8000002a2a7808 */ /* 0x002fe20003000000 */
[--C-:B------:R-:W-:Y:S01]  /*40f0*/  IMAD.MOV.U32 R135, RZ, RZ, R151.reuse ;  /* 0x000000ffff877224 */ /* 0x100fe200078e0097 */
[----:B------:R-:W-:Y:S01]  /*4100*/  MOV R134, R151 ;  /* 0x0000009700867202 */ /* 0x000fe20000000f00 */
[--C-:B------:R-:W-:Y:S01]  /*4110*/  IMAD.MOV.U32 R133, RZ, RZ, R151.reuse ;  /* 0x000000ffff857224 */ /* 0x100fe200078e0097 */
[----:B------:R-:W-:Y:S01]  /*4120*/  FMNMX.FTZ R0, R42, R7, !PT ;  /* 0x000000072a007209 */ /* 0x000fe20007810000 */
[--C-:B------:R-:W-:Y:S01]  /*4130*/  IMAD.MOV.U32 R132, RZ, RZ, R151.reuse ;  /* 0x000000ffff847224 */ /* 0x100fe200078e0097 */
[-C--:B------:R-:W-:Y:S01]  /*4140*/  MOV R131, R151.reuse ;  /* 0x0000009700837202 */ /* 0x080fe20000000f00 */
[----:B------:R-:W1:Y:S01]  /*4150*/  MUFU.TANH R49, R49 ;  /* 0x0000003100317308 */ /* 0x000e620000002400 */
[----:B--2---:R-:W-:Y:S01]  /*4160*/  FSEL R48, R48, -INF , P4 ;  /* 0xff80000030307808 */ /* 0x004fe20002000000 */
[--C-:B------:R-:W-:Y:S01]  /*4170*/  IMAD.MOV.U32 R130, RZ, RZ, R151.reuse ;  /* 0x000000ffff827224 */ /* 0x100fe200078e0097 */
[----:B------:R-:W-:Y:S01]  /*4180*/  ISETP.GT.AND P4, PT, R3, 0x28, PT ;  /* 0x000000280300780c */ /* 0x000fe20003f84270 */
[--C-:B------:R-:W-:Y:S01]  /*4190*/  IMAD.MOV.U32 R129, RZ, RZ, R151.reuse ;  /* 0x000000ffff817224 */ /* 0x100fe200078e0097 */
[-C--:B------:R-:W-:Y:S01]  /*41a0*/  MOV R128, R151.reuse ;  /* 0x0000009700807202 */ /* 0x080fe20000000f00 */
[--C-:B------:R-:W-:Y:S01]  /*41b0*/  IMAD.MOV.U32 R127, RZ, RZ, R151.reuse ;  /* 0x000000ffff7f7224 */ /* 0x100fe200078e0097 */
[-C--:B------:R-:W-:Y:S01]  /*41c0*/  MOV R125, R151.reuse ;  /* 0x00000097007d7202 */ /* 0x080fe20000000f00 */
[----:B------:R-:W2:Y:S01]  /*41d0*/  MUFU.TANH R46, R46 ;  /* 0x0000002e002e7308 */ /* 0x000ea20000002400 */
[----:B0-----:R-:W-:Y:S01]  /*41e0*/  FSEL R43, R43, -INF , P5 ;  /* 0xff8000002b2b7808 */ /* 0x001fe20002800000 */
[--C-:B------:R-:W-:Y:S01]  /*41f0*/  IMAD.MOV.U32 R126, RZ, RZ, R151.reuse ;  /* 0x000000ffff7e7224 */ /* 0x100fe200078e0097 */
[-C--:B------:R-:W-:Y:S01]  /*4200*/  MOV R122, R151.reuse ;  /* 0x00000097007a7202 */ /* 0x080fe20000000f00 */
[--C-:B------:R-:W-:Y:S01]  /*4210*/  IMAD.MOV.U32 R124, RZ, RZ, R151.reuse ;  /* 0x000000ffff7c7224 */ /* 0x100fe200078e0097 */
[----:B------:R-:W-:Y:S01]  /*4220*/  FMNMX.FTZ R7, R43, R0, !PT ;  /* 0x000000002b077209 */ /* 0x000fe20007810000 */
[--C-:B------:R-:W-:Y:S01]  /*4230*/  IMAD.MOV.U32 R123, RZ, RZ, R151.reuse ;  /* 0x000000ffff7b7224 */ /* 0x100fe200078e0097 */
[-C--:B------:R-:W-:Y:S01]  /*4240*/  MOV R119, R151.reuse ;  /* 0x0000009700777202 */ /* 0x080fe20000000f00 */
[----:B------:R-:W0:Y:S01]  /*4250*/  MUFU.TANH R52, R52 ;  /* 0x0000003400347308 */ /* 0x000e220000002400 */
[----:B-1----:R-:W-:Y:S01]  /*4260*/  FSEL R49, R49, -INF , P3 ;  /* 0xff80000031317808 */ /* 0x002fe20001800000 */
[--C-:B------:R-:W-:Y:S01]  /*4270*/  IMAD.MOV.U32 R121, RZ, RZ, R151.reuse ;  /* 0x000000ffff797224 */ /* 0x100fe200078e0097 */
[C---:B------:R-:W-:Y:S01]  /*4280*/  ISETP.GT.AND P3, PT, R3.reuse, 0x29, PT ;  /* 0x000000290300780c */ /* 0x040fe20003f64270 */
[--C-:B------:R-:W-:Y:S01]  /*4290*/  IMAD.MOV.U32 R120, RZ, RZ, R151.reuse ;  /* 0x000000ffff787224 */ /* 0x100fe200078e0097 */
[-C--:B------:R-:W-:Y:S01]  /*42a0*/  MOV R116, R151.reuse ;  /* 0x0000009700747202 */ /* 0x080fe20000000f00 */
[--C-:B------:R-:W-:Y:S01]  /*42b0*/  IMAD.MOV.U32 R118, RZ, RZ, R151.reuse ;  /* 0x000000ffff767224 */ /* 0x100fe200078e0097 */
[-C--:B------:R-:W-:Y:S01]  /*42c0*/  MOV R113, R151.reuse ;  /* 0x0000009700717202 */ /* 0x080fe20000000f00 */
[----:B------:R-:W1:Y:S01]  /*42d0*/  MUFU.TANH R47, R47 ;  /* 0x0000002f002f7308 */ /* 0x000e620000002400 */
[----:B--2---:R-:W-:Y:S01]  /*42e0*/  FSEL R46, R46, -INF , P4 ;  /* 0xff8000002e2e7808 */ /* 0x004fe20002000000 */
[--C-:B------:R-:W-:Y:S01]  /*42f0*/  IMAD.MOV.U32 R117, RZ, RZ, R151.reuse ;  /* 0x000000ffff757224 */ /* 0x100fe200078e0097 */
[----:B------:R-:W-:Y:S01]  /*4300*/  MOV R110, R151 ;  /* 0x00000097006e7202 */ /* 0x000fe20000000f00 */
[--C-:B------:R-:W-:Y:S01]  /*4310*/  IMAD.MOV.U32 R115, RZ, RZ, R151.reuse ;  /* 0x000000ffff737224 */ /* 0x100fe200078e0097 */
[----:B------:R-:W-:Y:S01]  /*4320*/  FMNMX.FTZ R0, R46, R7, !PT ;  /* 0x000000072e007209 */ /* 0x000fe20007810000 */
[--C-:B------:R-:W-:Y:S01]  /*4330*/  IMAD.MOV.U32 R114, RZ, RZ, R151.reuse ;  /* 0x000000ffff727224 */ /* 0x100fe200078e0097 */
[-C--:B------:R-:W-:Y:S01]  /*4340*/  MOV R107, R151.reuse ;  /* 0x00000097006b7202 */ /* 0x080fe20000000f00 */
[----:B------:R-:W2:Y:S01]  /*4350*/  MUFU.TANH R53, R53 ;  /* 0x0000003500357308 */ /* 0x000ea20000002400 */
[----:B0-----:R-:W-:Y:S01]  /*4360*/  FSEL R52, R52, -INF , P2 ;  /* 0xff80000034347808 */ /* 0x001fe20001000000 */
[--C-:B------:R-:W-:Y:S01]  /*4370*/  IMAD.MOV.U32 R112, RZ, RZ, R151.reuse ;  /* 0x000000ffff707224 */ /* 0x100fe200078e0097 */
[----:B------:R-:W-:Y:S01]  /*4380*/  ISETP.GT.AND P2, PT, R3, 0x30, PT ;  /* 0x000000300300780c */ /* 0x000fe20003f44270 */
[--C-:B------:R-:W-:Y:S01]  /*4390*/  IMAD.MOV.U32 R111, RZ, RZ, R151.reuse ;  /* 0x000000ffff6f7224 */ /* 0x100fe200078e0097 */
[-C--:B------:R-:W-:Y:S01]  /*43a0*/  MOV R104, R151.reuse ;  /* 0x0000009700687202 */ /* 0x080fe20000000f00 */
[--C-:B------:R-:W-:Y:S01]  /*43b0*/  IMAD.MOV.U32 R109, RZ, RZ, R151.reuse ;  /* 0x000000ffff6d7224 */ /* 0x100fe200078e0097 */
[-C--:B------:R-:W-:Y:S01]  /*43c0*/  MOV R101, R151.reuse ;  /* 0x0000009700657202 */ /* 0x080fe20000000f00 */
[----:B------:R-:W0:Y:S01]  /*43d0*/  MUFU.TANH R34, R34 ;  /* 0x0000002200227308 */ /* 0x000e220000002400 */
[----:B-1----:R-:W-:Y:S01]  /*43e0*/  FSEL R47, R47, -INF , P3 ;  /* 0xff8000002f2f7808 */ /* 0x002fe20001800000 */
[--C-:B------:R-:W-:Y:S01]  /*43f0*/  IMAD.MOV.U32 R108, RZ, RZ, R151.reuse ;  /* 0x000000ffff6c7224 */ /* 0x100fe200078e0097 */
[-C--:B------:R-:W-:Y:S01]  /*4400*/  MOV R98, R151.reuse ;  /* 0x0000009700627202 */ /* 0x080fe20000000f00 */
[--C-:B------:R-:W-:Y:S01]  /*4410*/  IMAD.MOV.U32 R106, RZ, RZ, R151.reuse ;  /* 0x000000ffff6a7224 */ /* 0x100fe200078e0097 */
[----:B------:R-:W-:Y:S01]  /*4420*/  FMNMX.FTZ R7, R47, R0, !PT ;  /* 0x000000002f077209 */ /* 0x000fe20007810000 */
[--C-:B------:R-:W-:Y:S01]  /*4430*/  IMAD.MOV.U32 R105, RZ, RZ, R151.reuse ;  /* 0x000000ffff697224 */ /* 0x100fe200078e0097 */
[-C--:B------:R-:W-:Y:S01]  /*4440*/  MOV R95, R151.reuse ;  /* 0x00000097005f7202 */ /* 0x080fe20000000f00 */
[----:B------:R-:W1:Y:S01]  /*4450*/  MUFU.TANH R40, R40 ;  /* 0x0000002800287308 */ /* 0x000e620000002400 */
[----:B--2---:R-:W-:Y:S01]  /*4460*/  FSEL R53, R53, -INF , P1 ;  /* 0xff80000035357808 */ /* 0x004fe20000800000 */
[--C-:B------:R-:W-:Y:S01]  /*4470*/  IMAD.MOV.U32 R103, RZ, RZ, R151.reuse ;  /* 0x000000ffff677224 */ /* 0x100fe200078e0097 */
[C---:B------:R-:W-:Y:S01]  /*4480*/  ISETP.GT.AND P1, PT, R3.reuse, 0x31, PT ;  /* 0x000000310300780c */ /* 0x040fe20003f24270 */
[--C-:B------:R-:W-:Y:S01]  /*4490*/  IMAD.MOV.U32 R102, RZ, RZ, R151.reuse ;  /* 0x000000ffff667224 */ /* 0x100fe200078e0097 */
[-C--:B------:R-:W-:Y:S01]  /*44a0*/  MOV R92, R151.reuse ;  /* 0x00000097005c7202 */ /* 0x080fe20000000f00 */
[--C-:B------:R-:W-:Y:S01]  /*44b0*/  IMAD.MOV.U32 R100, RZ, RZ, R151.reuse ;  /* 0x000000ffff647224 */ /* 0x100fe200078e0097 */
[-C--:B------:R-:W-:Y:S01]  /*44c0*/  MOV R89, R151.reuse ;  /* 0x0000009700597202 */ /* 0x080fe20000000f00 */
[----:B------:R-:W2:Y:S01]  /*44d0*/  MUFU.TANH R35, R35 ;  /* 0x0000002300237308 */ /* 0x000ea20000002400 */
        /* <DEDUP_REMOVED lines=11> */
[--C-:B------:R-:W-:Y:S01]  /*4590*/  IMAD.MOV.U32 R93, RZ, RZ, R151.reuse ;  /* 0x000000ffff5d7224 */ /* 0x100fe200078e0097 */
[-C--:B------:R-:W-:Y:S01]  /*45a0*/  MOV R80, R151.reuse ;  /* 0x0000009700507202 */ /* 0x080fe20000000f00 */
[--C-:B------:R-:W-:Y:S01]  /*45b0*/  IMAD.MOV.U32 R91, RZ, RZ, R151.reuse ;  /* 0x000000ffff5b7224 */ /* 0x100fe200078e0097 */
[-C--:B------:R-:W-:Y:S01]  /*45c0*/  MOV R77, R151.reuse ;  /* 0x00000097004d7202 */ /* 0x080fe20000000f00 */
[----:B------:R-:W1:Y:S01]  /*45d0*/  MUFU.TANH R38, R38 ;  /* 0x0000002600267308 */ /* 0x000e620000002400 */
[----:B--2---:R-:W-:Y:S01]  /*45e0*/  FSEL R35, R35, -INF , P1 ;  /* 0xff80000023237808 */ /* 0x004fe20000800000 */
[--C-:B------:R-:W-:Y:S01]  /*45f0*/  IMAD.MOV.U32 R90, RZ, RZ, R151.reuse ;  /* 0x000000ffff5a7224 */ /* 0x100fe200078e0097 */
[-C--:B------:R-:W-:Y:S01]  /*4600*/  MOV R74, R151.reuse ;  /* 0x00000097004a7202 */ /* 0x080fe20000000f00 */
        /* <DEDUP_REMOVED lines=11> */
[----:B------:R-:W-:Y:S01]  /*46c0*/  MOV R65, R151 ;  /* 0x0000009700417202 */ /* 0x000fe20000000f00 */
[----:B------:R-:W0:Y:S01]  /*46d0*/  MUFU.TANH R39, R39 ;  /* 0x0000002700277308 */ /* 0x000e220000002400 */
[----:B-1----:R-:W-:Y:S01]  /*46e0*/  FSEL R38, R38, -INF , P6 ;  /* 0xff80000026267808 */ /* 0x002fe20003000000 */
[----:B------:R-:W-:-:S02]  /*46f0*/  IMAD.MOV.U32 R81, RZ, RZ, R151 ;  /* 0x000000ffff517224 */ /* 0x000fc400078e0097 */
[--C-:B------:R-:W-:Y:S01]  /*4700*/  IMAD.MOV.U32 R79, RZ, RZ, R151.reuse ;  /* 0x000000ffff4f7224 */ /* 0x100fe200078e0097 */
[----:B------:R-:W-:Y:S01]  /*4710*/  FMNMX.FTZ R0, R38, R7, !PT ;  /* 0x0000000726007209 */ /* 0x000fe20007810000 */
[--C-:B------:R-:W-:Y:S02]  /*4720*/  IMAD.MOV.U32 R78, RZ, RZ, R151.reuse ;  /* 0x000000ffff4e7224 */ /* 0x100fe400078e0097 */
[----:B------:R-:W1:Y:S01]  /*4730*/  MUFU.TANH R45, R45 ;  /* 0x0000002d002d7308 */ /* 0x000e620000002400 */
[----:B--2---:R-:W-:Y:S01]  /*4740*/  FSEL R44, R44, -INF , P4 ;  /* 0xff8000002c2c7808 */ /* 0x004fe20002000000 */
[--C-:B------:R-:W-:Y:S01]  /*4750*/  IMAD.MOV.U32 R76, RZ, RZ, R151.reuse ;  /* 0x000000ffff4c7224 */ /* 0x100fe200078e0097 */
[----:B------:R-:W-:Y:S01]  /*4760*/  ISETP.GT.AND P4, PT, R3, 0x40, PT ;  /* 0x000000400300780c */ /* 0x000fe20003f84270 */
[--C-:B------:R-:W-:Y:S02]  /*4770*/  IMAD.MOV.U32 R75, RZ, RZ, R151.reuse ;  /* 0x000000ffff4b7224 */ /* 0x100fe400078e0097 */
[----:B------:R-:W-:-:S02]  /*4780*/  IMAD.MOV.U32 R73, RZ, RZ, R151 ;  /* 0x000000ffff497224 */ /* 0x000fc400078e0097 */
[----:B------:R-:W2:Y:S01]  /*4790*/  MUFU.TANH R26, R26 ;  /* 0x0000001a001a7308 */ /* 0x000ea20000002400 */
[----:B0-----:R-:W-:Y:S01]  /*47a0*/  FSEL R39, R39, -INF , P5 ;  /* 0xff80000027277808 */ /* 0x001fe20002800000 */
[--C-:B------:R-:W-:Y:S02]  /*47b0*/  IMAD.MOV.U32 R72, RZ, RZ, R151.reuse ;  /* 0x000000ffff487224 */ /* 0x100fe400078e0097 */
[--C-:B------:R-:W-:Y:S01]  /*47c0*/  IMAD.MOV.U32 R70, RZ, RZ, R151.reuse ;  /* 0x000000ffff467224 */ /* 0x100fe200078e0097 */
[----:B------:R-:W-:Y:S01]  /*47d0*/  FMNMX.FTZ R7, R39, R0, !PT ;  /* 0x0000000027077209 */ /* 0x000fe20007810000 */
[--C-:B------:R-:W-:Y:S02]  /*47e0*/  IMAD.MOV.U32 R69, RZ, RZ, R151.reuse ;  /* 0x000000ffff457224 */ /* 0x100fe400078e0097 */
[----:B------:R-:W0:Y:S01]  /*47f0*/  MUFU.TANH R32, R32 ;  /* 0x0000002000207308 */ /* 0x000e220000002400 */
[----:B-1----:R-:W-:Y:S01]  /*4800*/  FSEL R45, R45, -INF , P3 ;  /* 0xff8000002d2d7808 */ /* 0x002fe20001800000 */
[--C-:B------:R-:W-:Y:S01]  /*4810*/  IMAD.MOV.U32 R67, RZ, RZ, R151.reuse ;  /* 0x000000ffff437224 */ /* 0x100fe200078e0097 */
[----:B------:R-:W-:Y:S01]  /*4820*/  ISETP.GT.AND P3, PT, R3, 0x41, PT ;  /* 0x000000410300780c */ /* 0x000fe20003f64270 */
[----:B------:R-:W-:-:S02]  /*4830*/  IMAD.MOV.U32 R66, RZ, RZ, R151 ;  /* 0x000000ffff427224 */ /* 0x000fc400078e0097 */
[----:B------:R-:W-:Y:S02]  /*4840*/  IMAD.MOV.U32 R64, RZ, RZ, R151 ;  /* 0x000000ffff407224 */ /* 0x000fe400078e0097 */
[----:B------:R-:W1:Y:S01]  /*4850*/  MUFU.TANH R27, R27 ;  /* 0x0000001b001b7308 */ /* 0x000e620000002400 */
[----:B--2---:R-:W-:-:S04]  /*4860*/  FSEL R26, R26, -INF , P4 ;  /* 0xff8000001a1a7808 */ /* 0x004fc80002000000 */
[----:B------:R-:W-:-:S03]  /*4870*/  FMNMX.FTZ R0, R26, R7, !PT ;  /* 0x000000071a007209 */ /* 0x000fc60007810000 */
[----:B------:R-:W2:Y:S01]  /*4880*/  MUFU.TANH R33, R33 ;  /* 0x0000002100217308 */ /* 0x000ea20000002400 */
[----:B0-----:R-:W-:Y:S02]  /*4890*/  FSEL R32, R32, -INF , P2 ;  /* 0xff80000020207808 */ /* 0x001fe40001000000 */
[----:B------:R-:W-:-:S05]  /*48a0*/  ISETP.GT.AND P2, PT, R3, 0x48, PT ;  /* 0x000000480300780c */ /* 0x000fca0003f44270 */
[----:B------:R-:W0:Y:S01]  /*48b0*/  MUFU.TANH R30, R30 ;  /* 0x0000001e001e7308 */ /* 0x000e220000002400 */
[----:B-1----:R-:W-:-:S07]  /*48c0*/  FSEL R27, R27, -INF , P3 ;  /* 0xff8000001b1b7808 */ /* 0x002fce0001800000 */
[----:B------:R-:W1:Y:S01]  /*48d0*/  MUFU.TANH R31, R31 ;  /* 0x0000001f001f7308 */ /* 0x000e620000002400 */
[----:B--2---:R-:W-:Y:S02]  /*48e0*/  FSEL R33, R33, -INF , P1 ;  /* 0xff80000021217808 */ /* 0x004fe40000800000 */
[----:B------:R-:W-:Y:S02]  /*48f0*/  ISETP.GT.AND P1, PT, R3, 0x49, PT ;  /* 0x000000490300780c */ /* 0x000fe40003f24270 */
[----:B------:R-:W-:-:S03]  /*4900*/  FMNMX.FTZ R3, R27, R0, !PT ;  /* 0x000000001b037209 */ /* 0x000fc60007810000 */
[----:B------:R-:W2:Y:S01]  /*4910*/  MUFU.TANH R36, R36 ;  /* 0x0000002400247308 */ /* 0x000ea20000002400 */
[----:B0-----:R-:W-:-:S04]  /*4920*/  FSEL R30, R30, -INF , P2 ;  /* 0xff8000001e1e7808 */ /* 0x001fc80001000000 */
[----:B------:R-:W-:-:S03]  /*4930*/  FMNMX.FTZ R0, R30, R3, !PT ;  /* 0x000000031e007209 */ /* 0x000fc60007810000 */
[----:B------:R-:W0:Y:S01]  /*4940*/  MUFU.TANH R37, R37 ;  /* 0x0000002500257308 */ /* 0x000e220000002400 */
[----:B-1----:R-:W-:-:S04]  /*4950*/  FSEL R31, R31, -INF , P1 ;  /* 0xff8000001f1f7808 */ /* 0x002fc80000800000 */
[----:B------:R-:W-:-:S03]  /*4960*/  FMNMX.FTZ R0, R31, R0, !PT ;  /* 0x000000001f007209 */ /* 0x000fc60007810000 */
[----:B------:R-:W1:Y:S01]  /*4970*/  MUFU.TANH R24, R24 ;  /* 0x0000001800187308 */ /* 0x000e620000002400 */
[----:B--2---:R-:W-:Y:S01]  /*4980*/  FSEL R36, R36, -INF , P6 ;  /* 0xff80000024247808 */ /* 0x004fe20003000000 */
[----:B------:R-:W2:Y:S06]  /*4990*/  SHFL.BFLY PT, R3, R0, 0x2, 0x1f ;  /* 0x0c401f0000037f89 */ /* 0x000eac00000e0000 */
[----:B------:R-:W3:Y:S01]  /*49a0*/  MUFU.TANH R25, R25 ;  /* 0x0000001900197308 */ /* 0x000ee20000002400 */
[----:B0-----:R-:W-:-:S07]  /*49b0*/  FSEL R37, R37, -INF , P5 ;  /* 0xff80000025257808 */ /* 0x001fce0002800000 */
[----:B------:R-:W0:Y:S01]  /*49c0*/  MUFU.TANH R28, R28 ;  /* 0x0000001c001c7308 */ /* 0x000e220000002400 */
[----:B-1----:R-:W-:-:S07]  /*49d0*/  FSEL R24, R24, -INF , P4 ;  /* 0xff80000018187808 */ /* 0x002fce0002000000 */
[----:B------:R-:W1:Y:S01]  /*49e0*/  MUFU.TANH R29, R29 ;  /* 0x0000001d001d7308 */ /* 0x000e620000002400 */
[----:B---3--:R-:W-:Y:S02]  /*49f0*/  FSEL R25, R25, -INF , P3 ;  /* 0xff80000019197808 */ /* 0x008fe40001800000 */
[----:B--2---:R-:W-:-:S05]  /*4a00*/  FMNMX.FTZ R3, R0, R3, !PT ;  /* 0x0000000300037209 */ /* 0x004fca0007810000 */
[----:B------:R-:W2:Y:S01]  /*4a10*/  SHFL.BFLY PT, R6, R3, 0x1, 0x1f ;  /* 0x0c201f0003067f89 */ /* 0x000ea200000e0000 */
[----:B0-----:R-:W-:Y:S02]  /*4a20*/  FSEL R28, R28, -INF , P2 ;  /* 0xff8000001c1c7808 */ /* 0x001fe40001000000 */
[----:B-1----:R-:W-:Y:S02]  /*4a30*/  FSEL R29, R29, -INF , P1 ;  /* 0xff8000001d1d7808 */ /* 0x002fe40000800000 */
[----:B--2---:R-:W-:Y:S02]  /*4a40*/  FMNMX.FTZ R6, R3, R6, !PT ;  /* 0x0000000603067209 */ /* 0x004fe40007810000 */
[----:B------:R-:W-:Y:S02]  /*4a50*/  FMNMX.FTZ R3, R56, R57, !PT ;  /* 0x0000003938037209 */ /* 0x000fe40007810000 */
[C---:B------:R-:W-:Y:S01]  /*4a60*/  FSETP.NEU.FTZ.AND P0, PT, R6.reuse, -INF , PT ;  /* 0xff8000000600780b */ /* 0x040fe20003f1d000 */
[----:B------:R-:W-:Y:S01]  /*4a70*/  FMUL.FTZ R2, R6, UR7 ;  /* 0x0000000706027c20 */ /* 0x000fe20008410000 */
[----:B------:R-:W-:-:S04]  /*4a80*/  FMNMX.FTZ R0, R60, R3, !PT ;  /* 0x000000033c007209 */ /* 0x000fc80007810000 */
[----:B------:R-:W-:Y:S02]  /*4a90*/  FMNMX.FTZ R3, R61, R0, !PT ;  /* 0x000000003d037209 */ /* 0x000fe40007810000 */
[----:B------:R-:W-:Y:S02]  /*4aa0*/  FSEL R7, R2, RZ, P0 ;  /* 0x000000ff02077208 */ /* 0x000fe40000000000 */
[----:B------:R-:W-:Y:S02]  /*4ab0*/  FMNMX.FTZ R0, R48, R3, !PT ;  /* 0x0000000330007209 */ /* 0x000fe40007810000 */
[----:B------:R-:W-:Y:S01]  /*4ac0*/  ISETP.NE.AND P0, PT, R9, RZ, PT ;  /* 0x000000ff0900720c */ /* 0x000fe20003f05270 */
[--C-:B------:R-:W-:Y:S01]  /*4ad0*/  FFMA.FTZ R58, R58, UR7, -R7.reuse ;  /* 0x000000073a3a7c23 */ /* 0x100fe20008010807 */
[----:B------:R-:W-:Y:S01]  /*4ae0*/  FMNMX.FTZ R3, R49, R0, !PT ;  /* 0x0000000031037209 */ /* 0x000fe20007810000 */
[--C-:B------:R-:W-:Y:S01]  /*4af0*/  FFMA.FTZ R59, R59, UR7, -R7.reuse ;  /* 0x000000073b3b7c23 */ /* 0x100fe20008010807 */
[--C-:B------:R-:W-:Y:S01]  /*4b00*/  FFMA.FTZ R62, R62, UR7, -R7.reuse ;  /* 0x000000073e3e7c23 */ /* 0x100fe20008010807 */
[--C-:B------:R-:W-:Y:S01]  /*4b10*/  FFMA.FTZ R63, R63, UR7, -R7.reuse ;  /* 0x000000073f3f7c23 */ /* 0x100fe20008010807 */
[----:B------:R-:W-:Y:S01]  /*4b20*/  FMNMX.FTZ R0, R52, R3, !PT ;  /* 0x0000000334007209 */ /* 0x000fe20007810000 */
[----:B------:R-:W-:Y:S01]  /*4b30*/  MUFU.EX2 R58, R58 ;  /* 0x0000003a003a7308 */ /* 0x000fe20000000800 */
[--C-:B------:R-:W-:Y:S01]  /*4b40*/  FFMA.FTZ R50, R50, UR7, -R7.reuse ;  /* 0x0000000732327c23 */ /* 0x100fe20008010807 */
[--C-:B------:R-:W-:Y:S01]  /*4b50*/  FFMA.FTZ R51, R51, UR7, -R7.reuse ;  /* 0x0000000733337c23 */ /* 0x100fe20008010807 */
[----:B------:R-:W-:Y:S01]  /*4b60*/  FMNMX.FTZ R3, R53, R0, !PT ;  /* 0x0000000035037209 */ /* 0x000fe20007810000 */
[--C-:B------:R-:W-:Y:S01]  /*4b70*/  FFMA.FTZ R54, R54, UR7, -R7.reuse ;  /* 0x0000000736367c23 */ /* 0x100fe20008010807 */
[--C-:B------:R-:W-:Y:S01]  /*4b80*/  FFMA.FTZ R55, R55, UR7, -R7.reuse ;  /* 0x0000000737377c23 */ /* 0x100fe20008010807 */
[--C-:B------:R-:W-:Y:S01]  /*4b90*/  FFMA.FTZ R42, R42, UR7, -R7.reuse ;  /* 0x000000072a2a7c23 */ /* 0x100fe20008010807 */
[----:B------:R-:W-:Y:S01]  /*4ba0*/  FMNMX.FTZ R0, R40, R3, !PT ;  /* 0x0000000328007209 */ /* 0x000fe20007810000 */
[----:B------:R-:W0:Y:S01]  /*4bb0*/  MUFU.EX2 R59, R59 ;  /* 0x0000003b003b7308 */ /* 0x000e220000000800 */
[--C-:B------:R-:W-:Y:S01]  /*4bc0*/  FFMA.FTZ R43, R43, UR7, -R7.reuse ;  /* 0x000000072b2b7c23 */ /* 0x100fe20008010807 */
        /* <DEDUP_REMOVED lines=14> */
[----:B------:R-:W1:Y:S01]  /*4cb0*/  MUFU.EX2 R63, R63 ;  /* 0x0000003f003f7308 */ /* 0x000e620000000800 */
[----:B------:R-:W-:Y:S01]  /*4cc0*/  FFMA.FTZ R7, R31, UR7, -R7 ;  /* 0x000000071f077c23 */ /* 0x000fe20008010807 */
[----:B0-----:R-:W-:Y:S01]  /*4cd0*/  F2FP.BF16.F32.PACK_AB R209, R59, R58 ;  /* 0x0000003a3bd1723e */ /* 0x001fe200000010ff */
[----:B------:R-:W-:Y:S01]  /*4ce0*/  IMAD.MOV.U32 R31, RZ, RZ, R151 ;  /* 0x000000ffff1f7224 */ /* 0x000fe200078e0097 */
[----:B------:R-:W-:-:S04]  /*4cf0*/  FMNMX.FTZ R3, R33, R0, !PT ;  /* 0x0000000021037209 */ /* 0x000fc80007810000 */
[----:B------:R-:W-:Y:S01]  /*4d00*/  FMNMX.FTZ R0, R36, R3, !PT ;  /* 0x0000000324007209 */ /* 0x000fe20007810000 */
[----:B------:R-:W-:Y:S03]  /*4d10*/  MUFU.EX2 R50, R50 ;  /* 0x0000003200327308 */ /* 0x000fe60000000800 */
[----:B------:R-:W-:-:S04]  /*4d20*/  FMNMX.FTZ R3, R37, R0, !PT ;  /* 0x0000000025037209 */ /* 0x000fc80007810000 */
[----:B------:R-:W-:Y:S01]  /*4d30*/  FMNMX.FTZ R0, R24, R3, !PT ;  /* 0x0000000318007209 */ /* 0x000fe20007810000 */
[----:B------:R-:W0:Y:S01]  /*4d40*/  MUFU.EX2 R51, R51 ;  /* 0x0000003300337308 */ /* 0x000e220000000800 */
[----:B-1----:R-:W-:Y:S02]  /*4d50*/  F2FP.BF16.F32.PACK_AB R211, R63, R62 ;  /* 0x0000003e3fd3723e */ /* 0x002fe400000010ff */
[----:B------:R-:W-:-:S04]  /*4d60*/  FMNMX.FTZ R3, R25, R0, !PT ;  /* 0x0000000019037209 */ /* 0x000fc80007810000 */
[----:B------:R-:W-:Y:S01]  /*4d70*/  FMNMX.FTZ R0, R28, R3, !PT ;  /* 0x000000031c007209 */ /* 0x000fe20007810000 */
[----:B------:R1:W-:Y:S03]  /*4d80*/  MUFU.EX2 R195, R7 ;  /* 0x0000000700c37308 */ /* 0x0003e60000000800 */
[----:B------:R-:W-:-:S05]  /*4d90*/  FMNMX.FTZ R0, R29, R0, !PT ;  /* 0x000000001d007209 */ /* 0x000fca0007810000 */
[----:B------:R-:W2:Y:S01]  /*4da0*/  SHFL.BFLY PT, R3, R0, 0x2, 0x1f ;  /* 0x0c401f0000037f89 */ /* 0x000ea200000e0000 */
[----:B-1----:R-:W-:Y:S01]  /*4db0*/  FADD.FTZ R7, R58, R59 ;  /* 0x0000003b3a077221 */ /* 0x002fe20000010000 */
[----:B------:R-:W-:Y:S01]  /*4dc0*/  MUFU.EX2 R54, R54 ;  /* 0x0000003600367308 */ /* 0x000fe20000000800 */
[----:B0-----:R-:W-:Y:S01]  /*4dd0*/  F2FP.BF16.F32.PACK_AB R205, R51, R50 ;  /* 0x0000003233cd723e */ /* 0x001fe200000010ff */
[----:B------:R-:W-:Y:S01]  /*4de0*/  IMAD.MOV.U32 R58, RZ, RZ, R151 ;  /* 0x000000ffff3a7224 */ /* 0x000fe200078e0097 */
[----:B------:R-:W-:-:S05]  /*4df0*/  MOV R59, R151 ;  /* 0x00000097003b7202 */ /* 0x000fca0000000f00 */
[----:B------:R-:W0:Y:S08]  /*4e00*/  MUFU.EX2 R55, R55 ;  /* 0x0000003700377308 */ /* 0x000e300000000800 */
[----:B------:R-:W-:Y:S01]  /*4e10*/  MUFU.EX2 R42, R42 ;  /* 0x0000002a002a7308 */ /* 0x000fe20000000800 */
[----:B--2---:R-:W-:-:S07]  /*4e20*/  FMNMX.FTZ R2, R0, R3, !PT ;  /* 0x0000000300027209 */ /* 0x004fce0007810000 */
[----:B------:R-:W1:Y:S01]  /*4e30*/  MUFU.EX2 R43, R43 ;  /* 0x0000002b002b7308 */ /* 0x000e620000000800 */
[----:B0-----:R-:W-:Y:S01]  /*4e40*/  F2FP.BF16.F32.PACK_AB R207, R55, R54 ;  /* 0x0000003637cf723e */ /* 0x001fe200000010ff */
[----:B------:R-:W0:Y:S06]  /*4e50*/  SHFL.BFLY PT, R3, R2, 0x1, 0x1f ;  /* 0x0c201f0002037f89 */ /* 0x000e2c00000e0000 */
[----:B------:R-:W-:Y:S08]  /*4e60*/  MUFU.EX2 R46, R46 ;  /* 0x0000002e002e7308 */ /* 0x000ff00000000800 */
[----:B------:R-:W2:Y:S01]  /*4e70*/  MUFU.EX2 R47, R47 ;  /* 0x0000002f002f7308 */ /* 0x000ea20000000800 */
[----:B-1----:R-:W-:-:S07]  /*4e80*/  F2FP.BF16.F32.PACK_AB R201, R43, R42 ;  /* 0x0000002a2bc9723e */ /* 0x002fce00000010ff */
[----:B------:R-:W-:Y:S01]  /*4e90*/  MUFU.EX2 R34, R34 ;  /* 0x0000002200227308 */ /* 0x000fe20000000800 */
[----:B0-----:R-:W-:Y:S01]  /*4ea0*/  FMNMX.FTZ R3, R2, R3, !PT ;  /* 0x0000000302037209 */ /* 0x001fe20007810000 */
[----:B------:R-:W-:Y:S01]  /*4eb0*/  FADD.FTZ R2, R62, R7 ;  /* 0x000000073e027221 */ /* 0x000fe20000010000 */
[----:B------:R-:W-:Y:S02]  /*4ec0*/  MOV R62, R151 ;  /* 0x00000097003e7202 */ /* 0x000fe40000000f00 */
[C---:B------:R-:W-:Y:S01]  /*4ed0*/  FSETP.NEU.FTZ.AND P1, PT, R3.reuse, -INF , PT ;  /* 0xff8000000300780b */ /* 0x040fe20003f3d000 */
[----:B------:R-:W-:Y:S01]  /*4ee0*/  FMUL.FTZ R0, R3, UR7 ;  /* 0x0000000703007c20 */ /* 0x000fe20008410000 */
[----:B------:R-:W-:Y:S01]  /*4ef0*/  FADD.FTZ R7, R63, R2 ;  /* 0x000000023f077221 */ /* 0x000fe20000010000 */
[----:B------:R-:W0:Y:S01]  /*4f00*/  MUFU.EX2 R35, R35 ;  /* 0x0000002300237308 */ /* 0x000e220000000800 */
[----:B--2---:R-:W-:Y:S01]  /*4f10*/  F2FP.BF16.F32.PACK_AB R203, R47, R46 ;  /* 0x0000002e2fcb723e */ /* 0x004fe200000010ff */
[----:B------:R-:W-:Y:S01]  /*4f20*/  IMAD.MOV.U32 R63, RZ, RZ, R151 ;  /* 0x000000ffff3f7224 */ /* 0x000fe200078e0097 */
[----:B------:R-:W-:Y:S01]  /*4f30*/  FSEL R0, R0, RZ, P1 ;  /* 0x000000ff00007208 */ /* 0x000fe20000800000 */
[----:B------:R-:W-:Y:S01]  /*4f40*/  FADD.FTZ R2, R50, R7 ;  /* 0x0000000732027221 */ /* 0x000fe20000010000 */
[----:B------:R-:W-:-:S02]  /*4f50*/  PLOP3.LUT P1, PT, PT, PT, UP0, 0x80, 0x0 ;  /* 0x000000000000781c */ /* 0x000fc40003f2f008 */
[-C--:B------:R-:W-:Y:S01]  /*4f60*/  MOV R50, R151.reuse ;  /* 0x0000009700327202 */ /* 0x080fe20000000f00 */
[--C-:B------:R-:W-:Y:S01]  /*4f70*/  FFMA.FTZ R56, R56, UR7, -R0.reuse ;  /* 0x0000000738387c23 */ /* 0x100fe20008010800 */
[--C-:B------:R-:W-:Y:S01]  /*4f80*/  FFMA.FTZ R57, R57, UR7, -R0.reuse ;  /* 0x0000000739397c23 */ /* 0x100fe20008010800 */
[--C-:B------:R-:W-:Y:S01]  /*4f90*/  FFMA.FTZ R60, R60, UR7, -R0.reuse ;  /* 0x000000073c3c7c23 */ /* 0x100fe20008010800 */
[--C-:B------:R-:W-:Y:S01]  /*4fa0*/  FFMA.FTZ R61, R61, UR7, -R0.reuse ;  /* 0x000000073d3d7c23 */ /* 0x100fe20008010800 */
[--C-:B------:R-:W-:Y:S01]  /*4fb0*/  FFMA.FTZ R48, R48, UR7, -R0.reuse ;  /* 0x0000000730307c23 */ /* 0x100fe20008010800 */
[--C-:B------:R-:W-:Y:S01]  /*4fc0*/  FFMA.FTZ R49, R49, UR7, -R0.reuse ;  /* 0x0000000731317c23 */ /* 0x100fe20008010800 */
[----:B------:R-:W-:Y:S01]  /*4fd0*/  MUFU.EX2 R56, R56 ;  /* 0x0000003800387308 */ /* 0x000fe20000000800 */
[--C-:B------:R-:W-:Y:S01]  /*4fe0*/  FFMA.FTZ R52, R52, UR7, -R0.reuse ;  /* 0x0000000734347c23 */ /* 0x100fe20008010800 */
[----:B------:R-:W-:Y:S01]  /*4ff0*/  FFMA.FTZ R53, R53, UR7, -R0 ;  /* 0x0000000735357c23 */ /* 0x000fe20008010800 */
[----:B------:R-:W-:Y:S01]  /*5000*/  FADD.FTZ R9, R51, R2 ;  /* 0x0000000233097221 */ /* 0x000fe20000010000 */
[--C-:B------:R-:W-:Y:S01]  /*5010*/  FFMA.FTZ R40, R40, UR7, -R0.reuse ;  /* 0x0000000728287c23 */ /* 0x100fe20008010800 */
[--C-:B------:R-:W-:Y:S01]  /*5020*/  FFMA.FTZ R41, R41, UR7, -R0.reuse ;  /* 0x0000000729297c23 */ /* 0x100fe20008010800 */
[--C-:B------:R-:W-:Y:S01]  /*5030*/  FFMA.FTZ R44, R44, UR7, -R0.reuse ;  /* 0x000000072c2c7c23 */ /* 0x100fe20008010800 */
[----:B------:R-:W-:Y:S01]  /*5040*/  FADD.FTZ R14, R54, R9 ;  /* 0x00000009360e7221 */ /* 0x000fe20000010000 */
[----:B------:R-:W1:Y:S01]  /*5050*/  MUFU.EX2 R57, R57 ;  /* 0x0000003900397308 */ /* 0x000e620000000800 */
[--C-:B------:R-:W-:Y:S01]  /*5060*/  FFMA.FTZ R45, R45, UR7, -R0.reuse ;  /* 0x000000072d2d7c23 */ /* 0x100fe20008010800 */
[----:B------:R-:W-:Y:S01]  /*5070*/  FFMA.FTZ R32, R32, UR7, -R0 ;  /* 0x0000000720207c23 */ /* 0x000fe20008010800 */
[----:B------:R-:W-:Y:S01]  /*5080*/  FADD.FTZ R9, R55, R14 ;  /* 0x0000000e37097221 */ /* 0x000fe20000010000 */
[--C-:B------:R-:W-:Y:S01]  /*5090*/  FFMA.FTZ R33, R33, UR7, -R0.reuse ;  /* 0x0000000721217c23 */ /* 0x100fe20008010800 */
[--C-:B------:R-:W-:Y:S01]  /*50a0*/  FFMA.FTZ R36, R36, UR7, -R0.reuse ;  /* 0x0000000724247c23 */ /* 0x100fe20008010800 */
[--C-:B------:R-:W-:Y:S01]  /*50b0*/  FFMA.FTZ R37, R37, UR7, -R0.reuse ;  /* 0x0000000725257c23 */ /* 0x100fe20008010800 */
[----:B------:R-:W-:Y:S01]  /*50c0*/  FADD.FTZ R14, R42, R9 ;  /* 0x000000092a0e7221 */ /* 0x000fe20000010000 */
[----:B------:R-:W2:Y:S01]  /*50d0*/  MUFU.EX2 R60, R60 ;  /* 0x0000003c003c7308 */ /* 0x000ea20000000800 */
[--C-:B------:R-:W-:Y:S01]  /*50e0*/  FFMA.FTZ R24, R24, UR7, -R0.reuse ;  /* 0x0000000718187c23 */ /* 0x100fe20008010800 */
[----:B------:R-:W-:Y:S01]  /*50f0*/  FFMA.FTZ R25, R25, UR7, -R0 ;  /* 0x0000000719197c23 */ /* 0x000fe20008010800 */
[----:B------:R-:W-:Y:S01]  /*5100*/  FADD.FTZ R9, R43, R14 ;  /* 0x0000000e2b097221 */ /* 0x000fe20000010000 */
[--C-:B------:R-:W-:Y:S01]  /*5110*/  FFMA.FTZ R28, R28, UR7, -R0.reuse ;  /* 0x000000071c1c7c23 */ /* 0x100fe20008010800 */
[----:B------:R-:W-:Y:S01]  /*5120*/  FFMA.FTZ R0, R29, UR7, -R0 ;  /* 0x000000071d007c23 */ /* 0x000fe20008010800 */
[----:B0-----:R-:W-:Y:S01]  /*5130*/  F2FP.BF16.F32.PACK_AB R197, R35, R34 ;  /* 0x0000002223c5723e */ /* 0x001fe200000010ff */
[----:B------:R-:W-:Y:S01]  /*5140*/  FADD.FTZ R14, R46, R9 ;  /* 0x000000092e0e7221 */ /* 0x000fe20000010000 */
[----:B------:R-:W0:Y:S01]  /*5150*/  MUFU.EX2 R61, R61 ;  /* 0x0000003d003d7308 */ /* 0x000e220000000800 */
[----:B-1----:R-:W-:Y:S01]  /*5160*/  FADD.FTZ R7, R56, R57 ;  /* 0x0000003938077221 */ /* 0x002fe20000010000 */
[----:B------:R-:W-:Y:S01]  /*5170*/  F2FP.BF16.F32.PACK_AB R208, R57, R56 ;  /* 0x0000003839d0723e */ /* 0x000fe200000010ff */
[----:B------:R-:W-:Y:S01]  /*5180*/  FADD.FTZ R9, R47, R14 ;  /* 0x0000000e2f097221 */ /* 0x000fe20000010000 */
[--C-:B------:R-:W-:Y:S01]  /*5190*/  IMAD.MOV.U32 R57, RZ, RZ, R151.reuse ;  /* 0x000000ffff397224 */ /* 0x100fe200078e0097 */
[----:B------:R-:W-:Y:S01]  /*51a0*/  MOV R56, R151 ;  /* 0x0000009700387202 */ /* 0x000fe20000000f00 */
[----:B------:R-:W-:-:S02]  /*51b0*/  IMAD.MOV.U32 R55, RZ, RZ, R151 ;  /* 0x000000ffff377224 */ /* 0x000fc400078e0097 */
[----:B------:R-:W-:Y:S01]  /*51c0*/  FADD.FTZ R14, R34, R9 ;  /* 0x00000009220e7221 */ /* 0x000fe20000010000 */
[----:B------:R-:W1:Y:S01]  /*51d0*/  MUFU.EX2 R48, R48 ;  /* 0x0000003000307308 */ /* 0x000e620000000800 */
[----:B--2---:R-:W-:Y:S01]  /*51e0*/  FADD.FTZ R2, R60, R7 ;  /* 0x000000073c027221 */ /* 0x004fe20000010000 */
[--C-:B------:R-:W-:Y:S02]  /*51f0*/  IMAD.MOV.U32 R54, RZ, RZ, R151.reuse ;  /* 0x000000ffff367224 */ /* 0x100fe400078e0097 */
[----:B------:R-:W-:Y:S01]  /*5200*/  FADD.FTZ R9, R35, R14 ;  /* 0x0000000e23097221 */ /* 0x000fe20000010000 */
[--C-:B------:R-:W-:Y:S01]  /*5210*/  IMAD.MOV.U32 R51, RZ, RZ, R151.reuse ;  /* 0x000000ffff337224 */ /* 0x100fe200078e0097 */
[-C--:B------:R-:W-:Y:S01]  /*5220*/  MOV R47, R151.reuse ;  /* 0x00000097002f7202 */ /* 0x080fe20000000f00 */
[--C-:B------:R-:W-:Y:S01]  /*5230*/  IMAD.MOV.U32 R46, RZ, RZ, R151.reuse ;  /* 0x000000ffff2e7224 */ /* 0x100fe200078e0097 */
[-C--:B------:R-:W-:Y:S01]  /*5240*/  MOV R35, R151.reuse ;  /* 0x0000009700237202 */ /* 0x080fe20000000f00 */
[----:B------:R-:W2:Y:S01]  /*5250*/  MUFU.EX2 R49, R49 ;  /* 0x0000003100317308 */ /* 0x000ea20000000800 */
[C---:B0-----:R-:W-:Y:S01]  /*5260*/  FADD.FTZ R7, R61.reuse, R2 ;  /* 0x000000023d077221 */ /* 0x041fe20000010000 */
[----:B------:R-:W-:Y:S01]  /*5270*/  F2FP.BF16.F32.PACK_AB R210, R61, R60 ;  /* 0x0000003c3dd2723e */ /* 0x000fe200000010ff */
[--C-:B------:R-:W-:Y:S01]  /*5280*/  IMAD.MOV.U32 R61, RZ, RZ, R151.reuse ;  /* 0x000000ffff3d7224 */ /* 0x100fe200078e0097 */
[----:B------:R-:W-:Y:S01]  /*5290*/  MOV R29, R151 ;  /* 0x00000097001d7202 */ /* 0x000fe20000000f00 */
[----:B------:R-:W-:-:S02]  /*52a0*/  IMAD.MOV.U32 R60, RZ, RZ, R151 ;  /* 0x000000ffff3c7224 */ /* 0x000fc400078e0097 */
[----:B------:R-:W-:Y:S01]  /*52b0*/  IMAD.MOV.U32 R43, RZ, RZ, R151 ;  /* 0x000000ffff2b7224 */ /* 0x000fe200078e0097 */
[----:B------:R-:W0:Y:S01]  /*52c0*/  MUFU.EX2 R52, R52 ;  /* 0x0000003400347308 */ /* 0x000e220000000800 */
[----:B-1----:R-:W-:Y:S01]  /*52d0*/  FADD.FTZ R2, R48, R7 ;  /* 0x0000000730027221 */ /* 0x002fe20000010000 */
[--C-:B------:R-:W-:Y:S02]  /*52e0*/  IMAD.MOV.U32 R42, RZ, RZ, R151.reuse ;  /* 0x000000ffff2a7224 */ /* 0x100fe400078e0097 */
[----:B------:R-:W-:-:S04]  /*52f0*/  IMAD.MOV.U32 R34, RZ, RZ, R151 ;  /* 0x000000ffff227224 */ /* 0x000fc800078e0097 */
[----:B------:R-:W1:Y:S01]  /*5300*/  MUFU.EX2 R53, R53 ;  /* 0x0000003500357308 */ /* 0x000e620000000800 */
[C---:B--2---:R-:W-:Y:S01]  /*5310*/  FADD.FTZ R7, R49.reuse, R2 ;  /* 0x0000000231077221 */ /* 0x044fe20000010000 */
[----:B------:R-:W-:Y:S01]  /*5320*/  F2FP.BF16.F32.PACK_AB R204, R49, R48 ;  /* 0x0000003031cc723e */ /* 0x000fe200000010ff */
[--C-:B------:R-:W-:Y:S02]  /*5330*/  IMAD.MOV.U32 R49, RZ, RZ, R151.reuse ;  /* 0x000000ffff317224 */ /* 0x100fe400078e0097 */
[----:B------:R-:W-:-:S03]  /*5340*/  IMAD.MOV.U32 R48, RZ, RZ, R151 ;  /* 0x000000ffff307224 */ /* 0x000fc600078e0097 */
[----:B------:R-:W2:Y:S01]  /*5350*/  MUFU.EX2 R40, R40 ;  /* 0x0000002800287308 */ /* 0x000ea20000000800 */
[----:B0-----:R-:W-:-:S07]  /*5360*/  FADD.FTZ R2, R52, R7 ;  /* 0x0000000734027221 */ /* 0x001fce0000010000 */
[----:B------:R-:W0:Y:S01]  /*5370*/  MUFU.EX2 R41, R41 ;  /* 0x0000002900297308 */ /* 0x000e220000000800 */
[C---:B-1----:R-:W-:Y:S01]  /*5380*/  FADD.FTZ R7, R53.reuse, R2 ;  /* 0x0000000235077221 */ /* 0x042fe20000010000 */
[----:B------:R-:W-:Y:S01]  /*5390*/  F2FP.BF16.F32.PACK_AB R206, R53, R52 ;  /* 0x0000003435ce723e */ /* 0x000fe200000010ff */
[----:B------:R-:W-:Y:S01]  /*53a0*/  IMAD.MOV.U32 R52, RZ, RZ, R151 ;  /* 0x000000ffff347224 */ /* 0x000fe200078e0097 */
[----:B------:R-:W-:-:S04]  /*53b0*/  MOV R53, R151 ;  /* 0x0000009700357202 */ /* 0x000fc80000000f00 */
[----:B------:R-:W1:Y:S01]  /*53c0*/  MUFU.EX2 R44, R44 ;  /* 0x0000002c002c7308 */ /* 0x000e620000000800 */
[----:B--2---:R-:W-:-:S07]  /*53d0*/  FADD.FTZ R2, R40, R7 ;  /* 0x0000000728027221 */ /* 0x004fce0000010000 */
[----:B------:R-:W2:Y:S01]  /*53e0*/  MUFU.EX2 R45, R45 ;  /* 0x0000002d002d7308 */ /* 0x000ea20000000800 */
[C---:B0-----:R-:W-:Y:S01]  /*53f0*/  FADD.FTZ R7, R41.reuse, R2 ;  /* 0x0000000229077221 */ /* 0x041fe20000010000 */
[----:B------:R-:W-:Y:S01]  /*5400*/  F2FP.BF16.F32.PACK_AB R200, R41, R40 ;  /* 0x0000002829c8723e */ /* 0x000fe200000010ff */
[----:B------:R-:W-:Y:S01]  /*5410*/  IMAD.MOV.U32 R40, RZ, RZ, R151 ;  /* 0x000000ffff287224 */ /* 0x000fe200078e0097 */
[----:B------:R-:W-:-:S04]  /*5420*/  MOV R41, R151 ;  /* 0x0000009700297202 */ /* 0x000fc80000000f00 */
[----:B------:R-:W0:Y:S01]  /*5430*/  MUFU.EX2 R32, R32 ;  /* 0x0000002000207308 */ /* 0x000e220000000800 */
[----:B-1----:R-:W-:-:S07]  /*5440*/  FADD.FTZ R2, R44, R7 ;  /* 0x000000072c027221 */ /* 0x002fce0000010000 */
[----:B------:R-:W1:Y:S01]  /*5450*/  MUFU.EX2 R38, R38 ;  /* 0x0000002600267308 */ /* 0x000e620000000800 */
[C---:B--2---:R-:W-:Y:S01]  /*5460*/  FADD.FTZ R7, R45.reuse, R2 ;  /* 0x000000022d077221 */ /* 0x044fe20000010000 */
[----:B------:R-:W-:Y:S01]  /*5470*/  F2FP.BF16.F32.PACK_AB R202, R45, R44 ;  /* 0x0000002c2dca723e */ /* 0x000fe200000010ff */
[----:B------:R-:W-:Y:S01]  /*5480*/  IMAD.MOV.U32 R45, RZ, RZ, R151 ;  /* 0x000000ffff2d7224 */ /* 0x000fe200078e0097 */
[----:B------:R-:W-:-:S04]  /*5490*/  MOV R44, R151 ;  /* 0x00000097002c7202 */ /* 0x000fc80000000f00 */
[----:B------:R-:W2:Y:S01]  /*54a0*/  MUFU.EX2 R33, R33 ;  /* 0x0000002100217308 */ /* 0x000ea20000000800 */
[----:B0-----:R-:W-:-:S07]  /*54b0*/  FADD.FTZ R2, R32, R7 ;  /* 0x0000000720027221 */ /* 0x001fce0000010000 */
        /* <DEDUP_REMOVED lines=15> */
[----:B--2---:R-:W-:-:S07]  /*55b0*/  FADD.FTZ R14, R26, R9 ;  /* 0x000000091a0e7221 */ /* 0x004fce0000010000 */
[----:B------:R-:W2:Y:S01]  /*55c0*/  MUFU.EX2 R24, R24 ;  /* 0x0000001800187308 */ /* 0x000ea20000000800 */
[C---:B0-----:R-:W-:Y:S01]  /*55d0*/  FADD.FTZ R19, R37.reuse, R2 ;  /* 0x0000000225137221 */ /* 0x041fe20000010000 */
[----:B------:R-:W-:Y:S01]  /*55e0*/  F2FP.BF16.F32.PACK_AB R198, R37, R36 ;  /* 0x0000002425c6723e */ /* 0x000fe200000010ff */
[--C-:B------:R-:W-:Y:S02]  /*55f0*/  IMAD.MOV.U32 R37, RZ, RZ, R151.reuse ;  /* 0x000000ffff257224 */ /* 0x100fe400078e0097 */
[----:B------:R-:W-:-:S03]  /*5600*/  IMAD.MOV.U32 R36, RZ, RZ, R151 ;  /* 0x000000ffff247224 */ /* 0x000fc600078e0097 */
        /* <DEDUP_REMOVED lines=8> */
[----:B0-----:R-:W-:-:S04]  /*5690*/  FADD.FTZ R14, R30, R9 ;  /* 0x000000091e0e7221 */ /* 0x001fc80000010000 */
[C---:B------:R-:W-:Y:S01]  /*56a0*/  FADD.FTZ R9, R195.reuse, R14 ;  /* 0x0000000ec3097221 */ /* 0x040fe20000010000 */
[----:B------:R-:W-:Y:S01]  /*56b0*/  F2FP.BF16.F32.PACK_AB R195, R195, R30 ;  /* 0x0000001ec3c3723e */ /* 0x000fe200000010ff */
[--C-:B------:R-:W-:Y:S01]  /*56c0*/  IMAD.MOV.U32 R30, RZ, RZ, R151.reuse ;  /* 0x000000ffff1e7224 */ /* 0x100fe200078e0097 */
[----:B------:R0:W3:Y:S01]  /*56d0*/  MUFU.EX2 R7, R0 ;  /* 0x0000000000077308 */ /* 0x0000e20000000800 */
[C---:B-1----:R-:W-:Y:S01]  /*56e0*/  FADD.FTZ R19, R25.reuse, R2 ;  /* 0x0000000219137221 */ /* 0x042fe20000010000 */
[----:B------:R-:W-:Y:S01]  /*56f0*/  F2FP.BF16.F32.PACK_AB R192, R25, R24 ;  /* 0x0000001819c0723e */ /* 0x000fe200000010ff */
[--C-:B------:R-:W-:Y:S01]  /*5700*/  IMAD.MOV.U32 R25, RZ, RZ, R151.reuse ;  /* 0x000000ffff197224 */ /* 0x100fe200078e0097 */
[----:B------:R-:W-:Y:S01]  /*5710*/  MOV R2, 0x3f800000 ;  /* 0x3f80000000027802 */ /* 0x000fe20000000f00 */
[----:B------:R-:W-:Y:S02]  /*5720*/  IMAD.MOV.U32 R24, RZ, RZ, R151 ;  /* 0x000000ffff187224 */ /* 0x000fe400078e0097 */
[----:B--2---:R-:W-:Y:S01]  /*5730*/  FADD.FTZ R14, R28, R19 ;  /* 0x000000131c0e7221 */ /* 0x004fe20000010000 */
[----:B0-----:R-:W-:-:S03]  /*5740*/  IMAD.MOV.U32 R0, RZ, RZ, 0x3f800000 ;  /* 0x3f800000ff007424 */ /* 0x001fc600078e00ff */
[C---:B---3--:R-:W-:Y:S01]  /*5750*/  FADD.FTZ R14, R7.reuse, R14 ;  /* 0x0000000e070e7221 */ /* 0x048fe20000010000 */
[----:B------:R-:W-:Y:S01]  /*5760*/  F2FP.BF16.F32.PACK_AB R194, R7, R28 ;  /* 0x0000001c07c2723e */ /* 0x000fe200000010ff */
[----:B------:R-:W-:Y:S01]  /*5770*/  IMAD.MOV.U32 R28, RZ, RZ, R151 ;  /* 0x000000ffff1c7224 */ /* 0x000fe200078e0097 */
[----:B------:R-:W-:Y:S01]  /*5780*/  MOV R7, UR6 ;  /* 0x0000000600077c02 */ /* 0x000fe20008000f00 */
[----:B------:R-:W-:Y:S06]  /*5790*/  @!P1 BRA `(.L_x_18) ;  /* 0x00000044002c9947 */ /* 0x000fec0003800000 */
[----:B------:R-:W-:Y:S01]  /*57a0*/  UMOV UR6, URZ ;  /* 0x0000003f00067c82 */ /* 0x000fe20008000000 */
[----:B------:R-:W-:Y:S01]  /*57b0*/  IMAD.U32 R212, RZ, RZ, UR60 ;  /* 0x0000003cffd47e24 */ /* 0x000fe2000f8e00ff */
[----:B------:R-:W-:Y:S01]  /*57c0*/  MOV R20, R3 ;  /* 0x0000000300147202 */ /* 0x000fe20000000f00 */
[----:B------:R-:W-:Y:S01]  /*57d0*/  IMAD.MOV.U32 R19, RZ, RZ, R6 ;  /* 0x000000ffff137224 */ /* 0x000fe200078e0006 */
[----:B------:R-:W-:Y:S01]  /*57e0*/  CS2R R150, SRZ ;  /* 0x0000000000967805 */ /* 0x000fe2000001ff00 */
[----:B------:R-:W-:Y:S01]  /*57f0*/  IMAD.U32 R216, RZ, RZ, UR6 ;  /* 0x00000006ffd87e24 */ /* 0x000fe2000f8e00ff */
[----:B------:R-:W-:Y:S01]  /*5800*/  MOV R21, UR6 ;  /* 0x0000000600157c02 */ /* 0x000fe20008000f00 */
[----:B------:R-:W-:Y:S01]  /*5810*/  IMAD.MOV.U32 R2, RZ, RZ, 0x3f800000 ;  /* 0x3f800000ff027424 */ /* 0x000fe200078e00ff */
        /* <DEDUP_REMOVED lines=62> */
[----:B------:R-:W-:Y:S01]  /*5c00*/  CS2R R24, SRZ ;  /* 0x0000000000187805 */ /* 0x000fe2000001ff00 */
[----:B------:R-:W-:-:S06]  /*5c10*/  ULDC UR61, c[0x0][0x9d8] ;  /* 0x00027600003d7ab9 */ /* 0x000fcc0000000800 */
.L_x_29:
[----:B------:R-:W-:Y:S02]  /*5c20*/  R2UR UR6, R21 ;  /* 0x00000000150672ca */ /* 0x000fe400000e0000 */
[----:B------:R-:W-:-:S11]  /*5c30*/  R2UR UR7, R216 ;  /* 0x00000000d80772ca */ /* 0x000fd600000e0000 */
[----:B------:R-:W-:-:S04]  /*5c40*/  UISETP.NE.AND UP0, UPT, UR6, 0x1, UPT ;  /* 0x000000010600788c */ /* 0x000fc8000bf05270 */
[----:B------:R-:W-:-:S04]  /*5c50*/  USEL UR6, URZ, 0x1, UP0 ;  /* 0x000000013f067887 */ /* 0x000fc80008000000 */
[----:B------:R-:W-:-:S06]  /*5c60*/  ULOP3.LUT UR6, UR7, UR6, URZ, 0x3c, !UPT ;  /* 0x0000000607067292 */ /* 0x000fcc000f8e3c3f */
[----:B------:R-:W-:Y:S01]  /*5c70*/  IMAD.U32 R7, RZ, RZ, UR6 ;  /* 0x00000006ff077e24 */ /* 0x000fe2000f8e00ff */
[----:B------:R-:W-:Y:S06]  /*5c80*/  @!P0 BRA `(.L_x_19) ;  /* 0x0000000000048947 */ /* 0x000fec0003800000 */
[----:B------:R-:W-:Y:S01]  /*5c90*/  BPT.TRAP 0x1 ;  /* 0x000000040000795c */ /* 0x000fe20000300000 */
.L_x_19:
[----:B------:R-:W-:Y:S02]  /*5ca0*/  R2UR UR6, R21 ;  /* 0x00000000150672ca */ /* 0x000fe400000e0000 */
[----:B------:R-:W-:Y:S02]  /*5cb0*/  R2UR UR7, R16 ;  /* 0x00000000100772ca */ /* 0x000fe400000e0000 */
[----:B------:R-:W-:-:S09]  /*5cc0*/  R2UR UR10, R7 ;  /* 0x00000000070a72ca */ /* 0x000fd200000e0000 */
[----:B------:R-:W-:-:S04]  /*5cd0*/  UIADD3 UR6, UR6, 0x1, URZ ;  /* 0x0000000106067890 */ /* 0x000fc8000fffe03f */
[----:B------:R-:W-:Y:S01]  /*5ce0*/  UISETP.NE.AND UP0, UPT, UR6, 0x2, UPT ;  /* 0x000000020600788c */ /* 0x000fe2000bf05270 */
[----:B------:R-:W-:-:S03]  /*5cf0*/  IMAD.U32 R3, RZ, RZ, UR10 ;  /* 0x0000000aff037e24 */ /* 0x000fc6000f8e00ff */
[----:B------:R-:W-:Y:S02]  /*5d00*/  USEL UR6, UR6, URZ, UP0 ;  /* 0x0000003f06067287 */ /* 0x000fe40008000000 */
[----:B------:R-:W-:Y:S02]  /*5d10*/  SHF.L.U32 R3, R3, 0x1f, RZ ;  /* 0x0000001f03037819 */ /* 0x000fe400000006ff */
[----:B------:R-:W-:Y:S02]  /*5d20*/  ULEA UR7, UR6, UR7, 0x3 ;  /* 0x0000000706077291 */ /* 0x000fe4000f8e183f */
[----:B------:R-:W-:-:S04]  /*5d30*/  IMAD.U32 R8, RZ, RZ, UR6 ;  /* 0x00000006ff087e24 */ /* 0x000fc8000f8e00ff */
[----:B------:R-:W-:-:S03]  /*5d40*/  MOV R213, UR7 ;  /* 0x0000000700d57c02 */ /* 0x000fc60008000f00 */
[----:B------:R0:W1:Y:S01]  /*5d50*/  SYNCS.PHASECHK.TRANS64.TRYWAIT P1, [UR7+0x38830], R3 ;  /* 0x03883003ff0075a7 */ /* 0x0000620008020147 */
[----:B------:R-:W-:Y:S05]  /*5d60*/  @!P0 BRA `(.L_x_20) ;  /* 0x0000000000048947 */ /* 0x000fea0003800000 */
[----:B------:R-:W-:Y:S01]  /*5d70*/  BPT.TRAP 0x1 ;  /* 0x000000040000795c */ /* 0x000fe20000300000 */
.L_x_20:
[----:B-1----:R-:W-:Y:S05]  /*5d80*/  @P1 BRA `(.L_x_21) ;  /* 0x00000000000c1947 */ /* 0x002fea0003800000 */
[----:B------:R-:W-:-:S13]  /*5d90*/  R2UR UR6, R213 ;  /* 0x00000000d50672ca */ /* 0x000fda00000e0000 */
[----:B------:R-:W1:Y:S02]  /*5da0*/  SYNCS.PHASECHK.TRANS64.TRYWAIT P1, [UR6+0x38830], R3 ;  /* 0x03883003ff0075a7 */ /* 0x000e640008020146 */
[----:B-1----:R-:W-:Y:S05]  /*5db0*/  @!P1 BRA `(.L_x_22) ;  /* 0x000000b800309947 */ /* 0x002fea0003800000 */
.L_x_21:
[----:B------:R-:W-:Y:S01]  /*5dc0*/  R2UR UR6, R15 ;  /* 0x000000000f0672ca */ /* 0x000fe200000e0000 */
[----:B------:R-:W-:Y:S01]  /*5dd0*/  WARPGROUP.ARRIVE ;  /* 0x00000000000079c5 */ /* 0x000fe20000000000 */
[----:B------:R-:W-:Y:S01]  /*5de0*/  R2UR UR60, R8 ;  /* 0x00000000083c72ca */ /* 0x000fe200000e0000 */
[----:B------:R-:W-:Y:S01]  /*5df0*/  UMOV UR59, 0x40000040 ;  /* 0x40000040003b7882 */ /* 0x000fe20000000000 */
[C---:B------:R-:W-:Y:S01]  /*5e00*/  R2UR UR56, R4.reuse ;  /* 0x00000000043872ca */ /* 0x040fe200000e0000 */
[----:B------:R-:W-:Y:S01]  /*5e10*/  UMOV UR43, 0x40000040 ;  /* 0x40000040002b7882 */ /* 0x000fe20000000000 */
[C---:B------:R-:W-:Y:S01]  /*5e20*/  R2UR UR57, R5.reuse ;  /* 0x00000000053972ca */ /* 0x040fe200000e0000 */
[----:B------:R-:W-:Y:S01]  /*5e30*/  UMOV UR47, 0x40000040 ;  /* 0x40000040002f7882 */ /* 0x000fe20000000000 */
[----:B01----:R-:W-:Y:S01]  /*5e40*/  MOV R3, UR41 ;  /* 0x0000002900037c02 */ /* 0x003fe20008000f00 */
[----:B------:R-:W-:Y:S01]  /*5e50*/  UMOV UR51, 0x40000040 ;  /* 0x4000004000337882 */ /* 0x000fe20000000000 */
[----:B------:R-:W-:Y:S01]  /*5e60*/  MOV R6, UR40 ;  /* 0x0000002800067c02 */ /* 0x000fe20008000f00 */
[----:B------:R-:W-:Y:S01]  /*5e70*/  UMOV UR55, 0x40000040 ;  /* 0x4000004000377882 */ /* 0x000fe20000000000 */
[C---:B------:R-:W-:Y:S01]  /*5e80*/  R2UR UR40, R4.reuse ;  /* 0x00000000042872ca */ /* 0x040fe200000e0000 */
[----:B------:R-:W-:Y:S01]  /*5e90*/  UMOV UR15, 0x40000040 ;  /* 0x40000040000f7882 */ /* 0x000fe20000000000 */
[C---:B------:R-:W-:Y:S01]  /*5ea0*/  R2UR UR41, R5.reuse ;  /* 0x00000000052972ca */ /* 0x040fe200000e0000 */
[----:B------:R-:W-:Y:S01]  /*5eb0*/  UIMAD UR60, UR60, 0xa00, UR6 ;  /* 0x00000a003c3c78a4 */ /* 0x000fe2000f8e0206 */
[----:B------:R-:W-:Y:S01]  /*5ec0*/  MOV R22, UR45 ;  /* 0x0000002d00167c02 */ /* 0x000fe20008000f00 */
[----:B------:R-:W-:Y:S01]  /*5ed0*/  UMOV UR19, 0x40000040 ;  /* 0x4000004000137882 */ /* 0x000fe20000000000 */
[----:B------:R-:W-:Y:S01]  /*5ee0*/  MOV R23, UR44 ;  /* 0x0000002c00177c02 */ /* 0x000fe20008000f00 */
[----:B------:R-:W-:Y:S01]  /*5ef0*/  UIADD3 UR6, UR60, 0x80, URZ ;  /* 0x000000803c067890 */ /* 0x000fe2000fffe03f */
[C---:B------:R-:W-:Y:S01]  /*5f00*/  R2UR UR44, R4.reuse ;  /* 0x00000000042c72ca */ /* 0x040fe200000e0000 */
[----:B------:R-:W-:Y:S01]  /*5f10*/  UIADD3 UR7, UR60, 0x100, URZ ;  /* 0x000001003c077890 */ /* 0x000fe2000fffe03f */
[C---:B------:R-:W-:Y:S01]  /*5f20*/  R2UR UR45, R5.reuse ;  /* 0x00000000052d72ca */ /* 0x040fe200000e0000 */
[----:B------:R-:W-:Y:S01]  /*5f30*/  UMOV UR58, UR60 ;  /* 0x0000003c003a7c82 */ /* 0x000fe20008000000 */
[----:B------:R-:W-:Y:S01]  /*5f40*/  MOV R152, UR49 ;  /* 0x0000003100987c02 */ /* 0x000fe20008000f00 */
[----:B------:R-:W-:Y:S01]  /*5f50*/  HGMMA.64x16x16.F32.BF16 R184, gdesc[UR56], RZ, !UPT, gsb0 ;  /* 0x0020000038b879f0 */ /* 0x000fe2000c0018ff */
[----:B------:R-:W-:Y:S01]  /*5f60*/  UMOV UR42, UR6 ;  /* 0x00000006002a7c82 */ /* 0x000fe20008000000 */
[----:B------:R-:W-:Y:S01]  /*5f70*/  MOV R153, UR48 ;  /* 0x0000003000997c02 */ /* 0x000fe20008000f00 */
[----:B------:R-:W-:Y:S01]  /*5f80*/  UMOV UR46, UR7 ;  /* 0x00000007002e7c82 */ /* 0x000fe20008000000 */
[C---:B------:R-:W-:Y:S01]  /*5f90*/  R2UR UR48, R4.reuse ;  /* 0x00000000043072ca */ /* 0x040fe200000e0000 */
[----:B------:R-:W-:Y:S01]  /*5fa0*/  UIADD3 UR6, UR60, 0x180, URZ ;  /* 0x000001803c067890 */ /* 0x000fe2000fffe03f */
[C---:B------:R-:W-:Y:S01]  /*5fb0*/  R2UR UR49, R5.reuse ;  /* 0x00000000053172ca */ /* 0x040fe200000e0000 */
[----:B------:R-:W-:Y:S01]  /*5fc0*/  UIADD3 UR58, UR60, 0x200, URZ ;  /* 0x000002003c3a7890 */ /* 0x000fe2000fffe03f */
[----:B------:R-:W-:Y:S01]  /*5fd0*/  R2UR UR56, R4 ;  /* 0x00000000043872ca */ /* 0x000fe200000e0000 */
[----:B------:R-:W-:Y:S01]  /*5fe0*/  UMOV UR59, 0x40000040 ;  /* 0x40000040003b7882 */ /* 0x000fe20000000000 */
[----:B------:R-:W-:Y:S01]  /*5ff0*/  R2UR UR57, R5 ;  /* 0x00000000053972ca */ /* 0x000fe200000e0000 */
[----:B------:R-:W-:Y:S01]  /*6000*/  UIADD3 UR7, UR60, 0x182, URZ ;  /* 0x000001823c077890 */ /* 0x000fe2000fffe03f */
[----:B------:R-:W-:Y:S01]  /*6010*/  MOV R214, UR53 ;  /* 0x0000003500d67c02 */ /* 0x000fe20008000f00 */
[----:B------:R-:W-:Y:S01]  /*6020*/  UMOV UR50, UR6 ;  /* 0x0000000600327c82 */ /* 0x000fe20008000000 */
[----:B------:R-:W-:Y:S01]  /*6030*/  MOV R215, UR52 ;  /* 0x0000003400d77c02 */ /* 0x000fe20008000f00 */
[----:B------:R-:W-:Y:S01]  /*6040*/  UIADD3 UR6, UR60, 0x2, URZ ;  /* 0x000000023c067890 */ /* 0x000fe2000fffe03f */
[----:B------:R-:W-:Y:S01]  /*6050*/  R2UR UR52, R12 ;  /* 0x000000000c3472ca */ /* 0x000fe200000e0000 */
[----:B------:R-:W-:Y:S01]  /*6060*/  UIADD3 UR14, UR60, 0x280, URZ ;  /* 0x000002803c0e7890 */ /* 0x000fe2000fffe03f */
[----:B------:R-:W-:Y:S01]  /*6070*/  R2UR UR53, R13 ;  /* 0x000000000d3572ca */ /* 0x000fe200000e0000 */
[----:B------:R-:W-:Y:S01]  /*6080*/  UIADD3 UR18, UR60, 0x282, URZ ;  /* 0x000002823c127890 */ /* 0x000fe2000fffe03f */
[-C--:B------:R-:W-:Y:S01]  /*6090*/  FMUL.FTZ R24, R24, R0.reuse ;  /* 0x0000000018187220 */ /* 0x080fe20000410000 */
[----:B------:R-:W-:Y:S01]  /*60a0*/  UIADD3 UR22, UR60, 0x284, URZ ;  /* 0x000002843c167890 */ /* 0x000fe2000fffe03f */
[-C--:B------:R-:W-:Y:S01]  /*60b0*/  FMUL.FTZ R25, R25, R0.reuse ;  /* 0x0000000019197220 */ /* 0x080fe20000410000 */
[----:B------:R-:W-:Y:S01]  /*60c0*/  UMOV UR54, UR6 ;  /* 0x0000000600367c82 */ /* 0x000fe20008000000 */
[----:B------:R-:W-:Y:S01]  /*60d0*/  UIADD3 UR6, UR60, 0x102, URZ ;  /* 0x000001023c067890 */ /* 0x000fe2000fffe03f */
[-C--:B------:R-:W-:Y:S01]  /*60e0*/  FMUL.FTZ R28, R28, R0.reuse ;  /* 0x000000001c1c7220 */ /* 0x080fe20000410000 */
[----:B------:R-:W-:Y:S01]  /*60f0*/  UMOV UR23, 0x40000040 ;  /* 0x4000004000177882 */ /* 0x000fe20000000000 */
[----:B------:R-:W-:Y:S01]  /*6100*/  UIADD3 UR26, UR60, 0x286, URZ ;  /* 0x000002863c1a7890 */ /* 0x000fe2000fffe03f */
[-C--:B------:R-:W-:Y:S01]  /*6110*/  FMUL.FTZ R29, R29, R0.reuse ;  /* 0x000000001d1d7220 */ /* 0x080fe20000410000 */
[----:B------:R-:W-:Y:S01]  /*6120*/  UMOV UR10, UR52 ;  /* 0x00000034000a7c82 */ /* 0x000fe20008000000 */
[----:B------:R-:W-:Y:S01]  /*6130*/  UMOV UR27, 0x40000040 ;  /* 0x40000040001b7882 */ /* 0x000fe20000000000 */
[----:B------:R-:W-:Y:S01]  /*6140*/  UMOV UR11, UR53 ;  /* 0x00000035000b7c82 */ /* 0x000fe20008000000 */
[----:B------:R-:W-:Y:S01]  /*6150*/  UIADD3 UR30, UR60, 0x500, URZ ;  /* 0x000005003c1e7890 */ /* 0x000fe2000fffe03f */
[-C--:B------:R-:W-:Y:S01]  /*6160*/  FMUL.FTZ R32, R32, R0.reuse ;  /* 0x0000000020207220 */ /* 0x080fe20000410000 */
[----:B------:R-:W-:Y:S01]  /*6170*/  UMOV UR31, 0x40000040 ;  /* 0x40000040001f7882 */ /* 0x000fe20000000000 */
[----:B------:R-:W-:Y:S01]  /*6180*/  UIADD3 UR34, UR60, 0x502, URZ ;  /* 0x000005023c227890 */ /* 0x000fe2000fffe03f */
[-C--:B------:R-:W-:Y:S01]  /*6190*/  FMUL.FTZ R33, R33, R0.reuse ;  /* 0x0000000021217220 */ /* 0x080fe20000410000 */
[----:B------:R-:W-:Y:S01]  /*61a0*/  UMOV UR35, 0x40000040 ;  /* 0x4000004000237882 */ /* 0x000fe20000000000 */
[----:B------:R-:W-:Y:S01]  /*61b0*/  UIADD3 UR38, UR60, 0x504, URZ ;  /* 0x000005043c267890 */ /* 0x000fe2000fffe03f */
[-C--:B------:R-:W-:Y:S01]  /*61c0*/  FMUL.FTZ R36, R36, R0.reuse ;  /* 0x0000000024247220 */ /* 0x080fe20000410000 */
[----:B------:R-:W-:Y:S01]  /*61d0*/  UMOV UR39, 0x40000040 ;  /* 0x4000004000277882 */ /* 0x000fe20000000000 */
[-C--:B------:R-:W-:Y:S01]  /*61e0*/  FMUL.FTZ R37, R37, R0.reuse ;  /* 0x0000000025257220 */ /* 0x080fe20000410000 */
        /* <DEDUP_REMOVED lines=9> */
[----:B------:R-:W-:Y:S01]  /*6280*/  FMUL.FTZ R57, R57, R0 ;  /* 0x0000000039397220 */ /* 0x000fe20000410000 */
[----:B------:R-:W-:-:S02]  /*6290*/  WARPGROUP.DEPBAR.LE gsb0, 0x0 ;  /* 0x00008000000079c5 */ /* 0x000fc40000010000 */
[----:B------:R-:W-:Y:S01]  /*62a0*/  WARPGROUP.ARRIVE ;  /* 0x00000000000079c5 */ /* 0x000fe20000000000 */
[-C--:B------:R-:W-:Y:S01]  /*62b0*/  FMUL.FTZ R60, R60, R0.reuse ;  /* 0x000000003c3c7220 */ /* 0x080fe20000410000 */
[-C--:B------:R-:W-:Y:S01]  /*62c0*/  FMUL.FTZ R61, R61, R0.reuse ;  /* 0x000000003d3d7220 */ /* 0x080fe20000410000 */
[-C--:B------:R-:W-:Y:S01]  /*62d0*/  FMUL.FTZ R64, R64, R0.reuse ;  /* 0x0000000040407220 */ /* 0x080fe20000410000 */
[-C--:B------:R-:W-:Y:S01]  /*62e0*/  FMUL.FTZ R65, R65, R0.reuse ;  /* 0x0000000041417220 */ /* 0x080fe20000410000 */
[-C--:B------:R-:W-:Y:S01]  /*62f0*/  FMUL.FTZ R68, R68, R0.reuse ;  /* 0x0000000044447220 */ /* 0x080fe20000410000 */
[----:B------:R-:W-:Y:S01]  /*6300*/  HGMMA.64x16x16.F32.BF16 R176, gdesc[UR40], RZ, !UPT, gsb0 ;  /* 0x0020000028b079f0 */ /* 0x000fe2000c0018ff */
[----:B------:R-:W-:Y:S01]  /*6310*/  R2UR UR41, R3 ;  /* 0x00000000032972ca */ /* 0x000fe200000e0000 */
[----:B------:R-:W-:Y:S01]  /*6320*/  UIADD3 UR42, UR60, 0x506, URZ ;  /* 0x000005063c2a7890 */ /* 0x000fe2000fffe03f */
[----:B------:R-:W-:Y:S01]  /*6330*/  R2UR UR40, R6 ;  /* 0x00000000062872ca */ /* 0x000fe200000e0000 */
[----:B------:R-:W-:Y:S01]  /*6340*/  UMOV UR43, 0x40000040 ;  /* 0x40000040002b7882 */ /* 0x000fe20000000000 */
[----:B------:R-:W-:Y:S01]  /*6350*/  MOV R3, UR9 ;  /* 0x0000000900037c02 */ /* 0x000fe20008000f00 */
[-C--:B------:R-:W-:Y:S01]  /*6360*/  FMUL.FTZ R69, R69, R0.reuse ;  /* 0x0000000045457220 */ /* 0x080fe20000410000 */
[----:B------:R-:W-:Y:S01]  /*6370*/  MOV R6, UR8 ;  /* 0x0000000800067c02 */ /* 0x000fe20008000f00 */
        /* <DEDUP_REMOVED lines=117> */
[----:B------:R-:W-:Y:S01]  /*6ad0*/  FMUL.FTZ R151, R151, R2 ;  /* 0x0000000297977220 */ /* 0x000fe20000410000 */
        /* <DEDUP_REMOVED lines=10> */
[----:B------:R-:W-:Y:S01]  /*6b80*/  R2UR UR53, R214 ;  /* 0x00000000d63572ca */ /* 0x000fe200000e0000 */
[----:B------:R-:W-:Y:S01]  /*6b90*/  UIADD3 UR54, UR60, 0x784, URZ ;  /* 0x000007843c367890 */ /* 0x000fe2000fffe03f */
[----:B------:R-:W-:Y:S01]  /*6ba0*/  R2UR UR52, R215 ;  /* 0x00000000d73472ca */ /* 0x000fe200000e0000 */
        /* <DEDUP_REMOVED lines=24> */
[----:B------:R-:W-:Y:S02]  /*6d30*/  UIADD3 UR6, UR60, 0x4, URZ ;  /* 0x000000043c067890 */ /* 0x000fe4000fffe03f */
[----:B------:R-:W-:Y:S02]  /*6d40*/  UIADD3 UR10, UR60, 0x84, URZ ;  /* 0x000000843c0a7890 */ /* 0x000fe4000fffe03f */
[----:B------:R-:W-:Y:S01]  /*6d50*/  UIADD3 UR11, UR60, 0x104, URZ ;  /* 0x000001043c0b7890 */ /* 0x000fe2000fffe03f */
        /* <DEDUP_REMOVED lines=28> */
[----:B------:R-:W-:Y:S01]  /*6f20*/  UMOV UR11, 0x40000040 ;  /* 0x40000040000b7882 */ /* 0x000fe20000000000 */
[----:B------:R-:W-:Y:S02]  /*6f30*/  WARPGROUP.DEPBAR.LE gsb0, 0x0 ;  /* 0x00008000000079c5 */ /* 0x000fe40000010000 */
[----:B------:R-:W-:-:S06]  /*6f40*/  WARPGROUP.ARRIVE ;  /* 0x00000000000079c5 */ /* 0x000fcc0000000000 */
[----:B------:R-:W-:Y:S01]  /*6f50*/  HGMMA.64x16x16.F32.BF16 R152, gdesc[UR4], R152, gsb0 ;  /* 0x00200000049879f0 */ /* 0x000fe20008001898 */
[----:B------:R-:W-:Y:S02]  /*6f60*/  UIADD3 UR6, UR60, 0x86, URZ ;  /* 0x000000863c067890 */ /* 0x000fe4000fffe03f */
        /* <DEDUP_REMOVED lines=28> */
[----:B------:R-:W-:Y:S01]  /*7130*/  R2UR UR8, R10 ;  /* 0x000000000a0872ca */ /* 0x000fe200000e0000 */
[----:B------:R-:W-:Y:S01]  /*7140*/  UMOV UR11, 0x40000040 ;  /* 0x40000040000b7882 */ /* 0x000fe20000000000 */
[----:B------:R-:W-:Y:S01]  /*7150*/  R2UR UR9, R11 ;  /* 0x000000000b0972ca */ /* 0x000fe200000e0000 */
        /* <DEDUP_REMOVED lines=295> */
[----:B------:R-:W-:Y:S02]  /*83d0*/  UIADD3 UR7, UR60, 0x906, URZ ;  /* 0x000009063c077890 */ /* 0x000fe4000fffe03f */
        /* <DEDUP_REMOVED lines=9> */
[----:B------:R-:W-:Y:S01]  /*8470*/  UMOV UR56, UR10 ;  /* 0x0000000a00387c82 */ /* 0x000fe20008000000 */
[----:B------:R-:W-:Y:S01]  /*8480*/  UMOV UR57, UR11 ;  /* 0x0000000b00397c82 */ /* 0x000fe20008000000 */
        /* <DEDUP_REMOVED lines=29> */
.L_x_23:
[----:B------:R-:W-:Y:S02]  /*8660*/  R2UR UR10, R16 ;  /* 0x00000000100a72ca */ /* 0x000fe400000e0000 */
[----:B------:R-:W-:Y:S02]  /*8670*/  R2UR UR6, R21 ;  /* 0x00000000150672ca */ /* 0x000fe400000e0000 */
[----:B------:R-:W-:-:S11]  /*8680*/  R2UR UR7, R216 ;  /* 0x00000000d80772ca */ /* 0x000fd600000e0000 */
[----:B------:R-:W-:Y:S02]  /*8690*/  ULEA UR6, UR6, UR10, 0x3 ;  /* 0x0000000a06067291 */ /* 0x000fe4000f8e183f */
[----:B------:R-:W-:-:S05]  /*86a0*/  IMAD.U32 R0, RZ, RZ, UR7 ;  /* 0x00000007ff007e24 */ /* 0x000fca000f8e00ff */
[----:B------:R-:W-:-:S04]  /*86b0*/  SHF.L.U32 R0, R0, 0x1f, RZ ;  /* 0x0000001f00007819 */ /* 0x000fc800000006ff */
[----:B------:R0:W1:Y:S01]  /*86c0*/  SYNCS.PHASECHK.TRANS64.TRYWAIT P1, [UR6+0x38850], R0 ;  /* 0x03885000ff0075a7 */ /* 0x0000620008020146 */
[----:B------:R-:W-:Y:S05]  /*86d0*/  @!P0 BRA `(.L_x_24) ;  /* 0x0000000000048947 */ /* 0x000fea0003800000 */
[----:B------:R-:W-:Y:S01]  /*86e0*/  BPT.TRAP 0x1 ;  /* 0x000000040000795c */ /* 0x000fe20000300000 */
.L_x_24:
[----:B-1----:R-:W-:Y:S05]  /*86f0*/  @P1 BRA `(.L_x_25) ;  /* 0x0000000000081947 */ /* 0x002fea0003800000 */
[----:B------:R-:W1:Y:S02]  /*8700*/  SYNCS.PHASECHK.TRANS64.TRYWAIT P1, [UR6+0x38850], R0 ;  /* 0x03885000ff0075a7 */ /* 0x000e640008020146 */
[----:B-1----:R-:W-:Y:S05]  /*8710*/  @!P1 BRA `(.L_x_26) ;  /* 0x0000008c00f49947 */ /* 0x002fea0003800000 */
.L_x_25:
[----:B------:R-:W-:Y:S01]  /*8720*/  R2UR UR7, R16 ;  /* 0x00000000100772ca */ /* 0x000fe200000e0000 */
[----:B------:R-:W-:Y:S01]  /*8730*/  WARPGROUP.ARRIVE ;  /* 0x00000000000079c5 */ /* 0x000fe20000000000 */
[----:B------:R-:W-:Y:S01]  /*8740*/  R2UR UR10, R21 ;  /* 0x00000000150a72ca */ /* 0x000fe200000e0000 */
[----:B------:R-:W-:-:S10]  /*8750*/  UMOV UR11, 0x40000040 ;  /* 0x40000040000b7882 */ /* 0x000fd40000000000 */
[----:B------:R-:W-:-:S04]  /*8760*/  UIADD3 UR7, UR7, 0x400, URZ ;  /* 0x0000040007077890 */ /* 0x000fc8000fffe03f */
[----:B------:R-:W-:-:S04]  /*8770*/  USHF.R.U32.HI UR7, URZ, 0x4, UR7 ;  /* 0x000000043f077899 */ /* 0x000fc80008011607 */
[----:B------:R-:W-:-:S04]  /*8780*/  ULOP3.LUT UR7, UR7, 0x3fff, URZ, 0xc0, !UPT ;  /* 0x00003fff07077892 */ /* 0x000fc8000f8ec03f */
[----:B------:R-:W-:-:S04]  /*8790*/  ULOP3.LUT UR7, UR7, 0x2800000, URZ, 0xfc, !UPT ;  /* 0x0280000007077892 */ /* 0x000fc8000f8efc3f */
[----:B------:R-:W-:-:S07]  /*87a0*/  UIMAD UR7, UR10, 0xa00, UR7 ;  /* 0x00000a000a0778a4 */ /* 0x000fce000f8e0207 */
[----:B------:R-:W-:Y:S02]  /*87b0*/  UMOV UR10, UR7 ;  /* 0x00000007000a7c82 */ /* 0x000fe40008000000 */
[----:B------:R-:W-:Y:S01]  /*87c0*/  HGMMA.64x256x16.F32.BF16 R24, R208, gdesc[UR8].tnspB, R24, gsb0 ;  /* 0x43e00008d0187df0 */ /* 0x000fe20008001818 */
[----:B------:R-:W-:Y:S01]  /*87d0*/  UIADD3 UR10, UR7, 0x80, URZ ;  /* 0x00000080070a7890 */ /* 0x000fe2000fffe03f */
[----:B------:R-:W-:Y:S01]  /*87e0*/  UMOV UR11, 0x40000040 ;  /* 0x40000040000b7882 */ /* 0x000fe20000000000 */
[----:B------:R-:W-:Y:S02]  /*87f0*/  WARPGROUP.DEPBAR.LE gsb0, 0x0 ;  /* 0x00008000000079c5 */ /* 0x000fe40000010000 */
[----:B------:R-:W-:-:S15]  /*8800*/  WARPGROUP.ARRIVE ;  /* 0x00000000000079c5 */ /* 0x000fde0000000000 */
[----:B------:R-:W-:-:S08]  /*8810*/  NOP ;  /* 0x0000000000007918 */ /* 0x000fd00000000000 */
        /* <DEDUP_REMOVED lines=18> */
[----:B------:R-:W-:Y:S03]  /*8940*/  HGMMA.64x256x16.F32.BF16 R24, R192, gdesc[UR8].tnspB, R24, gsb0 ;  /* 0x43e00008c0187df0 */ /* 0x000fe60008001818 */
[----:B------:R-:W-:Y:S02]  /*8950*/  WARPGROUP.DEPBAR.LE gsb0, 0x0 ;  /* 0x00008000000079c5 */ /* 0x000fe40000010000 */
[----:B------:R-:W-:Y:S05]  /*8960*/  @!P0 BRA `(.L_x_27) ;  /* 0x0000000000048947 */ /* 0x000fea0003800000 */
[----:B------:R-:W-:Y:S01]  /*8970*/  BPT.TRAP 0x1 ;  /* 0x000000040000795c */ /* 0x000fe20000300000 */
.L_x_27:
[----:B------:R-:W-:Y:S01]  /*8980*/  FMUL.FTZ R21, R184, UR61 ;  /* 0x0000003db8157c20 */ /* 0x000fe20008410000 */
[----:B------:R-:W-:Y:S01]  /*8990*/  FMUL.FTZ R184, R186, UR61 ;  /* 0x0000003dbab87c20 */ /* 0x000fe20008410000 */
[----:B------:R-:W-:Y:S01]  /*89a0*/  FMUL.FTZ R22, R185, UR61 ;  /* 0x0000003db9167c20 */ /* 0x000fe20008410000 */
[----:B------:R-:W-:Y:S01]  /*89b0*/  FMUL.FTZ R23, R187, UR61 ;  /* 0x0000003dbb177c20 */ /* 0x000fe20008410000 */
[----:B------:R-:W-:Y:S01]  /*89c0*/  FMUL.FTZ R187, R188, UR61 ;  /* 0x0000003dbcbb7c20 */ /* 0x000fe20008410000 */
[----:B------:R-:W-:Y:S01]  /*89d0*/  FMUL.FTZ R185, R190, UR61 ;  /* 0x0000003dbeb97c20 */ /* 0x000fe20008410000 */
[----:B------:R-:W1:Y:S01]  /*89e0*/  MUFU.TANH R21, R21 ;  /* 0x0000001500157308 */ /* 0x000e620000002400 */
[----:B------:R-:W-:Y:S01]  /*89f0*/  FMUL.FTZ R188, R189, UR61 ;  /* 0x0000003dbdbc7c20 */ /* 0x000fe20008410000 */
[----:B------:R-:W-:Y:S01]  /*8a00*/  FMUL.FTZ R186, R191, UR61 ;  /* 0x0000003dbfba7c20 */ /* 0x000fe20008410000 */
[----:B------:R-:W-:Y:S01]  /*8a10*/  FMUL.FTZ R189, R176, UR61 ;  /* 0x0000003db0bd7c20 */ /* 0x000fe20008410000 */
[----:B------:R-:W-:Y:S01]  /*8a20*/  FMUL.FTZ R176, R178, UR61 ;  /* 0x0000003db2b07c20 */ /* 0x000fe20008410000 */
[----:B------:R-:W-:Y:S01]  /*8a30*/  FMUL.FTZ R190, R177, UR61 ;  /* 0x0000003db1be7c20 */ /* 0x000fe20008410000 */
[----:B------:R-:W-:Y:S01]  /*8a40*/  FMUL.FTZ R177, R179, UR61 ;  /* 0x0000003db3b17c20 */ /* 0x000fe20008410000 */
[----:B------:R-:W-:Y:S01]  /*8a50*/  FMUL.FTZ R180, R180, UR61 ;  /* 0x0000003db4b47c20 */ /* 0x000fe20008410000 */
[----:B------:R-:W0:Y:S01]  /*8a60*/  MUFU.TANH R184, R184 ;  /* 0x000000b800b87308 */ /* 0x000e220000002400 */
[----:B------:R-:W-:Y:S01]  /*8a70*/  FMUL.FTZ R179, R183, UR61 ;  /* 0x0000003db7b37c20 */ /* 0x000fe20008410000 */
[----:B------:R-:W-:Y:S01]  /*8a80*/  FMUL.FTZ R183, R169, UR61 ;  /* 0x0000003da9b77c20 */ /* 0x000fe20008410000 */
[----:B------:R-:W-:Y:S01]  /*8a90*/  FMUL.FTZ R181, R181, UR61 ;  /* 0x0000003db5b57c20 */ /* 0x000fe20008410000 */
[----:B------:R-:W-:Y:S01]  /*8aa0*/  FMUL.FTZ R169, R171, UR61 ;  /* 0x0000003daba97c20 */ /* 0x000fe20008410000 */
[----:B------:R-:W-:Y:S01]  /*8ab0*/  FMUL.FTZ R171, R175, UR61 ;  /* 0x0000003dafab7c20 */ /* 0x000fe20008410000 */
[----:B------:R-:W-:Y:S01]  /*8ac0*/  FMUL.FTZ R175, R161, UR61 ;  /* 0x0000003da1af7c20 */ /* 0x000fe20008410000 */
[----:B------:R-:W-:Y:S01]  /*8ad0*/  FMUL.FTZ R178, R182, UR61 ;  /* 0x0000003db6b27c20 */ /* 0x000fe20008410000 */
[----:B------:R-:W2:Y:S01]  /*8ae0*/  MUFU.TANH R22, R22 ;  /* 0x0000001600167308 */ /* 0x000ea20000002400 */
[----:B-1----:R-:W-:Y:S01]  /*8af0*/  FMNMX.FTZ R3, R21, R20, !PT ;  /* 0x0000001415037209 */ /* 0x002fe20007810000 */
[----:B------:R-:W-:Y:S01]  /*8b00*/  FMUL.FTZ R161, R163, UR61 ;  /* 0x0000003da3a17c20 */ /* 0x000fe20008410000 */
[----:B------:R-:W-:Y:S01]  /*8b10*/  FMUL.FTZ R182, R168, UR61 ;  /* 0x0000003da8b67c20 */ /* 0x000fe20008410000 */
[----:B------:R-:W-:Y:S01]  /*8b20*/  FMUL.FTZ R163, R167, UR61 ;  /* 0x0000003da7a37c20 */ /* 0x000fe20008410000 */
[----:B------:R-:W-:Y:S01]  /*8b30*/  FMUL.FTZ R167, R153, UR61 ;  /* 0x0000003d99a77c20 */ /* 0x000fe20008410000 */
[----:B------:R-:W-:Y:S01]  /*8b40*/  FMUL.FTZ R168, R170, UR61 ;  /* 0x0000003daaa87c20 */ /* 0x000fe20008410000 */
[----:B------:R-:W-:Y:S01]  /*8b50*/  FMUL.FTZ R172, R172, UR61 ;  /* 0x0000003dacac7c20 */ /* 0x000fe20008410000 */
[----:B------:R-:W1:Y:S01]  /*8b60*/  MUFU.TANH R23, R23 ;  /* 0x0000001700177308 */ /* 0x000e620000002400 */
[----:B0-----:R-:W-:Y:S01]  /*8b70*/  FMNMX.FTZ R0, R184, R19, !PT ;  /* 0x00000013b8007209 */ /* 0x001fe20007810000 */
[----:B------:R-:W-:Y:S01]  /*8b80*/  FMUL.FTZ R173, R173, UR61 ;  /* 0x0000003dadad7c20 */ /* 0x000fe20008410000 */
[----:B------:R-:W-:Y:S01]  /*8b90*/  FMUL.FTZ R170, R174, UR61 ;  /* 0x0000003daeaa7c20 */ /* 0x000fe20008410000 */
[----:B------:R-:W-:Y:S01]  /*8ba0*/  FMUL.FTZ R174, R160, UR61 ;  /* 0x0000003da0ae7c20 */ /* 0x000fe20008410000 */
[----:B------:R-:W-:Y:S01]  /*8bb0*/  FMUL.FTZ R160, R162, UR61 ;  /* 0x0000003da2a07c20 */ /* 0x000fe20008410000 */
[----:B------:R-:W-:Y:S01]  /*8bc0*/  FMUL.FTZ R164, R164, UR61 ;  /* 0x0000003da4a47c20 */ /* 0x000fe20008410000 */
[----:B------:R-:W-:Y:S01]  /*8bd0*/  FMUL.FTZ R165, R165, UR61 ;  /* 0x0000003da5a57c20 */ /* 0x000fe20008410000 */
[----:B------:R-:W0:Y:S01]  /*8be0*/  MUFU.TANH R187, R187 ;  /* 0x000000bb00bb7308 */ /* 0x000e220000002400 */
[----:B--2---:R-:W-:Y:S01]  /*8bf0*/  FMNMX.FTZ R2, R22, R3, !PT ;  /* 0x0000000316027209 */ /* 0x004fe20007810000 */
        /* <DEDUP_REMOVED lines=8> */
[----:B------:R-:W-:Y:S01]  /*8c80*/  ULDC UR7, c[0x0][0x988] ;  /* 0x0002620000077ab9 */ /* 0x000fe20000000800 */
[----:B------:R-:W1:Y:S01]  /*8c90*/  S2UR UR11, SR_CgaCtaId ;  /* 0x00000000000b79c3 */ /* 0x000e620000008800 */
[----:B------:R-:W-:-:S04]  /*8ca0*/  R2UR UR10, R213 ;  /* 0x00000000d50a72ca */ /* 0x000fc800000e0000 */
[----:B------:R-:W3:Y:S01]  /*8cb0*/  MUFU.TANH R188, R188 ;  /* 0x000000bc00bc7308 */ /* 0x000ee20000002400 */
[----:B0-----:R-:W-:-:S07]  /*8cc0*/  FMNMX.FTZ R3, R187, R2, !PT ;  /* 0x00000002bb037209 */ /* 0x001fce0007810000 */
[----:B------:R-:W0:Y:S01]  /*8cd0*/  MUFU.TANH R186, R186 ;  /* 0x000000ba00ba7308 */ /* 0x000e220000002400 */
[----:B--2---:R-:W-:Y:S01]  /*8ce0*/  FMNMX.FTZ R153, R185, R0, !PT ;  /* 0x00000000b9997209 */ /* 0x004fe20007810000 */
[----:B------:R-:W-:-:S06]  /*8cf0*/  UIADD3 UR10, UR10, 0x38840, URZ ;  /* 0x000388400a0a7890 */ /* 0x000fcc000fffe03f */
[----:B------:R-:W2:Y:S01]  /*8d00*/  MUFU.TANH R189, R189 ;  /* 0x000000bd00bd7308 */ /* 0x000ea20000002400 */
[----:B---3--:R-:W-:Y:S01]  /*8d10*/  FMNMX.FTZ R0, R188, R3, !PT ;  /* 0x00000003bc007209 */ /* 0x008fe20007810000 */
[----:B-1----:R-:W-:-:S06]  /*8d20*/  UPRMT UR10, UR11, 0x654, UR10 ;  /* 0x000006540b0a7896 */ /* 0x002fcc000800000a */
[----:B------:R-:W1:Y:S01]  /*8d30*/  MUFU.TANH R176, R176 ;  /* 0x000000b000b07308 */ /* 0x000e620000002400 */
[----:B0-----:R-:W-:Y:S02]  /*8d40*/  FMNMX.FTZ R153, R186, R153, !PT ;  /* 0x00000099ba997209 */ /* 0x001fe40007810000 */
[----:B------:R-:W-:Y:S05]  /*8d50*/  SYNCS.ARRIVE.TRANS64.RED.A1T0 RZ, [UR10], RZ ;  /* 0x000000ffffff79a7 */ /* 0x000fea000810040a */
[----:B------:R-:W0:Y:S01]  /*8d60*/  MUFU.TANH R190, R190 ;  /* 0x000000be00be7308 */ /* 0x000e220000002400 */
[----:B--2---:R-:W-:-:S07]  /*8d70*/  FMNMX.FTZ R3, R189, R0, !PT ;  /* 0x00000000bd037209 */ /* 0x004fce0007810000 */
[----:B------:R-:W2:Y:S01]  /*8d80*/  MUFU.TANH R177, R177 ;  /* 0x000000b100b17308 */ /* 0x000ea20000002400 */
[----:B-1----:R-:W-:Y:S01]  /*8d90*/  FMNMX.FTZ R0, R176, R153, !PT ;  /* 0x00000099b0007209 */ /* 0x002fe20007810000 */
[----:B------:R-:W-:-:S06]  /*8da0*/  FMUL.FTZ R153, R155, UR61 ;  /* 0x0000003d9b997c20 */ /* 0x000fcc0008410000 */
[----:B------:R-:W1:Y:S01]  /*8db0*/  MUFU.TANH R180, R180 ;  /* 0x000000b400b47308 */ /* 0x000e620000002400 */
[----:B0-----:R-:W-:-:S07]  /*8dc0*/  FMNMX.FTZ R3, R190, R3, !PT ;  /* 0x00000003be037209 */ /* 0x001fce0007810000 */
[----:B------:R-:W0:Y:S01]  /*8dd0*/  MUFU.TANH R181, R181 ;  /* 0x000000b500b57308 */ /* 0x000e220000002400 */
[----:B--2---:R-:W-:-:S07]  /*8de0*/  FMNMX.FTZ R191, R177, R0, !PT ;  /* 0x00000000b1bf7209 */ /* 0x004fce0007810000 */
[----:B------:R-:W2:Y:S01]  /*8df0*/  MUFU.TANH R178, R178 ;  /* 0x000000b200b27308 */ /* 0x000ea20000002400 */
[----:B-1----:R-:W-:-:S07]  /*8e00*/  FMNMX.FTZ R0, R180, R3, !PT ;  /* 0x00000003b4007209 */ /* 0x002fce0007810000 */
        /* <DEDUP_REMOVED lines=27> */
[----:B--2---:R-:W-:Y:S01]  /*8fc0*/  FMNMX.FTZ R2, R160, R155, !PT ;  /* 0x0000009ba0027209 */ /* 0x004fe20007810000 */
[----:B------:R-:W-:-:S06]  /*8fd0*/  FMUL.FTZ R155, R159, UR61 ;  /* 0x0000003d9f9b7c20 */ /* 0x000fcc0008410000 */
        /* <DEDUP_REMOVED lines=21> */
[----:B0-----:R-:W-:-:S05]  /*9130*/  FMNMX.FTZ R0, R157, R0, !PT ;  /* 0x000000009d007209 */ /* 0x001fca0007810000 */
[----:B------:R-:W0:Y:S01]  /*9140*/  SHFL.BFLY PT, R3, R0, 0x2, 0x1f ;  /* 0x0c401f0000037f89 */ /* 0x000e2200000e0000 */
[----:B--2---:R-:W-:-:S04]  /*9150*/  FMNMX.FTZ R2, R154, R159, !PT ;  /* 0x0000009f9a027209 */ /* 0x004fc80007810000 */
[----:B-1----:R-:W-:-:S05]  /*9160*/  FMNMX.FTZ R2, R155, R2, !PT ;  /* 0x000000029b027209 */ /* 0x002fca0007810000 */
[----:B------:R-:W1:Y:S01]  /*9170*/  SHFL.BFLY PT, R159, R2, 0x2, 0x1f ;  /* 0x0c401f00029f7f89 */ /* 0x000e6200000e0000 */
[----:B0-----:R-:W-:-:S05]  /*9180*/  FMNMX.FTZ R158, R0, R3, !PT ;  /* 0x00000003009e7209 */ /* 0x001fca0007810000 */
[----:B------:R-:W0:Y:S01]  /*9190*/  SHFL.BFLY PT, R3, R158, 0x1, 0x1f ;  /* 0x0c201f009e037f89 */ /* 0x000e2200000e0000 */
[----:B-1----:R-:W-:-:S05]  /*91a0*/  FMNMX.FTZ R159, R2, R159, !PT ;  /* 0x0000009f029f7209 */ /* 0x002fca0007810000 */
[----:B------:R-:W1:Y:S01]  /*91b0*/  SHFL.BFLY PT, R6, R159, 0x1, 0x1f ;  /* 0x0c201f009f067f89 */ /* 0x000e6200000e0000 */
[----:B0-----:R-:W-:-:S05]  /*91c0*/  FMNMX.FTZ R3, R158, R3, !PT ;  /* 0x000000039e037209 */ /* 0x001fca0007810000 */
[C---:B------:R-:W-:Y:S01]  /*91d0*/  FADD.FTZ R20, -R3.reuse, R20 ;  /* 0x0000001403147221 */ /* 0x040fe20000010100 */
[----:B------:R-:W-:-:S03]  /*91e0*/  FMUL.FTZ R191, R3, UR7 ;  /* 0x0000000703bf7c20 */ /* 0x000fc60008410000 */
[----:B------:R-:W-:Y:S01]  /*91f0*/  FMUL.FTZ R20, R20, UR7 ;  /* 0x0000000714147c20 */ /* 0x000fe20008410000 */
[--C-:B------:R-:W-:Y:S01]  /*9200*/  FFMA.FTZ R208, R22, UR7, -R191.reuse ;  /* 0x0000000716d07c23 */ /* 0x100fe200080108bf */
[--C-:B------:R-:W-:Y:S01]  /*9210*/  FFMA.FTZ R210, R187, UR7, -R191.reuse ;  /* 0x00000007bbd27c23 */ /* 0x100fe200080108bf */
[--C-:B------:R-:W-:Y:S01]  /*9220*/  FFMA.FTZ R194, R156, UR7, -R191.reuse ;  /* 0x000000079cc27c23 */ /* 0x100fe200080108bf */
[----:B------:R0:W-:Y:S01]  /*9230*/  MUFU.EX2 R0, R20 ;  /* 0x0000001400007308 */ /* 0x0001e20000000800 */
[--C-:B------:R-:W-:Y:S01]  /*9240*/  FFMA.FTZ R204, R189, UR7, -R191.reuse ;  /* 0x00000007bdcc7c23 */ /* 0x100fe200080108bf */
[--C-:B------:R-:W-:Y:S01]  /*9250*/  FFMA.FTZ R206, R180, UR7, -R191.reuse ;  /* 0x00000007b4ce7c23 */ /* 0x100fe200080108bf */
[----:B-1----:R-:W-:Y:S01]  /*9260*/  FMNMX.FTZ R6, R159, R6, !PT ;  /* 0x000000069f067209 */ /* 0x002fe20007810000 */
[--C-:B------:R-:W-:Y:S01]  /*9270*/  FFMA.FTZ R159, R190, UR7, -R191.reuse ;  /* 0x00000007be9f7c23 */ /* 0x100fe200080108bf */
[--C-:B------:R-:W-:Y:S01]  /*9280*/  FFMA.FTZ R181, R181, UR7, -R191.reuse ;  /* 0x00000007b5b57c23 */ /* 0x100fe200080108bf */
[--C-:B------:R-:W-:Y:S01]  /*9290*/  FFMA.FTZ R198, R164, UR7, -R191.reuse ;  /* 0x00000007a4c67c23 */ /* 0x100fe200080108bf */
[----:B------:R-:W-:Y:S01]  /*92a0*/  FFMA.FTZ R200, R182, UR7, -R191 ;  /* 0x00000007b6c87c23 */ /* 0x000fe200080108bf */
[C---:B------:R-:W-:Y:S01]  /*92b0*/  FADD.FTZ R19, -R6.reuse, R19 ;  /* 0x0000001306137221 */ /* 0x040fe20000010100 */
[----:B0-----:R-:W-:Y:S01]  /*92c0*/  FMUL.FTZ R20, R6, UR7 ;  /* 0x0000000706147c20 */ /* 0x001fe20008410000 */
[----:B------:R-:W-:Y:S01]  /*92d0*/  MUFU.EX2 R208, R208 ;  /* 0x000000d000d07308 */ /* 0x000fe20000000800 */
[--C-:B------:R-:W-:Y:S01]  /*92e0*/  FFMA.FTZ R183, R183, UR7, -R191.reuse ;  /* 0x00000007b7b77c23 */ /* 0x100fe200080108bf */
[----:B------:R-:W-:Y:S01]  /*92f0*/  FMUL.FTZ R2, R19, UR7 ;  /* 0x0000000713027c20 */ /* 0x000fe20008410000 */
[--C-:B------:R-:W-:Y:S01]  /*9300*/  FFMA.FTZ R19, R21, UR7, -R191.reuse ;  /* 0x0000000715137c23 */ /* 0x100fe200080108bf */
[--C-:B------:R-:W-:Y:S01]  /*9310*/  FFMA.FTZ R209, R184, UR7, -R20.reuse ;  /* 0x00000007b8d17c23 */ /* 0x100fe20008010814 */
[--C-:B------:R-:W-:Y:S01]  /*9320*/  FFMA.FTZ R22, R23, UR7, -R20.reuse ;  /* 0x0000000717167c23 */ /* 0x100fe20008010814 */
[--C-:B------:R-:W-:Y:S01]  /*9330*/  FFMA.FTZ R211, R185, UR7, -R20.reuse ;  /* 0x00000007b9d37c23 */ /* 0x100fe20008010814 */
[--C-:B------:R-:W-:Y:S01]  /*9340*/  FFMA.FTZ R21, R188, UR7, -R191.reuse ;  /* 0x00000007bc157c23 */ /* 0x100fe200080108bf */
[----:B------:R-:W-:Y:S01]  /*9350*/  MUFU.EX2 R2, R2 ;  /* 0x0000000200027308 */ /* 0x000fe20000000800 */
[--C-:B------:R-:W-:Y:S01]  /*9360*/  FFMA.FTZ R156, R186, UR7, -R20.reuse ;  /* 0x00000007ba9c7c23 */ /* 0x100fe20008010814 */
[--C-:B------:R-:W-:Y:S01]  /*9370*/  FFMA.FTZ R205, R176, UR7, -R20.reuse ;  /* 0x00000007b0cd7c23 */ /* 0x100fe20008010814 */
[--C-:B------:R-:W-:Y:S01]  /*9380*/  FFMA.FTZ R158, R177, UR7, -R20.reuse ;  /* 0x00000007b19e7c23 */ /* 0x100fe20008010814 */
[--C-:B------:R-:W-:Y:S01]  /*9390*/  FFMA.FTZ R207, R178, UR7, -R20.reuse ;  /* 0x00000007b2cf7c23 */ /* 0x100fe20008010814 */
[--C-:B------:R-:W-:Y:S01]  /*93a0*/  FFMA.FTZ R164, R179, UR7, -R20.reuse ;  /* 0x00000007b3a47c23 */ /* 0x100fe20008010814 */
[--C-:B------:R-:W-:Y:S01]  /*93b0*/  FFMA.FTZ R203, R170, UR7, -R20.reuse ;  /* 0x00000007aacb7c23 */ /* 0x100fe20008010814 */
[--C-:B------:R-:W-:Y:S01]  /*93c0*/  FFMA.FTZ R201, R168, UR7, -R20.reuse ;  /* 0x00000007a8c97c23 */ /* 0x100fe20008010814 */
[----:B------:R-:W0:Y:S01]  /*93d0*/  MUFU.EX2 R19, R19 ;  /* 0x0000001300137308 */ /* 0x000e220000000800 */
[--C-:B------:R-:W-:Y:S01]  /*93e0*/  FFMA.FTZ R192, R166, UR7, -R191.reuse ;  /* 0x00000007a6c07c23 */ /* 0x100fe200080108bf */
[--C-:B------:R-:W-:Y:S01]  /*93f0*/  FFMA.FTZ R166, R169, UR7, -R20.reuse ;  /* 0x00000007a9a67c23 */ /* 0x100fe20008010814 */
[--C-:B------:R-:W-:Y:S01]  /*9400*/  FFMA.FTZ R199, R162, UR7, -R20.reuse ;  /* 0x00000007a2c77c23 */ /* 0x100fe20008010814 */
[--C-:B------:R-:W-:Y:S01]  /*9410*/  FFMA.FTZ R202, R172, UR7, -R191.reuse ;  /* 0x00000007acca7c23 */ /* 0x100fe200080108bf */
[--C-:B------:R-:W-:Y:S01]  /*9420*/  FFMA.FTZ R173, R173, UR7, -R191.reuse ;  /* 0x00000007adad7c23 */ /* 0x100fe200080108bf */
[--C-:B------:R-:W-:Y:S01]  /*9430*/  FFMA.FTZ R168, R171, UR7, -R20.reuse ;  /* 0x00000007aba87c23 */ /* 0x100fe20008010814 */
[--C-:B------:R-:W-:Y:S01]  /*9440*/  FFMA.FTZ R196, R174, UR7, -R191.reuse ;  /* 0x00000007aec47c23 */ /* 0x100fe200080108bf */
[----:B------:R-:W1:Y:S01]  /*9450*/  MUFU.EX2 R209, R209 ;  /* 0x000000d100d17308 */ /* 0x000e620000000800 */
[--C-:B------:R-:W-:Y:S01]  /*9460*/  FFMA.FTZ R197, R160, UR7, -R20.reuse ;  /* 0x00000007a0c57c23 */ /* 0x100fe20008010814 */
[--C-:B------:R-:W-:Y:S01]  /*9470*/  FFMA.FTZ R175, R175, UR7, -R191.reuse ;  /* 0x00000007afaf7c23 */ /* 0x100fe200080108bf */
[--C-:B------:R-:W-:Y:S01]  /*9480*/  FFMA.FTZ R160, R161, UR7, -R20.reuse ;  /* 0x00000007a1a07c23 */ /* 0x100fe20008010814 */
[--C-:B------:R-:W-:Y:S01]  /*9490*/  FFMA.FTZ R193, R152, UR7, -R20.reuse ;  /* 0x0000000798c17c23 */ /* 0x100fe20008010814 */
[--C-:B------:R-:W-:Y:S01]  /*94a0*/  FFMA.FTZ R165, R165, UR7, -R191.reuse ;  /* 0x00000007a5a57c23 */ /* 0x100fe200080108bf */
[----:B------:R-:W-:Y:S01]  /*94b0*/  FFMA.FTZ R167, R167, UR7, -R191 ;  /* 0x00000007a7a77c23 */ /* 0x000fe200080108bf */
[--C-:B------:R-:W-:Y:S01]  /*94c0*/  FFMA.FTZ R153, R153, UR7, -R20.reuse ;  /* 0x0000000799997c23 */ /* 0x100fe20008010814 */
[----:B------:R-:W2:Y:S01]  /*94d0*/  MUFU.EX2 R22, R22 ;  /* 0x0000001600167308 */ /* 0x000ea20000000800 */
[----:B0-----:R-:W-:Y:S01]  /*94e0*/  FFMA.FTZ R23, R0, R14, R19 ;  /* 0x0000000e00177223 */ /* 0x001fe20000010013 */
[----:B------:R-:W-:Y:S01]  /*94f0*/  FFMA.FTZ R154, R154, UR7, -R20 ;  /* 0x000000079a9a7c23 */ /* 0x000fe20008010814 */
[----:B------:R-:W-:-:S02]  /*9500*/  FFMA.FTZ R157, R157, UR7, -R191 ;  /* 0x000000079d9d7c23 */ /* 0x000fc400080108bf */
[----:B------:R-:W-:-:S03]  /*9510*/  FADD.FTZ R23, R208, R23 ;  /* 0x00000017d0177221 */ /* 0x000fc60000010000 */
[----:B------:R-:W0:Y:S01]  /*9520*/  MUFU.EX2 R210, R210 ;  /* 0x000000d200d27308 */ /* 0x000e220000000800 */
[----:B-1----:R-:W-:-:S07]  /*9530*/  FFMA.FTZ R9, R2, R9, R209 ;  /* 0x0000000902097223 */ /* 0x002fce00000100d1 */
[----:B------:R-:W1:Y:S01]  /*9540*/  MUFU.EX2 R211, R211 ;  /* 0x000000d300d37308 */ /* 0x000e620000000800 */
[----:B--2---:R-:W-:-:S07]  /*9550*/  FADD.FTZ R14, R22, R9 ;  /* 0x00000009160e7221 */ /* 0x004fce0000010000 */
[----:B------:R-:W2:Y:S01]  /*9560*/  MUFU.EX2 R21, R21 ;  /* 0x0000001500157308 */ /* 0x000ea20000000800 */
[----:B0-----:R-:W-:-:S07]  /*9570*/  FADD.FTZ R170, R210, R23 ;  /* 0x00000017d2aa7221 */ /* 0x001fce0000010000 */
[----:B------:R-:W0:Y:S01]  /*9580*/  MUFU.EX2 R156, R156 ;  /* 0x0000009c009c7308 */ /* 0x000e220000000800 */
[----:B-1----:R-:W-:-:S07]  /*9590*/  FADD.FTZ R9, R211, R14 ;  /* 0x0000000ed3097221 */ /* 0x002fce0000010000 */
        /* <DEDUP_REMOVED lines=9> */
[----:B0-----:R-:W-:Y:S01]  /*9630*/  FADD.FTZ R23, R159, R162 ;  /* 0x000000a29f177221 */ /* 0x001fe20000010000 */
[--C-:B------:R-:W-:Y:S01]  /*9640*/  FFMA.FTZ R162, R163, UR7, -R20.reuse ;  /* 0x00000007a3a27c23 */ /* 0x100fe20008010814 */
[----:B------:R-:W-:-:S05]  /*9650*/  FFMA.FTZ R20, R155, UR7, -R20 ;  /* 0x000000079b147c23 */ /* 0x000fca0008010814 */
        /* <DEDUP_REMOVED lines=54> */
[----:B-1----:R-:W-:-:S03]  /*99c0*/  FADD.FTZ R14, R157, R152 ;  /* 0x000000989d0e7221 */ /* 0x002fc60000010000 */
[----:B--2---:R-:W-:Y:S01]  /*99d0*/  FADD.FTZ R9, R20, R9 ;  /* 0x0000000914097221 */ /* 0x004fe20000010000 */
[----:B------:R-:W-:Y:S06]  /*99e0*/  @!P0 BRA `(.L_x_28) ;  /* 0x0000000000048947 */ /* 0x000fec0003800000 */
[----:B------:R-:W-:Y:S01]  /*99f0*/  BPT.TRAP 0x1 ;  /* 0x000000040000795c */ /* 0x000fe20000300000 */
.L_x_28:
[----:B------:R-:W0:Y:S01]  /*9a00*/  S2UR UR14, SR_CgaCtaId ;  /* 0x00000000000e79c3 */ /* 0x000e220000008800 */
[----:B------:R-:W-:Y:S01]  /*9a10*/  UIADD3 UR6, UR6, 0x38860, URZ ;  /* 0x0003886006067890 */ /* 0x000fe2000fffe03f */
[----:B------:R-:W-:Y:S02]  /*9a20*/  R2UR UR11, R17 ;  /* 0x00000000110b72ca */ /* 0x000fe400000e0000 */
[----:B------:R-:W-:Y:S02]  /*9a30*/  R2UR UR10, R212 ;  /* 0x00000000d40a72ca */ /* 0x000fe400000e0000 */
[----:B------:R-:W-:Y:S02]  /*9a40*/  F2FP.BF16.F32.PACK_AB R210, R21, R210 ;  /* 0x000000d215d2723e */ /* 0x000fe400000010ff */
[----:B------:R-:W-:Y:S01]  /*9a50*/  F2FP.BF16.F32.PACK_AB R208, R208, R19 ;  /* 0x00000013d0d0723e */ /* 0x000fe200000010ff */
[----:B------:R-:W-:Y:S01]  /*9a60*/  IMAD.MOV.U32 R19, RZ, RZ, R6 ;  /* 0x000000ffff137224 */ /* 0x000fe200078e0006 */
[----:B------:R-:W-:Y:S01]  /*9a70*/  F2FP.BF16.F32.PACK_AB R195, R20, R195 ;  /* 0x000000c314c3723e */ /* 0x000fe200000010ff */
[----:B------:R-:W-:Y:S01]  /*9a80*/  IMAD.MOV.U32 R20, RZ, RZ, R3 ;  /* 0x000000ffff147224 */ /* 0x000fe200078e0003 */
[----:B------:R-:W-:-:S02]  /*9a90*/  F2FP.BF16.F32.PACK_AB R209, R22, R209 ;  /* 0x000000d116d1723e */ /* 0x000fc400000010ff */
[----:B------:R-:W-:Y:S02]  /*9aa0*/  F2FP.BF16.F32.PACK_AB R211, R156, R211 ;  /* 0x000000d39cd3723e */ /* 0x000fe400000010ff */
[----:B------:R-:W-:Y:S01]  /*9ab0*/  F2FP.BF16.F32.PACK_AB R204, R159, R204 ;  /* 0x000000cc9fcc723e */ /* 0x000fe200000010ff */
[----:B------:R-:W-:Y:S01]  /*9ac0*/  UISETP.GT.AND UP0, UPT, UR10, UR11, UPT ;  /* 0x0000000b0a00728c */ /* 0x000fe2000bf04270 */
[----:B------:R-:W-:Y:S02]  /*9ad0*/  F2FP.BF16.F32.PACK_AB R205, R158, R205 ;  /* 0x000000cd9ecd723e */ /* 0x000fe400000010ff */
[----:B------:R-:W-:Y:S02]  /*9ae0*/  F2FP.BF16.F32.PACK_AB R206, R181, R206 ;  /* 0x000000ceb5ce723e */ /* 0x000fe400000010ff */
[----:B------:R-:W-:Y:S01]  /*9af0*/  F2FP.BF16.F32.PACK_AB R207, R164, R207 ;  /* 0x000000cfa4cf723e */ /* 0x000fe200000010ff */
[----:B0-----:R-:W-:Y:S01]  /*9b00*/  UPRMT UR6, UR14, 0x654, UR6 ;  /* 0x000006540e067896 */ /* 0x001fe20008000006 */
[----:B------:R-:W-:-:S02]  /*9b10*/  PLOP3.LUT P1, PT, PT, PT, UP0, 0x80, 0x0 ;  /* 0x000000000000781c */ /* 0x000fc40003f2f008 */
[----:B------:R-:W-:Y:S02]  /*9b20*/  F2FP.BF16.F32.PACK_AB R200, R183, R200 ;  /* 0x000000c8b7c8723e */ /* 0x000fe400000010ff */
[----:B------:R-:W-:Y:S02]  /*9b30*/  F2FP.BF16.F32.PACK_AB R201, R166, R201 ;  /* 0x000000c9a6c9723e */ /* 0x000fe400000010ff */
[----:B------:R-:W-:Y:S02]  /*9b40*/  F2FP.BF16.F32.PACK_AB R202, R173, R202 ;  /* 0x000000caadca723e */ /* 0x000fe400000010ff */
[----:B------:R-:W-:Y:S01]  /*9b50*/  SYNCS.ARRIVE.TRANS64.RED.A1T0 RZ, [UR6], RZ ;  /* 0x000000ffffff79a7 */ /* 0x000fe20008100406 */
[----:B------:R-:W-:Y:S02]  /*9b60*/  R2UR UR6, R8 ;  /* 0x00000000080672ca */ /* 0x000fe400000e0000 */
[----:B------:R-:W-:Y:S02]  /*9b70*/  F2FP.BF16.F32.PACK_AB R203, R168, R203 ;  /* 0x000000cba8cb723e */ /* 0x000fe400000010ff */
[----:B------:R-:W-:-:S02]  /*9b80*/  F2FP.BF16.F32.PACK_AB R196, R175, R196 ;  /* 0x000000c4afc4723e */ /* 0x000fc400000010ff */
[----:B------:R-:W-:Y:S02]  /*9b90*/  F2FP.BF16.F32.PACK_AB R197, R160, R197 ;  /* 0x000000c5a0c5723e */ /* 0x000fe400000010ff */
[----:B------:R-:W-:Y:S02]  /*9ba0*/  F2FP.BF16.F32.PACK_AB R198, R165, R198 ;  /* 0x000000c6a5c6723e */ /* 0x000fe400000010ff */
[----:B------:R-:W-:Y:S02]  /*9bb0*/  F2FP.BF16.F32.PACK_AB R199, R162, R199 ;  /* 0x000000c7a2c7723e */ /* 0x000fe400000010ff */
[----:B------:R-:W-:Y:S02]  /*9bc0*/  F2FP.BF16.F32.PACK_AB R192, R167, R192 ;  /* 0x000000c0a7c0723e */ /* 0x000fe400000010ff */
[----:B------:R-:W-:Y:S01]  /*9bd0*/  MOV R21, UR6 ;  /* 0x0000000600157c02 */ /* 0x000fe20008000f00 */
[----:B------:R-:W-:Y:S01]  /*9be0*/  UIADD3 UR6, UR10, -0x1, URZ ;  /* 0xffffffff0a067890 */ /* 0x000fe2000fffe03f */
[----:B------:R-:W-:-:S02]  /*9bf0*/  R2UR UR10, R7 ;  /* 0x00000000070a72ca */ /* 0x000fc400000e0000 */
[----:B------:R-:W-:Y:S02]  /*9c00*/  F2FP.BF16.F32.PACK_AB R193, R153, R193 ;  /* 0x000000c199c1723e */ /* 0x000fe400000010ff */
[----:B------:R-:W-:Y:S02]  /*9c10*/  F2FP.BF16.F32.PACK_AB R194, R157, R194 ;  /* 0x000000c29dc2723e */ /* 0x000fe400000010ff */
[----:B------:R-:W-:-:S07]  /*9c20*/  MOV R212, UR6 ;  /* 0x0000000600d47c02 */ /* 0x000fce0008000f00 */
[----:B------:R-:W-:Y:S01]  /*9c30*/  IMAD.U32 R216, RZ, RZ, UR10 ;  /* 0x0000000affd87e24 */ /* 0x000fe2000f8e00ff */
[----:B------:R-:W-:Y:S06]  /*9c40*/  @P1 BRA `(.L_x_29) ;  /* 0xffffffbc00f41947 */ /* 0x000fec000383ffff */
.L_x_18:
[----:B------:R-:W-:Y:S06]  /*9c50*/  BAR.ARV 0x8, 0x180 ;  /* 0x0206000000007b1d */ /* 0x000fec0000002000 */
        /* <DEDUP_REMOVED lines=128> */
[----:B------:R-:W-:Y:S06]  /*a460*/  @!P0 BRA `(.L_x_30) ;  /* 0x0000000000048947 */ /* 0x000fec0003800000 */
[----:B------:R-:W-:Y:S01]  /*a470*/  BPT.TRAP 0x1 ;  /* 0x000000040000795c */ /* 0x000fe20000300000 */
.L_x_30:
[----:B------:R-:W-:Y:S02]  /*a480*/  R2UR UR6, R16 ;  /* 0x00000000100672ca */ /* 0x000fe400000e0000 */
[----:B------:R-:W-:Y:S02]  /*a490*/  R2UR UR4, R7 ;  /* 0x00000000070472ca */ /* 0x000fe400000e0000 */
[----:B------:R-:W-:-:S11]  /*a4a0*/  R2UR UR5, R8 ;  /* 0x00000000080572ca */ /* 0x000fd600000e0000 */
[----:B------:R-:W-:Y:S02]  /*a4b0*/  IMAD.U32 R0, RZ, RZ, UR4 ;  /* 0x00000004ff007e24 */ /* 0x000fe4000f8e00ff */
[----:B------:R-:W-:-:S03]  /*a4c0*/  ULEA UR5, UR5, UR6, 0x3 ;  /* 0x0000000605057291 */ /* 0x000fc6000f8e183f */
[----:B------:R-:W-:-:S06]  /*a4d0*/  SHF.L.U32 R0, R0, 0x1f, RZ ;  /* 0x0000001f00007819 */ /* 0x000fcc00000006ff */
[----:B------:R0:W1:Y:S01]  /*a4e0*/  SYNCS.PHASECHK.TRANS64.TRYWAIT P1, [UR5+0x38850], R0 ;  /* 0x03885000ff0075a7 */ /* 0x0000620008020145 */
[----:B------:R-:W-:Y:S05]  /*a4f0*/  @!P0 BRA `(.L_x_31) ;  /* 0x0000000000048947 */ /* 0x000fea0003800000 */
[----:B------:R-:W-:Y:S01]  /*a500*/  BPT.TRAP 0x1 ;  /* 0x000000040000795c */ /* 0x000fe20000300000 */
.L_x_31:
[----:B-1----:R-:W-:Y:S05]  /*a510*/  @P1 BRA `(.L_x_32) ;  /* 0x0000000000081947 */ /* 0x002fea0003800000 */
[----:B------:R-:W1:Y:S02]  /*a520*/  SYNCS.PHASECHK.TRANS64.TRYWAIT P1, [UR5+0x38850], R0 ;  /* 0x03885000ff0075a7 */ /* 0x000e640008020145 */
[----:B-1----:R-:W-:Y:S05]  /*a530*/  @!P1 BRA `(.L_x_33) ;  /* 0x0000007000849947 */ /* 0x002fea0003800000 */
.L_x_32:
[----:B------:R-:W-:Y:S01]  /*a540*/  R2UR UR4, R16 ;  /* 0x00000000100472ca */ /* 0x000fe200000e0000 */
[----:B------:R-:W-:Y:S01]  /*a550*/  WARPGROUP.ARRIVE ;  /* 0x00000000000079c5 */ /* 0x000fe20000000000 */
[----:B------:R-:W-:Y:S01]  /*a560*/  R2UR UR6, R8 ;  /* 0x00000000080672ca */ /* 0x000fe200000e0000 */
[----:B------:R-:W-:Y:S01]  /*a570*/  UMOV UR11, 0x40000040 ;  /* 0x40000040000b7882 */ /* 0x000fe20000000000 */
[----:B-1----:R-:W1:Y:S01]  /*a580*/  SHFL.BFLY PT, R5, R14, 0x2, 0x1f ;  /* 0x0c401f000e057f89 */ /* 0x002e6200000e0000 */
[----:B------:R-:W-:Y:S02]  /*a590*/  IMAD.MOV.U32 R4, RZ, RZ, RZ ;  /* 0x000000ffff047224 */ /* 0x000fe400078e00ff */
[----:B------:R-:W-:Y:S01]  /*a5a0*/  IMAD.U32 R8, RZ, RZ, UR7 ;  /* 0x00000007ff087e24 */ /* 0x000fe2000f8e00ff */
[----:B0-----:R-:W0:Y:S05]  /*a5b0*/  SHFL.BFLY PT, R0, R9, 0x2, 0x1f ;  /* 0x0c401f0009007f89 */ /* 0x001e2a00000e0000 */
[----:B------:R-:W-:-:S04]  /*a5c0*/  UIADD3 UR4, UR4, 0x400, URZ ;  /* 0x0000040004047890 */ /* 0x000fc8000fffe03f */
[----:B------:R-:W-:-:S04]  /*a5d0*/  USHF.R.U32.HI UR4, URZ, 0x4, UR4 ;  /* 0x000000043f047899 */ /* 0x000fc80008011604 */
[----:B------:R-:W-:-:S04]  /*a5e0*/  ULOP3.LUT UR4, UR4, 0x3fff, URZ, 0xc0, !UPT ;  /* 0x00003fff04047892 */ /* 0x000fc8000f8ec03f */
[----:B------:R-:W-:Y:S01]  /*a5f0*/  ULOP3.LUT UR4, UR4, 0x2800000, URZ, 0xfc, !UPT ;  /* 0x0280000004047892 */ /* 0x000fe2000f8efc3f */
[----:B-1----:R-:W-:-:S03]  /*a600*/  FADD.FTZ R5, R5, R14 ;  /* 0x0000000e05057221 */ /* 0x002fc60000010000 */
[----:B------:R-:W-:Y:S01]  /*a610*/  UIMAD UR4, UR6, 0xa00, UR4 ;  /* 0x00000a00060478a4 */ /* 0x000fe2000f8e0204 */
[----:B------:R-:W-:Y:S01]  /*a620*/  MOV R14, UR7 ;  /* 0x00000007000e7c02 */ /* 0x000fe20008000f00 */
[----:B0-----:R-:W-:Y:S02]  /*a630*/  FADD.FTZ R2, R0, R9 ;  /* 0x0000000900027221 */ /* 0x001fe40000010000 */
[----:B------:R-:W-:Y:S01]  /*a640*/  UIADD3 UR6, UR4, 0x80, URZ ;  /* 0x0000008004067890 */ /* 0x000fe2000fffe03f */
[----:B------:R-:W0:Y:S02]  /*a650*/  SHFL.BFLY PT, R0, R5, 0x1, 0x1f ;  /* 0x0c201f0005007f89 */ /* 0x000e2400000e0000 */
[----:B------:R-:W-:Y:S02]  /*a660*/  UMOV UR10, UR4 ;  /* 0x00000004000a7c82 */ /* 0x000fe40008000000 */
[----:B------:R-:W-:Y:S01]  /*a670*/  HGMMA.64x256x16.F32.BF16 R24, R208, gdesc[UR8].tnspB, R24, gsb0 ;  /* 0x43e00008d0187df0 */ /* 0x000fe20008001818 */
[----:B------:R-:W-:Y:S01]  /*a680*/  UMOV UR11, 0x40000040 ;  /* 0x40000040000b7882 */ /* 0x000fe20000000000 */
[----:B------:R-:W-:Y:S01]  /*a690*/  UMOV UR10, UR6 ;  /* 0x00000006000a7c82 */ /* 0x000fe20008000000 */
[----:B------:R-:W-:Y:S01]  /*a6a0*/  UIADD3 UR6, UR4, 0x100, URZ ;  /* 0x0000010004067890 */ /* 0x000fe2000fffe03f */
[----:B------:R-:W1:Y:S01]  /*a6b0*/  SHFL.BFLY PT, R7, R2, 0x1, 0x1f ;  /* 0x0c201f0002077f89 */ /* 0x000e6200000e0000 */
[----:B0-----:R-:W-:Y:S01]  /*a6c0*/  FADD.FTZ R12, R5, R0 ;  /* 0x00000000050c7221 */ /* 0x001fe20000010000 */
[----:B------:R-:W-:-:S04]  /*a6d0*/  IMAD.MOV.U32 R0, RZ, RZ, -0x800000 ;  /* 0xff800000ff007424 */ /* 0x000fc800078e00ff */
[----:B------:R-:W-:Y:S01]  /*a6e0*/  FSETP.NE.FTZ.AND P1, PT, R12, RZ, PT ;  /* 0x000000ff0c00720b */ /* 0x000fe20003f35000 */
[----:B-1----:R-:W-:Y:S01]  /*a6f0*/  FADD.FTZ R13, R2, R7 ;  /* 0x00000007020d7221 */ /* 0x002fe20000010000 */
[----:B------:R-:W-:Y:S01]  /*a700*/  MOV R7, RZ ;  /* 0x000000ff00077202 */ /* 0x000fe20000000f00 */
[----:B------:R-:W-:-:S03]  /*a710*/  IMAD.MOV.U32 R2, RZ, RZ, -0x800000 ;  /* 0xff800000ff027424 */ /* 0x000fc600078e00ff */
[----:B------:R-:W-:-:S07]  /*a720*/  FSETP.NE.FTZ.AND P2, PT, R13, RZ, PT ;  /* 0x000000ff0d00720b */ /* 0x000fce0003f55000 */
[----:B------:R-:W0:Y:S01]  /*a730*/  @P1 MUFU.LG2 R10, R12 ;  /* 0x0000000c000a1308 */ /* 0x000e220000000c00 */
[----:B------:R-:W-:-:S07]  /*a740*/  @P1 FMUL.FTZ R8, R8, 0.69314718246459960938 ;  /* 0x3f31721808081820 */ /* 0x000fce0000410000 */
[----:B------:R-:W1:Y:S01]  /*a750*/  @P2 MUFU.LG2 R11, R13 ;  /* 0x0000000d000b2308 */ /* 0x000e620000000c00 */
[----:B------:R-:W-:-:S07]  /*a760*/  @P2 FMUL.FTZ R14, R14, 0.69314718246459960938 ;  /* 0x3f3172180e0e2820 */ /* 0x000fce0000410000 */
[----:B------:R2:W3:Y:S01]  /*a770*/  @P1 MUFU.RCP R7, R12 ;  /* 0x0000000c00071308 */ /* 0x0004e20000001000 */
[----:B0-----:R-:W-:-:S04]  /*a780*/  @P1 FMUL.FTZ R5, R10, 0.69314718246459960938 ;  /* 0x3f3172180a051820 */ /* 0x001fc80000410000 */
[----:B------:R-:W-:-:S03]  /*a790*/  @P1 FFMA.FTZ R0, R8, R3, R5 ;  /* 0x0000000308001223 */ /* 0x000fc60000010005 */
[----:B------:R2:W0:Y:S01]  /*a7a0*/  @P2 MUFU.RCP R4, R13 ;  /* 0x0000000d00042308 */ /* 0x0004220000001000 */
[----:B-1----:R-:W-:-:S04]  /*a7b0*/  @P2 FMUL.FTZ R11, R11, 0.69314718246459960938 ;  /* 0x3f3172180b0b2820 */ /* 0x002fc80000410000 */
[----:B------:R-:W-:Y:S01]  /*a7c0*/  @P2 FFMA.FTZ R2, R14, R6, R11 ;  /* 0x000000060e022223 */ /* 0x000fe2000001000b */
[----:B------:R-:W-:Y:S02]  /*a7d0*/  WARPGROUP.DEPBAR.LE gsb0, 0x0 ;  /* 0x00008000000079c5 */ /* 0x000fe40000010000 */
[----:B------:R-:W-:-:S06]  /*a7e0*/  WARPGROUP.ARRIVE ;  /* 0x00000000000079c5 */ /* 0x000fcc0000000000 */
[----:B------:R-:W-:Y:S01]  /*a7f0*/  HGMMA.64x256x16.F32.BF16 R24, R204, gdesc[UR8].tnspB, R24, gsb0 ;  /* 0x43e00008cc187df0 */ /* 0x000fe20008001818 */
[----:B------:R-:W-:Y:S01]  /*a800*/  UMOV UR10, UR6 ;  /* 0x00000006000a7c82 */ /* 0x000fe20008000000 */
[----:B------:R-:W-:Y:S01]  /*a810*/  UMOV UR11, 0x40000040 ;  /* 0x40000040000b7882 */ /* 0x000fe20000000000 */
[----:B------:R-:W-:Y:S02]  /*a820*/  UIADD3 UR6, UR4, 0x180, URZ ;  /* 0x0000018004067890 */ /* 0x000fe4000fffe03f */
[----:B------:R-:W-:Y:S01]  /*a830*/  UIADD3 UR4, UR4, 0x200, URZ ;  /* 0x0000020004047890 */ /* 0x000fe2000fffe03f */
[----:B------:R-:W-:Y:S02]  /*a840*/  WARPGROUP.DEPBAR.LE gsb0, 0x0 ;  /* 0x00008000000079c5 */ /* 0x000fe40000010000 */
[----:B------:R-:W-:-:S15]  /*a850*/  WARPGROUP.ARRIVE ;  /* 0x00000000000079c5 */ /* 0x000fde0000000000 */
[----:B------:R-:W-:-:S05]  /*a860*/  NOP ;  /* 0x0000000000007918 */ /* 0x000fca0000000000 */
[----:B------:R-:W-:Y:S01]  /*a870*/  HGMMA.64x256x16.F32.BF16 R24, R200, gdesc[UR8].tnspB, R24, gsb0 ;  /* 0x43e00008c8187df0 */ /* 0x000fe20008001818 */
[----:B------:R-:W-:Y:S01]  /*a880*/  UMOV UR10, UR6 ;  /* 0x00000006000a7c82 */ /* 0x000fe20008000000 */
[----:B------:R-:W-:Y:S01]  /*a890*/  UMOV UR11, 0x40000040 ;  /* 0x40000040000b7882 */ /* 0x000fe20000000000 */
[----:B------:R-:W-:Y:S02]  /*a8a0*/  WARPGROUP.DEPBAR.LE gsb0, 0x0 ;  /* 0x00008000000079c5 */ /* 0x000fe40000010000 */
[----:B------:R-:W-:-:S15]  /*a8b0*/  WARPGROUP.ARRIVE ;  /* 0x00000000000079c5 */ /* 0x000fde0000000000 */
[----:B------:R-:W-:-:S08]  /*a8c0*/  NOP ;  /* 0x0000000000007918 */ /* 0x000fd00000000000 */
[----:B------:R-:W-:Y:S01]  /*a8d0*/  HGMMA.64x256x16.F32.BF16 R24, R196, gdesc[UR8].tnspB, R24, gsb0 ;  /* 0x43e00008c4187df0 */ /* 0x000fe20008001818 */
[----:B------:R-:W-:Y:S01]  /*a8e0*/  UMOV UR10, UR4 ;  /* 0x00000004000a7c82 */ /* 0x000fe20008000000 */
[----:B------:R-:W-:Y:S01]  /*a8f0*/  UMOV UR11, 0x40000040 ;  /* 0x40000040000b7882 */ /* 0x000fe20000000000 */
[----:B------:R-:W-:Y:S02]  /*a900*/  WARPGROUP.DEPBAR.LE gsb0, 0x0 ;  /* 0x00008000000079c5 */ /* 0x000fe40000010000 */
[----:B------:R-:W-:-:S15]  /*a910*/  WARPGROUP.ARRIVE ;  /* 0x00000000000079c5 */ /* 0x000fde0000000000 */
[----:B------:R-:W-:-:S08]  /*a920*/  NOP ;  /* 0x0000000000007918 */ /* 0x000fd00000000000 */
[----:B------:R-:W-:Y:S03]  /*a930*/  HGMMA.64x256x16.F32.BF16 R24, R192, gdesc[UR8].tnspB, R24, gsb0 ;  /* 0x43e00008c0187df0 */ /* 0x000fe60008001818 */
[----:B------:R-:W-:Y:S02]  /*a940*/  WARPGROUP.DEPBAR.LE gsb0, 0x0 ;  /* 0x00008000000079c5 */ /* 0x000fe40000010000 */
[----:B0-23--:R-:W-:Y:S05]  /*a950*/  @!P0 BRA `(.L_x_34) ;  /* 0x0000000000048947 */ /* 0x00dfea0003800000 */
[----:B------:R-:W-:Y:S01]  /*a960*/  BPT.TRAP 0x1 ;  /* 0x000000040000795c */ /* 0x000fe20000300000 */
.L_x_34:
[----:B------:R-:W0:Y:S01]  /*a970*/  S2UR UR6, SR_CgaCtaId ;  /* 0x00000000000679c3 */ /* 0x000e220000008800 */
[----:B------:R-:W-:Y:S01]  /*a980*/  UIADD3 UR4, UR5, 0x38860, URZ ;  /* 0x0003886005047890 */ /* 0x000fe2000fffe03f */
        /* <DEDUP_REMOVED lines=22> */
[----:B0-----:R-:W-:Y:S01]  /*aaf0*/  UPRMT UR4, UR6, 0x654, UR4 ;  /* 0x0000065406047896 */ /* 0x001fe20008000004 */
        /* <DEDUP_REMOVED lines=8> */
[----:B------:R-:W-:Y:S01]  /*ab80*/  SYNCS.ARRIVE.TRANS64.RED.A1T0 RZ, [UR4], RZ ;  /* 0x000000ffffff79a7 */ /* 0x000fe20008100404 */
        /* <DEDUP_REMOVED lines=34> */
[----:B------:R-:W-:Y:S01]  /*adb0*/  PLOP3.LUT P0, PT, PT, PT, PT, 0x8, 0x0 ;  /* 0x000000000000781c */ /* 0x000fe20003f0e170 */
        /* <DEDUP_REMOVED lines=63> */
[----:B------:R-:W-:-:S07]  /*b1b0*/  FMUL.FTZ R151, R151, R4 ;  /* 0x0000000497977220 */ /* 0x000fce0000410000 */
.L_x_10:
[----:B------:R-:W-:Y:S05]  /*b1c0*/  @P0 BRA `(.L_x_35) ;  /* 0x0000002000600947 */ /* 0x000fea0003800000 */
[----:B------:R-:W0:Y:S01]  /*b1d0*/  S2R R3, SR_TID.X ;  /* 0x0000000000037919 */ /* 0x000e220000002100 */
[----:B------:R-:W1:Y:S01]  /*b1e0*/  LDC R8, c[0x0][0xbe8] ;  /* 0x0002fa00ff087b82 */ /* 0x000e620000000800 */
[----:B------:R-:W-:Y:S01]  /*b1f0*/  R2UR UR13, R18 ;  /* 0x00000000120d72ca */ /* 0x000fe200000e0000 */
[----:B------:R-:W-:Y:S01]  /*b200*/  ULDC.64 UR8, c[0x0][0xbd0] ;  /* 0x0002f40000087ab9 */ /* 0x000fe20000000a00 */
[----:B------:R-:W-:Y:S01]  /*b210*/  ULDC.64 UR14, c[0x0][0x208] ;  /* 0x00008200000e7ab9 */ /* 0x000fe20000000a00 */
[----:B------:R-:W-:Y:S04]  /*b220*/  BSSY B0, `(.L_x_36) ;  /* 0x000014c000007945 */ /* 0x000fe80003800000 */
[----:B------:R-:W2:Y:S06]  /*b230*/  S2UR UR12, SR_CTAID.Z ;  /* 0x00000000000c79c3 */ /* 0x000eac0000002700 */
[----:B------:R-:W-:-:S02]  /*b240*/  USHF.R.S32.HI UR7, URZ, 0x1f, UR13 ;  /* 0x0000001f3f077899 */ /* 0x000fc4000801140d */
[----:B------:R-:W-:Y:S01]  /*b250*/  IMAD R19, RZ, RZ, -UR13 ;  /* 0x8000000dff137e24 */ /* 0x000fe2000f8e02ff */
[----:B------:R-:W3:Y:S01]  /*b260*/  LDC.64 R20, c[0x0][0xbd8] ;  /* 0x0002f600ff147b82 */ /* 0x000ee20000000a00 */
[----:B------:R-:W-:Y:S02]  /*b270*/  UIMAD.WIDE.U32 UR4, UR13, UR8, URZ ;  /* 0x000000080d0472a5 */ /* 0x000fe4000f8e003f */
[----:B------:R-:W-:-:S04]  /*b280*/  UIMAD UR6, UR7, UR8, URZ ;  /* 0x00000008070672a4 */ /* 0x000fc8000f8e023f */
[----:B------:R-:W-:Y:S01]  /*b290*/  UIMAD UR6, UR13, UR9, UR6 ;  /* 0x000000090d0672a4 */ /* 0x000fe2000f8e0206 */
[----:B-1----:R-:W-:Y:S01]  /*b2a0*/  ISETP.NE.AND P0, PT, R8, 0x1, PT ;  /* 0x000000010800780c */ /* 0x002fe20003f05270 */
[----:B------:R-:W1:Y:S01]  /*b2b0*/  S2UR UR11, SR_CTAID.Y ;  /* 0x00000000000b79c3 */ /* 0x000e620000002600 */
[----:B------:R-:W-:Y:S01]  /*b2c0*/  ULDC.64 UR8, c[0x0][0xb38] ;  /* 0x0002ce0000087ab9 */ /* 0x000fe20000000a00 */
[----:B------:R-:W-:Y:S02]  /*b2d0*/  UIADD3 UR6, UR5, UR6, URZ ;  /* 0x0000000605067290 */ /* 0x000fe4000fffe03f */
[----:B------:R-:W-:Y:S01]  /*b2e0*/  UIMAD UR7, UR7, UR8, URZ ;  /* 0x00000008070772a4 */ /* 0x000fe2000f8e023f */
[----:B0-----:R-:W-:Y:S01]  /*b2f0*/  IADD3 R14, R3, -0x80, RZ ;  /* 0xffffff80030e7810 */ /* 0x001fe20007ffe0ff */
[----:B--2---:R-:W-:Y:S02]  /*b300*/  USHF.R.S32.HI UR10, URZ, 0x1f, UR12 ;  /* 0x0000001f3f0a7899 */ /* 0x004fe4000801140c */
[----:B------:R-:W1:Y:S01]  /*b310*/  LDC R152, c[0x0][0xc50] ;  /* 0x00031400ff987b82 */ /* 0x000e620000000800 */
[----:B------:R-:W-:-:S04]  /*b320*/  SHF.R.S32.HI R7, RZ, 0x1f, R14 ;  /* 0x0000001fff077819 */ /* 0x000fc8000001140e */
[CC--:B------:R-:W-:Y:S02]  /*b330*/  LEA.HI R4, R7.reuse, R14.reuse, RZ, 0x7 ;  /* 0x0000000e07047211 */ /* 0x0c0fe400078f38ff */
[----:B------:R-:W-:Y:S01]  /*b340*/  LEA.HI R7, R7, R14, RZ, 0x2 ;  /* 0x0000000e07077211 */ /* 0x000fe200078f10ff */
[----:B------:R-:W0:Y:S01]  /*b350*/  LDC.64 R22, c[0x0][0xb40] ;  /* 0x0002d000ff167b82 */ /* 0x000e220000000a00 */
[----:B------:R-:W-:Y:S02]  /*b360*/  LOP3.LUT R3, R4, 0xffffff80, RZ, 0xc0, !PT ;  /* 0xffffff8004037812 */ /* 0x000fe400078ec0ff */
[----:B------:R-:W-:Y:S02]  /*b370*/  SHF.R.S32.HI R9, RZ, 0x7, R4 ;  /* 0x00000007ff097819 */ /* 0x000fe40000011404 */
[----:B------:R-:W-:Y:S01]  /*b380*/  LOP3.LUT R7, R7, 0xfffffffc, RZ, 0xc0, !PT ;  /* 0xfffffffc07077812 */ /* 0x000fe200078ec0ff */
[----:B------:R-:W-:Y:S01]  /*b390*/  IMAD.IADD R3, R14, 0x1, -R3 ;  /* 0x000000010e037824 */ /* 0x000fe200078e0a03 */
[----:B------:R-:W-:Y:S01]  /*b3a0*/  LEA.HI R4, R4, R9, RZ, 0x1 ;  /* 0x0000000904047211 */ /* 0x000fe200078f08ff */
[----:B------:R-:W2:Y:S02]  /*b3b0*/  @P0 LDC R17, c[0x0][0xbf0] ;  /* 0x0002fc00ff110b82 */ /* 0x000ea40000000800 */
[----:B------:R-:W-:Y:S01]  /*b3c0*/  IMAD.IADD R7, R14, 0x1, -R7 ;  /* 0x000000010e077824 */ /* 0x000fe200078e0a07 */
[----:B------:R-:W-:-:S02]  /*b3d0*/  SHF.R.S32.HI R16, RZ, 0x1f, R3 ;  /* 0x0000001fff107819 */ /* 0x000fc40000011403 */
[----:B------:R-:W-:Y:S02]  /*b3e0*/  LOP3.LUT R4, R4, 0x3fffffe, RZ, 0xc0, !PT ;  /* 0x03fffffe04047812 */ /* 0x000fe400078ec0ff */
[----:B------:R-:W-:Y:S01]  /*b3f0*/  LEA.HI R10, R16, R3, RZ, 0x2 ;  /* 0x00000003100a7211 */ /* 0x000fe200078f10ff */
[----:B------:R-:W4:Y:S01]  /*b400*/  @P0 LDC R14, c[0x0][0xbec] ;  /* 0x0002fb00ff0e0b82 */ /* 0x000f220000000800 */
[----:B------:R-:W-:Y:S02]  /*b410*/  LEA.HI R11, R7, R7, RZ, 0x1 ;  /* 0x00000007070b7211 */ /* 0x000fe400078f08ff */
[--C-:B------:R-:W-:Y:S02]  /*b420*/  SHF.R.S32.HI R5, RZ, 0x2, R10.reuse ;  /* 0x00000002ff057819 */ /* 0x100fe4000001140a */
[----:B------:R-:W-:Y:S02]  /*b430*/  SHF.R.S32.HI R6, RZ, 0x1f, R10 ;  /* 0x0000001fff067819 */ /* 0x000fe4000001140a */
[----:B------:R-:W-:Y:S01]  /*b440*/  LOP3.LUT R10, R10, 0x7ffffffc, RZ, 0xc0, !PT ;  /* 0x7ffffffc0a0a7812 */ /* 0x000fe200078ec0ff */
[----:B------:R-:W5:Y:S01]  /*b450*/  @P0 LDC R154, c[0x0][0xbec] ;  /* 0x0002fb00ff9a0b82 */ /* 0x000f620000000800 */
[----:B------:R-:W-:-:S04]  /*b460*/  LEA.HI R6, R6, R5, RZ, 0x3 ;  /* 0x0000000506067211 */ /* 0x000fc800078f18ff */
[----:B------:R-:W-:Y:S02]  /*b470*/  LOP3.LUT R12, R6, 0xfffffff8, RZ, 0xc0, !PT ;  /* 0xfffffff8060c7812 */ /* 0x000fe400078ec0ff */
[----:B------:R-:W-:Y:S01]  /*b480*/  IADD3 R6, R9, -R4, RZ ;  /* 0x8000000409067210 */ /* 0x000fe20007ffe0ff */
[----:B------:R-:W5:Y:S01]  /*b490*/  @P0 LDC R153, c[0x0][0xbf0] ;  /* 0x0002fc00ff990b82 */ /* 0x000f620000000800 */
[----:B------:R-:W0:Y:S01]  /*b4a0*/  S2R R9, SR_CTAID.X ;  /* 0x0000000000097919 */ /* 0x000e220000002500 */
[----:B------:R-:W-:Y:S01]  /*b4b0*/  LEA.HI R4, R16, R3, RZ, 0x5 ;  /* 0x0000000310047211 */ /* 0x000fe200078f28ff */
[----:B------:R-:W-:Y:S01]  /*b4c0*/  IMAD.IADD R5, R5, 0x1, -R12 ;  /* 0x0000000105057824 */ /* 0x000fe200078e0a0c */
[----:B------:R-:W-:Y:S02]  /*b4d0*/  LOP3.LUT R12, R11, 0x1ffffffe, RZ, 0xc0, !PT ;  /* 0x1ffffffe0b0c7812 */ /* 0x000fe400078ec0ff */
[----:B------:R-:W-:-:S03]  /*b4e0*/  SHF.R.S32.HI R4, RZ, 0x5, R4 ;  /* 0x00000005ff047819 */ /* 0x000fc60000011404 */
[----:B------:R-:W-:Y:S01]  /*b4f0*/  IMAD.IADD R11, R7, 0x1, -R12 ;  /* 0x00000001070b7824 */ /* 0x000fe200078e0a0c */
[----:B------:R-:W-:Y:S01]  /*b500*/  LEA R7, R4, R5, 0x4 ;  /* 0x0000000504077211 */ /* 0x000fe200078e20ff */
[----:B------:R-:W-:Y:S01]  /*b510*/  IMAD.U32 R5, RZ, RZ, UR5 ;  /* 0x00000005ff057e24 */ /* 0x000fe2000f8e00ff */
[----:B------:R-:W-:Y:S01]  /*b520*/  MOV R5, UR6 ;  /* 0x0000000600057c02 */ /* 0x000fe20008000f00 */
[----:B------:R-:W-:Y:S01]  /*b530*/  IMAD.U32 R4, RZ, RZ, UR4 ;  /* 0x00000004ff047e24 */ /* 0x000fe2000f8e00ff */
[----:B------:R-:W-:Y:S01]  /*b540*/  UIMAD.WIDE.U32 UR4, UR13, UR8, URZ ;  /* 0x000000080d0472a5 */ /* 0x000fe2000f8e003f */
[----:B------:R-:W-:Y:S01]  /*b550*/  IMAD R16, R6, 0x40, R7 ;  /* 0x0000004006107824 */ /* 0x000fe200078e0207 */
[----:B------:R-:W-:Y:S01]  /*b560*/  UIMAD UR6, UR13, UR9, UR7 ;  /* 0x000000090d0672a4 */ /* 0x000fe2000f8e0207 */
[----:B---3--:R-:W-:Y:S02]  /*b570*/  IMAD R12, R20, UR10, RZ ;  /* 0x0000000a140c7c24 */ /* 0x008fe4000f8e02ff */
[----:B------:R-:W-:Y:S01]  /*b580*/  IMAD R6, R11, 0x8, R16 ;  /* 0x000000080b067824 */ /* 0x000fe200078e0210 */
[----:B------:R-:W-:Y:S01]  /*b590*/  UIADD3 UR6, UR5, UR6, URZ ;  /* 0x0000000605067290 */ /* 0x000fe2000fffe03f */
[----:B------:R-:W-:Y:S01]  /*b5a0*/  IMAD R15, R21, UR12, R12 ;  /* 0x0000000c150f7c24 */ /* 0x000fe2000f8e020c */
[----:B------:R-:W-:Y:S01]  /*b5b0*/  ULDC.64 UR8, c[0x0][0xb28] ;  /* 0x0002ca0000087ab9 */ /* 0x000fe20000000a00 */
[----:B------:R-:W-:-:S02]  /*b5c0*/  IMAD.U32 R7, RZ, RZ, UR5 ;  /* 0x00000005ff077e24 */ /* 0x000fc4000f8e00ff */
[----:B------:R-:W-:Y:S01]  /*b5d0*/  IMAD.WIDE.U32 R4, R20, UR12, R4 ;  /* 0x0000000c14047c25 */ /* 0x000fe2000f8e0004 */
[----:B------:R-:W-:Y:S01]  /*b5e0*/  MOV R7, UR6 ;  /* 0x0000000600077c02 */ /* 0x000fe20008000f00 */
[----:B------:R-:W-:Y:S02]  /*b5f0*/  ULDC.64 UR6, c[0x0][0xb48] ;  /* 0x0002d20000067ab9 */ /* 0x000fe40000000a00 */
[----:B-1----:R-:W-:Y:S01]  /*b600*/  IMAD R21, R152, R19, UR11 ;  /* 0x0000000b98157e24 */ /* 0x002fe2000f8e0213 */
[----:B------:R-:W-:Y:S02]  /*b610*/  IADD3 R5, R5, R15, RZ ;  /* 0x0000000f05057210 */ /* 0x000fe40007ffe0ff */
[----:B0-----:R-:W-:Y:S01]  /*b620*/  LEA R11, R9, R6, 0x7 ;  /* 0x00000006090b7211 */ /* 0x001fe200078e38ff */
[----:B------:R-:W-:Y:S01]  /*b630*/  IMAD.U32 R6, RZ, RZ, UR4 ;  /* 0x00000004ff067e24 */ /* 0x000fe2000f8e00ff */
[----:B------:R-:W-:Y:S02]  /*b640*/  ULDC.64 UR4, c[0x0][0xbe0] ;  /* 0x0002f80000047ab9 */ /* 0x000fe40000000a00 */
[----:B------:R-:W-:-:S04]  /*b650*/  IMAD.WIDE.U32 R4, R21, UR4, R4 ;  /* 0x0000000415047c25 */ /* 0x000fc8000f8e0004 */
[----:B----4-:R-:W-:-:S04]  /*b660*/  @P0 IMAD.HI.U32 R12, R11, R14, RZ ;  /* 0x0000000e0b0c0227 */ /* 0x010fc800078e00ff */
[C---:B------:R-:W-:Y:S02]  /*b670*/  IMAD R14, R22.reuse, UR10, RZ ;  /* 0x0000000a160e7c24 */ /* 0x040fe4000f8e02ff */
[----:B------:R-:W-:Y:S01]  /*b680*/  IMAD.MOV.U32 R13, RZ, RZ, R11 ;  /* 0x000000ffff0d7224 */ /* 0x000fe200078e000b */
[----:B--2---:R-:W-:Y:S01]  /*b690*/  @P0 SHF.R.U32.HI R13, RZ, R17, R12 ;  /* 0x00000011ff0d0219 */ /* 0x004fe2000001160c */
[----:B------:R-:W-:Y:S01]  /*b6a0*/  IMAD R17, R23, UR12, R14 ;  /* 0x0000000c17117c24 */ /* 0x000fe2000f8e020e */
[----:B------:R-:W-:Y:S01]  /*b6b0*/  SHF.R.S32.HI R14, RZ, 0x1f, R21 ;  /* 0x0000001fff0e7819 */ /* 0x000fe20000011415 */
[----:B------:R-:W-:-:S04]  /*b6c0*/  IMAD.WIDE.U32 R6, R22, UR12, R6 ;  /* 0x0000000c16067c25 */ /* 0x000fc8000f8e0006 */
[----:B-----5:R-:W-:-:S04]  /*b6d0*/  @P0 IMAD.HI.U32 R154, R11, R154, RZ ;  /* 0x0000009a0b9a0227 */ /* 0x020fc800078e00ff */
[----:B------:R-:W-:Y:S02]  /*b6e0*/  IMAD.IADD R7, R7, 0x1, R17 ;  /* 0x0000000107077824 */ /* 0x000fe400078e0211 */
[C---:B------:R-:W-:Y:S02]  /*b6f0*/  IMAD R17, R14.reuse, UR6, RZ ;  /* 0x000000060e117c24 */ /* 0x040fe4000f8e02ff */
[----:B------:R-:W-:Y:S01]  /*b700*/  IMAD.MOV.U32 R15, RZ, RZ, R11 ;  /* 0x000000ffff0f7224 */ /* 0x000fe200078e000b */
[----:B------:R-:W-:Y:S01]  /*b710*/  @P0 SHF.R.U32.HI R15, RZ, R153, R154 ;  /* 0x00000099ff0f0219 */ /* 0x000fe2000001169a */
[----:B------:R-:W-:Y:S01]  /*b720*/  IMAD R12, R14, UR4, RZ ;  /* 0x000000040e0c7c24 */ /* 0x000fe2000f8e02ff */
[----:B------:R-:W-:Y:S01]  /*b730*/  BAR.SYNC.DEFER_BLOCKING 0x1, 0x100 ;  /* 0x0044000000007b1d */ /* 0x000fe20000010000 */
[C---:B------:R-:W-:Y:S01]  /*b740*/  IMAD R19, R21.reuse, UR7, R17 ;  /* 0x0000000715137c24 */ /* 0x040fe2000f8e0211 */
[----:B------:R-:W-:Y:S01]  /*b750*/  SHF.R.S32.HI R17, RZ, 0x1f, R13 ;  /* 0x0000001fff117819 */ /* 0x000fe2000001140d */
[----:B------:R-:W-:Y:S01]  /*b760*/  IMAD R14, R21, UR5, R12 ;  /* 0x00000005150e7c24 */ /* 0x000fe2000f8e020c */
[----:B------:R-:W-:Y:S01]  /*b770*/  IADD3 R4, P0, R13, R4, RZ ;  /* 0x000000040d047210 */ /* 0x000fe20007f1e0ff */
[----:B------:R-:W-:Y:S01]  /*b780*/  IMAD.WIDE.U32 R6, R21, UR6, R6 ;  /* 0x0000000615067c25 */ /* 0x000fe2000f8e0006 */
[--C-:B------:R-:W-:Y:S01]  /*b790*/  SHF.R.S32.HI R12, RZ, 0x1f, R15.reuse ;  /* 0x0000001fff0c7819 */ /* 0x100fe2000001140f */
[----:B------:R-:W-:Y:S01]  /*b7a0*/  ULDC.64 UR4, c[0x0][0xb30] ;  /* 0x0002cc0000047ab9 */ /* 0x000fe20000000a00 */
[----:B------:R-:W-:Y:S01]  /*b7b0*/  IADD3 R13, -R13, RZ, RZ ;  /* 0x000000ff0d0d7210 */ /* 0x000fe20007ffe1ff */
[----:B------:R-:W-:Y:S01]  /*b7c0*/  IMAD.MOV R20, RZ, RZ, -R15 ;  /* 0x000000ffff147224 */ /* 0x000fe200078e0a0f */
[----:B------:R-:W-:Y:S01]  /*b7d0*/  IADD3.X R5, R17, R5, R14, P0, !PT ;  /* 0x0000000511057210 */ /* 0x000fe200007fe40e */
[----:B------:R-:W-:Y:S01]  /*b7e0*/  IMAD R12, R12, UR4, RZ ;  /* 0x000000040c0c7c24 */ /* 0x000fe2000f8e02ff */
[----:B------:R-:W-:Y:S01]  /*b7f0*/  ULDC.64 UR6, c[0x0][0xbc8] ;  /* 0x0002f20000067ab9 */ /* 0x000fe20000000a00 */
[----:B------:R-:W-:-:S02]  /*b800*/  IMAD R13, R8, R13, R11 ;  /* 0x0000000d080d7224 */ /* 0x000fc400078e020b */
[----:B------:R-:W-:Y:S02]  /*b810*/  IMAD.IADD R7, R7, 0x1, R19 ;  /* 0x0000000107077824 */ /* 0x000fe400078e0213 */
[----:B------:R-:W-:Y:S02]  /*b820*/  IMAD R11, R8, R20, R11 ;  /* 0x00000014080b7224 */ /* 0x000fe400078e020b */
[C---:B------:R-:W-:Y:S01]  /*b830*/  IMAD R17, R15.reuse, UR5, R12 ;  /* 0x000000050f117c24 */ /* 0x040fe2000f8e020c */
[----:B------:R-:W-:Y:S01]  /*b840*/  SHF.R.S32.HI R12, RZ, 0x1f, R13 ;  /* 0x0000001fff0c7819 */ /* 0x000fe2000001140d */
[----:B------:R-:W-:Y:S01]  /*b850*/  IMAD.WIDE.U32 R6, R15, UR4, R6 ;  /* 0x000000040f067c25 */ /* 0x000fe2000f8e0006 */
[----:B------:R-:W-:Y:S01]  /*b860*/  SHF.R.S32.HI R14, RZ, 0x1f, R11 ;  /* 0x0000001fff0e7819 */ /* 0x000fe2000001140b */
[----:B------:R-:W0:Y:S01]  /*b870*/  S2UR UR5, SR_CgaCtaId ;  /* 0x00000000000579c3 */ /* 0x000e220000008800 */
[----:B------:R-:W-:Y:S01]  /*b880*/  UMOV UR4, 0x400 ;  /* 0x0000040000047882 */ /* 0x000fe20000000000 */
[----:B------:R-:W-:Y:S01]  /*b890*/  IMAD R12, R12, UR6, RZ ;  /* 0x000000060c0c7c24 */ /* 0x000fe2000f8e02ff */
[----:B------:R-:W-:Y:S01]  /*b8a0*/  IADD3 R7, R7, R17, RZ ;  /* 0x0000001107077210 */ /* 0x000fe20007ffe0ff */
[----:B------:R-:W-:-:S02]  /*b8b0*/  IMAD R14, R14, UR8, RZ ;  /* 0x000000080e0e7c24 */ /* 0x000fc4000f8e02ff */
[C---:B------:R-:W-:Y:S02]  /*b8c0*/  IMAD R15, R13.reuse, UR7, R12 ;  /* 0x000000070d0f7c24 */ /* 0x040fe4000f8e020c */
[----:B------:R-:W-:Y:S01]  /*b8d0*/  IMAD.WIDE.U32 R4, R13, UR6, R4 ;  /* 0x000000060d047c25 */ /* 0x000fe2000f8e0004 */
[----:B------:R-:W-:-:S03]  /*b8e0*/  ULDC.64 UR6, c[0x0][0xba8] ;  /* 0x0002ea0000067ab9 */ /* 0x000fc60000000a00 */
[C---:B------:R-:W-:Y:S01]  /*b8f0*/  IMAD R17, R11.reuse, UR9, R14 ;  /* 0x000000090b117c24 */ /* 0x040fe2000f8e020e */
[----:B------:R-:W-:Y:S01]  /*b900*/  LEA R19, P0, R4, UR6, 0x2 ;  /* 0x0000000604137c11 */ /* 0x000fe2000f8010ff */
[----:B------:R-:W-:Y:S01]  /*b910*/  IMAD.WIDE.U32 R12, R11, UR8, R6 ;  /* 0x000000080b0c7c25 */ /* 0x000fe2000f8e0006 */
[----:B------:R-:W-:Y:S01]  /*b920*/  ULDC.64 UR8, c[0x0][0xb00] ;  /* 0x0002c00000087ab9 */ /* 0x000fe20000000a00 */
[----:B------:R-:W-:Y:S01]  /*b930*/  LEA R11, R9, R16, 0x7 ;  /* 0x00000010090b7211 */ /* 0x000fe200078e38ff */
[----:B------:R-:W-:Y:S01]  /*b940*/  ULDC UR6, c[0x0][0xa88] ;  /* 0x0002a20000067ab9 */ /* 0x000fe20000000800 */
[----:B------:R-:W-:Y:S01]  /*b950*/  IMAD.IADD R5, R5, 0x1, R15 ;  /* 0x0000000105057824 */ /* 0x000fe200078e020f */
[----:B------:R-:W-:Y:S01]  /*b960*/  LEA R6, P1, R12, UR8, 0x2 ;  /* 0x000000080c067c11 */ /* 0x000fe2000f8210ff */
[----:B------:R-:W-:Y:S01]  /*b970*/  IMAD.IADD R7, R13, 0x1, R17 ;  /* 0x000000010d077824 */ /* 0x000fe200078e0211 */
[----:B------:R-:W-:Y:S01]  /*b980*/  SHFL.IDX PT, R14, R19, 0x1, 0x1c1f ;  /* 0x003c1f00130e7f89 */ /* 0x000fe200000e0000 */
[----:B------:R-:W-:Y:S01]  /*b990*/  IMAD R8, R8, UR6, RZ ;  /* 0x0000000608087c24 */ /* 0x000fe2000f8e02ff */
[----:B------:R-:W-:Y:S01]  /*b9a0*/  LEA.HI.X R17, R4, UR7, R5, 0x2, P0 ;  /* 0x0000000704117c11 */ /* 0x000fe200080f1405 */
[----:B0-----:R-:W-:Y:S01]  /*b9b0*/  ULEA UR4, UR5, UR4, 0x18 ;  /* 0x0000000405047291 */ /* 0x001fe2000f8ec03f */
[----:B------:R-:W-:Y:S01]  /*b9c0*/  LEA.HI.X R7, R12, UR9, R7, 0x2, P1 ;  /* 0x000000090c077c11 */ /* 0x000fe200088f1407 */
[----:B------:R-:W-:Y:S01]  /*b9d0*/  VIADD R9, R11, 0x8 ;  /* 0x000000080b097836 */ /* 0x000fe20000000000 */
[----:B------:R-:W-:Y:S01]  /*b9e0*/  SHFL.IDX PT, R12, R19, RZ, 0x1c1f ;  /* 0x001c1fff130c7589 */ /* 0x000fe200000e0000 */
[----:B------:R-:W-:Y:S01]  /*b9f0*/  LOP3.LUT P0, RZ, R3, 0x3, RZ, 0xc0, !PT ;  /* 0x0000000303ff7812 */ /* 0x000fe2000780c0ff */
[----:B------:R-:W-:Y:S01]  /*ba00*/  UIADD3 UR4, UR4, 0x38820, URZ ;  /* 0x0003882004047890 */ /* 0x000fe2000fffe03f */
[CC--:B------:R-:W-:Y:S01]  /*ba10*/  ISETP.GE.AND P2, PT, R11.reuse, R8.reuse, PT ;  /* 0x000000080b00720c */ /* 0x0c0fe20003f46270 */
[----:B------:R-:W0:Y:S01]  /*ba20*/  SHFL.IDX PT, R13, R17, RZ, 0x1c1f ;  /* 0x001c1fff110d7589 */ /* 0x000e2200000e0000 */
[-C--:B------:R-:W-:Y:S01]  /*ba30*/  ISETP.GE.OR P1, PT, R11, R8.reuse, P0 ;  /* 0x000000080b00720c */ /* 0x080fe20000726670 */
[----:B------:R-:W-:Y:S01]  /*ba40*/  UPRMT UR4, URZ, 0x654, UR4 ;  /* 0x000006543f047896 */ /* 0x000fe20008000004 */
[----:B------:R-:W-:Y:S01]  /*ba50*/  ISETP.GE.OR P0, PT, R9, R8, P0 ;  /* 0x000000080900720c */ /* 0x000fe20000706670 */
[----:B------:R-:W1:Y:S01]  /*ba60*/  SHFL.IDX PT, R15, R17, 0x1, 0x1c1f ;  /* 0x003c1f00110f7f89 */ /* 0x000e6200000e0000 */
[----:B------:R-:W-:-:S03]  /*ba70*/  IMAD.IADD R3, R3, 0x1, -R10 ;  /* 0x0000000103037824 */ /* 0x000fc600078e0a0a */
[----:B------:R2:W3:Y:S02]  /*ba80*/  SHFL.IDX PT, R4, R6, RZ, 0x1c1f ;  /* 0x001c1fff06047589 */ /* 0x0004e400000e0000 */
[----:B------:R-:W-:Y:S01]  /*ba90*/  SHF.L.U32 R3, R3, 0x1, RZ ;  /* 0x0000000103037819 */ /* 0x000fe200000006ff */
[----:B------:R-:W-:Y:S01]  /*baa0*/  SYNCS.ARRIVE.TRANS64.RED.A1T0 RZ, [UR4], RZ ;  /* 0x000000ffffff79a7 */ /* 0x000fe20008100404 */
[----:B------:R2:W4:Y:S04]  /*bab0*/  SHFL.IDX PT, R5, R7, RZ, 0x1c1f ;  /* 0x001c1fff07057589 */ /* 0x00052800000e0000 */
[----:B0-----:R2:W-:Y:S04]  /*bac0*/  @!P1 ST.E desc[UR14][R12.64], R0 ;  /* 0x000000000c009985 */ /* 0x0015e8000c10190e */
[----:B-1----:R2:W-:Y:S01]  /*bad0*/  @!P0 ST.E desc[UR14][R14.64], R2 ;  /* 0x000000020e008985 */ /* 0x0025e2000c10190e */
[----:B------:R-:W-:Y:S05]  /*bae0*/  @P2 BRA `(.L_x_37) ;  /* 0x0000000800fc2947 */ /* 0x000fea0003800000 */
[C---:B--2---:R-:W-:Y:S01]  /*baf0*/  VIADD R0, R3.reuse, 0x8 ;  /* 0x0000000803007836 */ /* 0x044fe20000000000 */
[----:B------:R-:W-:Y:S01]  /*bb00*/  ULDC UR4, c[0x0][0xac8] ;  /* 0x0002b20000047ab9 */ /* 0x000fe20000000800 */
[C---:B------:R-:W-:Y:S01]  /*bb10*/  VIADD R2, R3.reuse, 0x10 ;  /* 0x0000001003027836 */ /* 0x040fe20000000000 */
[C---:B------:R-:W-:Y:S01]  /*bb20*/  IADD3 R10, R3.reuse, 0x18, RZ ;  /* 0x00000018030a7810 */ /* 0x040fe20007ffe0ff */
[C---:B------:R-:W-:Y:S01]  /*bb30*/  VIADD R19, R3.reuse, 0x20 ;  /* 0x0000002003137836 */ /* 0x040fe20000000000 */
[----:B------:R-:W-:Y:S01]  /*bb40*/  ISETP.GE.AND P3, PT, R0, UR4, PT ;  /* 0x0000000400007c0c */ /* 0x000fe2000bf66270 */
[C---:B------:R-:W-:Y:S01]  /*bb50*/  VIADD R20, R3.reuse, 0x28 ;  /* 0x0000002803147836 */ /* 0x040fe20000000000 */
[----:B------:R-:W-:Y:S01]  /*bb60*/  ISETP.GE.AND P4, PT, R2, UR4, PT ;  /* 0x0000000402007c0c */ /* 0x000fe2000bf86270 */
[----:B------:R-:W-:Y:S01]  /*bb70*/  ULDC.64 UR6, c[0x0][0x208] ;  /* 0x0000820000067ab9 */ /* 0x000fe20000000a00 */
[----:B------:R-:W-:Y:S01]  /*bb80*/  ISETP.GE.AND P5, PT, R10, UR4, PT ;  /* 0x000000040a007c0c */ /* 0x000fe2000bfa6270 */
[C---:B------:R-:W-:Y:S01]  /*bb90*/  VIADD R21, R3.reuse, 0x40 ;  /* 0x0000004003157836 */ /* 0x040fe20000000000 */
[C---:B------:R-:W-:Y:S01]  /*bba0*/  ISETP.GE.AND P2, PT, R3.reuse, UR4, PT ;  /* 0x0000000403007c0c */ /* 0x040fe2000bf46270 */
[----:B------:R-:W-:Y:S01]  /*bbb0*/  VIADD R23, R3, 0x50 ;  /* 0x0000005003177836 */ /* 0x000fe20000000000 */
[----:B------:R-:W-:-:S02]  /*bbc0*/  ISETP.GE.AND P0, PT, R19, UR4, PT ;  /* 0x0000000413007c0c */ /* 0x000fc4000bf06270 */
[----:B------:R-:W-:Y:S02]  /*bbd0*/  ISETP.GE.AND P1, PT, R20, UR4, PT ;  /* 0x0000000414007c0c */ /* 0x000fe4000bf26270 */
[----:B------:R-:W-:Y:S02]  /*bbe0*/  IADD3 R22, R3, 0x48, RZ ;  /* 0x0000004803167810 */ /* 0x000fe40007ffe0ff */
[----:B------:R-:W-:Y:S02]  /*bbf0*/  @!P3 LEA.HI R0, R0, R0, RZ, 0x1 ;  /* 0x000000000000b211 */ /* 0x000fe400078f08ff */
[----:B------:R-:W-:Y:S02]  /*bc00*/  @!P4 LEA.HI R2, R2, R2, RZ, 0x1 ;  /* 0x000000020202c211 */ /* 0x000fe400078f08ff */
[----:B------:R-:W-:Y:S02]  /*bc10*/  @!P5 LEA.HI R10, R10, R10, RZ, 0x1 ;  /* 0x0000000a0a0ad211 */ /* 0x000fe400078f08ff */
[----:B------:R-:W-:-:S02]  /*bc20*/  @!P3 LOP3.LUT R13, R0, 0xfffffffe, RZ, 0xc0, !PT ;  /* 0xfffffffe000db812 */ /* 0x000fc400078ec0ff */
[----:B------:R-:W-:Y:S01]  /*bc30*/  @!P4 LOP3.LUT R15, R2, 0xfffffffe, RZ, 0xc0, !PT ;  /* 0xfffffffe020fc812 */ /* 0x000fe200078ec0ff */
[C---:B------:R-:W-:Y:S01]  /*bc40*/  VIADD R2, R3.reuse, 0x38 ;  /* 0x0000003803027836 */ /* 0x040fe20000000000 */
[----:B------:R-:W-:Y:S01]  /*bc50*/  @!P5 LOP3.LUT R17, R10, 0xfffffffe, RZ, 0xc0, !PT ;  /* 0xfffffffe0a11d812 */ /* 0x000fe200078ec0ff */
[C-C-:B---34-:R-:W-:Y:S01]  /*bc60*/  @!P2 IMAD.WIDE R10, R3.reuse, 0x4, R4.reuse ;  /* 0x00000004030aa825 */ /* 0x158fe200078e0204 */
[----:B------:R-:W-:Y:S02]  /*bc70*/  IADD3 R0, R3, 0x30, RZ ;  /* 0x0000003003007810 */ /* 0x000fe40007ffe0ff */
[----:B------:R-:W-:Y:S01]  /*bc80*/  ISETP.GE.AND P6, PT, R23, UR4, PT ;  /* 0x0000000417007c0c */ /* 0x000fe2000bfc6270 */
[--C-:B------:R-:W-:Y:S01]  /*bc90*/  @!P3 IMAD.WIDE R12, R13, 0x4, R4.reuse ;  /* 0x000000040d0cb825 */ /* 0x100fe200078e0204 */
[----:B------:R0:W-:Y:S01]  /*bca0*/  @!P2 ST.E.64 desc[UR6][R10.64], R24 ;  /* 0x000000180a00a985 */ /* 0x0001e2000c101b06 */
[----:B------:R-:W-:Y:S02]  /*bcb0*/  ISETP.GE.AND P2, PT, R0, UR4, PT ;  /* 0x0000000400007c0c */ /* 0x000fe4000bf46270 */
[----:B------:R-:W-:Y:S01]  /*bcc0*/  @!P4 IMAD.WIDE R14, R15, 0x4, R4 ;  /* 0x000000040f0ec825 */ /* 0x000fe200078e0204 */
[----:B------:R1:W-:Y:S01]  /*bcd0*/  @!P3 ST.E.64 desc[UR6][R12.64], R28 ;  /* 0x0000001c0c00b985 */ /* 0x0003e2000c101b06 */
[----:B------:R-:W-:-:S02]  /*bce0*/  ISETP.GE.AND P3, PT, R2, UR4, PT ;  /* 0x0000000402007c0c */ /* 0x000fc4000bf66270 */
[----:B------:R-:W-:Y:S01]  /*bcf0*/  @!P5 IMAD.WIDE R16, R17, 0x4, R4 ;  /* 0x000000041110d825 */ /* 0x000fe200078e0204 */
[----:B------:R2:W-:Y:S01]  /*bd00*/  @!P4 ST.E.64 desc[UR6][R14.64], R32 ;  /* 0x000000200e00c985 */ /* 0x0005e2000c101b06 */
[----:B------:R-:W-:Y:S02]  /*bd10*/  ISETP.GE.AND P4, PT, R21, UR4, PT ;  /* 0x0000000415007c0c */ /* 0x000fe4000bf86270 */
[----:B------:R-:W-:Y:S01]  /*bd20*/  @!P0 LEA.HI R19, R19, R19, RZ, 0x1 ;  /* 0x0000001313138211 */ /* 0x000fe200078f08ff */
[----:B------:R3:W-:Y:S01]  /*bd30*/  @!P5 ST.E.64 desc[UR6][R16.64], R36 ;  /* 0x000000241000d985 */ /* 0x0007e2000c101b06 */
[----:B------:R-:W-:Y:S01]  /*bd40*/  ISETP.GE.AND P5, PT, R22, UR4, PT ;  /* 0x0000000416007c0c */ /* 0x000fe2000bfa6270 */
[----:B0-----:R-:W-:Y:S01]  /*bd50*/  VIADD R24, R3, 0x58 ;  /* 0x0000005803187836 */ /* 0x001fe20000000000 */
[----:B------:R-:W-:Y:S02]  /*bd60*/  @!P1 LEA.HI R20, R20, R20, RZ, 0x1 ;  /* 0x0000001414149211 */ /* 0x000fe400078f08ff */
[----:B------:R-:W-:-:S02]  /*bd70*/  @!P0 LOP3.LUT R11, R19, 0xfffffffe, RZ, 0xc0, !PT ;  /* 0xfffffffe130b8812 */ /* 0x000fc400078ec0ff */
[----:B-1----:R-:W-:Y:S02]  /*bd80*/  @!P1 LOP3.LUT R13, R20, 0xfffffffe, RZ, 0xc0, !PT ;  /* 0xfffffffe140d9812 */ /* 0x002fe400078ec0ff */
[----:B------:R-:W-:Y:S01]  /*bd90*/  @!P2 LEA.HI R0, R0, R0, RZ, 0x1 ;  /* 0x000000000000a211 */ /* 0x000fe200078f08ff */
[--C-:B------:R-:W-:Y:S01]  /*bda0*/  @!P0 IMAD.WIDE R10, R11, 0x4, R4.reuse ;  /* 0x000000040b0a8825 */ /* 0x100fe200078e0204 */
[----:B------:R-:W-:Y:S02]  /*bdb0*/  @!P3 LEA.HI R2, R2, R2, RZ, 0x1 ;  /* 0x000000020202b211 */ /* 0x000fe400078f08ff */
[----:B------:R-:W-:Y:S01]  /*bdc0*/  @!P4 LEA.HI R21, R21, R21, RZ, 0x1 ;  /* 0x000000151515c211 */ /* 0x000fe200078f08ff */
[----:B------:R-:W-:Y:S01]  /*bdd0*/  @!P1 IMAD.WIDE R12, R13, 0x4, R4 ;  /* 0x000000040d0c9825 */ /* 0x000fe200078e0204 */
[----:B------:R-:W-:Y:S01]  /*bde0*/  @!P5 LEA.HI R22, R22, R22, RZ, 0x1 ;  /* 0x000000161616d211 */ /* 0x000fe200078f08ff */
[----:B------:R0:W-:Y:S01]  /*bdf0*/  @!P0 ST.E.64 desc[UR6][R10.64], R40 ;  /* 0x000000280a008985 */ /* 0x0001e2000c101b06 */
[----:B------:R-:W-:-:S02]  /*be00*/  @!P6 LEA.HI R23, R23, R23, RZ, 0x1 ;  /* 0x000000171717e211 */ /* 0x000fc400078f08ff */
[----:B--2---:R-:W-:Y:S01]  /*be10*/  @!P2 LOP3.LUT R15, R0, 0xfffffffe, RZ, 0xc0, !PT ;  /* 0xfffffffe000fa812 */ /* 0x004fe200078ec0ff */
[----:B------:R1:W-:Y:S01]  /*be20*/  @!P1 ST.E.64 desc[UR6][R12.64], R44 ;  /* 0x0000002c0c009985 */ /* 0x0003e2000c101b06 */
[----:B---3--:R-:W-:Y:S01]  /*be30*/  @!P3 LOP3.LUT R17, R2, 0xfffffffe, RZ, 0xc0, !PT ;  /* 0xfffffffe0211b812 */ /* 0x008fe200078ec0ff */
[----:B------:R-:W-:Y:S01]  /*be40*/  VIADD R0, R3, 0x68 ;  /* 0x0000006803007836 */ /* 0x000fe20000000000 */
[----:B------:R-:W-:Y:S01]  /*be50*/  @!P4 LOP3.LUT R21, R21, 0xfffffffe, RZ, 0xc0, !PT ;  /* 0xfffffffe1515c812 */ /* 0x000fe200078ec0ff */
[C---:B------:R-:W-:Y:S01]  /*be60*/  VIADD R2, R3.reuse, 0x70 ;  /* 0x0000007003027836 */ /* 0x040fe20000000000 */
[----:B------:R-:W-:Y:S01]  /*be70*/  @!P5 LOP3.LUT R19, R22, 0xfffffffe, RZ, 0xc0, !PT ;  /* 0xfffffffe1613d812 */ /* 0x000fe200078ec0ff */
[----:B------:R-:W-:Y:S01]  /*be80*/  VIADD R22, R3, 0x80 ;  /* 0x0000008003167836 */ /* 0x000fe20000000000 */
[----:B------:R-:W-:Y:S02]  /*be90*/  @!P6 LOP3.LUT R23, R23, 0xfffffffe, RZ, 0xc0, !PT ;  /* 0xfffffffe1717e812 */ /* 0x000fe400078ec0ff */
[----:B------:R-:W-:Y:S01]  /*bea0*/  IADD3 R25, R3, 0x60, RZ ;  /* 0x0000006003197810 */ /* 0x000fe20007ffe0ff */
[----:B0-----:R-:W-:Y:S01]  /*beb0*/  @!P2 IMAD.WIDE R10, R15, 0x4, R4 ;  /* 0x000000040f0aa825 */ /* 0x001fe200078e0204 */
[----:B------:R-:W-:-:S02]  /*bec0*/  ISETP.GE.AND P1, PT, R24, UR4, PT ;  /* 0x0000000418007c0c */ /* 0x000fc4000bf26270 */
[----:B------:R-:W-:Y:S01]  /*bed0*/  ISETP.GE.AND P0, PT, R25, UR4, PT ;  /* 0x0000000419007c0c */ /* 0x000fe2000bf06270 */
[--C-:B-1----:R-:W-:Y:S01]  /*bee0*/  @!P3 IMAD.WIDE R12, R17, 0x4, R4.reuse ;  /* 0x00000004110cb825 */ /* 0x102fe200078e0204 */
[----:B------:R0:W-:Y:S01]  /*bef0*/  @!P2 ST.E.64 desc[UR6][R10.64], R48 ;  /* 0x000000300a00a985 */ /* 0x0001e2000c101b06 */
[----:B------:R-:W-:Y:S02]  /*bf00*/  ISETP.GE.AND P2, PT, R0, UR4, PT ;  /* 0x0000000400007c0c */ /* 0x000fe4000bf46270 */
[--C-:B------:R-:W-:Y:S01]  /*bf10*/  @!P4 IMAD.WIDE R14, R21, 0x4, R4.reuse ;  /* 0x00000004150ec825 */ /* 0x100fe200078e0204 */
[----:B------:R1:W-:Y:S03]  /*bf20*/  @!P3 ST.E.64 desc[UR6][R12.64], R52 ;  /* 0x000000340c00b985 */ /* 0x0003e6000c101b06 */
[----:B------:R-:W-:Y:S01]  /*bf30*/  @!P5 IMAD.WIDE R16, R19, 0x4, R4 ;  /* 0x000000041310d825 */ /* 0x000fe200078e0204 */
[----:B------:R2:W-:Y:S01]  /*bf40*/  @!P4 ST.E.64 desc[UR6][R14.64], R56 ;  /* 0x000000380e00c985 */ /* 0x0005e2000c101b06 */
[----:B------:R-:W-:-:S02]  /*bf50*/  IADD3 R19, R3, 0x78, RZ ;  /* 0x0000007803137810 */ /* 0x000fc40007ffe0ff */
[----:B------:R-:W-:Y:S01]  /*bf60*/  @!P6 IMAD.WIDE R20, R23, 0x4, R4 ;  /* 0x000000041714e825 */ /* 0x000fe200078e0204 */
[----:B------:R3:W-:Y:S01]  /*bf70*/  @!P5 ST.E.64 desc[UR6][R16.64], R60 ;  /* 0x0000003c1000d985 */ /* 0x0007e2000c101b06 */
[----:B------:R-:W-:Y:S02]  /*bf80*/  ISETP.GE.AND P5, PT, R19, UR4, PT ;  /* 0x0000000413007c0c */ /* 0x000fe4000bfa6270 */
[----:B------:R-:W-:Y:S01]  /*bf90*/  VIADD R23, R3, 0x88 ;  /* 0x0000008803177836 */ /* 0x000fe20000000000 */
[----:B------:R4:W-:Y:S01]  /*bfa0*/  @!P6 ST.E.64 desc[UR6][R20.64], R64 ;  /* 0x000000401400e985 */ /* 0x0009e2000c101b06 */
[----:B------:R-:W-:Y:S02]  /*bfb0*/  ISETP.GE.AND P6, PT, R2, UR4, PT ;  /* 0x0000000402007c0c */ /* 0x000fe4000bfc6270 */
[----:B------:R-:W-:Y:S02]  /*bfc0*/  ISETP.GE.AND P4, PT, R22, UR4, PT ;  /* 0x0000000416007c0c */ /* 0x000fe4000bf86270 */
[----:B------:R-:W-:-:S02]  /*bfd0*/  ISETP.GE.AND P3, PT, R23, UR4, PT ;  /* 0x0000000417007c0c */ /* 0x000fc4000bf66270 */
[----:B------:R-:W-:Y:S02]  /*bfe0*/  @!P1 LEA.HI R24, R24, R24, RZ, 0x1 ;  /* 0x0000001818189211 */ /* 0x000fe400078f08ff */
[----:B------:R-:W-:Y:S02]  /*bff0*/  @!P0 LEA.HI R25, R25, R25, RZ, 0x1 ;  /* 0x0000001919198211 */ /* 0x000fe400078f08ff */
[----:B0-----:R-:W-:Y:S02]  /*c000*/  @!P1 LOP3.LUT R11, R24, 0xfffffffe, RZ, 0xc0, !PT ;  /* 0xfffffffe180b9812 */ /* 0x001fe400078ec0ff */
[----:B-1----:R-:W-:Y:S01]  /*c010*/  @!P0 LOP3.LUT R13, R25, 0xfffffffe, RZ, 0xc0, !PT ;  /* 0xfffffffe190d8812 */ /* 0x002fe200078ec0ff */
[----:B------:R-:W-:Y:S01]  /*c020*/  VIADD R25, R3, 0x98 ;  /* 0x0000009803197836 */ /* 0x000fe20000000000 */
[----:B------:R-:W-:Y:S01]  /*c030*/  @!P2 LEA.HI R0, R0, R0, RZ, 0x1 ;  /* 0x000000000000a211 */ /* 0x000fe200078f08ff */
[----:B------:R-:W-:Y:S01]  /*c040*/  @!P1 IMAD.WIDE R10, R11, 0x4, R4 ;  /* 0x000000040b0a9825 */ /* 0x000fe200078e0204 */
[----:B------:R-:W-:-:S02]  /*c050*/  @!P6 LEA.HI R2, R2, R2, RZ, 0x1 ;  /* 0x000000020202e211 */ /* 0x000fc400078f08ff */
[----:B------:R-:W-:Y:S01]  /*c060*/  @!P5 LEA.HI R19, R19, R19, RZ, 0x1 ;  /* 0x000000131313d211 */ /* 0x000fe200078f08ff */
[----:B------:R-:W-:Y:S01]  /*c070*/  @!P0 IMAD.WIDE R12, R13, 0x4, R4 ;  /* 0x000000040d0c8825 */ /* 0x000fe200078e0204 */
[----:B------:R-:W-:Y:S01]  /*c080*/  @!P4 LEA.HI R22, R22, R22, RZ, 0x1 ;  /* 0x000000161616c211 */ /* 0x000fe200078f08ff */
[----:B------:R0:W-:Y:S01]  /*c090*/  @!P1 ST.E.64 desc[UR6][R10.64], R68 ;  /* 0x000000440a009985 */ /* 0x0001e2000c101b06 */
[----:B------:R-:W-:Y:S02]  /*c0a0*/  @!P3 LEA.HI R23, R23, R23, RZ, 0x1 ;  /* 0x000000171717b211 */ /* 0x000fe400078f08ff */
[----:B--2---:R-:W-:Y:S01]  /*c0b0*/  @!P2 LOP3.LUT R15, R0, 0xfffffffe, RZ, 0xc0, !PT ;  /* 0xfffffffe000fa812 */ /* 0x004fe200078ec0ff */
[----:B------:R1:W-:Y:S01]  /*c0c0*/  @!P0 ST.E.64 desc[UR6][R12.64], R72 ;  /* 0x000000480c008985 */ /* 0x0003e2000c101b06 */
[----:B---3--:R-:W-:Y:S01]  /*c0d0*/  @!P6 LOP3.LUT R17, R2, 0xfffffffe, RZ, 0xc0, !PT ;  /* 0xfffffffe0211e812 */ /* 0x008fe200078ec0ff */
[----:B------:R-:W-:Y:S01]  /*c0e0*/  VIADD R0, R3, 0xa0 ;  /* 0x000000a003007836 */ /* 0x000fe20000000000 */
[----:B------:R-:W-:-:S02]  /*c0f0*/  @!P5 LOP3.LUT R19, R19, 0xfffffffe, RZ, 0xc0, !PT ;  /* 0xfffffffe1313d812 */ /* 0x000fc400078ec0ff */
[----:B----4-:R-:W-:Y:S01]  /*c100*/  @!P4 LOP3.LUT R21, R22, 0xfffffffe, RZ, 0xc0, !PT ;  /* 0xfffffffe1615c812 */ /* 0x010fe200078ec0ff */
[----:B------:R-:W-:Y:S01]  /*c110*/  VIADD R22, R3, 0xb8 ;  /* 0x000000b803167836 */ /* 0x000fe20000000000 */
[----:B------:R-:W-:Y:S02]  /*c120*/  @!P3 LOP3.LUT R23, R23, 0xfffffffe, RZ, 0xc0, !PT ;  /* 0xfffffffe1717b812 */ /* 0x000fe400078ec0ff */
[----:B------:R-:W-:Y:S01]  /*c130*/  IADD3 R24, R3, 0x90, RZ ;  /* 0x0000009003187810 */ /* 0x000fe20007ffe0ff */
[--C-:B0-----:R-:W-:Y:S01]  /*c140*/  @!P2 IMAD.WIDE R10, R15, 0x4, R4.reuse ;  /* 0x000000040f0aa825 */ /* 0x101fe200078e0204 */
[----:B------:R-:W-:Y:S02]  /*c150*/  IADD3 R2, R3, 0xa8, RZ ;  /* 0x000000a803027810 */ /* 0x000fe40007ffe0ff */
[----:B------:R-:W-:Y:S01]  /*c160*/  ISETP.GE.AND P0, PT, R24, UR4, PT ;  /* 0x0000000418007c0c */ /* 0x000fe2000bf06270 */
[----:B-1----:R-:W-:Y:S01]  /*c170*/  @!P6 IMAD.WIDE R12, R17, 0x4, R4 ;  /* 0x00000004110ce825 */ /* 0x002fe200078e0204 */
[----:B------:R0:W-:Y:S01]  /*c180*/  @!P2 ST.E.64 desc[UR6][R10.64], R76 ;  /* 0x0000004c0a00a985 */ /* 0x0001e2000c101b06 */
[----:B------:R-:W-:-:S02]  /*c190*/  ISETP.GE.AND P1, PT, R25, UR4, PT ;  /* 0x0000000419007c0c */ /* 0x000fc4000bf26270 */
[--C-:B------:R-:W-:Y:S01]  /*c1a0*/  @!P5 IMAD.WIDE R14, R19, 0x4, R4.reuse ;  /* 0x00000004130ed825 */ /* 0x100fe200078e0204 */
[----:B------:R1:W-:Y:S01]  /*c1b0*/  @!P6 ST.E.64 desc[UR6][R12.64], R80 ;  /* 0x000000500c00e985 */ /* 0x0003e2000c101b06 */
[----:B------:R-:W-:Y:S02]  /*c1c0*/  ISETP.GE.AND P2, PT, R0, UR4, PT ;  /* 0x0000000400007c0c */ /* 0x000fe4000bf46270 */
[--C-:B------:R-:W-:Y:S01]  /*c1d0*/  @!P4 IMAD.WIDE R16, R21, 0x4, R4.reuse ;  /* 0x000000041510c825 */ /* 0x100fe200078e0204 */
[----:B------:R2:W-:Y:S01]  /*c1e0*/  @!P5 ST.E.64 desc[UR6][R14.64], R84 ;  /* 0x000000540e00d985 */ /* 0x0005e2000c101b06 */
[----:B------:R-:W-:Y:S02]  /*c1f0*/  ISETP.GE.AND P5, PT, R22, UR4, PT ;  /* 0x0000000416007c0c */ /* 0x000fe4000bfa6270 */
[----:B------:R-:W-:Y:S01]  /*c200*/  @!P3 IMAD.WIDE R20, R23, 0x4, R4 ;  /* 0x000000041714b825 */ /* 0x000fe200078e0204 */
[----:B------:R3:W-:Y:S01]  /*c210*/  @!P4 ST.E.64 desc[UR6][R16.64], R88 ;  /* 0x000000581000c985 */ /* 0x0007e2000c101b06 */
[----:B------:R-:W-:-:S02]  /*c220*/  IADD3 R23, R3, 0xc0, RZ ;  /* 0x000000c003177810 */ /* 0x000fc40007ffe0ff */
[----:B------:R-:W-:Y:S01]  /*c230*/  VIADD R19, R3, 0xb0 ;  /* 0x000000b003137836 */ /* 0x000fe20000000000 */
[----:B------:R4:W-:Y:S01]  /*c240*/  @!P3 ST.E.64 desc[UR6][R20.64], R92 ;  /* 0x0000005c1400b985 */ /* 0x0009e2000c101b06 */
[----:B------:R-:W-:Y:S02]  /*c250*/  ISETP.GE.AND P3, PT, R2, UR4, PT ;  /* 0x0000000402007c0c */ /* 0x000fe4000bf66270 */
[----:B------:R-:W-:Y:S02]  /*c260*/  ISETP.GE.AND P6, PT, R23, UR4, PT ;  /* 0x0000000417007c0c */ /* 0x000fe4000bfc6270 */
[----:B------:R-:W-:Y:S02]  /*c270*/  ISETP.GE.AND P4, PT, R19, UR4, PT ;  /* 0x0000000413007c0c */ /* 0x000fe4000bf86270 */
[----:B------:R-:W-:Y:S02]  /*c280*/  @!P0 LEA.HI R24, R24, R24, RZ, 0x1 ;  /* 0x0000001818188211 */ /* 0x000fe400078f08ff */
[----:B------:R-:W-:-:S02]  /*c290*/  @!P1 LEA.HI R25, R25, R25, RZ, 0x1 ;  /* 0x0000001919199211 */ /* 0x000fc400078f08ff */
[----:B0-----:R-:W-:Y:S02]  /*c2a0*/  @!P0 LOP3.LUT R11, R24, 0xfffffffe, RZ, 0xc0, !PT ;  /* 0xfffffffe180b8812 */ /* 0x001fe400078ec0ff */
[----:B------:R-:W-:Y:S02]  /*c2b0*/  @!P2 LEA.HI R0, R0, R0, RZ, 0x1 ;  /* 0x000000000000a211 */ /* 0x000fe400078f08ff */
[----:B------:R-:W-:Y:S01]  /*c2c0*/  @!P3 LEA.HI R2, R2, R2, RZ, 0x1 ;  /* 0x000000020202b211 */ /* 0x000fe200078f08ff */
[--C-:B------:R-:W-:Y:S01]  /*c2d0*/  @!P0 IMAD.WIDE R10, R11, 0x4, R4.reuse ;  /* 0x000000040b0a8825 */ /* 0x100fe200078e0204 */
[----:B-1----:R-:W-:Y:S02]  /*c2e0*/  @!P1 LOP3.LUT R13, R25, 0xfffffffe, RZ, 0xc0, !PT ;  /* 0xfffffffe190d9812 */ /* 0x002fe400078ec0ff */
[----:B------:R-:W-:Y:S02]  /*c2f0*/  @!P4 LEA.HI R19, R19, R19, RZ, 0x1 ;  /* 0x000000131313c211 */ /* 0x000fe400078f08ff */
[----:B--2---:R-:W-:Y:S01]  /*c300*/  @!P2 LOP3.LUT R15, R0, 0xfffffffe, RZ, 0xc0, !PT ;  /* 0xfffffffe000fa812 */ /* 0x004fe200078ec0ff */
[--C-:B------:R-:W-:Y:S01]  /*c310*/  @!P1 IMAD.WIDE R12, R13, 0x4, R4.reuse ;  /* 0x000000040d0c9825 */ /* 0x100fe200078e0204 */
[----:B------:R-:W-:Y:S01]  /*c320*/  @!P5 LEA.HI R22, R22, R22, RZ, 0x1 ;  /* 0x000000161616d211 */ /* 0x000fe200078f08ff */
[----:B------:R0:W-:Y:S01]  /*c330*/  @!P0 ST.E.64 desc[UR6][R10.64], R96 ;  /* 0x000000600a008985 */ /* 0x0001e2000c101b06 */
[----:B---3--:R-:W-:Y:S01]  /*c340*/  @!P3 LOP3.LUT R17, R2, 0xfffffffe, RZ, 0xc0, !PT ;  /* 0xfffffffe0211b812 */ /* 0x008fe200078ec0ff */
[----:B------:R-:W-:Y:S01]  /*c350*/  @!P2 IMAD.WIDE R14, R15, 0x4, R4 ;  /* 0x000000040f0ea825 */ /* 0x000fe200078e0204 */
[----:B------:R-:W-:Y:S01]  /*c360*/  @!P6 LEA.HI R23, R23, R23, RZ, 0x1 ;  /* 0x000000171717e211 */ /* 0x000fe200078f08ff */
[----:B------:R1:W-:Y:S01]  /*c370*/  @!P1 ST.E.64 desc[UR6][R12.64], R100 ;  /* 0x000000640c009985 */ /* 0x0003e2000c101b06 */
[----:B------:R-:W-:Y:S01]  /*c380*/  @!P4 LOP3.LUT R19, R19, 0xfffffffe, RZ, 0xc0, !PT ;  /* 0xfffffffe1313c812 */ /* 0x000fe200078ec0ff */
[----:B------:R-:W-:Y:S01]  /*c390*/  VIADD R0, R3, 0xc8 ;  /* 0x000000c803007836 */ /* 0x000fe20000000000 */
[----:B----4-:R-:W-:Y:S01]  /*c3a0*/  @!P5 LOP3.LUT R21, R22, 0xfffffffe, RZ, 0xc0, !PT ;  /* 0xfffffffe1615d812 */ /* 0x010fe200078ec0ff */
[----:B------:R2:W-:Y:S01]  /*c3b0*/  @!P2 ST.E.64 desc[UR6][R14.64], R104 ;  /* 0x000000680e00a985 */ /* 0x0005e2000c101b06 */
[----:B------:R-:W-:Y:S01]  /*c3c0*/  @!P6 LOP3.LUT R23, R23, 0xfffffffe, RZ, 0xc0, !PT ;  /* 0xfffffffe1717e812 */ /* 0x000fe200078ec0ff */
[C---:B------:R-:W-:Y:S01]  /*c3d0*/  VIADD R2, R3.reuse, 0xd0 ;  /* 0x000000d003027836 */ /* 0x040fe20000000000 */
[----:B------:R-:W-:Y:S01]  /*c3e0*/  ISETP.GE.AND P0, PT, R0, UR4, PT ;  /* 0x0000000400007c0c */ /* 0x000fe2000bf06270 */
[----:B------:R-:W-:-:S02]  /*c3f0*/  VIADD R22, R3, 0xe0 ;  /* 0x000000e003167836 */ /* 0x000fc40000000000 */
[----:B0-----:R-:W-:Y:S01]  /*c400*/  @!P3 IMAD.WIDE R10, R17, 0x4, R4 ;  /* 0x00000004110ab825 */ /* 0x001fe200078e0204 */
[----:B------:R-:W-:-:S03]  /*c410*/  ISETP.GE.AND P1, PT, R2, UR4, PT ;  /* 0x0000000402007c0c */ /* 0x000fc6000bf26270 */
[--C-:B-1----:R-:W-:Y:S01]  /*c420*/  @!P4 IMAD.WIDE R12, R19, 0x4, R4.reuse ;  /* 0x00000004130cc825 */ /* 0x102fe200078e0204 */
[----:B------:R0:W-:Y:S01]  /*c430*/  @!P3 ST.E.64 desc[UR6][R10.64], R108 ;  /* 0x0000006c0a00b985 */ /* 0x0001e2000c101b06 */
[----:B------:R-:W-:Y:S02]  /*c440*/  IADD3 R19, R3, 0xd8, RZ ;  /* 0x000000d803137810 */ /* 0x000fe40007ffe0ff */
[--C-:B------:R-:W-:Y:S01]  /*c450*/  @!P5 IMAD.WIDE R16, R21, 0x4, R4.reuse ;  /* 0x000000041510d825 */ /* 0x100fe200078e0204 */
[----:B------:R1:W-:Y:S01]  /*c460*/  @!P4 ST.E.64 desc[UR6][R12.64], R112 ;  /* 0x000000700c00c985 */ /* 0x0003e2000c101b06 */
[----:B--2---:R-:W-:Y:S02]  /*c470*/  IADD3 R15, R3, 0xf0, RZ ;  /* 0x000000f0030f7810 */ /* 0x004fe40007ffe0ff */
[----:B------:R-:W-:Y:S01]  /*c480*/  @!P6 IMAD.WIDE R20, R23, 0x4, R4 ;  /* 0x000000041714e825 */ /* 0x000fe200078e0204 */
[----:B------:R2:W-:Y:S01]  /*c490*/  @!P5 ST.E.64 desc[UR6][R16.64], R116 ;  /* 0x000000741000d985 */ /* 0x0005e2000c101b06 */
[----:B------:R-:W-:-:S02]  /*c4a0*/  ISETP.GE.AND P2, PT, R19, UR4, PT ;  /* 0x0000000413007c0c */ /* 0x000fc4000bf46270 */
[C---:B------:R-:W-:Y:S01]  /*c4b0*/  VIADD R14, R3.reuse, 0xe8 ;  /* 0x000000e8030e7836 */ /* 0x040fe20000000000 */
[----:B------:R3:W-:Y:S01]  /*c4c0*/  @!P6 ST.E.64 desc[UR6][R20.64], R120 ;  /* 0x000000781400e985 */ /* 0x0007e2000c101b06 */
[----:B------:R-:W-:Y:S01]  /*c4d0*/  ISETP.GE.AND P3, PT, R22, UR4, PT ;  /* 0x0000000416007c0c */ /* 0x000fe2000bf66270 */
[----:B0-----:R-:W-:Y:S01]  /*c4e0*/  VIADD R11, R3, 0xf8 ;  /* 0x000000f8030b7836 */ /* 0x001fe20000000000 */
[----:B------:R-:W-:Y:S02]  /*c4f0*/  ISETP.GE.AND P5, PT, R15, UR4, PT ;  /* 0x000000040f007c0c */ /* 0x000fe4000bfa6270 */
[----:B------:R-:W-:Y:S02]  /*c500*/  ISETP.GE.AND P4, PT, R14, UR4, PT ;  /* 0x000000040e007c0c */ /* 0x000fe4000bf86270 */
[----:B------:R-:W-:Y:S02]  /*c510*/  ISETP.GE.AND P6, PT, R11, UR4, PT ;  /* 0x000000040b007c0c */ /* 0x000fe4000bfc6270 */
[----:B------:R-:W-:-:S02]  /*c520*/  @!P0 LEA.HI R0, R0, R0, RZ, 0x1 ;  /* 0x0000000000008211 */ /* 0x000fc400078f08ff */
[----:B------:R-:W-:Y:S02]  /*c530*/  @!P1 LEA.HI R2, R2, R2, RZ, 0x1 ;  /* 0x0000000202029211 */ /* 0x000fe400078f08ff */
[----:B------:R-:W-:Y:S02]  /*c540*/  @!P2 LEA.HI R19, R19, R19, RZ, 0x1 ;  /* 0x000000131313a211 */ /* 0x000fe400078f08ff */
[----:B------:R-:W-:Y:S02]  /*c550*/  @!P3 LEA.HI R22, R22, R22, RZ, 0x1 ;  /* 0x000000161616b211 */ /* 0x000fe400078f08ff */
[----:B------:R-:W-:Y:S02]  /*c560*/  @!P5 LEA.HI R10, R15, R15, RZ, 0x1 ;  /* 0x0000000f0f0ad211 */ /* 0x000fe400078f08ff */
[----:B------:R-:W-:Y:S02]  /*c570*/  @!P4 LEA.HI R14, R14, R14, RZ, 0x1 ;  /* 0x0000000e0e0ec211 */ /* 0x000fe400078f08ff */
[----:B-1----:R-:W-:-:S02]  /*c580*/  @!P6 LEA.HI R12, R11, R11, RZ, 0x1 ;  /* 0x0000000b0b0ce211 */ /* 0x002fc400078f08ff */
[----:B------:R-:W-:Y:S02]  /*c590*/  @!P0 LOP3.LUT R11, R0, 0xfffffffe, RZ, 0xc0, !PT ;  /* 0xfffffffe000b8812 */ /* 0x000fe400078ec0ff */
[----:B------:R-:W-:Y:S02]  /*c5a0*/  @!P1 LOP3.LUT R13, R2, 0xfffffffe, RZ, 0xc0, !PT ;  /* 0xfffffffe020d9812 */ /* 0x000fe400078ec0ff */
[----:B------:R-:W-:Y:S02]  /*c5b0*/  @!P2 LOP3.LUT R15, R19, 0xfffffffe, RZ, 0xc0, !PT ;  /* 0xfffffffe130fa812 */ /* 0x000fe400078ec0ff */
[----:B--2---:R-:W-:Y:S02]  /*c5c0*/  @!P3 LOP3.LUT R17, R22, 0xfffffffe, RZ, 0xc0, !PT ;  /* 0xfffffffe1611b812 */ /* 0x004fe400078ec0ff */
[----:B---3--:R-:W-:Y:S01]  /*c5d0*/  @!P4 LOP3.LUT R21, R14, 0xfffffffe, RZ, 0xc0, !PT ;  /* 0xfffffffe0e15c812 */ /* 0x008fe200078ec0ff */
[----:B------:R-:W-:Y:S01]  /*c5e0*/  @!P2 IMAD.WIDE R14, R15, 0x4, R4 ;  /* 0x000000040f0ea825 */ /* 0x000fe200078e0204 */
[----:B------:R-:W-:-:S02]  /*c5f0*/  @!P5 LOP3.LUT R23, R10, 0xfffffffe, RZ, 0xc0, !PT ;  /* 0xfffffffe0a17d812 */ /* 0x000fc400078ec0ff */
[----:B------:R-:W-:Y:S01]  /*c600*/  @!P6 LOP3.LUT R19, R12, 0xfffffffe, RZ, 0xc0, !PT ;  /* 0xfffffffe0c13e812 */ /* 0x000fe200078ec0ff */
[----:B------:R-:W-:-:S04]  /*c610*/  @!P0 IMAD.WIDE R10, R11, 0x4, R4 ;  /* 0x000000040b0a8825 */ /* 0x000fc800078e0204 */
[--C-:B------:R-:W-:Y:S01]  /*c620*/  @!P1 IMAD.WIDE R12, R13, 0x4, R4.reuse ;  /* 0x000000040d0c9825 */ /* 0x100fe200078e0204 */
[----:B------:R0:W-:Y:S03]  /*c630*/  @!P0 ST.E.64 desc[UR6][R10.64], R124 ;  /* 0x0000007c0a008985 */ /* 0x0001e6000c101b06 */
[--C-:B------:R-:W-:Y:S01]  /*c640*/  @!P3 IMAD.WIDE R16, R17, 0x4, R4.reuse ;  /* 0x000000041110b825 */ /* 0x100fe200078e0204 */
[----:B------:R0:W-:Y:S03]  /*c650*/  @!P1 ST.E.64 desc[UR6][R12.64], R128 ;  /* 0x000000800c009985 */ /* 0x0001e6000c101b06 */
[--C-:B------:R-:W-:Y:S01]  /*c660*/  @!P4 IMAD.WIDE R20, R21, 0x4, R4.reuse ;  /* 0x000000041514c825 */ /* 0x100fe200078e0204 */
[----:B------:R0:W-:Y:S03]  /*c670*/  @!P2 ST.E.64 desc[UR6][R14.64], R132 ;  /* 0x000000840e00a985 */ /* 0x0001e6000c101b06 */
[--C-:B------:R-:W-:Y:S01]  /*c680*/  @!P5 IMAD.WIDE R22, R23, 0x4, R4.reuse ;  /* 0x000000041716d825 */ /* 0x100fe200078e0204 */
[----:B------:R0:W-:Y:S03]  /*c690*/  @!P3 ST.E.64 desc[UR6][R16.64], R136 ;  /* 0x000000881000b985 */ /* 0x0001e6000c101b06 */
[----:B------:R-:W-:Y:S01]  /*c6a0*/  @!P6 IMAD.WIDE R4, R19, 0x4, R4 ;  /* 0x000000041304e825 */ /* 0x000fe200078e0204 */
[----:B------:R0:W-:Y:S04]  /*c6b0*/  @!P4 ST.E.64 desc[UR6][R20.64], R140 ;  /* 0x0000008c1400c985 */ /* 0x0001e8000c101b06 */
[----:B------:R0:W-:Y:S04]  /*c6c0*/  @!P5 ST.E.64 desc[UR6][R22.64], R144 ;  /* 0x000000901600d985 */ /* 0x0001e8000c101b06 */
[----:B------:R0:W-:Y:S02]  /*c6d0*/  @!P6 ST.E.64 desc[UR6][R4.64], R148 ;  /* 0x000000940400e985 */ /* 0x0001e4000c101b06 */
.L_x_37:
[----:B------:R-:W-:Y:S05]  /*c6e0*/  BSYNC B0 ;  /* 0x0000000000007941 */ /* 0x000fea0003800000 */
.L_x_36:
[----:B------:R-:W-:Y:S01]  /*c6f0*/  ISETP.GE.AND P0, PT, R9, R8, PT ;  /* 0x000000080900720c */ /* 0x000fe20003f06270 */
[----:B0---4-:R0:W1:Y:S04]  /*c700*/  SHFL.IDX PT, R5, R7, 0x1, 0x1c1f ;  /* 0x003c1f0007057f89 */ /* 0x01106800000e0000 */
[----:B---3--:R0:W3:Y:S08]  /*c710*/  SHFL.IDX PT, R4, R6, 0x1, 0x1c1f ;  /* 0x003c1f0006047f89 */ /* 0x0080f000000e0000 */
[----:B0-----:R-:W-:Y:S05]  /*c720*/  @P0 BRA `(.L_x_8) ;  /* 0x0000004c00940947 */ /* 0x001fea0003800000 */
[C---:B--2---:R-:W-:Y:S01]  /*c730*/  VIADD R0, R3.reuse, 0x8 ;  /* 0x0000000803007836 */ /* 0x044fe20000000000 */
[C---:B------:R-:W-:Y:S01]  /*c740*/  IADD3 R2, R3.reuse, 0x10, RZ ;  /* 0x0000001003027810 */ /* 0x040fe20007ffe0ff */
[----:B------:R-:W-:Y:S01]  /*c750*/  ULDC UR4, c[0x0][0xac8] ;  /* 0x0002b20000047ab9 */ /* 0x000fe20000000800 */
[C---:B------:R-:W-:Y:S01]  /*c760*/  VIADD R12, R3.reuse, 0x18 ;  /* 0x00000018030c7836 */ /* 0x040fe20000000000 */
[C---:B------:R-:W-:Y:S01]  /*c770*/  ISETP.GE.AND P0, PT, R3.reuse, UR4, PT ;  /* 0x0000000403007c0c */ /* 0x040fe2000bf06270 */
[C---:B------:R-:W-:Y:S01]  /*c780*/  VIADD R13, R3.reuse, 0x20 ;  /* 0x00000020030d7836 */ /* 0x040fe20000000000 */
[----:B------:R-:W-:Y:S01]  /*c790*/  ISETP.GE.AND P1, PT, R0, UR4, PT ;  /* 0x0000000400007c0c */ /* 0x000fe2000bf26270 */
[----:B------:R-:W-:Y:S01]  /*c7a0*/  ULDC.64 UR6, c[0x0][0x208] ;  /* 0x0000820000067ab9 */ /* 0x000fe20000000a00 */
[----:B------:R-:W-:Y:S01]  /*c7b0*/  ISETP.GE.AND P2, PT, R2, UR4, PT ;  /* 0x0000000402007c0c */ /* 0x000fe2000bf46270 */
[C---:B------:R-:W-:Y:S01]  /*c7c0*/  VIADD R14, R3.reuse, 0x38 ;  /* 0x00000038030e7836 */ /* 0x040fe20000000000 */
[----:B------:R-:W-:Y:S01]  /*c7d0*/  ISETP.GE.AND P5, PT, R12, UR4, PT ;  /* 0x000000040c007c0c */ /* 0x000fe2000bfa6270 */
[----:B------:R-:W-:Y:S01]  /*c7e0*/  VIADD R16, R3, 0x48 ;  /* 0x0000004803107836 */ /* 0x000fe20000000000 */
[----:B------:R-:W-:Y:S01]  /*c7f0*/  ISETP.GE.AND P6, PT, R13, UR4, PT ;  /* 0x000000040d007c0c */ /* 0x000fe2000bfc6270 */
[C---:B------:R-:W-:Y:S01]  /*c800*/  VIADD R20, R3.reuse, 0x50 ;  /* 0x0000005003147836 */ /* 0x040fe20000000000 */
[----:B------:R-:W-:-:S02]  /*c810*/  IADD3 R15, R3, 0x40, RZ ;  /* 0x00000040030f7810 */ /* 0x000fc40007ffe0ff */
[----:B------:R-:W-:Y:S01]  /*c820*/  ISETP.GE.AND P4, PT, R16, UR4, PT ;  /* 0x0000000410007c0c */ /* 0x000fe2000bf86270 */
[--C-:B-1-3--:R-:W-:Y:S01]  /*c830*/  @!P0 IMAD.WIDE R6, R3, 0x4, R4.reuse ;  /* 0x0000000403068825 */ /* 0x10afe200078e0204 */
[----:B------:R-:W-:Y:S02]  /*c840*/  ISETP.GE.AND P3, PT, R15, UR4, PT ;  /* 0x000000040f007c0c */ /* 0x000fe4000bf66270 */
[----:B------:R-:W-:Y:S02]  /*c850*/  @!P1 LEA.HI R0, R0, R0, RZ, 0x1 ;  /* 0x0000000000009211 */ /* 0x000fe400078f08ff */
[----:B------:R-:W-:Y:S01]  /*c860*/  @!P2 LEA.HI R2, R2, R2, RZ, 0x1 ;  /* 0x000000020202a211 */ /* 0x000fe200078f08ff */
[----:B------:R0:W-:Y:S01]  /*c870*/  @!P0 ST.E.64 desc[UR6][R6.64], R26 ;  /* 0x0000001a06008985 */ /* 0x0001e2000c101b06 */
[----:B------:R-:W-:Y:S02]  /*c880*/  @!P1 LOP3.LUT R9, R0, 0xfffffffe, RZ, 0xc0, !PT ;  /* 0xfffffffe00099812 */ /* 0x000fe400078ec0ff */
[----:B------:R-:W-:Y:S01]  /*c890*/  @!P2 LOP3.LUT R11, R2, 0xfffffffe, RZ, 0xc0, !PT ;  /* 0xfffffffe020ba812 */ /* 0x000fe200078ec0ff */
[C---:B------:R-:W-:Y:S01]  /*c8a0*/  VIADD R2, R3.reuse, 0x30 ;  /* 0x0000003003027836 */ /* 0x040fe20000000000 */
[----:B------:R-:W-:Y:S01]  /*c8b0*/  IADD3 R0, R3, 0x28, RZ ;  /* 0x0000002803007810 */ /* 0x000fe20007ffe0ff */
[----:B------:R-:W-:Y:S01]  /*c8c0*/  @!P1 IMAD.WIDE R8, R9, 0x4, R4 ;  /* 0x0000000409089825 */ /* 0x000fe200078e0204 */
[----:B------:R-:W-:-:S02]  /*c8d0*/  @!P5 LEA.HI R12, R12, R12, RZ, 0x1 ;  /* 0x0000000c0c0cd211 */ /* 0x000fc400078f08ff */
[----:B------:R-:W-:Y:S01]  /*c8e0*/  ISETP.GE.AND P0, PT, R0, UR4, PT ;  /* 0x0000000400007c0c */ /* 0x000fe2000bf06270 */
[----:B------:R-:W-:Y:S01]  /*c8f0*/  @!P2 IMAD.WIDE R10, R11, 0x4, R4 ;  /* 0x000000040b0aa825 */ /* 0x000fe200078e0204 */
[----:B------:R1:W-:Y:S01]  /*c900*/  @!P1 ST.E.64 desc[UR6][R8.64], R30 ;  /* 0x0000001e08009985 */ /* 0x0003e2000c101b06 */
[----:B------:R-:W-:Y:S02]  /*c910*/  ISETP.GE.AND P1, PT, R2, UR4, PT ;  /* 0x0000000402007c0c */ /* 0x000fe4000bf26270 */
[----:B------:R-:W-:Y:S01]  /*c920*/  @!P6 LEA.HI R13, R13, R13, RZ, 0x1 ;  /* 0x0000000d0d0de211 */ /* 0x000fe200078f08ff */
[----:B------:R2:W-:Y:S01]  /*c930*/  @!P2 ST.E.64 desc[UR6][R10.64], R34 ;  /* 0x000000220a00a985 */ /* 0x0005e2000c101b06 */
[----:B------:R-:W-:Y:S02]  /*c940*/  ISETP.GE.AND P2, PT, R14, UR4, PT ;  /* 0x000000040e007c0c */ /* 0x000fe4000bf46270 */
[----:B0-----:R-:W-:Y:S02]  /*c950*/  @!P5 LOP3.LUT R7, R12, 0xfffffffe, RZ, 0xc0, !PT ;  /* 0xfffffffe0c07d812 */ /* 0x001fe400078ec0ff */
[----:B------:R-:W-:-:S02]  /*c960*/  @!P4 LEA.HI R16, R16, R16, RZ, 0x1 ;  /* 0x000000101010c211 */ /* 0x000fc400078f08ff */
[----:B------:R-:W-:Y:S01]  /*c970*/  @!P0 LEA.HI R0, R0, R0, RZ, 0x1 ;  /* 0x0000000000008211 */ /* 0x000fe200078f08ff */
[--C-:B------:R-:W-:Y:S01]  /*c980*/  @!P5 IMAD.WIDE R6, R7, 0x4, R4.reuse ;  /* 0x000000040706d825 */ /* 0x100fe200078e0204 */
[----:B------:R-:W-:Y:S02]  /*c990*/  @!P4 LOP3.LUT R19, R16, 0xfffffffe, RZ, 0xc0, !PT ;  /* 0xfffffffe1013c812 */ /* 0x000fe400078ec0ff */
[----:B-1----:R-:W-:Y:S02]  /*c9a0*/  @!P6 LOP3.LUT R9, R13, 0xfffffffe, RZ, 0xc0, !PT ;  /* 0xfffffffe0d09e812 */ /* 0x002fe400078ec0ff */
[----:B------:R-:W-:Y:S01]  /*c9b0*/  @!P1 LEA.HI R2, R2, R2, RZ, 0x1 ;  /* 0x0000000202029211 */ /* 0x000fe200078f08ff */
[----:B------:R0:W-:Y:S01]  /*c9c0*/  @!P5 ST.E.64 desc[UR6][R6.64], R38 ;  /* 0x000000260600d985 */ /* 0x0001e2000c101b06 */
[----:B------:R-:W-:Y:S01]  /*c9d0*/  @!P2 LEA.HI R14, R14, R14, RZ, 0x1 ;  /* 0x0000000e0e0ea211 */ /* 0x000fe200078f08ff */
[----:B------:R-:W-:Y:S01]  /*c9e0*/  @!P6 IMAD.WIDE R8, R9, 0x4, R4 ;  /* 0x000000040908e825 */ /* 0x000fe200078e0204 */
[----:B--2---:R-:W-:-:S02]  /*c9f0*/  @!P3 LEA.HI R10, R15, R15, RZ, 0x1 ;  /* 0x0000000f0f0ab211 */ /* 0x004fc400078f08ff */
[----:B------:R-:W-:Y:S01]  /*ca00*/  @!P0 LOP3.LUT R11, R0, 0xfffffffe, RZ, 0xc0, !PT ;  /* 0xfffffffe000b8812 */ /* 0x000fe200078ec0ff */
[C---:B------:R-:W-:Y:S01]  /*ca10*/  VIADD R0, R3.reuse, 0x60 ;  /* 0x0000006003007836 */ /* 0x040fe20000000000 */
[----:B------:R-:W-:Y:S01]  /*ca20*/  @!P1 LOP3.LUT R13, R2, 0xfffffffe, RZ, 0xc0, !PT ;  /* 0xfffffffe020d9812 */ /* 0x000fe200078ec0ff */
[----:B------:R1:W-:Y:S01]  /*ca30*/  @!P6 ST.E.64 desc[UR6][R8.64], R42 ;  /* 0x0000002a0800e985 */ /* 0x0003e2000c101b06 */
[----:B------:R-:W-:Y:S01]  /*ca40*/  @!P2 LOP3.LUT R15, R14, 0xfffffffe, RZ, 0xc0, !PT ;  /* 0xfffffffe0e0fa812 */ /* 0x000fe200078ec0ff */
[C---:B------:R-:W-:Y:S01]  /*ca50*/  VIADD R2, R3.reuse, 0x68 ;  /* 0x0000006803027836 */ /* 0x040fe20000000000 */
[----:B------:R-:W-:Y:S02]  /*ca60*/  @!P3 LOP3.LUT R17, R10, 0xfffffffe, RZ, 0xc0, !PT ;  /* 0xfffffffe0a11b812 */ /* 0x000fe400078ec0ff */
[----:B------:R-:W-:Y:S01]  /*ca70*/  IADD3 R21, R3, 0x58, RZ ;  /* 0x0000005803157810 */ /* 0x000fe20007ffe0ff */
[----:B0-----:R-:W-:Y:S01]  /*ca80*/  @!P0 IMAD.WIDE R6, R11, 0x4, R4 ;  /* 0x000000040b068825 */ /* 0x001fe200078e0204 */
[----:B------:R-:W-:-:S02]  /*ca90*/  ISETP.GE.AND P5, PT, R20, UR4, PT ;  /* 0x0000000414007c0c */ /* 0x000fc4000bfa6270 */
[----:B------:R-:W-:Y:S01]  /*caa0*/  ISETP.GE.AND P6, PT, R21, UR4, PT ;  /* 0x0000000415007c0c */ /* 0x000fe2000bfc6270 */
[--C-:B------:R-:W-:Y:S01]  /*cab0*/  @!P2 IMAD.WIDE R10, R15, 0x4, R4.reuse ;  /* 0x000000040f0aa825 */ /* 0x100fe200078e0204 */
[----:B------:R0:W-:Y:S01]  /*cac0*/  @!P0 ST.E.64 desc[UR6][R6.64], R46 ;  /* 0x0000002e06008985 */ /* 0x0001e2000c101b06 */
[----:B------:R-:W-:Y:S02]  /*cad0*/  IADD3 R16, R3, 0x70, RZ ;  /* 0x0000007003107810 */ /* 0x000fe40007ffe0ff */
[----:B-1----:R-:W-:-:S04]  /*cae0*/  @!P1 IMAD.WIDE R8, R13, 0x4, R4 ;  /* 0x000000040d089825 */ /* 0x002fc800078e0204 */
[--C-:B------:R-:W-:Y:S01]  /*caf0*/  @!P3 IMAD.WIDE R12, R17, 0x4, R4.reuse ;  /* 0x00000004110cb825 */ /* 0x100fe200078e0204 */
[----:B------:R1:W-:Y:S01]  /*cb00*/  @!P1 ST.E.64 desc[UR6][R8.64], R50 ;  /* 0x0000003208009985 */ /* 0x0003e2000c101b06 */
[----:B------:R-:W-:Y:S02]  /*cb10*/  @!P5 LEA.HI R20, R20, R20, RZ, 0x1 ;  /* 0x000000141414d211 */ /* 0x000fe400078f08ff */
[----:B------:R-:W-:Y:S01]  /*cb20*/  @!P4 IMAD.WIDE R14, R19, 0x4, R4 ;  /* 0x00000004130ec825 */ /* 0x000fe200078e0204 */
[----:B------:R2:W-:Y:S01]  /*cb30*/  @!P2 ST.E.64 desc[UR6][R10.64], R54 ;  /* 0x000000360a00a985 */ /* 0x0005e2000c101b06 */
[----:B------:R-:W-:Y:S02]  /*cb40*/  ISETP.GE.AND P2, PT, R16, UR4, PT ;  /* 0x0000000410007c0c */ /* 0x000fe4000bf46270 */
[C---:B------:R-:W-:Y:S01]  /*cb50*/  VIADD R17, R3.reuse, 0x78 ;  /* 0x0000007803117836 */ /* 0x040fe20000000000 */
[----:B------:R3:W-:Y:S01]  /*cb60*/  @!P3 ST.E.64 desc[UR6][R12.64], R58 ;  /* 0x0000003a0c00b985 */ /* 0x0007e2000c101b06 */
[----:B------:R-:W-:Y:S01]  /*cb70*/  VIADD R19, R3, 0x80 ;  /* 0x0000008003137836 */ /* 0x000fe20000000000 */
[----:B------:R-:W-:-:S02]  /*cb80*/  ISETP.GE.AND P3, PT, R2, UR4, PT ;  /* 0x0000000402007c0c */ /* 0x000fc4000bf66270 */
[----:B------:R4:W-:Y:S01]  /*cb90*/  @!P4 ST.E.64 desc[UR6][R14.64], R62 ;  /* 0x0000003e0e00c985 */ /* 0x0009e2000c101b06 */
[----:B------:R-:W-:Y:S02]  /*cba0*/  ISETP.GE.AND P4, PT, R0, UR4, PT ;  /* 0x0000000400007c0c */ /* 0x000fe4000bf86270 */
[----:B------:R-:W-:Y:S02]  /*cbb0*/  ISETP.GE.AND P1, PT, R17, UR4, PT ;  /* 0x0000000411007c0c */ /* 0x000fe4000bf26270 */
[----:B------:R-:W-:Y:S02]  /*cbc0*/  ISETP.GE.AND P0, PT, R19, UR4, PT ;  /* 0x0000000413007c0c */ /* 0x000fe4000bf06270 */
        /* <DEDUP_REMOVED lines=15> */
[C---:B------:R-:W-:Y:S01]  /*ccc0*/  VIADD R0, R3.reuse, 0x98 ;  /* 0x0000009803007836 */ /* 0x040fe20000000000 */
[----:B----4-:R-:W-:Y:S01]  /*ccd0*/  @!P2 LOP3.LUT R15, R16, 0xfffffffe, RZ, 0xc0, !PT ;  /* 0xfffffffe100fa812 */ /* 0x010fe200078ec0ff */
[----:B------:R-:W-:Y:S01]  /*cce0*/  VIADD R16, R3, 0xa8 ;  /* 0x000000a803107836 */ /* 0x000fe20000000000 */
[----:B------:R-:W-:-:S02]  /*ccf0*/  @!P1 LOP3.LUT R17, R17, 0xfffffffe, RZ, 0xc0, !PT ;  /* 0xfffffffe11119812 */ /* 0x000fc400078ec0ff */
[----:B------:R-:W-:Y:S02]  /*cd00*/  IADD3 R20, R3, 0x88, RZ ;  /* 0x0000008803147810 */ /* 0x000fe40007ffe0ff */
[----:B------:R-:W-:Y:S01]  /*cd10*/  @!P0 LOP3.LUT R19, R19, 0xfffffffe, RZ, 0xc0, !PT ;  /* 0xfffffffe13138812 */ /* 0x000fe200078ec0ff */
[--C-:B0-----:R-:W-:Y:S01]  /*cd20*/  @!P4 IMAD.WIDE R6, R11, 0x4, R4.reuse ;  /* 0x000000040b06c825 */ /* 0x101fe200078e0204 */
[----:B------:R-:W-:Y:S02]  /*cd30*/  ISETP.GE.AND P6, PT, R20, UR4, PT ;  /* 0x0000000414007c0c */ /* 0x000fe4000bfc6270 */
[----:B------:R-:W-:Y:S01]  /*cd40*/  ISETP.GE.AND P5, PT, R21, UR4, PT ;  /* 0x0000000415007c0c */ /* 0x000fe2000bfa6270 */
[--C-:B-1----:R-:W-:Y:S01]  /*cd50*/  @!P3 IMAD.WIDE R8, R13, 0x4, R4.reuse ;  /* 0x000000040d08b825 */ /* 0x102fe200078e0204 */
[----:B------:R0:W-:Y:S01]  /*cd60*/  @!P4 ST.E.64 desc[UR6][R6.64], R74 ;  /* 0x0000004a0600c985 */ /* 0x0001e2000c101b06 */
[----:B------:R-:W-:Y:S02]  /*cd70*/  IADD3 R2, R3, 0xa0, RZ ;  /* 0x000000a003027810 */ /* 0x000fe40007ffe0ff */
[----:B------:R-:W-:Y:S01]  /*cd80*/  @!P2 IMAD.WIDE R10, R15, 0x4, R4 ;  /* 0x000000040f0aa825 */ /* 0x000fe200078e0204 */
[----:B------:R1:W-:Y:S01]  /*cd90*/  @!P3 ST.E.64 desc[UR6][R8.64], R78 ;  /* 0x0000004e0800b985 */ /* 0x0003e2000c101b06 */
[----:B------:R-:W-:-:S02]  /*cda0*/  ISETP.GE.AND P4, PT, R2, UR4, PT ;  /* 0x0000000402007c0c */ /* 0x000fc4000bf86270 */
[--C-:B------:R-:W-:Y:S01]  /*cdb0*/  @!P1 IMAD.WIDE R12, R17, 0x4, R4.reuse ;  /* 0x00000004110c9825 */ /* 0x100fe200078e0204 */
[----:B------:R2:W-:Y:S01]  /*cdc0*/  @!P2 ST.E.64 desc[UR6][R10.64], R82 ;  /* 0x000000520a00a985 */ /* 0x0005e2000c101b06 */
[----:B------:R-:W-:Y:S02]  /*cdd0*/  @!P6 LEA.HI R20, R20, R20, RZ, 0x1 ;  /* 0x000000141414e211 */ /* 0x000fe400078f08ff */
[----:B------:R-:W-:Y:S01]  /*cde0*/  @!P0 IMAD.WIDE R14, R19, 0x4, R4 ;  /* 0x00000004130e8825 */ /* 0x000fe200078e0204 */
[----:B------:R3:W-:Y:S01]  /*cdf0*/  @!P1 ST.E.64 desc[UR6][R12.64], R86 ;  /* 0x000000560c009985 */ /* 0x0007e2000c101b06 */
[C---:B------:R-:W-:Y:S02]  /*ce00*/  IADD3 R19, R3.reuse, 0xb8, RZ ;  /* 0x000000b803137810 */ /* 0x040fe40007ffe0ff */
[----:B------:R-:W-:Y:S01]  /*ce10*/  VIADD R17, R3, 0xb0 ;  /* 0x000000b003117836 */ /* 0x000fe20000000000 */
[----:B------:R4:W-:Y:S01]  /*ce20*/  @!P0 ST.E.64 desc[UR6][R14.64], R90 ;  /* 0x0000005a0e008985 */ /* 0x0009e2000c101b06 */
[----:B------:R-:W-:-:S02]  /*ce30*/  ISETP.GE.AND P0, PT, R0, UR4, PT ;  /* 0x0000000400007c0c */ /* 0x000fc4000bf06270 */
[----:B------:R-:W-:Y:S02]  /*ce40*/  @!P5 LEA.HI R21, R21, R21, RZ, 0x1 ;  /* 0x000000151515d211 */ /* 0x000fe400078f08ff */
[----:B------:R-:W-:Y:S02]  /*ce50*/  ISETP.GE.AND P3, PT, R16, UR4, PT ;  /* 0x0000000410007c0c */ /* 0x000fe4000bf66270 */
[----:B------:R-:W-:Y:S02]  /*ce60*/  ISETP.GE.AND P2, PT, R17, UR4, PT ;  /* 0x0000000411007c0c */ /* 0x000fe4000bf46270 */
[----:B0-----:R-:W-:Y:S01]  /*ce70*/  @!P6 LOP3.LUT R7, R20, 0xfffffffe, RZ, 0xc0, !PT ;  /* 0xfffffffe1407e812 */ /* 0x001fe200078ec0ff */
[----:B------:R-:W-:Y:S01]  /*ce80*/  VIADD R20, R3, 0xc0 ;  /* 0x000000c003147836 */ /* 0x000fe20000000000 */
[----:B------:R-:W-:Y:S02]  /*ce90*/  ISETP.GE.AND P1, PT, R19, UR4, PT ;  /* 0x0000000413007c0c */ /* 0x000fe4000bf26270 */
[----:B-1----:R-:W-:Y:S01]  /*cea0*/  @!P5 LOP3.LUT R9, R21, 0xfffffffe, RZ, 0xc0, !PT ;  /* 0xfffffffe1509d812 */ /* 0x002fe200078ec0ff */
[----:B------:R-:W-:Y:S01]  /*ceb0*/  @!P6 IMAD.WIDE R6, R7, 0x4, R4 ;  /* 0x000000040706e825 */ /* 0x000fe200078e0204 */
[----:B------:R-:W-:-:S02]  /*cec0*/  @!P0 LEA.HI R0, R0, R0, RZ, 0x1 ;  /* 0x0000000000008211 */ /* 0x000fc400078f08ff */
[----:B------:R-:W-:Y:S01]  /*ced0*/  @!P4 LEA.HI R2, R2, R2, RZ, 0x1 ;  /* 0x000000020202c211 */ /* 0x000fe200078f08ff */
[----:B------:R-:W-:Y:S01]  /*cee0*/  @!P5 IMAD.WIDE R8, R9, 0x4, R4 ;  /* 0x000000040908d825 */ /* 0x000fe200078e0204 */
[----:B--2---:R-:W-:Y:S01]  /*cef0*/  @!P0 LOP3.LUT R11, R0, 0xfffffffe, RZ, 0xc0, !PT ;  /* 0xfffffffe000b8812 */ /* 0x004fe200078ec0ff */
[----:B------:R0:W-:Y:S01]  /*cf00*/  @!P6 ST.E.64 desc[UR6][R6.64], R94 ;  /* 0x0000005e0600e985 */ /* 0x0001e2000c101b06 */
[----:B------:R-:W-:Y:S01]  /*cf10*/  @!P3 LEA.HI R16, R16, R16, RZ, 0x1 ;  /* 0x000000101010b211 */ /* 0x000fe200078f08ff */
[----:B------:R-:W-:Y:S01]  /*cf20*/  VIADD R21, R3, 0xc8 ;  /* 0x000000c803157836 */ /* 0x000fe20000000000 */
[----:B------:R-:W-:Y:S01]  /*cf30*/  @!P2 LEA.HI R17, R17, R17, RZ, 0x1 ;  /* 0x000000111111a211 */ /* 0x000fe200078f08ff */
[----:B------:R1:W-:Y:S01]  /*cf40*/  @!P5 ST.E.64 desc[UR6][R8.64], R98 ;  /* 0x000000620800d985 */ /* 0x0003e2000c101b06 */
[----:B------:R-:W-:Y:S02]  /*cf50*/  ISETP.GE.AND P5, PT, R20, UR4, PT ;  /* 0x0000000414007c0c */ /* 0x000fe4000bfa6270 */
[----:B------:R-:W-:-:S02]  /*cf60*/  @!P1 LEA.HI R19, R19, R19, RZ, 0x1 ;  /* 0x0000001313139211 */ /* 0x000fc400078f08ff */
[----:B---3--:R-:W-:Y:S01]  /*cf70*/  @!P4 LOP3.LUT R13, R2, 0xfffffffe, RZ, 0xc0, !PT ;  /* 0xfffffffe020dc812 */ /* 0x008fe200078ec0ff */
[C---:B------:R-:W-:Y:S01]  /*cf80*/  VIADD R2, R3.reuse, 0xd8 ;  /* 0x000000d803027836 */ /* 0x040fe20000000000 */
[----:B------:R-:W-:Y:S02]  /*cf90*/  IADD3 R0, R3, 0xd0, RZ ;  /* 0x000000d003007810 */ /* 0x000fe40007ffe0ff */
[----:B----4-:R-:W-:Y:S01]  /*cfa0*/  @!P3 LOP3.LUT R15, R16, 0xfffffffe, RZ, 0xc0, !PT ;  /* 0xfffffffe100fb812 */ /* 0x010fe200078ec0ff */
[--C-:B0-----:R-:W-:Y:S01]  /*cfb0*/  @!P0 IMAD.WIDE R6, R11, 0x4, R4.reuse ;  /* 0x000000040b068825 */ /* 0x101fe200078e0204 */
[----:B------:R-:W-:Y:S02]  /*cfc0*/  @!P2 LOP3.LUT R17, R17, 0xfffffffe, RZ, 0xc0, !PT ;  /* 0xfffffffe1111a812 */ /* 0x000fe400078ec0ff */
[----:B------:R-:W-:Y:S01]  /*cfd0*/  ISETP.GE.AND P6, PT, R21, UR4, PT ;  /* 0x0000000415007c0c */ /* 0x000fe2000bfc6270 */
[--C-:B-1----:R-:W-:Y:S01]  /*cfe0*/  @!P4 IMAD.WIDE R8, R13, 0x4, R4.reuse ;  /* 0x000000040d08c825 */ /* 0x102fe200078e0204 */
[----:B------:R-:W-:Y:S01]  /*cff0*/  @!P1 LOP3.LUT R19, R19, 0xfffffffe, RZ, 0xc0, !PT ;  /* 0xfffffffe13139812 */ /* 0x000fe200078ec0ff */
[----:B------:R0:W-:Y:S01]  /*d000*/  @!P0 ST.E.64 desc[UR6][R6.64], R102 ;  /* 0x0000006606008985 */ /* 0x0001e2000c101b06 */
[----:B------:R-:W-:Y:S01]  /*d010*/  ISETP.GE.AND P0, PT, R0, UR4, PT ;  /* 0x0000000400007c0c */ /* 0x000fe2000bf06270 */
[--C-:B------:R-:W-:Y:S01]  /*d020*/  @!P3 IMAD.WIDE R10, R15, 0x4, R4.reuse ;  /* 0x000000040f0ab825 */ /* 0x100fe200078e0204 */
[----:B------:R-:W-:Y:S01]  /*d030*/  @!P5 LEA.HI R20, R20, R20, RZ, 0x1 ;  /* 0x000000141414d211 */ /* 0x000fe200078f08ff */
[----:B------:R1:W-:Y:S02]  /*d040*/  @!P4 ST.E.64 desc[UR6][R8.64], R106 ;  /* 0x0000006a0800c985 */ /* 0x0003e4000c101b06 */
[--C-:B------:R-:W-:Y:S01]  /*d050*/  @!P2 IMAD.WIDE R12, R17, 0x4, R4.reuse ;  /* 0x00000004110ca825 */ /* 0x100fe200078e0204 */
[----:B------:R-:W-:Y:S01]  /*d060*/  IADD3 R17, R3, 0xe8, RZ ;  /* 0x000000e803117810 */ /* 0x000fe20007ffe0ff */
[----:B------:R2:W-:Y:S02]  /*d070*/  @!P3 ST.E.64 desc[UR6][R10.64], R110 ;  /* 0x0000006e0a00b985 */ /* 0x0005e4000c101b06 */
[--C-:B------:R-:W-:Y:S01]  /*d080*/  @!P1 IMAD.WIDE R14, R19, 0x4, R4.reuse ;  /* 0x00000004130e9825 */ /* 0x100fe200078e0204 */
[----:B------:R-:W-:Y:S01]  /*d090*/  @!P6 LEA.HI R21, R21, R21, RZ, 0x1 ;  /* 0x000000151515e211 */ /* 0x000fe200078f08ff */
[----:B------:R3:W-:Y:S01]  /*d0a0*/  @!P2 ST.E.64 desc[UR6][R12.64], R114 ;  /* 0x000000720c00a985 */ /* 0x0007e2000c101b06 */
[----:B------:R-:W-:Y:S01]  /*d0b0*/  ISETP.GE.AND P3, PT, R17, UR4, PT ;  /* 0x0000000411007c0c */ /* 0x000fe2000bf66270 */
[C---:B------:R-:W-:Y:S01]  /*d0c0*/  VIADD R16, R3.reuse, 0xe0 ;  /* 0x000000e003107836 */ /* 0x040fe20000000000 */
[----:B0-----:R-:W-:Y:S01]  /*d0d0*/  @!P5 LOP3.LUT R7, R20, 0xfffffffe, RZ, 0xc0, !PT ;  /* 0xfffffffe1407d812 */ /* 0x001fe200078ec0ff */
[C---:B------:R-:W-:Y:S01]  /*d0e0*/  VIADD R19, R3.reuse, 0xf0 ;  /* 0x000000f003137836 */ /* 0x040fe20000000000 */
[----:B------:R-:W-:Y:S01]  /*d0f0*/  @!P1 ST.E.64 desc[UR6][R14.64], R118 ;  /* 0x000000760e009985 */ /* 0x000fe2000c101b06 */
[----:B------:R-:W-:Y:S01]  /*d100*/  ISETP.GE.AND P1, PT, R2, UR4, PT ;  /* 0x0000000402007c0c */ /* 0x000fe2000bf26270 */
[----:B------:R-:W-:Y:S01]  /*d110*/  VIADD R3, R3, 0xf8 ;  /* 0x000000f803037836 */ /* 0x000fe20000000000 */
[----:B------:R-:W-:Y:S01]  /*d120*/  ISETP.GE.AND P2, PT, R16, UR4, PT ;  /* 0x0000000410007c0c */ /* 0x000fe2000bf46270 */
[----:B------:R-:W-:Y:S01]  /*d130*/  @!P5 IMAD.WIDE R6, R7, 0x4, R4 ;  /* 0x000000040706d825 */ /* 0x000fe200078e0204 */
[----:B------:R-:W-:-:S02]  /*d140*/  ISETP.GE.AND P4, PT, R19, UR4, PT ;  /* 0x0000000413007c0c */ /* 0x000fc4000bf86270 */
[----:B------:R-:W-:Y:S02]  /*d150*/  @!P0 LEA.HI R0, R0, R0, RZ, 0x1 ;  /* 0x0000000000008211 */ /* 0x000fe400078f08ff */
[----:B-1----:R-:W-:Y:S01]  /*d160*/  @!P6 LOP3.LUT R9, R21, 0xfffffffe, RZ, 0xc0, !PT ;  /* 0xfffffffe1509e812 */ /* 0x002fe200078ec0ff */
[----:B------:R0:W-:Y:S01]  /*d170*/  @!P5 ST.E.64 desc[UR6][R6.64], R122 ;  /* 0x0000007a0600d985 */ /* 0x0001e2000c101b06 */
[----:B--2---:R-:W-:Y:S02]  /*d180*/  @!P0 LOP3.LUT R11, R0, 0xfffffffe, RZ, 0xc0, !PT ;  /* 0xfffffffe000b8812 */ /* 0x004fe400078ec0ff */
[----:B------:R-:W-:Y:S01]  /*d190*/  @!P3 LEA.HI R17, R17, R17, RZ, 0x1 ;  /* 0x000000111111b211 */ /* 0x000fe200078f08ff */
[----:B------:R-:W-:Y:S01]  /*d1a0*/  @!P6 IMAD.WIDE R8, R9, 0x4, R4 ;  /* 0x000000040908e825 */ /* 0x000fe200078e0204 */
[----:B------:R-:W-:Y:S02]  /*d1b0*/  @!P1 LEA.HI R2, R2, R2, RZ, 0x1 ;  /* 0x0000000202029211 */ /* 0x000fe400078f08ff */
[----:B------:R-:W-:-:S02]  /*d1c0*/  @!P2 LEA.HI R16, R16, R16, RZ, 0x1 ;  /* 0x000000101010a211 */ /* 0x000fc400078f08ff */
[----:B------:R1:W-:Y:S01]  /*d1d0*/  @!P6 ST.E.64 desc[UR6][R8.64], R126 ;  /* 0x0000007e0800e985 */ /* 0x0003e2000c101b06 */
[----:B------:R-:W-:Y:S02]  /*d1e0*/  @!P4 LEA.HI R19, R19, R19, RZ, 0x1 ;  /* 0x000000131313c211 */ /* 0x000fe400078f08ff */
[----:B---3--:R-:W-:Y:S01]  /*d1f0*/  @!P1 LOP3.LUT R13, R2, 0xfffffffe, RZ, 0xc0, !PT ;  /* 0xfffffffe020d9812 */ /* 0x008fe200078ec0ff */
[--C-:B0-----:R-:W-:Y:S01]  /*d200*/  @!P0 IMAD.WIDE R6, R11, 0x4, R4.reuse ;  /* 0x000000040b068825 */ /* 0x101fe200078e0204 */
[----:B------:R-:W-:Y:S02]  /*d210*/  @!P2 LOP3.LUT R15, R16, 0xfffffffe, RZ, 0xc0, !PT ;  /* 0xfffffffe100fa812 */ /* 0x000fe400078ec0ff */
[----:B------:R-:W-:Y:S02]  /*d220*/  @!P3 LOP3.LUT R17, R17, 0xfffffffe, RZ, 0xc0, !PT ;  /* 0xfffffffe1111b812 */ /* 0x000fe400078ec0ff */
[----:B------:R0:W-:Y:S01]  /*d230*/  @!P0 ST.E.64 desc[UR6][R6.64], R130 ;  /* 0x0000008206008985 */ /* 0x0001e2000c101b06 */
[----:B------:R-:W-:Y:S01]  /*d240*/  ISETP.GE.AND P0, PT, R3, UR4, PT ;  /* 0x0000000403007c0c */ /* 0x000fe2000bf06270 */
[----:B------:R-:W-:Y:S01]  /*d250*/  @!P2 IMAD.WIDE R10, R15, 0x4, R4 ;  /* 0x000000040f0aa825 */ /* 0x000fe200078e0204 */
[----:B------:R-:W-:-:S03]  /*d260*/  @!P4 LOP3.LUT R19, R19, 0xfffffffe, RZ, 0xc0, !PT ;  /* 0xfffffffe1313c812 */ /* 0x000fc600078ec0ff */
[----:B-1----:R-:W-:-:S04]  /*d270*/  @!P1 IMAD.WIDE R8, R13, 0x4, R4 ;  /* 0x000000040d089825 */ /* 0x002fc800078e0204 */
[--C-:B------:R-:W-:Y:S01]  /*d280*/  @!P3 IMAD.WIDE R12, R17, 0x4, R4.reuse ;  /* 0x00000004110cb825 */ /* 0x100fe200078e0204 */
[----:B------:R0:W-:Y:S03]  /*d290*/  @!P1 ST.E.64 desc[UR6][R8.64], R134 ;  /* 0x0000008608009985 */ /* 0x0001e6000c101b06 */
[----:B------:R-:W-:Y:S01]  /*d2a0*/  @!P4 IMAD.WIDE R14, R19, 0x4, R4 ;  /* 0x00000004130ec825 */ /* 0x000fe200078e0204 */
[----:B------:R0:W-:Y:S04]  /*d2b0*/  @!P2 ST.E.64 desc[UR6][R10.64], R138 ;  /* 0x0000008a0a00a985 */ /* 0x0001e8000c101b06 */
[----:B------:R0:W-:Y:S04]  /*d2c0*/  @!P3 ST.E.64 desc[UR6][R12.64], R142 ;  /* 0x0000008e0c00b985 */ /* 0x0001e8000c101b06 */
[----:B------:R0:W-:Y:S01]  /*d2d0*/  @!P4 ST.E.64 desc[UR6][R14.64], R146 ;  /* 0x000000920e00c985 */ /* 0x0001e2000c101b06 */
[----:B------:R-:W-:Y:S05]  /*d2e0*/  @P0 BRA `(.L_x_8) ;  /* 0x0000004000a40947 */ /* 0x000fea0003800000 */
[----:B------:R-:W-:Y:S01]  /*d2f0*/  LEA.HI R3, R3, R3, RZ, 0x1 ;  /* 0x0000000303037211 */ /* 0x000fe200078f08ff */
[----:B------:R-:W-:-:S03]  /*d300*/  ULDC.64 UR4, c[0x0][0x208] ;  /* 0x0000820000047ab9 */ /* 0x000fc60000000a00 */
[----:B------:R-:W-:-:S05]  /*d310*/  LOP3.LUT R3, R3, 0xfffffffe, RZ, 0xc0, !PT ;  /* 0xfffffffe03037812 */ /* 0x000fca00078ec0ff */
[----:B------:R-:W-:-:S05]  /*d320*/  IMAD.WIDE R4, R3, 0x4, R4 ;  /* 0x0000000403047825 */ /* 0x000fca00078e0204 */
[----:B------:R1:W-:Y:S01]  /*d330*/  ST.E.64 desc[UR4][R4.64], R150 ;  /* 0x0000009604007985 */ /* 0x0003e2000c101b04 */
[----:B------:R-:W-:Y:S05]  /*d340*/  BRA `(.L_x_8) ;  /* 0x00000040008c7947 */ /* 0x000fea0003800000 */
.L_x_35:
[----:B------:R-:W0:Y:S02]  /*d350*/  S2R R0, SR_TID.X ;  /* 0x0000000000007919 */ /* 0x000e240000002100 */
[----:B0-----:R-:W-:-:S04]  /*d360*/  IADD3 R2, R0, -0x80, RZ ;  /* 0xffffff8000027810 */ /* 0x001fc80007ffe0ff */
[----:B------:R-:W-:-:S13]  /*d370*/  ISETP.GT.AND P0, PT, R2, 0x7f, PT ;  /* 0x0000007f0200780c */ /* 0x000fda0003f04270 */
[----:B------:R-:W-:Y:S05]  /*d380*/  @P0 BRA `(.L_x_8) ;  /* 0x00000040007c0947 */ /* 0x000fea0003800000 */
[----:B------:R-:W0:Y:S01]  /*d390*/  S2R R3, SR_CTAID.X ;  /* 0x0000000000037919 */ /* 0x000e220000002500 */
[----:B------:R-:W1:Y:S01]  /*d3a0*/  LDC R6, c[0x0][0xbe8] ;  /* 0x0002fa00ff067b82 */ /* 0x000e620000000800 */
[----:B------:R-:W-:Y:S01]  /*d3b0*/  ULDC UR4, c[0x0][0xa88] ;  /* 0x0002a20000047ab9 */ /* 0x000fe20000000800 */
[----:B0-----:R-:W-:Y:S02]  /*d3c0*/  IMAD R0, R3, 0x80, R0 ;  /* 0x0000008003007824 */ /* 0x001fe400078e0200 */
[----:B-1----:R-:W-:Y:S02]  /*d3d0*/  IMAD R3, R6, UR4, RZ ;  /* 0x0000000406037c24 */ /* 0x002fe4000f8e02ff */
[----:B------:R-:W-:-:S05]  /*d3e0*/  VIADD R0, R0, 0xffffff80 ;  /* 0xffffff8000007836 */ /* 0x000fca0000000000 */
[----:B------:R-:W-:-:S13]  /*d3f0*/  ISETP.GE.AND P0, PT, R0, R3, PT ;  /* 0x000000030000720c */ /* 0x000fda0003f06270 */
[----:B------:R-:W-:Y:S05]  /*d400*/  @P0 BRA `(.L_x_8) ;  /* 0x00000040005c0947 */ /* 0x000fea0003800000 */
[----:B------:R-:W-:Y:S01]  /*d410*/  ISETP.NE.AND P0, PT, R6, 0x1, PT ;  /* 0x000000010600780c */ /* 0x000fe20003f05270 */
[----:B------:R-:W0:Y:S01]  /*d420*/  S2UR UR7, SR_CTAID.Z ;  /* 0x00000000000779c3 */ /* 0x000e220000002700 */
[----:B------:R-:W-:Y:S01]  /*d430*/  R2UR UR11, R18 ;  /* 0x00000000120b72ca */ /* 0x000fe200000e0000 */
[----:B------:R-:W-:Y:S01]  /*d440*/  ULDC.64 UR8, c[0x0][0xbd0] ;  /* 0x0002f40000087ab9 */ /* 0x000fe20000000a00 */
[----:B------:R-:W-:Y:S01]  /*d450*/  MOV R5, R0 ;  /* 0x0000000000057202 */ /* 0x000fe20000000f00 */
[----:B------:R-:W-:-:S04]  /*d460*/  ULDC.64 UR12, c[0x0][0x208] ;  /* 0x00008200000c7ab9 */ /* 0x000fc80000000a00 */
[----:B------:R-:W1:Y:S06]  /*d470*/  LDC.64 R10, c[0x0][0xbd8] ;  /* 0x0002f600ff0a7b82 */ /* 0x000e6c0000000a00 */
[----:B------:R-:W-:Y:S02]  /*d480*/  USHF.R.S32.HI UR6, URZ, 0x1f, UR11 ;  /* 0x0000001f3f067899 */ /* 0x000fe4000801140b */
[----:B------:R-:W2:Y:S01]  /*d490*/  @P0 LDC R7, c[0x0][0xbec] ;  /* 0x0002fb00ff070b82 */ /* 0x000ea20000000800 */
[----:B------:R-:W-:Y:S02]  /*d4a0*/  UIMAD.WIDE.U32 UR4, UR11, UR8, URZ ;  /* 0x000000080b0472a5 */ /* 0x000fe4000f8e003f */
[----:B------:R-:W-:-:S04]  /*d4b0*/  UIMAD UR6, UR6, UR8, URZ ;  /* 0x00000008060672a4 */ /* 0x000fc8000f8e023f */
[----:B------:R-:W-:Y:S01]  /*d4c0*/  UIMAD UR6, UR11, UR9, UR6 ;  /* 0x000000090b0672a4 */ /* 0x000fe2000f8e0206 */
[----:B------:R-:W3:Y:S01]  /*d4d0*/  @P0 LDC R9, c[0x0][0xbf0] ;  /* 0x0002fc00ff090b82 */ /* 0x000ee20000000800 */
[----:B0-----:R-:W-:Y:S01]  /*d4e0*/  USHF.R.S32.HI UR8, URZ, 0x1f, UR7 ;  /* 0x0000001f3f087899 */ /* 0x001fe20008011407 */
[----:B------:R-:W-:Y:S01]  /*d4f0*/  IMAD.U32 R3, RZ, RZ, UR5 ;  /* 0x00000005ff037e24 */ /* 0x000fe2000f8e00ff */
[----:B------:R-:W-:Y:S01]  /*d500*/  UIADD3 UR6, UR5, UR6, URZ ;  /* 0x0000000605067290 */ /* 0x000fe2000fffe03f */
[----:B------:R-:W-:Y:S02]  /*d510*/  IMAD.U32 R2, RZ, RZ, UR4 ;  /* 0x00000004ff027e24 */ /* 0x000fe4000f8e00ff */
[----:B------:R-:W-:Y:S02]  /*d520*/  ULDC.64 UR4, c[0x0][0xbe0] ;  /* 0x0002f80000047ab9 */ /* 0x000fe40000000a00 */
[----:B------:R-:W0:Y:S01]  /*d530*/  S2UR UR10, SR_CTAID.Y ;  /* 0x00000000000a79c3 */ /* 0x000e220000002600 */
[----:B------:R-:W-:Y:S01]  /*d540*/  MOV R3, UR6 ;  /* 0x0000000600037c02 */ /* 0x000fe20008000f00 */
[----:B-1----:R-:W-:-:S04]  /*d550*/  IMAD R12, R10, UR8, RZ ;  /* 0x000000080a0c7c24 */ /* 0x002fc8000f8e02ff */
[----:B------:R-:W-:Y:S02]  /*d560*/  IMAD R11, R11, UR7, R12 ;  /* 0x000000070b0b7c24 */ /* 0x000fe4000f8e020c */
[----:B------:R-:W0:Y:S01]  /*d570*/  LDC R8, c[0x0][0xc50] ;  /* 0x00031400ff087b82 */ /* 0x000e220000000800 */
[----:B--2---:R-:W-:-:S04]  /*d580*/  @P0 IMAD.HI.U32 R4, R0, R7, RZ ;  /* 0x0000000700040227 */ /* 0x004fc800078e00ff */
[----:B------:R-:W-:Y:S02]  /*d590*/  IMAD R7, RZ, RZ, -UR11 ;  /* 0x8000000bff077e24 */ /* 0x000fe4000f8e02ff */
[----:B------:R-:W-:Y:S01]  /*d5a0*/  IMAD.WIDE.U32 R2, R10, UR7, R2 ;  /* 0x000000070a027c25 */ /* 0x000fe2000f8e0002 */
[----:B---3--:R-:W-:-:S04]  /*d5b0*/  @P0 SHF.R.U32.HI R5, RZ, R9, R4 ;  /* 0x00000009ff050219 */ /* 0x008fc80000011604 */
[----:B------:R-:W-:Y:S01]  /*d5c0*/  IADD3 R3, R11, R3, RZ ;  /* 0x000000030b037210 */ /* 0x000fe20007ffe0ff */
[----:B0-----:R-:W-:Y:S02]  /*d5d0*/  IMAD R9, R8, R7, UR10 ;  /* 0x0000000a08097e24 */ /* 0x001fe4000f8e0207 */
[----:B------:R-:W-:Y:S02]  /*d5e0*/  IMAD.MOV R7, RZ, RZ, -R5 ;  /* 0x000000ffff077224 */ /* 0x000fe400078e0a05 */
[----:B------:R-:W-:Y:S01]  /*d5f0*/  IMAD.WIDE.U32 R2, R9, UR4, R2 ;  /* 0x0000000409027c25 */ /* 0x000fe2000f8e0002 */
[----:B------:R-:W-:-:S03]  /*d600*/  SHF.R.S32.HI R4, RZ, 0x1f, R9 ;  /* 0x0000001fff047819 */ /* 0x000fc60000011409 */
[----:B------:R-:W-:Y:S01]  /*d610*/  IMAD R7, R6, R7, R0 ;  /* 0x0000000706077224 */ /* 0x000fe200078e0200 */
[----:B------:R-:W-:Y:S01]  /*d620*/  IADD3 R2, P0, R5, R2, RZ ;  /* 0x0000000205027210 */ /* 0x000fe20007f1e0ff */
[----:B------:R-:W-:-:S03]  /*d630*/  IMAD R4, R4, UR4, RZ ;  /* 0x0000000404047c24 */ /* 0x000fc6000f8e02ff */
[----:B------:R-:W-:Y:S01]  /*d640*/  SHF.R.S32.HI R0, RZ, 0x1f, R7 ;  /* 0x0000001fff007819 */ /* 0x000fe20000011407 */
[----:B------:R-:W-:Y:S01]  /*d650*/  IMAD R4, R9, UR5, R4 ;  /* 0x0000000509047c24 */ /* 0x000fe2000f8e0204 */
[----:B------:R-:W-:Y:S01]  /*d660*/  SHF.R.S32.HI R9, RZ, 0x1f, R5 ;  /* 0x0000001fff097819 */ /* 0x000fe20000011405 */
[----:B------:R-:W-:Y:S02]  /*d670*/  ULDC.64 UR4, c[0x0][0xbc8] ;  /* 0x0002f20000047ab9 */ /* 0x000fe40000000a00 */
[----:B------:R-:W-:Y:S01]  /*d680*/  IMAD R0, R0, UR4, RZ ;  /* 0x0000000400007c24 */ /* 0x000fe2000f8e02ff */
[----:B------:R-:W-:-:S03]  /*d690*/  IADD3.X R3, R9, R3, R4, P0, !PT ;  /* 0x0000000309037210 */ /* 0x000fc600007fe404 */
[C---:B------:R-:W-:Y:S02]  /*d6a0*/  IMAD R5, R7.reuse, UR5, R0 ;  /* 0x0000000507057c24 */ /* 0x040fe4000f8e0200 */
[----:B------:R-:W-:Y:S01]  /*d6b0*/  IMAD.WIDE.U32 R2, R7, UR4, R2 ;  /* 0x0000000407027c25 */ /* 0x000fe2000f8e0002 */
[----:B------:R-:W-:-:S03]  /*d6c0*/  ULDC.64 UR4, c[0x0][0xba8] ;  /* 0x0002ea0000047ab9 */ /* 0x000fc60000000a00 */
[----:B------:R-:W-:Y:S01]  /*d6d0*/  IMAD.IADD R3, R3, 0x1, R5 ;  /* 0x0000000103037824 */ /* 0x000fe200078e0205 */
[----:B------:R-:W-:-:S04]  /*d6e0*/  LEA R4, P0, R2, UR4, 0x2 ;  /* 0x0000000402047c11 */ /* 0x000fc8000f8010ff */
[----:B------:R-:W-:Y:S01]  /*d6f0*/  LEA.HI.X R5, R2, UR5, R3, 0x2, P0 ;  /* 0x0000000502057c11 */ /* 0x000fe200080f1403 */
[----:B------:R-:W-:-:S05]  /*d700*/  IMAD.MOV.U32 R3, RZ, RZ, -0x800000 ;  /* 0xff800000ff037424 */ /* 0x000fca00078e00ff */
[----:B------:R0:W-:Y:S01]  /*d710*/  STG.E desc[UR12][R4.64], R3 ;  /* 0x0000000304007986 */ /* 0x0001e2000c10190c */
[----:B------:R-:W-:Y:S05]  /*d720*/  BRA `(.L_x_8) ;  /* 0x0000003c00947947 */ /* 0x000fea0003800000 */
.L_x_6:
[----:B------:R-:W-:-:S08]  /*d730*/  NOP ;  /* 0x0000000000007918 */ /* 0x000fd00000000000 */
[----:B0-----:R-:W0:-:S00]  /*d740*/  USETMAXREG.DEALLOC.CTAPOOL 0x28 ;  /* 0x00000028000079c8 */ /* 0x001e0000080e0500 */
[----:B0-----:R-:W-:Y:S01]  /*d750*/  LOP3.LUT R18, R0, 0x3, RZ, 0xc0, !PT ;  /* 0x0000000300127812 */ /* 0x001fe200078ec0ff */
[----:B------:R-:W0:Y:S05]  /*d760*/  S2R R26, SR_CTAID.Z ;  /* 0x00000000001a7919 */ /* 0x000e2a0000002700 */
[----:B------:R-:W1:Y:S01]  /*d770*/  S2UR UR6, SR_CTAID.Y ;  /* 0x00000000000679c3 */ /* 0x000e620000002600 */
[----:B------:R-:W2:Y:S02]  /*d780*/  SHFL.IDX PT, R0, R18, RZ, 0x1f ;  /* 0x00001fff12007589 */ /* 0x000ea400000e0000 */
[----:B--2---:R-:W-:-:S13]  /*d790*/  ISETP.NE.AND P0, PT, R0, RZ, PT ;  /* 0x000000ff0000720c */ /* 0x004fda0003f05270 */
[----:B01----:R-:W-:Y:S05]  /*d7a0*/  @!P0 BRA `(.L_x_38) ;  /* 0x0000000000288947 */ /* 0x003fea0003800000 */
[----:B------:R-:W-:Y:S01]  /*d7b0*/  ULDC UR7, c[0x0][0xc50] ;  /* 0x0003140000077ab9 */ /* 0x000fe20000000800 */
[----:B------:R-:W-:Y:S01]  /*d7c0*/  UMOV UR39, UR6 ;  /* 0x0000000600277c82 */ /* 0x000fe20008000000 */
[----:B------:R-:W-:-:S06]  /*d7d0*/  UISETP.NE.AND UP0, UPT, UR7, 0x1, UPT ;  /* 0x000000010700788c */ /* 0x000fcc000bf05270 */
[----:B------:R-:W-:-:S13]  /*d7e0*/  PLOP3.LUT P0, PT, PT, PT, UP0, 0x80, 0x0 ;  /* 0x000000000000781c */ /* 0x000fda0003f0f008 */
[----:B------:R-:W-:Y:S05]  /*d7f0*/  @!P0 BRA `(.L_x_39) ;  /* 0x0000000000308947 */ /* 0x000fea0003800000 */
[----:B------:R-:W-:Y:S01]  /*d800*/  ULDC UR4, c[0x0][0xc54] ;  /* 0x0003150000047ab9 */ /* 0x000fe20000000800 */
[----:B------:R-:W-:Y:S01]  /*d810*/  ULDC UR39, c[0x0][0xc58] ;  /* 0x0003160000277ab9 */ /* 0x000fe20000000800 */
[----:B------:R-:W-:-:S04]  /*d820*/  UIMAD.WIDE.U32 UR4, UR6, UR4, URZ ;  /* 0x00000004060472a5 */ /* 0x000fc8000f8e003f */
[----:B------:R-:W-:Y:S01]  /*d830*/  USHF.R.U32.HI UR39, URZ, UR39, UR5 ;  /* 0x000000273f277299 */ /* 0x000fe20008011605 */
[----:B------:R-:W-:Y:S11]  /*d840*/  BRA `(.L_x_39) ;  /* 0x00000000001c7947 */ /* 0x000ff60003800000 */
.L_x_38:
[----:B------:R-:W-:Y:S01]  /*d850*/  ULDC UR7, c[0x0][0xc50] ;  /* 0x0003140000077ab9 */ /* 0x000fe20000000800 */
[----:B------:R-:W-:Y:S01]  /*d860*/  UMOV UR39, UR6 ;  /* 0x0000000600277c82 */ /* 0x000fe20008000000 */
[----:B------:R-:W-:-:S11]  /*d870*/  UISETP.NE.AND UP0, UPT, UR7, 0x1, UPT ;  /* 0x000000010700788c */ /* 0x000fd6000bf05270 */
[----:B------:R-:W-:Y:S01]  /*d880*/  @UP0 ULDC UR4, c[0x0][0xc54] ;  /* 0x0003150000040ab9 */ /* 0x000fe20000000800 */
[----:B------:R-:W-:Y:S01]  /*d890*/  @UP0 ULDC UR8, c[0x0][0xc58] ;  /* 0x0003160000080ab9 */ /* 0x000fe20000000800 */
[----:B------:R-:W-:-:S04]  /*d8a0*/  UIMAD.WIDE.U32 UR4, UR6, UR4, URZ ;  /* 0x00000004060472a5 */ /* 0x000fc8000f8e003f */
[----:B------:R-:W-:-:S12]  /*d8b0*/  @UP0 USHF.R.U32.HI UR39, URZ, UR8, UR5 ;  /* 0x000000083f270299 */ /* 0x000fd80008011605 */
.L_x_39:
[----:B------:R-:W-:Y:S01]  /*d8c0*/  ISETP.GE.AND P0, PT, R26, RZ, PT ;  /* 0x000000ff1a00720c */ /* 0x000fe20003f06270 */
[----:B------:R-:W-:Y:S01]  /*d8d0*/  UIADD3 UR4, -UR39, URZ, URZ ;  /* 0x0000003f27047290 */ /* 0x000fe2000fffe13f */
[----:B------:R-:W-:Y:S01]  /*d8e0*/  MOV R0, 0x1 ;  /* 0x0000000100007802 */ /* 0x000fe20000000f00 */
[----:B------:R-:W-:Y:S02]  /*d8f0*/  IMAD.MOV.U32 R2, RZ, RZ, RZ ;  /* 0x000000ffff027224 */ /* 0x000fe400078e00ff */
[----:B------:R-:W-:Y:S01]  /*d900*/  UIMAD UR6, UR7, UR4, UR6 ;  /* 0x00000004070672a4 */ /* 0x000fe2000f8e0206 */
[----:B------:R-:W-:-:S07]  /*d910*/  IMAD.MOV.U32 R6, RZ, RZ, 0x1 ;  /* 0x00000001ff067424 */ /* 0x000fce00078e00ff */
[----:B------:R-:W-:Y:S05]  /*d920*/  @!P0 BRA `(.L_x_40) ;  /* 0x00000038004c8947 */ /* 0x000fea0003800000 */
[----:B------:R-:W0:Y:S01]  /*d930*/  LDC.64 R2, c[0x0][0xa28] ;  /* 0x00028a00ff027b82 */ /* 0x000e220000000a00 */
[----:B------:R-:W-:Y:S01]  /*d940*/  MOV R19, RZ ;  /* 0x000000ff00137202 */ /* 0x000fe20000000f00 */
[----:B------:R-:W-:Y:S01]  /*d950*/  ULDC.64 UR4, c[0x0][0x208] ;  /* 0x0000820000047ab9 */ /* 0x000fe20000000a00 */
[----:B------:R-:W-:Y:S01]  /*d960*/  ULDC UR40, c[0x0][0x2f0] ;  /* 0x0000bc0000287ab9 */ /* 0x000fe20000000800 */
[----:B0-----:R-:W-:-:S04]  /*d970*/  ISETP.NE.U32.AND P0, PT, R2, RZ, PT ;  /* 0x000000ff0200720c */ /* 0x001fc80003f05070 */
[----:B------:R-:W-:-:S13]  /*d980*/  ISETP.NE.AND.EX P0, PT, R3, RZ, PT, P0 ;  /* 0x000000ff0300720c */ /* 0x000fda0003f05300 */
[----:B------:R-:W0:Y:S02]  /*d990*/  @P0 LDC.64 R2, c[0x0][0xa28] ;  /* 0x00028a00ff020b82 */ /* 0x000e240000000a00 */
[----:B0-----:R-:W-:-:S05]  /*d9a0*/  @P0 IMAD.WIDE R2, R26, 0x4, R2 ;  /* 0x000000041a020825 */ /* 0x001fca00078e0202 */
[----:B------:R0:W5:Y:S01]  /*d9b0*/  @P0 LDG.E R19, desc[UR4][R2.64] ;  /* 0x0000000402130981 */ /* 0x000162000c1e1900 */
[----:B------:R-:W-:Y:S01]  /*d9c0*/  ULDC.64 UR4, c[0x0][0x418] ;  /* 0x0001060000047ab9 */ /* 0x000fe20000000a00 */
[----:B------:R-:W-:Y:S02]  /*d9d0*/  ULOP3.LUT UR44, UR6, 0xffff, URZ, 0xc0, !UPT ;  /* 0x0000ffff062c7892 */ /* 0x000fe4000f8ec03f */
[----:B------:R-:W-:Y:S01]  /*d9e0*/  UISETP.NE.U32.AND UP0, UPT, UR4, URZ, UPT ;  /* 0x0000003f0400728c */ /* 0x000fe2000bf05070 */
[----:B------:R-:W1:Y:S01]  /*d9f0*/  S2R R23, SR_CTAID.X ;  /* 0x0000000000177919 */ /* 0x000e620000002500 */
[----:B------:R-:W-:Y:S01]  /*da00*/  UMOV UR38, URZ ;  /* 0x0000003f00267c82 */ /* 0x000fe20008000000 */
[----:B------:R-:W-:Y:S01]  /*da10*/  ULDC UR4, c[0x0][0x424] ;  /* 0x0001090000047ab9 */ /* 0x000fe20000000800 */
[----:B------:R-:W-:-:S04]  /*da20*/  UISETP.NE.AND.EX UP0, UPT, UR5, URZ, UPT, UP0 ;  /* 0x0000003f0500728c */ /* 0x000fc8000bf05300 */
[----:B------:R-:W-:-:S04]  /*da30*/  USEL UR4, UR4, 0x1, UP0 ;  /* 0x0000000104047887 */ /* 0x000fc80008000000 */
[----:B------:R-:W-:-:S04]  /*da40*/  UIMAD UR40, UR4, UR40, URZ ;  /* 0x00000028042872a4 */ /* 0x000fc8000f8e023f */
[----:B------:R-:W-:Y:S02]  /*da50*/  UISETP.GE.AND UP0, UPT, UR40, 0x1, UPT ;  /* 0x000000012800788c */ /* 0x000fe4000bf06270 */
[----:B------:R-:W-:-:S04]  /*da60*/  UIADD3 UR4, UR40, 0x4f, URZ ;  /* 0x0000004f28047890 */ /* 0x000fc8000fffe03f */
[----:B------:R-:W-:Y:S01]  /*da70*/  PLOP3.LUT P0, PT, PT, PT, UP0, 0x80, 0x0 ;  /* 0x000000000000781c */ /* 0x000fe20003f0f008 */
[----:B------:R-:W-:-:S04]  /*da80*/  UIMAD.WIDE UR4, UR4, 0x66666667, URZ ;  /* 0x66666667040478a5 */ /* 0x000fc8000f8e023f */
[----:B------:R-:W-:-:S04]  /*da90*/  USHF.R.U32.HI UR41, URZ, 0x1f, UR5 ;  /* 0x0000001f3f297899 */ /* 0x000fc80008011605 */
[----:B------:R-:W-:-:S04]  /*daa0*/  ULEA.HI.SX32 UR41, UR5, UR41, 0x1b ;  /* 0x0000002905297291 */ /* 0x000fc8000f8fda3f */
[----:B01----:R-:W-:Y:S08]  /*dab0*/  @!P0 BRA `(.L_x_41) ;  /* 0x0000000000848947 */ /* 0x003ff00003800000 */
[----:B------:R-:W-:Y:S01]  /*dac0*/  USHF.R.U32.HI UR6, URZ, 0x10, UR6 ;  /* 0x000000103f067899 */ /* 0x000fe20008011606 */
[----:B------:R-:W-:-:S03]  /*dad0*/  UMOV UR4, URZ ;  /* 0x0000003f00047c82 */ /* 0x000fc60008000000 */
[----:B------:R-:W-:-:S11]  /*dae0*/  UISETP.NE.AND UP0, UPT, UR6, URZ, UPT ;  /* 0x0000003f0600728c */ /* 0x000fd6000bf05270 */
[----:B------:R-:W-:Y:S02]  /*daf0*/  @!UP0 ULDC UR6, c[0x0][0x9f0] ;  /* 0x00027c0000068ab9 */ /* 0x000fe40000000800 */
[----:B------:R-:W-:Y:S01]  /*db00*/  IABS R2, UR6 ;  /* 0x0000000600027c13 */ /* 0x000fe20008000000 */
[----:B------:R-:W-:Y:S02]  /*db10*/  UIADD3 UR7, UR41, -0x1, UR6 ;  /* 0xffffffff29077890 */ /* 0x000fe4000fffe006 */
[----:B------:R-:W-:Y:S02]  /*db20*/  IABS R5, UR6 ;  /* 0x0000000600057c13 */ /* 0x000fe40008000000 */
[----:B------:R-:W-:Y:S02]  /*db30*/  R2UR UR10, R2 ;  /* 0x00000000020a72ca */ /* 0x000fe400000e0000 */
[----:B------:R-:W-:Y:S01]  /*db40*/  IABS R4, UR7 ;  /* 0x0000000700047c13 */ /* 0x000fe20008000000 */
[----:B------:R-:W-:-:S03]  /*db50*/  ULOP3.LUT UR7, UR7, UR6, URZ, 0x3c, !UPT ;  /* 0x0000000607077292 */ /* 0x000fc6000f8e3c3f */
[----:B------:R-:W-:-:S07]  /*db60*/  R2UR UR9, R4 ;  /* 0x00000000040972ca */ /* 0x000fce00000e0000 */
[----:B------:R-:W0:Y:S08]  /*db70*/  I2F.RP R2, UR10 ;  /* 0x0000000a00027d06 */ /* 0x000e300008209400 */
[----:B0-----:R-:W0:Y:S02]  /*db80*/  MUFU.RCP R2, R2 ;  /* 0x0000000200027308 */ /* 0x001e240000001000 */
[----:B0-----:R-:W-:-:S02]  /*db90*/  VIADD R3, R2, 0xffffffe ;  /* 0x0ffffffe02037836 */ /* 0x001fc40000000000 */
[----:B------:R-:W-:-:S04]  /*dba0*/  IMAD.MOV R2, RZ, RZ, -R5 ;  /* 0x000000ffff027224 */ /* 0x000fc800078e0a05 */
        /* <DEDUP_REMOVED lines=14> */
[----:B------:R-:W-:Y:S02]  /*dc90*/  UISETP.NE.AND UP1, UPT, UR6, URZ, UPT ;  /* 0x0000003f0600728c */ /* 0x000fe4000bf25270 */
[----:B------:R-:W-:-:S09]  /*dca0*/  @!UP0 UIADD3 UR5, -UR5, URZ, URZ ;  /* 0x0000003f05058290 */ /* 0x000fd2000fffe13f */
[----:B------:R-:W-:-:S07]  /*dcb0*/  @!UP1 ULOP3.LUT UR5, URZ, UR6, URZ, 0x33, !UPT ;  /* 0x000000063f059292 */ /* 0x000fce000f8e333f */
[----:B------:R-:W-:-:S05]  /*dcc0*/  UMOV UR38, UR5 ;  /* 0x0000000500267c82 */ /* 0x000fca0008000000 */
.L_x_41:
[----:B------:R-:W-:Y:S02]  /*dcd0*/  UIMAD UR45, UR44, UR38, URZ ;  /* 0x000000262c2d72a4 */ /* 0x000fe4000f8e023f */
[----:B------:R-:W-:Y:S02]  /*dce0*/  MOV R3, UR38 ;  /* 0x0000002600037c02 */ /* 0x000fe40008000f00 */
[----:B------:R-:W-:Y:S02]  /*dcf0*/  MOV R6, 0x1 ;  /* 0x0000000100067802 */ /* 0x000fe40000000f00 */
[----:B------:R-:W-:-:S05]  /*dd00*/  IMAD.U32 R2, RZ, RZ, UR45 ;  /* 0x0000002dff027e24 */ /* 0x000fca000f8e00ff */
[----:B------:R-:W-:-:S04]  /*dd10*/  VIADDMNMX R2, R2, R3, UR41, PT ;  /* 0x0000002902027e46 */ /* 0x000fc8000b800103 */
[----:B------:R-:W-:Y:S01]  /*dd20*/  R2UR UR46, R2 ;  /* 0x00000000022e72ca */ /* 0x000fe200000e0000 */
[----:B------:R-:W-:-:S12]  /*dd30*/  IMAD.MOV.U32 R2, RZ, RZ, RZ ;  /* 0x000000ffff027224 */ /* 0x000fd800078e00ff */
[----:B------:R-:W-:-:S06]  /*dd40*/  UISETP.GT.AND UP0, UPT, UR46, UR45, UPT ;  /* 0x0000002d2e00728c */ /* 0x000fcc000bf04270 */
[----:B------:R-:W-:-:S13]  /*dd50*/  PLOP3.LUT P0, PT, PT, PT, UP0, 0x80, 0x0 ;  /* 0x000000000000781c */ /* 0x000fda0003f0f008 */
[----:B------:R-:W-:Y:S05]  /*dd60*/  @!P0 BRA `(.L_x_40) ;  /* 0x00000034003c8947 */ /* 0x000fea0003800000 */
[----:B------:R-:W0:Y:S01]  /*dd70*/  S2UR UR4, SR_CgaCtaId ;  /* 0x00000000000479c3 */ /* 0x000e220000008800 */
[----:B------:R-:W-:Y:S02]  /*dd80*/  UMOV UR42, 0x400 ;  /* 0x00000400002a7882 */ /* 0x000fe40000000000 */
[----:B0-----:R-:W-:-:S04]  /*dd90*/  ULEA UR42, UR4, UR42, 0x18 ;  /* 0x0000002a042a7291 */ /* 0x001fc8000f8ec03f */
[----:B------:R-:W-:-:S04]  /*dda0*/  UIADD3 UR4, UR42, 0x24400, URZ ;  /* 0x000244002a047890 */ /* 0x000fc8000fffe03f */
[----:B------:R-:W-:-:S06]  /*ddb0*/  ULOP3.LUT UP0, URZ, UR4, 0x3ff, URZ, 0xc0, !UPT ;  /* 0x000003ff043f7892 */ /* 0x000fcc000f80c03f */
[----:B------:R-:W-:-:S13]  /*ddc0*/  PLOP3.LUT P0, PT, PT, PT, UP0, 0x80, 0x0 ;  /* 0x000000000000781c */ /* 0x000fda0003f0f008 */
[----:B------:R-:W-:Y:S05]  /*ddd0*/  @!P0 BRA `(.L_x_42) ;  /* 0x0000000000408947 */ /* 0x000fea0003800000 */
[----:B------:R-:W-:Y:S01]  /*dde0*/  MOV R2, 0x0 ;  /* 0x0000000000027802 */ /* 0x000fe20000000f00 */
[----:B------:R-:W-:Y:S01]  /*ddf0*/  ULDC.64 UR4, c[0x4][0xa8] ;  /* 0x01002a0000047ab9 */ /* 0x000fe20000000a00 */
[----:B------:R-:W-:Y:S01]  /*de00*/  ULDC.64 UR6, c[0x4][0xb0] ;  /* 0x01002c0000067ab9 */ /* 0x000fe20000000a00 */
[----:B------:R-:W-:Y:S01]  /*de10*/  IMAD.U32 R4, RZ, RZ, UR4 ;  /* 0x00000004ff047e24 */ /* 0x000fe2000f8e00ff */
[----:B------:R-:W-:Y:S01]  /*de20*/  MOV R6, UR6 ;  /* 0x0000000600067c02 */ /* 0x000fe20008000f00 */
[----:B------:R-:W-:Y:S01]  /*de30*/  IMAD.U32 R5, RZ, RZ, UR5 ;  /* 0x00000005ff057e24 */ /* 0x000fe2000f8e00ff */
[----:B------:R-:W0:Y:S01]  /*de40*/  LDC.64 R2, c[0x4][R2] ;  /* 0x0100000002027b82 */ /* 0x000e220000000a00 */
[----:B------:R-:W-:Y:S01]  /*de50*/  ULDC.64 UR4, c[0x4][0x8] ;  /* 0x0100020000047ab9 */ /* 0x000fe20000000a00 */
[----:B------:R-:W-:Y:S01]  /*de60*/  IMAD.U32 R7, RZ, RZ, UR7 ;  /* 0x00000007ff077e24 */ /* 0x000fe2000f8e00ff */
[----:B------:R-:W-:Y:S01]  /*de70*/  MOV R11, UR5 ;  /* 0x00000005000b7c02 */ /* 0x000fe20008000f00 */
[----:B------:R-:W-:Y:S01]  /*de80*/  IMAD.U32 R10, RZ, RZ, UR4 ;  /* 0x00000004ff0a7e24 */ /* 0x000fe2000f8e00ff */
[----:B------:R-:W-:Y:S01]  /*de90*/  MOV R13, RZ ;  /* 0x000000ff000d7202 */ /* 0x000fe20000000f00 */
[----:B------:R-:W-:-:S02]  /*dea0*/  IMAD.MOV.U32 R8, RZ, RZ, 0x70 ;  /* 0x00000070ff087424 */ /* 0x000fc400078e00ff */
[----:B------:R-:W-:-:S07]  /*deb0*/  IMAD.MOV.U32 R12, RZ, RZ, 0x1 ;  /* 0x00000001ff0c7424 */ /* 0x000fce00078e00ff */
[----:B------:R-:W-:-:S07]  /*dec0*/  LEPC R20, `(.L_x_42) ;  /* 0x000000001014794e */ /* 0x000fce0000000000 */
[----:B0----5:R-:W-:Y:S05]  /*ded0*/  CALL.ABS.NOINC R2 ;  /* 0x0000000002007343 */ /* 0x021fea0003c00000 */
.L_x_42:
        /* <DEDUP_REMOVED lines=8> */
[----:B------:R0:W1:Y:S01]  /*df60*/  LDC.64 R2, c[0x4][R16] ;  /* 0x0100000010027b82 */ /* 0x0000620000000a00 */
[----:B------:R-:W-:Y:S01]  /*df70*/  IMAD.U32 R5, RZ, RZ, UR5 ;  /* 0x00000005ff057e24 */ /* 0x000fe2000f8e00ff */
[----:B------:R-:W-:Y:S01]  /*df80*/  ULDC.64 UR4, c[0x4][0x10] ;  /* 0x0100040000047ab9 */ /* 0x000fe20000000a00 */
[----:B------:R-:W-:Y:S01]  /*df90*/  MOV R6, UR6 ;  /* 0x0000000600067c02 */ /* 0x000fe20008000f00 */
[----:B------:R-:W-:Y:S01]  /*dfa0*/  IMAD.U32 R7, RZ, RZ, UR7 ;  /* 0x00000007ff077e24 */ /* 0x000fe2000f8e00ff */
[----:B------:R-:W-:Y:S01]  /*dfb0*/  MOV R11, UR5 ;  /* 0x00000005000b7c02 */ /* 0x000fe20008000f00 */
[----:B------:R-:W-:Y:S01]  /*dfc0*/  IMAD.U32 R10, RZ, RZ, UR4 ;  /* 0x00000004ff0a7e24 */ /* 0x000fe2000f8e00ff */
[----:B------:R-:W-:Y:S01]  /*dfd0*/  MOV R13, RZ ;  /* 0x000000ff000d7202 */ /* 0x000fe20000000f00 */
[----:B------:R-:W-:-:S02]  /*dfe0*/  IMAD.MOV.U32 R8, RZ, RZ, 0x70 ;  /* 0x00000070ff087424 */ /* 0x000fc400078e00ff */
[----:B0-----:R-:W-:-:S07]  /*dff0*/  IMAD.MOV.U32 R12, RZ, RZ, 0x1 ;  /* 0x00000001ff0c7424 */ /* 0x001fce00078e00ff */
[----:B------:R-:W-:-:S07]  /*e000*/  LEPC R20, `(.L_x_44) ;  /* 0x000000001014794e */ /* 0x000fce0000000000 */
[----:B-1---5:R-:W-:Y:S05]  /*e010*/  CALL.ABS.NOINC R2 ;  /* 0x0000000002007343 */ /* 0x022fea0003c00000 */
.L_x_44:
[----:B------:R0:W1:Y:S01]  /*e020*/  LDC.64 R2, c[0x4][R16] ;  /* 0x0100000010027b82 */ /* 0x0000620000000a00 */
[----:B------:R-:W-:Y:S01]  /*e030*/  ULDC.64 UR4, c[0x4][0xa8] ;  /* 0x01002a0000047ab9 */ /* 0x000fe20000000a00 */
[----:B------:R-:W-:Y:S01]  /*e040*/  ULDC.64 UR6, c[0x4][0xb0] ;  /* 0x01002c0000067ab9 */ /* 0x000fe20000000a00 */
[----:B------:R-:W-:Y:S01]  /*e050*/  IMAD.U32 R4, RZ, RZ, UR4 ;  /* 0x00000004ff047e24 */ /* 0x000fe2000f8e00ff */
[----:B------:R-:W-:Y:S01]  /*e060*/  MOV R6, UR6 ;  /* 0x0000000600067c02 */ /* 0x000fe20008000f00 */
[----:B------:R-:W-:Y:S01]  /*e070*/  IMAD.U32 R5, RZ, RZ, UR5 ;  /* 0x00000005ff057e24 */ /* 0x000fe2000f8e00ff */
[----:B------:R-:W-:Y:S01]  /*e080*/  ULDC.64 UR4, c[0x4][0x18] ;  /* 0x0100060000047ab9 */ /* 0x000fe20000000a00 */
[----:B------:R-:W-:Y:S01]  /*e090*/  IMAD.U32 R7, RZ, RZ, UR7 ;  /* 0x00000007ff077e24 */ /* 0x000fe2000f8e00ff */
[----:B------:R-:W-:Y:S01]  /*e0a0*/  MOV R11, UR5 ;  /* 0x00000005000b7c02 */ /* 0x000fe20008000f00 */
[----:B------:R-:W-:Y:S01]  /*e0b0*/  IMAD.U32 R10, RZ, RZ, UR4 ;  /* 0x00000004ff0a7e24 */ /* 0x000fe2000f8e00ff */
[----:B------:R-:W-:Y:S01]  /*e0c0*/  MOV R13, RZ ;  /* 0x000000ff000d7202 */ /* 0x000fe20000000f00 */
[----:B------:R-:W-:-:S02]  /*e0d0*/  IMAD.MOV.U32 R8, RZ, RZ, 0x70 ;  /* 0x00000070ff087424 */ /* 0x000fc400078e00ff */
[----:B0-----:R-:W-:-:S07]  /*e0e0*/  IMAD.MOV.U32 R12, RZ, RZ, 0x1 ;  /* 0x00000001ff0c7424 */ /* 0x001fce00078e00ff */
[----:B------:R-:W-:-:S07]  /*e0f0*/  LEPC R20, `(.L_x_43) ;  /* 0x000000001014794e */ /* 0x000fce0000000000 */
[----:B-1----:R-:W-:Y:S05]  /*e100*/  CALL.ABS.NOINC R2 ;  /* 0x0000000002007343 */ /* 0x002fea0003c00000 */
.L_x_43:
[----:B------:R-:W0:Y:S01]  /*e110*/  LDC.64 R2, c[0x0][0x9f8] ;  /* 0x00027e00ff027b82 */ /* 0x000e220000000a00 */
[----:B------:R-:W-:Y:S01]  /*e120*/  IMAD.MOV.U32 R34, RZ, RZ, R26 ;  /* 0x000000ffff227224 */ /* 0x000fe200078e001a */
[----:B------:R-:W-:-:S06]  /*e130*/  ULDC.64 UR4, c[0x0][0x208] ;  /* 0x0000820000047ab9 */ /* 0x000fcc0000000a00 */
[----:B------:R-:W1:Y:S01]  /*e140*/  LDC R17, c[0x0][0x430] ;  /* 0x00010c00ff117b82 */ /* 0x000e620000000800 */
[----:B0-----:R-:W-:-:S04]  /*e150*/  ISETP.NE.U32.AND P0, PT, R2, RZ, PT ;  /* 0x000000ff0200720c */ /* 0x001fc80003f05070 */
[----:B------:R-:W-:-:S13]  /*e160*/  ISETP.NE.AND.EX P0, PT, R3, RZ, PT, P0 ;  /* 0x000000ff0300720c */ /* 0x000fda0003f05300 */
[----:B------:R-:W0:Y:S01]  /*e170*/  @P0 LDC.64 R2, c[0x0][0x9f8] ;  /* 0x00027e00ff020b82 */ /* 0x000e220000000a00 */
[----:B------:R-:W-:-:S05]  /*e180*/  IMAD.SHL.U32 R8, R25, 0x8, RZ ;  /* 0x0000000819087824 */ /* 0x000fca00078e00ff */
[----:B------:R-:W-:-:S04]  /*e190*/  LOP3.LUT R22, R8, 0x38, RZ, 0xc0, !PT ;  /* 0x0000003808167812 */ /* 0x000fc800078ec0ff */
[----:B------:R-:W-:Y:S01]  /*e1a0*/  LOP3.LUT R37, R22, 0x40, RZ, 0xfc, !PT ;  /* 0x0000004016257812 */ /* 0x000fe200078efcff */
[----:B0-----:R-:W-:-:S05]  /*e1b0*/  @P0 IMAD.WIDE R2, R26, 0x4, R2 ;  /* 0x000000041a020825 */ /* 0x001fca00078e0202 */
[----:B------:R0:W5:Y:S01]  /*e1c0*/  @P0 LDG.E R34, desc[UR4][R2.64] ;  /* 0x0000000402220981 */ /* 0x000162000c1e1900 */
[----:B------:R-:W-:Y:S01]  /*e1d0*/  ULDC UR4, c[0x0][0x2f4] ;  /* 0x0000bd0000047ab9 */ /* 0x000fe20000000800 */
[----:B------:R-:W-:Y:S01]  /*e1e0*/  LOP3.LUT R16, R16, 0xffffffef, RZ, 0xc0, !PT ;  /* 0xffffffef10107812 */ /* 0x000fe200078ec0ff */
[----:B------:R-:W-:Y:S01]  /*e1f0*/  UMOV UR5, 0xffffffff ;  /* 0xffffffff00057882 */ /* 0x000fe20000000000 */
[C---:B------:R-:W-:Y:S02]  /*e200*/  ISETP.GE.AND P0, PT, R22.reuse, UR4, PT ;  /* 0x0000000416007c0c */ /* 0x040fe4000bf06270 */
[----:B------:R-:W-:Y:S02]  /*e210*/  ISETP.GE.AND P2, PT, R37, UR4, PT ;  /* 0x0000000425007c0c */ /* 0x000fe4000bf46270 */
[C---:B------:R-:W-:Y:S02]  /*e220*/  LOP3.LUT R36, R22.reuse, 0x80, RZ, 0xfc, !PT ;  /* 0x0000008016247812 */ /* 0x040fe400078efcff */
[----:B------:R-:W-:-:S02]  /*e230*/  LOP3.LUT R35, R22, 0xc0, RZ, 0xfc, !PT ;  /* 0x000000c016237812 */ /* 0x000fc400078efcff */
[----:B------:R-:W-:Y:S02]  /*e240*/  ISETP.GE.AND P1, PT, R36, UR4, PT ;  /* 0x0000000424007c0c */ /* 0x000fe4000bf26270 */
[C---:B------:R-:W-:Y:S02]  /*e250*/  SHF.L.U32 R24, R25.reuse, 0x4, RZ ;  /* 0x0000000419187819 */ /* 0x040fe400000006ff */
[----:B------:R-:W-:Y:S02]  /*e260*/  LOP3.LUT R9, R25, 0x7f, RZ, 0xc0, !PT ;  /* 0x0000007f19097812 */ /* 0x000fe400078ec0ff */
[----:B------:R-:W-:Y:S02]  /*e270*/  @P0 LOP3.LUT R16, R16, 0x10, RZ, 0xfc, !PT ;  /* 0x0000001010100812 */ /* 0x000fe400078efcff */
[----:B------:R-:W-:Y:S02]  /*e280*/  ISETP.GE.AND P0, PT, R35, UR4, PT ;  /* 0x0000000423007c0c */ /* 0x000fe4000bf06270 */
[----:B------:R-:W-:-:S02]  /*e290*/  LOP3.LUT R16, R16, 0xfffffff7, RZ, 0xc0, !PT ;  /* 0xfffffff710107812 */ /* 0x000fc400078ec0ff */
[----:B------:R-:W-:Y:S02]  /*e2a0*/  LOP3.LUT R24, R24, 0x70, RZ, 0xc0, !PT ;  /* 0x0000007018187812 */ /* 0x000fe400078ec0ff */
[----:B------:R-:W-:-:S04]  /*e2b0*/  @P2 LOP3.LUT R16, R16, 0x8, RZ, 0xfc, !PT ;  /* 0x0000000810102812 */ /* 0x000fc800078efcff */
[----:B------:R-:W-:-:S04]  /*e2c0*/  LOP3.LUT R16, R16, 0xfffffffd, RZ, 0xc0, !PT ;  /* 0xfffffffd10107812 */ /* 0x000fc800078ec0ff */
[----:B------:R-:W-:-:S04]  /*e2d0*/  LOP3.LUT R16, R16, 0xfffffffb, RZ, 0xc0, !PT ;  /* 0xfffffffb10107812 */ /* 0x000fc800078ec0ff */
[----:B------:R-:W-:-:S04]  /*e2e0*/  @P1 LOP3.LUT R16, R16, 0x4, RZ, 0xfc, !PT ;  /* 0x0000000410101812 */ /* 0x000fc800078efcff */
[----:B------:R-:W-:Y:S01]  /*e2f0*/  @P0 LOP3.LUT R16, R16, 0x2, RZ, 0xfc, !PT ;  /* 0x0000000210100812 */ /* 0x000fe200078efcff */
[----:B01----:R-:W-:Y:S06]  /*e300*/  BRA.DIV UR5, `(.L_x_45) ;  /* 0x0000003605287947 */ /* 0x003fec000b800000 */
.L_x_89:
[----:B------:R-:W2:Y:S01]  /*e310*/  LDL R0, [R1+0x4] ;  /* 0x0000040001007983 */ /* 0x000ea20000100800 */
[----:B------:R-:W-:Y:S01]  /*e320*/  ISETP.NE.AND P1, PT, R17, 0x1, PT ;  /* 0x000000011100780c */ /* 0x000fe20003f25270 */
[----:B------:R-:W-:Y:S01]  /*e330*/  UIADD3 UR4, UR46, -0x1, URZ ;  /* 0xffffffff2e047890 */ /* 0x000fe2000fffe03f */
[----:B-----5:R-:W-:Y:S01]  /*e340*/  SHF.R.S32.HI R13, RZ, 0x1f, R34 ;  /* 0x0000001fff0d7819 */ /* 0x020fe20000011422 */
[----:B------:R-:W-:Y:S01]  /*e350*/  ULDC.64 UR6, c[0x0][0x208] ;  /* 0x0000820000067ab9 */ /* 0x000fe20000000a00 */
[----:B------:R-:W-:-:S03]  /*e360*/  LOP3.LUT R16, R16, 0xffffffbf, RZ, 0xc0, !PT ;  /* 0xffffffbf10107812 */ /* 0x000fc600078ec0ff */
[----:B------:R-:W-:Y:S01]  /*e370*/  IMAD.U32 R10, RZ, RZ, UR4 ;  /* 0x00000004ff0a7e24 */ /* 0x000fe2000f8e00ff */
[----:B------:R0:W-:Y:S05]  /*e380*/  STL [R1], R13 ;  /* 0x0000000d01007387 */ /* 0x0001ea0000100800 */
[----:B------:R-:W1:Y:S01]  /*e390*/  @P1 LDC R3, c[0x0][0x434] ;  /* 0x00010d00ff031b82 */ /* 0x000e620000000800 */
[----:B------:R-:W-:-:S07]  /*e3a0*/  @P1 LOP3.LUT R16, R16, 0x40, RZ, 0xfc, !PT ;  /* 0x0000004010101812 */ /* 0x000fce00078efcff */
[----:B------:R-:W3:Y:S01]  /*e3b0*/  @P1 LDC R5, c[0x0][0x438] ;  /* 0x00010e00ff051b82 */ /* 0x000ee20000000800 */
[----:B------:R-:W-:Y:S01]  /*e3c0*/  LOP3.LUT R16, R16, 0xfffffffe, RZ, 0xc0, !PT ;  /* 0xfffffffe10107812 */ /* 0x000fe200078ec0ff */
[----:B------:R-:W-:Y:S01]  /*e3d0*/  IMAD.U32 R30, RZ, RZ, UR4 ;  /* 0x00000004ff1e7e24 */ /* 0x000fe2000f8e00ff */
[----:B------:R-:W-:-:S04]  /*e3e0*/  MOV R33, UR39 ;  /* 0x0000002700217c02 */ /* 0x000fc80008000f00 */
[----:B------:R-:W-:Y:S02]  /*e3f0*/  SHF.R.S32.HI R33, RZ, 0x1f, R33 ;  /* 0x0000001fff217819 */ /* 0x000fe40000011421 */
[----:B--2---:R-:W-:Y:S02]  /*e400*/  R2UR UR5, R0 ;  /* 0x00000000000572ca */ /* 0x004fe400000e0000 */
[----:B------:R-:W-:-:S04]  /*e410*/  SHF.R.U32.HI R0, RZ, 0x3, R9 ;  /* 0x00000003ff007819 */ /* 0x000fc80000011609 */
[----:B------:R-:W-:-:S05]  /*e420*/  LOP3.LUT R12, R24, R0, RZ, 0xfc, !PT ;  /* 0x00000000180c7212 */ /* 0x000fca00078efcff */
[----:B------:R-:W-:-:S05]  /*e430*/  IMAD R10, R10, 0x50, R12 ;  /* 0x000000500a0a7824 */ /* 0x000fca00078e020c */
[C---:B------:R-:W-:Y:S01]  /*e440*/  ISETP.GE.AND P0, PT, R10.reuse, UR40, PT ;  /* 0x000000280a007c0c */ /* 0x040fe2000bf06270 */
[----:B------:R-:W-:-:S03]  /*e450*/  IMAD.IADD R10, R10, 0x1, R19 ;  /* 0x000000010a0a7824 */ /* 0x000fc600078e0213 */
[----:B------:R-:W-:Y:S01]  /*e460*/  ISETP.GT.U32.OR P0, PT, R12, 0x4f, P0 ;  /* 0x0000004f0c00780c */ /* 0x000fe20000704470 */
[----:B-1----:R-:W-:Y:S01]  /*e470*/  @P1 IMAD.HI.U32 R0, R10, R3, RZ ;  /* 0x000000030a001227 */ /* 0x002fe200078e00ff */
[----:B------:R-:W-:-:S04]  /*e480*/  MOV R11, R10 ;  /* 0x0000000a000b7202 */ /* 0x000fc80000000f00 */
[----:B---3--:R-:W-:-:S07]  /*e490*/  @P1 SHF.R.U32.HI R11, RZ, R5, R0 ;  /* 0x00000005ff0b1219 */ /* 0x008fce0000011600 */
[----:B------:R-:W1:Y:S01]  /*e4a0*/  @!P0 LDC.64 R6, c[0x0][0x428] ;  /* 0x00010a00ff068b82 */ /* 0x000e620000000a00 */
[--C-:B------:R-:W-:Y:S01]  /*e4b0*/  @!P0 SHF.R.S32.HI R3, RZ, 0x1f, R11.reuse ;  /* 0x0000001fff038819 */ /* 0x100fe2000001140b */
[----:B------:R-:W-:-:S06]  /*e4c0*/  @!P0 IMAD.MOV.U32 R2, RZ, RZ, R11 ;  /* 0x000000ffff028224 */ /* 0x000fcc00078e000b */
[----:B------:R-:W2:Y:S01]  /*e4d0*/  @!P0 LDC.64 R4, c[0x0][0x418] ;  /* 0x00010600ff048b82 */ /* 0x000ea20000000a00 */
[-C--:B-1----:R-:W-:Y:S02]  /*e4e0*/  @!P0 IMAD R0, R13, R6.reuse, RZ ;  /* 0x000000060d008224 */ /* 0x082fe400078e02ff */
[----:B------:R-:W-:-:S04]  /*e4f0*/  @!P0 IMAD.WIDE.U32 R2, R34, R6, R2 ;  /* 0x0000000622028225 */ /* 0x000fc800078e0002 */
[----:B------:R-:W-:Y:S01]  /*e500*/  @!P0 IMAD R7, R34, R7, R0 ;  /* 0x0000000722078224 */ /* 0x000fe200078e0200 */
[----:B--2---:R-:W-:-:S03]  /*e510*/  @!P0 LEA R4, P1, R2, R4, 0x2 ;  /* 0x0000000402048211 */ /* 0x004fc600078210ff */
[----:B------:R-:W-:Y:S01]  /*e520*/  @!P0 IMAD.IADD R0, R3, 0x1, R7 ;  /* 0x0000000103008824 */ /* 0x000fe200078e0207 */
[----:B------:R-:W-:-:S04]  /*e530*/  ULOP3.LUT UR5, UR5, 0x2, URZ, 0xfc, !UPT ;  /* 0x0000000205057892 */ /* 0x000fc8000f8efc3f */
[----:B------:R-:W-:Y:S02]  /*e540*/  @!P0 LEA.HI.X R5, R2, R5, R0, 0x2, P1 ;  /* 0x0000000502058211 */ /* 0x000fe400008f1400 */
[----:B------:R-:W-:Y:S01]  /*e550*/  MOV R0, RZ ;  /* 0x000000ff00007202 */ /* 0x000fe20000000f00 */
[----:B------:R-:W-:-:S05]  /*e560*/  IMAD.U32 R2, RZ, RZ, UR5 ;  /* 0x00000005ff027e24 */ /* 0x000fca000f8e00ff */
[----:B------:R0:W5:Y:S01]  /*e570*/  @!P0 LDG.E R0, desc[UR6][R4.64] ;  /* 0x0000000604008981 */ /* 0x000162000c1e1900 */
[----:B------:R-:W-:Y:S01]  /*e580*/  ISETP.GT.U32.AND P0, PT, R12, 0x4f, PT ;  /* 0x0000004f0c00780c */ /* 0x000fe20003f04070 */
[----:B------:R-:W-:Y:S01]  /*e590*/  IMAD.MOV R3, RZ, RZ, -R11 ;  /* 0x000000ffff037224 */ /* 0x000fe200078e0a0b */
[----:B------:R-:W-:-:S03]  /*e5a0*/  ISETP.NE.AND P2, PT, R2, 0x3, PT ;  /* 0x000000030200780c */ /* 0x000fc60003f45270 */
[----:B------:R-:W-:-:S08]  /*e5b0*/  IMAD R6, R17, R3, R10 ;  /* 0x0000000311067224 */ /* 0x000fd000078e020a */
[----:B------:R-:W-:-:S04]  /*e5c0*/  @P0 LOP3.LUT R16, R16, 0x1, RZ, 0xfc, !PT ;  /* 0x0000000110100812 */ /* 0x000fc800078efcff */
[----:B------:R-:W-:-:S04]  /*e5d0*/  LOP3.LUT R16, R16, 0xffffffdf, RZ, 0xc0, !PT ;  /* 0xffffffdf10107812 */ /* 0x000fc800078ec0ff */
[----:B------:R-:W-:Y:S01]  /*e5e0*/  @P2 LOP3.LUT R16, R16, 0x20, RZ, 0xfc, !PT ;  /* 0x0000002010102812 */ /* 0x000fe200078efcff */
[----:B0-----:R-:W-:Y:S06]  /*e5f0*/  @!P2 BRA `(.L_x_46) ;  /* 0x000000000004a947 */ /* 0x001fec0003800000 */
[----:B------:R-:W-:Y:S01]  /*e600*/  BPT.TRAP 0x1 ;  /* 0x000000040000795c */ /* 0x000fe20000300000 */
.L_x_46:
[----:B------:R-:W-:Y:S01]  /*e610*/  SHF.R.S32.HI R5, RZ, 0x1f, R6 ;  /* 0x0000001fff057819 */ /* 0x000fe20000011406 */
[----:B------:R-:W-:Y:S01]  /*e620*/  ULDC.64 UR4, c[0x0][0x328] ;  /* 0x0000ca0000047ab9 */ /* 0x000fe20000000a00 */
[----:B-----5:R-:W-:Y:S02]  /*e630*/  SHF.R.S32.HI R4, RZ, 0x1f, R0 ;  /* 0x0000001fff047819 */ /* 0x020fe40000011400 */
[----:B------:R-:W-:Y:S01]  /*e640*/  R2UR UR6, R33 ;  /* 0x00000000210672ca */ /* 0x000fe200000e0000 */
[----:B------:R-:W-:-:S04]  /*e650*/  IMAD R3, R5, UR4, RZ ;  /* 0x0000000405037c24 */ /* 0x000fc8000f8e02ff */
[C---:B------:R-:W-:Y:S02]  /*e660*/  IMAD R7, R6.reuse, UR5, R3 ;  /* 0x0000000506077c24 */ /* 0x040fe4000f8e0203 */
[----:B------:R-:W-:Y:S01]  /*e670*/  IMAD.WIDE.U32 R2, R6, UR4, RZ ;  /* 0x0000000406027c25 */ /* 0x000fe2000f8e00ff */
[----:B------:R-:W-:-:S03]  /*e680*/  ULDC.64 UR4, c[0x0][0x338] ;  /* 0x0000ce0000047ab9 */ /* 0x000fc60000000a00 */
[----:B------:R-:W-:Y:S02]  /*e690*/  IMAD.IADD R3, R3, 0x1, R7 ;  /* 0x0000000103037824 */ /* 0x000fe400078e0207 */
[----:B------:R-:W-:Y:S02]  /*e6a0*/  IMAD R7, R4, UR4, RZ ;  /* 0x0000000404077c24 */ /* 0x000fe4000f8e02ff */
[----:B------:R-:W-:-:S04]  /*e6b0*/  IMAD.WIDE.U32 R2, R0, UR4, R2 ;  /* 0x0000000400027c25 */ /* 0x000fc8000f8e0002 */
[----:B------:R-:W-:Y:S01]  /*e6c0*/  IMAD R7, R0, UR5, R7 ;  /* 0x0000000500077c24 */ /* 0x000fe2000f8e0207 */
[----:B------:R-:W-:-:S04]  /*e6d0*/  ULDC.64 UR4, c[0x0][0x330] ;  /* 0x0000cc0000047ab9 */ /* 0x000fc80000000a00 */
[----:B------:R-:W-:Y:S01]  /*e6e0*/  IADD3 R3, R3, R7, RZ ;  /* 0x0000000703037210 */ /* 0x000fe20007ffe0ff */
[----:B------:R-:W-:Y:S01]  /*e6f0*/  IMAD.U32 R7, RZ, RZ, UR4 ;  /* 0x00000004ff077e24 */ /* 0x000fe2000f8e00ff */
[----:B------:R-:W-:-:S03]  /*e700*/  UIMAD UR4, UR6, UR4, URZ ;  /* 0x00000004060472a4 */ /* 0x000fc6000f8e023f */
[----:B------:R-:W-:Y:S01]  /*e710*/  IMAD.WIDE.U32 R2, R7, UR39, R2 ;  /* 0x0000002707027c25 */ /* 0x000fe2000f8e0002 */
[----:B------:R-:W-:Y:S01]  /*e720*/  UIMAD UR4, UR39, UR5, UR4 ;  /* 0x00000005270472a4 */ /* 0x000fe2000f8e0204 */
[----:B------:R-:W-:Y:S02]  /*e730*/  ULDC.64 UR6, c[0x0][0x318] ;  /* 0x0000c60000067ab9 */ /* 0x000fe40000000a00 */
[----:B------:R-:W-:-:S03]  /*e740*/  LEA R17, P0, R2, UR6, 0x1 ;  /* 0x0000000602117c11 */ /* 0x000fc6000f8008ff */
[----:B------:R-:W-:-:S05]  /*e750*/  VIADD R3, R3, UR4 ;  /* 0x0000000403037c36 */ /* 0x000fca0008000000 */
[----:B------:R-:W-:Y:S02]  /*e760*/  LEA.HI.X R18, R2, UR7, R3, 0x1, P0 ;  /* 0x0000000702127c11 */ /* 0x000fe400080f0c03 */
[----:B------:R-:W-:-:S04]  /*e770*/  MOV R2, 0x1 ;  /* 0x0000000100027802 */ /* 0x000fc80000000f00 */
[----:B------:R-:W-:-:S04]  /*e780*/  SHF.L.U32 R2, R2, 0x1f, RZ ;  /* 0x0000001f02027819 */ /* 0x000fc800000006ff */
[----:B------:R-:W0:Y:S02]  /*e790*/  SYNCS.PHASECHK.TRANS64.TRYWAIT P0, [UR42+0x38840], R2 ;  /* 0x03884002ff0075a7 */ /* 0x000e24000800016a */
[----:B0-----:R-:W-:Y:S05]  /*e7a0*/  @!P0 BRA `(.L_x_47) ;  /* 0x0000003000208947 */ /* 0x001fea0003800000 */
.L_x_90:
[----:B------:R-:W-:Y:S01]  /*e7b0*/  ULDC.64 UR4, c[0x0][0x300] ;  /* 0x0000c00000047ab9 */ /* 0x000fe20000000a00 */
[----:B------:R-:W-:Y:S01]  /*e7c0*/  R2UR UR6, R33 ;  /* 0x00000000210672ca */ /* 0x000fe200000e0000 */
[----:B------:R-:W-:Y:S01]  /*e7d0*/  IMAD R5, R5, UR4, RZ ;  /* 0x0000000405057c24 */ /* 0x000fe2000f8e02ff */
[----:B------:R-:W-:Y:S01]  /*e7e0*/  SHF.R.U32.HI R27, RZ, 0x3, R9 ;  /* 0x00000003ff1b7819 */ /* 0x000fe20000011609 */
[----:B0-----:R-:W-:Y:S01]  /*e7f0*/  IMAD.WIDE.U32 R2, R6, UR4, RZ ;  /* 0x0000000406027c25 */ /* 0x001fe2000f8e00ff */
[----:B------:R-:W-:-:S03]  /*e800*/  SHF.L.U32 R31, R9, 0x3, RZ ;  /* 0x00000003091f7819 */ /* 0x000fc600000006ff */
[----:B------:R-:W-:Y:S01]  /*e810*/  IMAD R5, R6, UR5, R5 ;  /* 0x0000000506057c24 */ /* 0x000fe2000f8e0205 */
[----:B------:R-:W-:-:S03]  /*e820*/  ULDC.64 UR4, c[0x0][0x310] ;  /* 0x0000c40000047ab9 */ /* 0x000fc60000000a00 */
[----:B------:R-:W-:Y:S02]  /*e830*/  IMAD.IADD R3, R3, 0x1, R5 ;  /* 0x0000000103037824 */ /* 0x000fe400078e0205 */
[----:B------:R-:W-:Y:S02]  /*e840*/  IMAD R5, R4, UR4, RZ ;  /* 0x0000000404057c24 */ /* 0x000fe4000f8e02ff */
[----:B------:R-:W-:-:S04]  /*e850*/  IMAD.WIDE.U32 R2, R0, UR4, R2 ;  /* 0x0000000400027c25 */ /* 0x000fc8000f8e0002 */
[----:B------:R-:W-:Y:S01]  /*e860*/  IMAD R5, R0, UR5, R5 ;  /* 0x0000000500057c24 */ /* 0x000fe2000f8e0205 */
[----:B------:R-:W-:-:S03]  /*e870*/  ULDC.64 UR4, c[0x0][0x308] ;  /* 0x0000c20000047ab9 */ /* 0x000fc60000000a00 */
[----:B------:R-:W-:Y:S01]  /*e880*/  IMAD.IADD R3, R3, 0x1, R5 ;  /* 0x0000000103037824 */ /* 0x000fe200078e0205 */
[----:B------:R-:W-:Y:S01]  /*e890*/  MOV R5, UR4 ;  /* 0x0000000400057c02 */ /* 0x000fe20008000f00 */
[----:B------:R-:W-:-:S03]  /*e8a0*/  UIMAD UR4, UR6, UR4, URZ ;  /* 0x00000004060472a4 */ /* 0x000fc6000f8e023f */
[----:B------:R-:W-:Y:S01]  /*e8b0*/  ULDC.64 UR6, c[0x0][0x2e8] ;  /* 0x0000ba0000067ab9 */ /* 0x000fe20000000a00 */
[----:B------:R-:W-:Y:S02]  /*e8c0*/  UIMAD UR4, UR39, UR5, UR4 ;  /* 0x00000005270472a4 */ /* 0x000fe4000f8e0204 */
[----:B------:R-:W-:-:S04]  /*e8d0*/  IMAD.WIDE.U32 R2, R5, UR39, R2 ;  /* 0x0000002705027c25 */ /* 0x000fc8000f8e0002 */
[----:B------:R-:W-:Y:S01]  /*e8e0*/  VIADD R7, R3, UR4 ;  /* 0x0000000403077c36 */ /* 0x000fe20008000000 */
[----:B------:R-:W-:Y:S01]  /*e8f0*/  LOP3.LUT R3, R8, 0x1c0, RZ, 0xc0, !PT ;  /* 0x000001c008037812 */ /* 0x000fe200078ec0ff */
[----:B------:R-:W-:Y:S01]  /*e900*/  UMOV UR4, 0xffffffff ;  /* 0xffffffff00047882 */ /* 0x000fe20000000000 */
[C---:B------:R-:W-:Y:S02]  /*e910*/  LEA R0, P0, R2.reuse, UR6, 0x1 ;  /* 0x0000000602007c11 */ /* 0x040fe4000f8008ff */
[----:B------:R-:W-:Y:S01]  /*e920*/  LOP3.LUT R8, R3, 0x38, R8, 0xf8, !PT ;  /* 0x0000003803087812 */ /* 0x000fe200078ef808 */
[----:B------:R-:W-:Y:S01]  /*e930*/  IMAD.MOV.U32 R3, RZ, RZ, -0x50 ;  /* 0xffffffb0ff037424 */ /* 0x000fe200078e00ff */
[----:B------:R-:W-:Y:S02]  /*e940*/  LEA.HI.X R7, R2, UR7, R7, 0x1, P0 ;  /* 0x0000000702077c11 */ /* 0x000fe400080f0c07 */
[----:B------:R-:W-:Y:S01]  /*e950*/  LOP3.LUT R8, R8, 0x38, R25, 0x78, !PT ;  /* 0x0000003808087812 */ /* 0x000fe200078e7819 */
[----:B------:R-:W-:-:S03]  /*e960*/  IMAD R6, R30, R3, UR40 ;  /* 0x000000281e067e24 */ /* 0x000fc6000f8e0203 */
[----:B------:R-:W-:Y:S01]  /*e970*/  LOP3.LUT R31, R8, 0x200, R31, 0xf8, !PT ;  /* 0x00000200081f7812 */ /* 0x000fe200078ef81f */
[----:B------:R-:W-:-:S05]  /*e980*/  IMAD.IADD R6, R6, 0x1, -R27 ;  /* 0x0000000106067824 */ /* 0x000fca00078e0a1b */
[----:B------:R-:W-:Y:S01]  /*e990*/  ISETP.GE.AND P0, PT, R6, 0x1, PT ;  /* 0x000000010600780c */ /* 0x000fe20003f06270 */
[----:B------:R-:W-:-:S12]  /*e9a0*/  BRA.DIV UR4, `(.L_x_48) ;  /* 0x0000002e04b87947 */ /* 0x000fd8000b800000 */
[----:B------:R-:W-:Y:S01]  /*e9b0*/  SHFL.IDX PT, R5, R7, RZ, 0x181f ;  /* 0x00181fff07057589 */ /* 0x000fe200000e0000 */
[C---:B------:R-:W-:Y:S01]  /*e9c0*/  LOP3.LUT P4, RZ, R16.reuse, 0x10, RZ, 0xc0, !PT ;  /* 0x0000001010ff7812 */ /* 0x040fe2000788c0ff */
[----:B------:R-:W-:Y:S01]  /*e9d0*/  ULDC.64 UR4, c[0x0][0x208] ;  /* 0x0000820000047ab9 */ /* 0x000fe20000000a00 */
[C---:B------:R-:W-:Y:S01]  /*e9e0*/  LOP3.LUT P3, RZ, R16.reuse, 0x8, RZ, 0xc0, !PT ;  /* 0x0000000810ff7812 */ /* 0x040fe2000786c0ff */
[----:B------:R-:W0:Y:S01]  /*e9f0*/  SHFL.IDX PT, R4, R0, RZ, 0x181f ;  /* 0x00181fff00047589 */ /* 0x000e2200000e0000 */
[C---:B------:R-:W-:Y:S02]  /*ea00*/  LOP3.LUT P2, RZ, R16.reuse, 0x4, RZ, 0xc0, !PT ;  /* 0x0000000410ff7812 */ /* 0x040fe4000784c0ff */
[----:B------:R-:W-:Y:S01]  /*ea10*/  LOP3.LUT P1, RZ, R16, 0x2, RZ, 0xc0, !PT ;  /* 0x0000000210ff7812 */ /* 0x000fe2000782c0ff */
[----:B------:R-:W-:Y:S01]  /*ea20*/  SHFL.IDX PT, R3, R7, 0x1, 0x181f ;  /* 0x00381f0007037f89 */ /* 0x000fe200000e0000 */
[----:B------:R-:W-:-:S03]  /*ea30*/  @P0 LEA R9, R31, UR42, 0x1 ;  /* 0x0000002a1f090c11 */ /* 0x000fc6000f8e08ff */
[----:B------:R-:W1:Y:S04]  /*ea40*/  SHFL.IDX PT, R2, R0, 0x1, 0x181f ;  /* 0x00381f0000027f89 */ /* 0x000e6800000e0000 */
[----:B------:R-:W-:Y:S01]  /*ea50*/  SHFL.IDX PT, R14, R0, 0x4, 0x181f ;  /* 0x00981f00000e7f89 */ /* 0x000fe200000e0000 */
[----:B0-----:R-:W-:-:S05]  /*ea60*/  @P0 IMAD.WIDE.U32 R4, R22, 0x2, R4 ;  /* 0x0000000216040825 */ /* 0x001fca00078e0004 */
[----:B------:R-:W-:Y:S04]  /*ea70*/  @P0 LDGSTS.E.BYPASS.LTC128B.128 [R9+0x24400], desc[UR4][R4.64], !P4 ;  /* 0x2440000004090fae */ /* 0x000fe8000e101d44 */
[----:B------:R-:W-:Y:S04]  /*ea80*/  @P0 LDGSTS.E.BYPASS.LTC128B.128 [R9+0x26c00], desc[UR4][R4.64+0x80], !P3 ;  /* 0x26c0008004090fae */ /* 0x000fe8000d901d44 */
[----:B------:R-:W-:Y:S04]  /*ea90*/  @P0 LDGSTS.E.BYPASS.LTC128B.128 [R9+0x29400], desc[UR4][R4.64+0x100], !P2 ;  /* 0x2940010004090fae */ /* 0x000fe8000d101d44 */
[----:B------:R0:W-:Y:S01]  /*eaa0*/  @P0 LDGSTS.E.BYPASS.LTC128B.128 [R9+0x2bc00], desc[UR4][R4.64+0x180], !P1 ;  /* 0x2bc0018004090fae */ /* 0x0001e2000c901d44 */
[----:B------:R-:W-:-:S03]  /*eab0*/  ISETP.GE.AND P0, PT, R6, 0x11, PT ;  /* 0x000000110600780c */ /* 0x000fc60003f06270 */
[----:B0-----:R-:W-:Y:S10]  /*eac0*/  SHFL.IDX PT, R5, R7, 0x2, 0x181f ;  /* 0x00581f0007057f89 */ /* 0x001ff400000e0000 */
[----:B-1----:R-:W-:Y:S01]  /*ead0*/  @P0 IMAD.WIDE.U32 R2, R22, 0x2, R2 ;  /* 0x0000000216020825 */ /* 0x002fe200078e0002 */
[----:B------:R-:W-:Y:S01]  /*eae0*/  @P0 LEA R21, R31, UR42, 0x1 ;  /* 0x0000002a1f150c11 */ /* 0x000fe2000f8e08ff */
[----:B------:R-:W0:Y:S04]  /*eaf0*/  SHFL.IDX PT, R4, R0, 0x2, 0x181f ;  /* 0x00581f0000047f89 */ /* 0x000e2800000e0000 */
[----:B------:R-:W-:Y:S04]  /*eb00*/  @P0 LDGSTS.E.BYPASS.LTC128B.128 [R21+0x24c00], desc[UR4][R2.64], !P4 ;  /* 0x24c0000002150fae */ /* 0x000fe8000e101d44 */
[----:B------:R-:W-:Y:S04]  /*eb10*/  @P0 LDGSTS.E.BYPASS.LTC128B.128 [R21+0x27400], desc[UR4][R2.64+0x80], !P3 ;  /* 0x2740008002150fae */ /* 0x000fe8000d901d44 */
[----:B------:R-:W-:Y:S04]  /*eb20*/  @P0 LDGSTS.E.BYPASS.LTC128B.128 [R21+0x29c00], desc[UR4][R2.64+0x100], !P2 ;  /* 0x29c0010002150fae */ /* 0x000fe8000d101d44 */
[----:B------:R1:W-:Y:S01]  /*eb30*/  @P0 LDGSTS.E.BYPASS.LTC128B.128 [R21+0x2c400], desc[UR4][R2.64+0x180], !P1 ;  /* 0x2c40018002150fae */ /* 0x0003e2000c901d44 */
[----:B------:R-:W-:-:S03]  /*eb40*/  ISETP.GE.AND P0, PT, R6, 0x21, PT ;  /* 0x000000210600780c */ /* 0x000fc60003f06270 */
[----:B-1----:R-:W-:Y:S10]  /*eb50*/  SHFL.IDX PT, R3, R7, 0x3, 0x181f ;  /* 0x00781f0007037f89 */ /* 0x002ff400000e0000 */
[----:B0-----:R-:W-:Y:S01]  /*eb60*/  @P0 IMAD.WIDE.U32 R4, R22, 0x2, R4 ;  /* 0x0000000216040825 */ /* 0x001fe200078e0004 */
[----:B------:R-:W-:Y:S01]  /*eb70*/  @P0 LEA R9, R31, UR42, 0x1 ;  /* 0x0000002a1f090c11 */ /* 0x000fe2000f8e08ff */
[----:B------:R-:W0:Y:S04]  /*eb80*/  SHFL.IDX PT, R2, R0, 0x3, 0x181f ;  /* 0x00781f0000027f89 */ /* 0x000e2800000e0000 */
[----:B------:R-:W-:Y:S04]  /*eb90*/  @P0 LDGSTS.E.BYPASS.LTC128B.128 [R9+0x25400], desc[UR4][R4.64], !P4 ;  /* 0x2540000004090fae */ /* 0x000fe8000e101d44 */
[----:B------:R-:W-:Y:S04]  /*eba0*/  @P0 LDGSTS.E.BYPASS.LTC128B.128 [R9+0x27c00], desc[UR4][R4.64+0x80], !P3 ;  /* 0x27c0008004090fae */ /* 0x000fe8000d901d44 */
[----:B------:R-:W-:Y:S04]  /*ebb0*/  @P0 LDGSTS.E.BYPASS.LTC128B.128 [R9+0x2a400], desc[UR4][R4.64+0x100], !P2 ;  /* 0x2a40010004090fae */ /* 0x000fe8000d101d44 */
[----:B------:R1:W-:Y:S01]  /*ebc0*/  @P0 LDGSTS.E.BYPASS.LTC128B.128 [R9+0x2cc00], desc[UR4][R4.64+0x180], !P1 ;  /* 0x2cc0018004090fae */ /* 0x0003e2000c901d44 */
[----:B------:R-:W-:-:S03]  /*ebd0*/  ISETP.GE.AND P0, PT, R6, 0x31, PT ;  /* 0x000000310600780c */ /* 0x000fc60003f06270 */
[----:B-1----:R1:W2:Y:S10]  /*ebe0*/  SHFL.IDX PT, R4, R7, 0x4, 0x181f ;  /* 0x00981f0007047f89 */ /* 0x0022b400000e0000 */
[----:B0-----:R-:W-:Y:S01]  /*ebf0*/  @P0 IMAD.WIDE.U32 R2, R22, 0x2, R2 ;  /* 0x0000000216020825 */ /* 0x001fe200078e0002 */
[----:B------:R-:W-:-:S05]  /*ec00*/  @P0 LEA R21, R31, UR42, 0x1 ;  /* 0x0000002a1f150c11 */ /* 0x000fca000f8e08ff */
[----:B------:R1:W-:Y:S04]  /*ec10*/  @P0 LDGSTS.E.BYPASS.LTC128B.128 [R21+0x25c00], desc[UR4][R2.64], !P4 ;  /* 0x25c0000002150fae */ /* 0x0003e8000e101d44 */
[----:B------:R1:W-:Y:S04]  /*ec20*/  @P0 LDGSTS.E.BYPASS.LTC128B.128 [R21+0x28400], desc[UR4][R2.64+0x80], !P3 ;  /* 0x2840008002150fae */ /* 0x0003e8000d901d44 */
[----:B------:R1:W-:Y:S04]  /*ec30*/  @P0 LDGSTS.E.BYPASS.LTC128B.128 [R21+0x2ac00], desc[UR4][R2.64+0x100], !P2 ;  /* 0x2ac0010002150fae */ /* 0x0003e8000d101d44 */
[----:B------:R1:W-:Y:S02]  /*ec40*/  @P0 LDGSTS.E.BYPASS.LTC128B.128 [R21+0x2d400], desc[UR4][R2.64+0x180], !P1 ;  /* 0x2d40018002150fae */ /* 0x0003e4000c901d44 */
.L_x_102:
[----:B------:R-:W-:Y:S01]  /*ec50*/  ISETP.GE.AND P0, PT, R6, 0x41, PT ;  /* 0x000000410600780c */ /* 0x000fe20003f06270 */
[----:B------:R-:W-:Y:S01]  /*ec60*/  BSSY B0, `(.L_x_49) ;  /* 0x0000012000007945 */ /* 0x000fe20003800000 */
[----:B-1----:R-:W-:Y:S01]  /*ec70*/  IMAD.MOV.U32 R2, RZ, RZ, R14 ;  /* 0x000000ffff027224 */ /* 0x002fe200078e000e */
[----:B--2---:R-:W-:-:S10]  /*ec80*/  MOV R3, R4 ;  /* 0x0000000400037202 */ /* 0x004fd40000000f00 */
[----:B------:R-:W-:Y:S05]  /*ec90*/  @!P0 BRA `(.L_x_50) ;  /* 0x0000000000388947 */ /* 0x000fea0003800000 */
[----:B------:R-:W-:Y:S01]  /*eca0*/  LOP3.LUT P4, RZ, R16, 0x10, RZ, 0xc0, !PT ;  /* 0x0000001010ff7812 */ /* 0x000fe2000788c0ff */
[----:B------:R-:W-:Y:S01]  /*ecb0*/  IMAD.WIDE.U32 R2, R22, 0x2, R2 ;  /* 0x0000000216027825 */ /* 0x000fe200078e0002 */
[C---:B------:R-:W-:Y:S01]  /*ecc0*/  LOP3.LUT P3, RZ, R16.reuse, 0x8, RZ, 0xc0, !PT ;  /* 0x0000000810ff7812 */ /* 0x040fe2000786c0ff */
[----:B------:R-:W-:Y:S01]  /*ecd0*/  ULDC.64 UR4, c[0x0][0x208] ;  /* 0x0000820000047ab9 */ /* 0x000fe20000000a00 */
[C---:B------:R-:W-:Y:S02]  /*ece0*/  LOP3.LUT P2, RZ, R16.reuse, 0x4, RZ, 0xc0, !PT ;  /* 0x0000000410ff7812 */ /* 0x040fe4000784c0ff */
[----:B------:R-:W-:Y:S02]  /*ecf0*/  LOP3.LUT P1, RZ, R16, 0x2, RZ, 0xc0, !PT ;  /* 0x0000000210ff7812 */ /* 0x000fe4000782c0ff */
[----:B------:R-:W-:-:S05]  /*ed00*/  LEA R5, R31, UR42, 0x1 ;  /* 0x0000002a1f057c11 */ /* 0x000fca000f8e08ff */
[----:B------:R-:W-:Y:S01]  /*ed10*/  @!PT LDS RZ, [RZ] ;  /* 0x00000000fffff984 */ /* 0x000fe20000000800 */
[----:B------:R-:W-:Y:S01]  /*ed20*/  @!PT LDS RZ, [RZ] ;  /* 0x00000000fffff984 */ /* 0x000fe20000000800 */
[----:B------:R-:W-:Y:S01]  /*ed30*/  @!PT LDS RZ, [RZ] ;  /* 0x00000000fffff984 */ /* 0x000fe20000000800 */
[----:B------:R0:W-:Y:S04]  /*ed40*/  LDGSTS.E.BYPASS.LTC128B.128 [R5+0x26400], desc[UR4][R2.64], !P4 ;  /* 0x2640000002057fae */ /* 0x0001e8000e101d44 */
[----:B------:R0:W-:Y:S04]  /*ed50*/  LDGSTS.E.BYPASS.LTC128B.128 [R5+0x28c00], desc[UR4][R2.64+0x80], !P3 ;  /* 0x28c0008002057fae */ /* 0x0001e8000d901d44 */
[----:B------:R0:W-:Y:S04]  /*ed60*/  LDGSTS.E.BYPASS.LTC128B.128 [R5+0x2b400], desc[UR4][R2.64+0x100], !P2 ;  /* 0x2b40010002057fae */ /* 0x0001e8000d101d44 */
[----:B------:R0:W-:Y:S02]  /*ed70*/  LDGSTS.E.BYPASS.LTC128B.128 [R5+0x2dc00], desc[UR4][R2.64+0x180], !P1 ;  /* 0x2dc0018002057fae */ /* 0x0001e4000c901d44 */
.L_x_50:
[----:B------:R-:W-:Y:S05]  /*ed80*/  BSYNC B0 ;  /* 0x0000000000007941 */ /* 0x000fea0003800000 */
.L_x_49:
[----:B------:R-:W-:Y:S01]  /*ed90*/  NOP ;  /* 0x0000000000007918 */ /* 0x000fe20000000000 */
[----:B------:R-:W-:Y:S01]  /*eda0*/  SYNCS.ARRIVE.TRANS64.RED.A0T1 RZ, [UR42+0x38830], RZ ;  /* 0x038830ffffff79a7 */ /* 0x000fe2000820042a */
[----:B------:R-:W-:Y:S01]  /*edb0*/  ARRIVES.LDGSTSBAR.64.TRANSCNT [UR42+0x38830] ;  /* 0x03883000ff0079b0 */ /* 0x000fe20008000aaa */
[----:B------:R-:W-:Y:S01]  /*edc0*/  NOP ;  /* 0x0000000000007918 */ /* 0x000fe20000000000 */
[----:B------:R-:W-:-:S13]  /*edd0*/  LOP3.LUT P0, RZ, R16, 0x20, RZ, 0xc0, !PT ;  /* 0x0000002010ff7812 */ /* 0x000fda000780c0ff */
[----:B------:R-:W-:Y:S05]  /*ede0*/  @!P0 BRA `(.L_x_51) ;  /* 0x0000000000048947 */ /* 0x000fea0003800000 */
[----:B------:R-:W-:Y:S01]  /*edf0*/  BPT.TRAP 0x1 ;  /* 0x000000040000795c */ /* 0x000fe20000300000 */
.L_x_51:
[----:B------:R-:W-:Y:S01]  /*ee00*/  SYNCS.ARRIVE.TRANS64.A1T0 RZ, [UR42+0x38830], RZ ;  /* 0x038830ffffff79a7 */ /* 0x000fe2000810002a */
[----:B------:R-:W-:Y:S05]  /*ee10*/  WARPSYNC.ALL ;  /* 0x0000000000007948 */ /* 0x000fea0003800000 */
[----:B------:R-:W-:Y:S01]  /*ee20*/  UIADD3 UR5, UR42, 0x14400, URZ ;  /* 0x000144002a057890 */ /* 0x000fe2000fffe03f */
[----:B------:R-:W-:Y:S01]  /*ee30*/  R2UR UR4, R33 ;  /* 0x00000000210472ca */ /* 0x000fe200000e0000 */
[----:B------:R-:W-:Y:S01]  /*ee40*/  ULDC.64 UR6, c[0x0][0x2d8] ;  /* 0x0000b60000067ab9 */ /* 0x000fe20000000a00 */
[----:B------:R-:W-:Y:S01]  /*ee50*/  SHF.R.S32.HI R25, RZ, 0x1f, R26 ;  /* 0x0000001fff197819 */ /* 0x000fe2000001141a */
[----:B------:R-:W-:Y:S02]  /*ee60*/  ULOP3.LUT UP0, URZ, UR5, 0x3ff, URZ, 0xc0, !UPT ;  /* 0x000003ff053f7892 */ /* 0x000fe4000f80c03f */
[----:B------:R-:W-:Y:S01]  /*ee70*/  UIMAD.WIDE.U32 UR36, UR39, UR6, URZ ;  /* 0x00000006272472a5 */ /* 0x000fe2000f8e003f */
[----:B------:R-:W-:Y:S03]  /*ee80*/  BAR.SYNC.DEFER_BLOCKING 0x8, 0x180 ;  /* 0x0206000000007b1d */ /* 0x000fe60000010000 */
[----:B------:R-:W-:-:S04]  /*ee90*/  PLOP3.LUT P0, PT, PT, PT, UP0, 0x80, 0x0 ;  /* 0x000000000000781c */ /* 0x000fc80003f0f008 */
[----:B------:R-:W-:-:S04]  /*eea0*/  UIMAD UR4, UR4, UR6, URZ ;  /* 0x00000006040472a4 */ /* 0x000fc8000f8e023f */
[----:B------:R-:W-:-:S04]  /*eeb0*/  UIMAD UR4, UR39, UR7, UR4 ;  /* 0x00000007270472a4 */ /* 0x000fc8000f8e0204 */
[----:B------:R-:W-:Y:S01]  /*eec0*/  UIADD3 UR43, UR37, UR4, URZ ;  /* 0x00000004252b7290 */ /* 0x000fe2000fffe03f */
[----:B------:R-:W-:Y:S11]  /*eed0*/  @!P0 BRA `(.L_x_52) ;  /* 0x0000000000408947 */ /* 0x000ff60003800000 */
[----:B0-----:R-:W-:Y:S01]  /*eee0*/  MOV R2, 0x0 ;  /* 0x0000000000027802 */ /* 0x001fe20000000f00 */
[----:B------:R-:W-:Y:S01]  /*eef0*/  ULDC.64 UR6, c[0x4][0xa8] ;  /* 0x01002a0000067ab9 */ /* 0x000fe20000000a00 */
[----:B------:R-:W-:Y:S01]  /*ef00*/  ULDC.64 UR8, c[0x4][0xb0] ;  /* 0x01002c0000087ab9 */ /* 0x000fe20000000a00 */
[----:B------:R-:W-:Y:S01]  /*ef10*/  ULDC.64 UR4, c[0x4][0x20] ;  /* 0x0100080000047ab9 */ /* 0x000fe20000000a00 */
[----:B------:R-:W-:Y:S01]  /*ef20*/  IMAD.U32 R4, RZ, RZ, UR6 ;  /* 0x00000006ff047e24 */ /* 0x000fe2000f8e00ff */
[----:B------:R-:W-:Y:S01]  /*ef30*/  MOV R6, UR8 ;  /* 0x0000000800067c02 */ /* 0x000fe20008000f00 */
[----:B------:R-:W0:Y:S01]  /*ef40*/  LDC.64 R2, c[0x4][R2] ;  /* 0x0100000002027b82 */ /* 0x000e220000000a00 */
[----:B------:R-:W-:Y:S01]  /*ef50*/  IMAD.U32 R5, RZ, RZ, UR7 ;  /* 0x00000007ff057e24 */ /* 0x000fe2000f8e00ff */
[----:B------:R-:W-:Y:S01]  /*ef60*/  MOV R11, UR5 ;  /* 0x00000005000b7c02 */ /* 0x000fe20008000f00 */
[----:B------:R-:W-:Y:S01]  /*ef70*/  IMAD.U32 R7, RZ, RZ, UR9 ;  /* 0x00000009ff077e24 */ /* 0x000fe2000f8e00ff */
[----:B------:R-:W-:Y:S01]  /*ef80*/  MOV R13, RZ ;  /* 0x000000ff000d7202 */ /* 0x000fe20000000f00 */
[----:B------:R-:W-:-:S02]  /*ef90*/  IMAD.U32 R10, RZ, RZ, UR4 ;  /* 0x00000004ff0a7e24 */ /* 0x000fc4000f8e00ff */
[----:B------:R-:W-:Y:S02]  /*efa0*/  IMAD.MOV.U32 R8, RZ, RZ, 0x70 ;  /* 0x00000070ff087424 */ /* 0x000fe400078e00ff */
[----:B------:R-:W-:-:S07]  /*efb0*/  IMAD.MOV.U32 R12, RZ, RZ, 0x1 ;  /* 0x00000001ff0c7424 */ /* 0x000fce00078e00ff */
[----:B------:R-:W-:-:S07]  /*efc0*/  LEPC R20, `(.L_x_52) ;  /* 0x000000001014794e */ /* 0x000fce0000000000 */
[----:B0-----:R-:W-:Y:S05]  /*efd0*/  CALL.ABS.NOINC R2 ;  /* 0x0000000002007343 */ /* 0x001fea0003c00000 */
.L_x_52:
[----:B0-----:R-:W0:Y:S01]  /*efe0*/  S2R R2, SR_TID.X ;  /* 0x0000000000027919 */ /* 0x001e220000002100 */
[----:B------:R-:W1:Y:S01]  /*eff0*/  LDC R0, c[0x0][0x448] ;  /* 0x00011200ff007b82 */ /* 0x000e620000000800 */
[----:B------:R-:W-:Y:S01]  /*f000*/  IMAD.U32 R4, RZ, RZ, UR36 ;  /* 0x00000024ff047e24 */ /* 0x000fe2000f8e00ff */
[----:B------:R-:W-:Y:S01]  /*f010*/  ULDC.64 UR4, c[0x0][0x2e0] ;  /* 0x0000b80000047ab9 */ /* 0x000fe20000000a00 */
[----:B------:R-:W-:Y:S02]  /*f020*/  IMAD.U32 R5, RZ, RZ, UR37 ;  /* 0x00000025ff057e24 */ /* 0x000fe4000f8e00ff */
[----:B------:R-:W-:-:S04]  /*f030*/  IMAD R25, R25, UR4, RZ ;  /* 0x0000000419197c24 */ /* 0x000fc8000f8e02ff */
[----:B------:R-:W-:Y:S01]  /*f040*/  IMAD R25, R26, UR5, R25 ;  /* 0x000000051a197c24 */ /* 0x000fe2000f8e0219 */
[----:B-1----:R-:W-:Y:S02]  /*f050*/  ISETP.NE.AND P0, PT, R0, 0x1, PT ;  /* 0x000000010000780c */ /* 0x002fe40003f05270 */
[----:B0-----:R-:W-:-:S04]  /*f060*/  LOP3.LUT R2, R2, 0x7f, RZ, 0xc0, !PT ;  /* 0x0000007f02027812 */ /* 0x001fc800078ec0ff */
[----:B------:R-:W-:-:S07]  /*f070*/  SHF.R.U32.HI R2, RZ, 0x3, R2 ;  /* 0x00000003ff027819 */ /* 0x000fce0000011602 */
[----:B------:R-:W0:Y:S01]  /*f080*/  @P0 LDC R3, c[0x0][0x450] ;  /* 0x00011400ff030b82 */ /* 0x000e220000000800 */
[----:B------:R-:W-:-:S05]  /*f090*/  LOP3.LUT R20, R24, R2, RZ, 0xfc, !PT ;  /* 0x0000000218147212 */ /* 0x000fca00078efcff */
[----:B------:R-:W-:Y:S02]  /*f0a0*/  IMAD R9, R23, 0x80, R20 ;  /* 0x0000008017097824 */ /* 0x000fe400078e0214 */
[----:B------:R-:W1:Y:S02]  /*f0b0*/  @P0 LDC R2, c[0x0][0x44c] ;  /* 0x00011300ff020b82 */ /* 0x000e640000000800 */
[----:B------:R-:W-:Y:S02]  /*f0c0*/  IMAD.MOV.U32 R7, RZ, RZ, R9 ;  /* 0x000000ffff077224 */ /* 0x000fe400078e0009 */
[----:B-1----:R-:W-:-:S05]  /*f0d0*/  @P0 IMAD.HI.U32 R2, R9, R2, RZ ;  /* 0x0000000209020227 */ /* 0x002fca00078e00ff */
[----:B0-----:R-:W-:Y:S02]  /*f0e0*/  @P0 SHF.R.U32.HI R7, RZ, R3, R2 ;  /* 0x00000003ff070219 */ /* 0x001fe40000011602 */
[----:B------:R-:W-:Y:S02]  /*f0f0*/  MOV R3, UR43 ;  /* 0x0000002b00037c02 */ /* 0x000fe40008000f00 */
[----:B------:R-:W-:Y:S01]  /*f100*/  MOV R2, R4 ;  /* 0x0000000400027202 */ /* 0x000fe20000000f00 */
[--C-:B------:R-:W-:Y:S01]  /*f110*/  IMAD.MOV R5, RZ, RZ, -R7.reuse ;  /* 0x000000ffff057224 */ /* 0x100fe200078e0a07 */
[----:B------:R-:W-:-:S03]  /*f120*/  SHF.R.S32.HI R4, RZ, 0x1f, R7 ;  /* 0x0000001fff047819 */ /* 0x000fc60000011407 */
[----:B------:R-:W-:Y:S01]  /*f130*/  IMAD.WIDE.U32 R2, R26, UR4, R2 ;  /* 0x000000041a027c25 */ /* 0x000fe2000f8e0002 */
[----:B------:R-:W-:-:S03]  /*f140*/  ULDC.64 UR4, c[0x0][0x2d0] ;  /* 0x0000b40000047ab9 */ /* 0x000fc60000000a00 */
[----:B------:R-:W-:Y:S02]  /*f150*/  IMAD.IADD R3, R3, 0x1, R25 ;  /* 0x0000000103037824 */ /* 0x000fe400078e0219 */
[----:B------:R-:W-:Y:S02]  /*f160*/  IMAD R5, R0, R5, R9 ;  /* 0x0000000500057224 */ /* 0x000fe400078e0209 */
[----:B------:R-:W-:Y:S02]  /*f170*/  IMAD R4, R4, UR4, RZ ;  /* 0x0000000404047c24 */ /* 0x000fe4000f8e02ff */
[----:B------:R-:W-:-:S04]  /*f180*/  IMAD.WIDE.U32 R2, R7, UR4, R2 ;  /* 0x0000000407027c25 */ /* 0x000fc8000f8e0002 */
[----:B------:R-:W-:Y:S01]  /*f190*/  IMAD R7, R7, UR5, R4 ;  /* 0x0000000507077c24 */ /* 0x000fe2000f8e0204 */
[----:B------:R-:W-:Y:S01]  /*f1a0*/  SHF.R.S32.HI R4, RZ, 0x1f, R5 ;  /* 0x0000001fff047819 */ /* 0x000fe20000011405 */
[----:B------:R-:W-:-:S03]  /*f1b0*/  ULDC.64 UR4, c[0x0][0x2c8] ;  /* 0x0000b20000047ab9 */ /* 0x000fc60000000a00 */
[----:B------:R-:W-:Y:S01]  /*f1c0*/  IADD3 R3, R3, R7, RZ ;  /* 0x0000000703037210 */ /* 0x000fe20007ffe0ff */
[----:B------:R-:W-:-:S04]  /*f1d0*/  IMAD R4, R4, UR4, RZ ;  /* 0x0000000404047c24 */ /* 0x000fc8000f8e02ff */
[C---:B------:R-:W-:Y:S02]  /*f1e0*/  IMAD R7, R5.reuse, UR5, R4 ;  /* 0x0000000505077c24 */ /* 0x040fe4000f8e0204 */
[----:B------:R-:W-:Y:S01]  /*f1f0*/  IMAD.WIDE.U32 R2, R5, UR4, R2 ;  /* 0x0000000405027c25 */ /* 0x000fe2000f8e0002 */
[----:B------:R-:W-:-:S03]  /*f200*/  ULDC.64 UR4, c[0x0][0x280] ;  /* 0x0000a00000047ab9 */ /* 0x000fc60000000a00 */
[----:B------:R-:W-:Y:S01]  /*f210*/  IMAD.IADD R3, R3, 0x1, R7 ;  /* 0x0000000103037824 */ /* 0x000fe200078e0207 */
[----:B------:R-:W-:Y:S01]  /*f220*/  LEA R6, P0, R2, UR4, 0x1 ;  /* 0x0000000402067c11 */ /* 0x000fe2000f8008ff */
[----:B------:R-:W-:Y:S02]  /*f230*/  ULDC UR4, c[0x0][0x2b8] ;  /* 0x0000ae0000047ab9 */ /* 0x000fe40000000800 */
[----:B------:R-:W-:Y:S02]  /*f240*/  ISETP.GE.AND P4, PT, R22, UR4, PT ;  /* 0x0000000416007c0c */ /* 0x000fe4000bf86270 */
[----:B------:R-:W-:Y:S01]  /*f250*/  LEA.HI.X R8, R2, UR5, R3, 0x1, P0 ;  /* 0x0000000502087c11 */ /* 0x000fe200080f0c03 */
[----:B------:R-:W-:Y:S01]  /*f260*/  UMOV UR5, 0xffffffff ;  /* 0xffffffff00057882 */ /* 0x000fe20000000000 */
[----:B------:R-:W-:Y:S02]  /*f270*/  ISETP.GE.AND P3, PT, R37, UR4, PT ;  /* 0x0000000425007c0c */ /* 0x000fe4000bf66270 */
[----:B------:R-:W-:-:S02]  /*f280*/  ISETP.GE.AND P2, PT, R36, UR4, PT ;  /* 0x0000000424007c0c */ /* 0x000fc4000bf46270 */
[----:B------:R-:W-:Y:S01]  /*f290*/  ISETP.GE.AND P1, PT, R35, UR4, PT ;  /* 0x0000000423007c0c */ /* 0x000fe2000bf26270 */
[----:B------:R-:W-:-:S12]  /*f2a0*/  BRA.DIV UR5, `(.L_x_53) ;  /* 0x0000002e052c7947 */ /* 0x000fd8000b800000 */
[----:B------:R-:W-:Y:S01]  /*f2b0*/  SHFL.IDX PT, R3, R8, RZ, 0x181f ;  /* 0x00181fff08037589 */ /* 0x000fe200000e0000 */
[----:B------:R-:W-:Y:S01]  /*f2c0*/  ULDC UR4, c[0x0][0x288] ;  /* 0x0000a20000047ab9 */ /* 0x000fe20000000800 */
[----:B------:R-:W-:Y:S01]  /*f2d0*/  IMAD R7, R23, 0x80, R27 ;  /* 0x0000008017077824 */ /* 0x000fe200078e021b */
[----:B------:R-:W-:Y:S01]  /*f2e0*/  ULDC.64 UR6, c[0x0][0x208] ;  /* 0x0000820000067ab9 */ /* 0x000fe20000000a00 */
[----:B------:R-:W0:Y:S01]  /*f2f0*/  SHFL.IDX PT, R2, R6, RZ, 0x181f ;  /* 0x00181fff06027589 */ /* 0x000e2200000e0000 */
[----:B------:R-:W-:Y:S02]  /*f300*/  IMAD R0, R0, UR4, RZ ;  /* 0x0000000400007c24 */ /* 0x000fe4000f8e02ff */
[C---:B------:R-:W-:Y:S01]  /*f310*/  IADD3 R11, R7.reuse, 0x10, RZ ;  /* 0x00000010070b7810 */ /* 0x040fe20007ffe0ff */
[----:B------:R-:W-:Y:S02]  /*f320*/  SHFL.IDX PT, R5, R8, 0x1, 0x181f ;  /* 0x00381f0008057f89 */ /* 0x000fe400000e0000 */
[----:B------:R-:W-:-:S02]  /*f330*/  ISETP.GE.AND P0, PT, R7, R0, PT ;  /* 0x000000000700720c */ /* 0x000fc40003f06270 */
[----:B------:R-:W1:Y:S04]  /*f340*/  SHFL.IDX PT, R4, R6, 0x1, 0x181f ;  /* 0x00381f0006047f89 */ /* 0x000e6800000e0000 */
[----:B------:R-:W-:Y:S07]  /*f350*/  SHFL.IDX PT, R14, R6, 0x7, 0x181f ;  /* 0x00f81f00060e7f89 */ /* 0x000fee00000e0000 */
[----:B------:R-:W-:Y:S01]  /*f360*/  @!P0 LEA R9, R31, UR42, 0x1 ;  /* 0x0000002a1f098c11 */ /* 0x000fe2000f8e08ff */
[----:B0-----:R-:W-:-:S05]  /*f370*/  @!P0 IMAD.WIDE.U32 R2, R22, 0x2, R2 ;  /* 0x0000000216028825 */ /* 0x001fca00078e0002 */
[----:B------:R-:W-:Y:S04]  /*f380*/  @!P0 LDGSTS.E.BYPASS.LTC128B.128 [R9+0x14400], desc[UR6][R2.64], !P4 ;  /* 0x1440000002098fae */ /* 0x000fe8000e101d46 */
[----:B------:R-:W-:Y:S04]  /*f390*/  @!P0 LDGSTS.E.BYPASS.LTC128B.128 [R9+0x18400], desc[UR6][R2.64+0x80], !P3 ;  /* 0x1840008002098fae */ /* 0x000fe8000d901d46 */
[----:B------:R-:W-:Y:S04]  /*f3a0*/  @!P0 LDGSTS.E.BYPASS.LTC128B.128 [R9+0x1c400], desc[UR6][R2.64+0x100], !P2 ;  /* 0x1c40010002098fae */ /* 0x000fe8000d101d46 */
[----:B------:R0:W-:Y:S01]  /*f3b0*/  @!P0 LDGSTS.E.BYPASS.LTC128B.128 [R9+0x20400], desc[UR6][R2.64+0x180], !P1 ;  /* 0x2040018002098fae */ /* 0x0001e2000c901d46 */
[----:B------:R-:W-:Y:S01]  /*f3c0*/  ISETP.GE.AND P0, PT, R11, R0, PT ;  /* 0x000000000b00720c */ /* 0x000fe20003f06270 */
[----:B------:R-:W-:-:S02]  /*f3d0*/  VIADD R11, R7, 0x30 ;  /* 0x00000030070b7836 */ /* 0x000fc40000000000 */
[----:B0-----:R-:W-:Y:S01]  /*f3e0*/  SHFL.IDX PT, R3, R8, 0x2, 0x181f ;  /* 0x00581f0008037f89 */ /* 0x001fe200000e0000 */
[----:B------:R-:W-:-:S09]  /*f3f0*/  VIADD R9, R7, 0x20 ;  /* 0x0000002007097836 */ /* 0x000fd20000000000 */
[----:B------:R-:W-:Y:S01]  /*f400*/  @!P0 LEA R21, R31, UR42, 0x1 ;  /* 0x0000002a1f158c11 */ /* 0x000fe2000f8e08ff */
[----:B-1----:R-:W-:Y:S01]  /*f410*/  @!P0 IMAD.WIDE.U32 R4, R22, 0x2, R4 ;  /* 0x0000000216048825 */ /* 0x002fe200078e0004 */
[----:B------:R-:W0:Y:S04]  /*f420*/  SHFL.IDX PT, R2, R6, 0x2, 0x181f ;  /* 0x00581f0006027f89 */ /* 0x000e2800000e0000 */
[----:B------:R-:W-:Y:S04]  /*f430*/  @!P0 LDGSTS.E.BYPASS.LTC128B.128 [R21+0x14c00], desc[UR6][R4.64], !P4 ;  /* 0x14c0000004158fae */ /* 0x000fe8000e101d46 */
[----:B------:R-:W-:Y:S04]  /*f440*/  @!P0 LDGSTS.E.BYPASS.LTC128B.128 [R21+0x18c00], desc[UR6][R4.64+0x80], !P3 ;  /* 0x18c0008004158fae */ /* 0x000fe8000d901d46 */
[----:B------:R-:W-:Y:S04]  /*f450*/  @!P0 LDGSTS.E.BYPASS.LTC128B.128 [R21+0x1cc00], desc[UR6][R4.64+0x100], !P2 ;  /* 0x1cc0010004158fae */ /* 0x000fe8000d101d46 */
[----:B------:R1:W-:Y:S01]  /*f460*/  @!P0 LDGSTS.E.BYPASS.LTC128B.128 [R21+0x20c00], desc[UR6][R4.64+0x180], !P1 ;  /* 0x20c0018004158fae */ /* 0x0003e2000c901d46 */
[----:B------:R-:W-:-:S03]  /*f470*/  ISETP.GE.AND P0, PT, R9, R0, PT ;  /* 0x000000000900720c */ /* 0x000fc60003f06270 */
[----:B-1----:R-:W-:Y:S10]  /*f480*/  SHFL.IDX PT, R5, R8, 0x3, 0x181f ;  /* 0x00781f0008057f89 */ /* 0x002ff400000e0000 */
[----:B0-----:R-:W-:Y:S01]  /*f490*/  @!P0 IMAD.WIDE.U32 R2, R22, 0x2, R2 ;  /* 0x0000000216028825 */ /* 0x001fe200078e0002 */
[----:B------:R-:W-:Y:S01]  /*f4a0*/  @!P0 LEA R9, R31, UR42, 0x1 ;  /* 0x0000002a1f098c11 */ /* 0x000fe2000f8e08ff */
[----:B------:R-:W0:Y:S04]  /*f4b0*/  SHFL.IDX PT, R4, R6, 0x3, 0x181f ;  /* 0x00781f0006047f89 */ /* 0x000e2800000e0000 */
[----:B------:R-:W-:Y:S04]  /*f4c0*/  @!P0 LDGSTS.E.BYPASS.LTC128B.128 [R9+0x15400], desc[UR6][R2.64], !P4 ;  /* 0x1540000002098fae */ /* 0x000fe8000e101d46 */
[----:B------:R-:W-:Y:S04]  /*f4d0*/  @!P0 LDGSTS.E.BYPASS.LTC128B.128 [R9+0x19400], desc[UR6][R2.64+0x80], !P3 ;  /* 0x1940008002098fae */ /* 0x000fe8000d901d46 */
[----:B------:R-:W-:Y:S04]  /*f4e0*/  @!P0 LDGSTS.E.BYPASS.LTC128B.128 [R9+0x1d400], desc[UR6][R2.64+0x100], !P2 ;  /* 0x1d40010002098fae */ /* 0x000fe8000d101d46 */
[----:B------:R1:W-:Y:S01]  /*f4f0*/  @!P0 LDGSTS.E.BYPASS.LTC128B.128 [R9+0x21400], desc[UR6][R2.64+0x180], !P1 ;  /* 0x2140018002098fae */ /* 0x0003e2000c901d46 */
[----:B------:R-:W-:Y:S01]  /*f500*/  ISETP.GE.AND P0, PT, R11, R0, PT ;  /* 0x000000000b00720c */ /* 0x000fe20003f06270 */
[----:B------:R-:W-:-:S02]  /*f510*/  VIADD R11, R7, 0x50 ;  /* 0x00000050070b7836 */ /* 0x000fc40000000000 */
[----:B-1----:R-:W-:Y:S01]  /*f520*/  SHFL.IDX PT, R3, R8, 0x4, 0x181f ;  /* 0x00981f0008037f89 */ /* 0x002fe200000e0000 */
[----:B------:R-:W-:-:S09]  /*f530*/  IADD3 R9, R7, 0x40, RZ ;  /* 0x0000004007097810 */ /* 0x000fd20007ffe0ff */
[----:B0-----:R-:W-:Y:S01]  /*f540*/  @!P0 IMAD.WIDE.U32 R4, R22, 0x2, R4 ;  /* 0x0000000216048825 */ /* 0x001fe200078e0004 */
[----:B------:R-:W-:Y:S01]  /*f550*/  @!P0 LEA R21, R31, UR42, 0x1 ;  /* 0x0000002a1f158c11 */ /* 0x000fe2000f8e08ff */
        /* <DEDUP_REMOVED lines=15> */
[----:B-1----:R-:W-:Y:S01]  /*f650*/  SHFL.IDX PT, R3, R8, 0x6, 0x181f ;  /* 0x00d81f0008037f89 */ /* 0x002fe200000e0000 */
[----:B------:R-:W-:-:S09]  /*f660*/  VIADD R9, R7, 0x60 ;  /* 0x0000006007097836 */ /* 0x000fd20000000000 */
[----:B------:R-:W-:Y:S01]  /*f670*/  @!P0 LEA R21, R31, UR42, 0x1 ;  /* 0x0000002a1f158c11 */ /* 0x000fe2000f8e08ff */
[----:B0-----:R-:W-:Y:S01]  /*f680*/  @!P0 IMAD.WIDE.U32 R4, R22, 0x2, R4 ;  /* 0x0000000216048825 */ /* 0x001fe200078e0004 */
[----:B------:R-:W0:Y:S04]  /*f690*/  SHFL.IDX PT, R2, R6, 0x6, 0x181f ;  /* 0x00d81f0006027f89 */ /* 0x000e2800000e0000 */
[----:B------:R1:W-:Y:S04]  /*f6a0*/  @!P0 LDGSTS.E.BYPASS.LTC128B.128 [R21+0x16c00], desc[UR6][R4.64], !P4 ;  /* 0x16c0000004158fae */ /* 0x0003e8000e101d46 */
[----:B------:R1:W-:Y:S04]  /*f6b0*/  @!P0 LDGSTS.E.BYPASS.LTC128B.128 [R21+0x1ac00], desc[UR6][R4.64+0x80], !P3 ;  /* 0x1ac0008004158fae */ /* 0x0003e8000d901d46 */
[----:B------:R1:W-:Y:S04]  /*f6c0*/  @!P0 LDGSTS.E.BYPASS.LTC128B.128 [R21+0x1ec00], desc[UR6][R4.64+0x100], !P2 ;  /* 0x1ec0010004158fae */ /* 0x0003e8000d101d46 */
[----:B------:R1:W-:Y:S01]  /*f6d0*/  @!P0 LDGSTS.E.BYPASS.LTC128B.128 [R21+0x22c00], desc[UR6][R4.64+0x180], !P1 ;  /* 0x22c0018004158fae */ /* 0x0003e2000c901d46 */
[----:B------:R-:W-:-:S03]  /*f6e0*/  ISETP.GE.AND P0, PT, R9, R0, PT ;  /* 0x000000000900720c */ /* 0x000fc60003f06270 */
[----:B------:R-:W2:Y:S10]  /*f6f0*/  SHFL.IDX PT, R8, R8, 0x7, 0x181f ;  /* 0x00f81f0008087f89 */ /* 0x000eb400000e0000 */
[----:B0-----:R-:W-:Y:S01]  /*f700*/  @!P0 IMAD.WIDE.U32 R2, R22, 0x2, R2 ;  /* 0x0000000216028825 */ /* 0x001fe200078e0002 */
[----:B------:R-:W-:-:S05]  /*f710*/  @!P0 LEA R9, R31, UR42, 0x1 ;  /* 0x0000002a1f098c11 */ /* 0x000fca000f8e08ff */
[----:B------:R1:W-:Y:S04]  /*f720*/  @!P0 LDGSTS.E.BYPASS.LTC128B.128 [R9+0x17400], desc[UR6][R2.64], !P4 ;  /* 0x1740000002098fae */ /* 0x0003e8000e101d46 */
[----:B------:R1:W-:Y:S04]  /*f730*/  @!P0 LDGSTS.E.BYPASS.LTC128B.128 [R9+0x1b400], desc[UR6][R2.64+0x80], !P3 ;  /* 0x1b40008002098fae */ /* 0x0003e8000d901d46 */
[----:B------:R1:W-:Y:S04]  /*f740*/  @!P0 LDGSTS.E.BYPASS.LTC128B.128 [R9+0x1f400], desc[UR6][R2.64+0x100], !P2 ;  /* 0x1f40010002098fae */ /* 0x0003e8000d101d46 */
[----:B--2---:R1:W-:Y:S02]  /*f750*/  @!P0 LDGSTS.E.BYPASS.LTC128B.128 [R9+0x23400], desc[UR6][R2.64+0x180], !P1 ;  /* 0x2340018002098fae */ /* 0x0043e4000c901d46 */
.L_x_119:
[----:B------:R-:W-:Y:S01]  /*f760*/  IADD3 R7, R7, 0x70, RZ ;  /* 0x0000007007077810 */ /* 0x000fe20007ffe0ff */
[----:B------:R-:W-:Y:S01]  /*f770*/  BSSY B0, `(.L_x_54) ;  /* 0x000000f000007945 */ /* 0x000fe20003800000 */
[----:B-1----:R-:W-:Y:S02]  /*f780*/  IMAD.MOV.U32 R2, RZ, RZ, R14 ;  /* 0x000000ffff027224 */ /* 0x002fe400078e000e */
[----:B------:R-:W-:Y:S01]  /*f790*/  ISETP.GE.AND P0, PT, R7, R0, PT ;  /* 0x000000000700720c */ /* 0x000fe20003f06270 */
[----:B------:R-:W-:-:S12]  /*f7a0*/  IMAD.MOV.U32 R3, RZ, RZ, R8 ;  /* 0x000000ffff037224 */ /* 0x000fd800078e0008 */
[----:B------:R-:W-:Y:S05]  /*f7b0*/  @P0 BRA `(.L_x_55) ;  /* 0x0000000000280947 */ /* 0x000fea0003800000 */
[----:B------:R-:W-:Y:S01]  /*f7c0*/  IMAD.WIDE.U32 R2, R22, 0x2, R2 ;  /* 0x0000000216027825 */ /* 0x000fe200078e0002 */
[----:B------:R-:W-:Y:S01]  /*f7d0*/  LEA R5, R31, UR42, 0x1 ;  /* 0x0000002a1f057c11 */ /* 0x000fe2000f8e08ff */
[----:B------:R-:W-:-:S04]  /*f7e0*/  ULDC.64 UR4, c[0x0][0x208] ;  /* 0x0000820000047ab9 */ /* 0x000fc80000000a00 */
[----:B------:R-:W-:Y:S01]  /*f7f0*/  @!PT LDS RZ, [RZ] ;  /* 0x00000000fffff984 */ /* 0x000fe20000000800 */
[----:B------:R-:W-:Y:S01]  /*f800*/  @!PT LDS RZ, [RZ] ;  /* 0x00000000fffff984 */ /* 0x000fe20000000800 */
[----:B------:R-:W-:Y:S01]  /*f810*/  @!PT LDS RZ, [RZ] ;  /* 0x00000000fffff984 */ /* 0x000fe20000000800 */
[----:B------:R0:W-:Y:S04]  /*f820*/  LDGSTS.E.BYPASS.LTC128B.128 [R5+0x17c00], desc[UR4][R2.64], !P4 ;  /* 0x17c0000002057fae */ /* 0x0001e8000e101d44 */
[----:B------:R0:W-:Y:S04]  /*f830*/  LDGSTS.E.BYPASS.LTC128B.128 [R5+0x1bc00], desc[UR4][R2.64+0x80], !P3 ;  /* 0x1bc0008002057fae */ /* 0x0001e8000d901d44 */
[----:B------:R0:W-:Y:S04]  /*f840*/  LDGSTS.E.BYPASS.LTC128B.128 [R5+0x1fc00], desc[UR4][R2.64+0x100], !P2 ;  /* 0x1fc0010002057fae */ /* 0x0001e8000d101d44 */
[----:B------:R0:W-:Y:S02]  /*f850*/  LDGSTS.E.BYPASS.LTC128B.128 [R5+0x23c00], desc[UR4][R2.64+0x180], !P1 ;  /* 0x23c0018002057fae */ /* 0x0001e4000c901d44 */
.L_x_55:
[----:B------:R-:W-:Y:S05]  /*f860*/  BSYNC B0 ;  /* 0x0000000000007941 */ /* 0x000fea0003800000 */
.L_x_54:
[----:B------:R-:W-:Y:S01]  /*f870*/  NOP ;  /* 0x0000000000007918 */ /* 0x000fe20000000000 */
[----:B------:R-:W-:Y:S01]  /*f880*/  SYNCS.ARRIVE.TRANS64.RED.A0T1 RZ, [UR42+0x38800], RZ ;  /* 0x038800ffffff79a7 */ /* 0x000fe2000820042a */
[----:B------:R-:W-:Y:S01]  /*f890*/  MOV R0, 0x1 ;  /* 0x0000000100007802 */ /* 0x000fe20000000f00 */
[----:B------:R-:W-:Y:S03]  /*f8a0*/  ARRIVES.LDGSTSBAR.64.TRANSCNT [UR42+0x38800] ;  /* 0x03880000ff0079b0 */ /* 0x000fe60008000aaa */
[----:B------:R-:W-:Y:S01]  /*f8b0*/  SHF.L.U32 R0, R0, 0x1f, RZ ;  /* 0x0000001f00007819 */ /* 0x000fe200000006ff */
[----:B------:R-:W-:Y:S01]  /*f8c0*/  NOP ;  /* 0x0000000000007918 */ /* 0x000fe20000000000 */
[----:B------:R-:W-:Y:S02]  /*f8d0*/  SYNCS.ARRIVE.TRANS64.A1T0 RZ, [UR42+0x38800], RZ ;  /* 0x038800ffffff79a7 */ /* 0x000fe4000810002a */
[----:B------:R-:W1:Y:S02]  /*f8e0*/  SYNCS.PHASECHK.TRANS64.TRYWAIT P0, [UR42+0x38820], R0 ;  /* 0x03882000ff0075a7 */ /* 0x000e64000800016a */
[----:B-1----:R-:W-:Y:S05]  /*f8f0*/  @!P0 BRA `(.L_x_56) ;  /* 0x0000003000588947 */ /* 0x002fea0003800000 */
.L_x_120:
[----:B------:R-:W-:Y:S01]  /*f900*/  UIADD3 UR4, UR46, -0x2, URZ ;  /* 0xfffffffe2e047890 */ /* 0x000fe2000fffe03f */
[----:B------:R-:W-:Y:S02]  /*f910*/  IMAD.MOV.U32 R26, RZ, RZ, 0x1 ;  /* 0x00000001ff1a7424 */ /* 0x000fe400078e00ff */
[----:B------:R-:W-:Y:S01]  /*f920*/  IMAD.MOV.U32 R21, RZ, RZ, RZ ;  /* 0x000000ffff157224 */ /* 0x000fe200078e00ff */
[----:B------:R-:W-:-:S06]  /*f930*/  UISETP.GE.AND UP0, UPT, UR4, UR45, UPT ;  /* 0x0000002d0400728c */ /* 0x000fcc000bf06270 */
[----:B------:R-:W-:-:S13]  /*f940*/  PLOP3.LUT P0, PT, PT, PT, UP0, 0x40, 0x0 ;  /* 0x000000000000781c */ /* 0x000fda0003f0e808 */
[----:B------:R-:W-:Y:S05]  /*f950*/  @P0 BRA `(.L_x_57) ;  /* 0x0000001000840947 */ /* 0x000fea0003800000 */
[----:B0-----:R-:W0:Y:S01]  /*f960*/  S2R R2, SR_TID.X ;  /* 0x0000000000027919 */ /* 0x001e220000002100 */
[----:B------:R-:W-:Y:S01]  /*f970*/  UIADD3 UR4, UR44, 0x1, URZ ;  /* 0x000000012c047890 */ /* 0x000fe2000fffe03f */
[----:B------:R-:W-:Y:S01]  /*f980*/  LOP3.LUT R3, RZ, UR41, RZ, 0x33, !PT ;  /* 0x00000029ff037c12 */ /* 0x000fe2000f8e33ff */
[----:B------:R-:W-:Y:S01]  /*f990*/  BSSY B0, `(.L_x_57) ;  /* 0x000011d000007945 */ /* 0x000fe20003800000 */
[----:B------:R-:W-:Y:S01]  /*f9a0*/  IMAD.MOV.U32 R23, RZ, RZ, 0x1 ;  /* 0x00000001ff177424 */ /* 0x000fe200078e00ff */
[----:B------:R-:W-:Y:S01]  /*f9b0*/  UIMAD UR4, UR4, UR38, URZ ;  /* 0x00000026040472a4 */ /* 0x000fe2000f8e023f */
[----:B------:R-:W-:-:S05]  /*f9c0*/  MOV R20, RZ ;  /* 0x000000ff00147202 */ /* 0x000fca0000000f00 */
[----:B------:R-:W-:Y:S01]  /*f9d0*/  LOP3.LUT R0, RZ, UR4, RZ, 0x33, !PT ;  /* 0x00000004ff007c12 */ /* 0x000fe2000f8e33ff */
[----:B------:R-:W-:Y:S02]  /*f9e0*/  ULDC UR4, c[0x0][0x2f4] ;  /* 0x0000bd0000047ab9 */ /* 0x000fe40000000800 */
[----:B------:R-:W-:Y:S02]  /*f9f0*/  ISETP.GE.AND P4, PT, R22, UR4, PT ;  /* 0x0000000416007c0c */ /* 0x000fe4000bf86270 */
[----:B------:R-:W-:Y:S02]  /*fa00*/  VIMNMX R0, R0, R3, !PT ;  /* 0x0000000300007248 */ /* 0x000fe40007fe0100 */
[----:B------:R-:W-:Y:S02]  /*fa10*/  ISETP.GE.AND P3, PT, R37, UR4, PT ;  /* 0x0000000425007c0c */ /* 0x000fe4000bf66270 */
[----:B------:R-:W-:Y:S02]  /*fa20*/  IADD3 R30, -R0, -0x2, RZ ;  /* 0xfffffffe001e7810 */ /* 0x000fe40007ffe1ff */
[----:B------:R-:W-:-:S02]  /*fa30*/  ISETP.GE.AND P2, PT, R36, UR4, PT ;  /* 0x0000000424007c0c */ /* 0x000fc4000bf46270 */
[----:B------:R-:W-:Y:S02]  /*fa40*/  ISETP.GE.AND P1, PT, R35, UR4, PT ;  /* 0x0000000423007c0c */ /* 0x000fe4000bf26270 */
[----:B0-----:R-:W-:-:S04]  /*fa50*/  LOP3.LUT R2, R2, 0x7f, RZ, 0xc0, !PT ;  /* 0x0000007f02027812 */ /* 0x001fc800078ec0ff */
[----:B------:R-:W-:-:S04]  /*fa60*/  SHF.R.U32.HI R2, RZ, 0x3, R2 ;  /* 0x00000003ff027819 */ /* 0x000fc80000011602 */
[----:B------:R-:W-:Y:S02]  /*fa70*/  IADD3 R19, R24, R19, R2 ;  /* 0x0000001318137210 */ /* 0x000fe40007ffe002 */
[----:B------:R-:W-:Y:S01]  /*fa80*/  IADD3 R5, -R2, UR40, RZ ;  /* 0x0000002802057c10 */ /* 0x000fe2000fffe1ff */
[----:B------:R-:W-:Y:S01]  /*fa90*/  IMAD.SHL.U32 R2, R22, 0x2, RZ ;  /* 0x0000000216027824 */ /* 0x000fe200078e00ff */
[----:B------:R-:W-:-:S03]  /*faa0*/  IADD3 R19, R19, -0xf0, RZ ;  /* 0xffffff1013137810 */ /* 0x000fc60007ffe0ff */
[C---:B------:R-:W-:Y:S02]  /*fab0*/  IMAD R5, R0.reuse, 0x50, R5 ;  /* 0x0000005000057824 */ /* 0x040fe400078e0205 */
[----:B------:R-:W-:Y:S02]  /*fac0*/  IMAD R10, R0, -0x50, R19 ;  /* 0xffffffb0000a7824 */ /* 0x000fe400078e0213 */
[----:B------:R-:W-:-:S07]  /*fad0*/  VIADD R0, R5, 0xa0 ;  /* 0x000000a005007836 */ /* 0x000fce0000000000 */
.L_x_70:
[----:B------:R-:W2:Y:S01]  /*fae0*/  LDL R8, [R1] ;  /* 0x0000000001087983 */ /* 0x000ea20000100800 */
[----:B------:R-:W0:Y:S01]  /*faf0*/  LDC R3, c[0x0][0x430] ;  /* 0x00010c00ff037b82 */ /* 0x000e220000000800 */
[----:B------:R-:W1:Y:S01]  /*fb00*/  S2R R2, SR_TID.X ;  /* 0x0000000000027919 */ /* 0x000e620000002100 */
[----:B------:R-:W3:Y:S01]  /*fb10*/  S2R R4, SR_TID.X ;  /* 0x0000000000047919 */ /* 0x000ee20000002100 */
[----:B0-----:R-:W-:Y:S01]  /*fb20*/  ISETP.NE.AND P0, PT, R3, 0x1, PT ;  /* 0x000000010300780c */ /* 0x001fe20003f05270 */
[----:B-1----:R-:W-:-:S12]  /*fb30*/  IMAD.SHL.U32 R2, R2, 0x10, RZ ;  /* 0x0000001002027824 */ /* 0x002fd800078e00ff */
[----:B------:R-:W0:Y:S01]  /*fb40*/  @P0 LDC R3, c[0x0][0x434] ;  /* 0x00010d00ff030b82 */ /* 0x000e220000000800 */
[----:B---3--:R-:W-:Y:S02]  /*fb50*/  LOP3.LUT R4, R4, 0x7f, RZ, 0xc0, !PT ;  /* 0x0000007f04047812 */ /* 0x008fe400078ec0ff */
[----:B------:R-:W-:Y:S02]  /*fb60*/  LOP3.LUT R2, R2, 0x70, RZ, 0xc0, !PT ;  /* 0x0000007002027812 */ /* 0x000fe400078ec0ff */
[----:B------:R-:W-:-:S03]  /*fb70*/  SHF.R.U32.HI R4, RZ, 0x3, R4 ;  /* 0x00000003ff047819 */ /* 0x000fc60000011604 */
[----:B------:R-:W1:Y:S01]  /*fb80*/  @P0 LDC R5, c[0x0][0x438] ;  /* 0x00010e00ff050b82 */ /* 0x000e620000000800 */
[----:B------:R-:W-:-:S04]  /*fb90*/  LOP3.LUT R2, R2, R4, RZ, 0xfc, !PT ;  /* 0x0000000402027212 */ /* 0x000fc800078efcff */
[----:B------:R-:W-:-:S13]  /*fba0*/  ISETP.GT.U32.AND P6, PT, R2, 0x4f, PT ;  /* 0x0000004f0200780c */ /* 0x000fda0003fc4070 */
[----:B------:R-:W2:Y:S01]  /*fbb0*/  @!P6 LDC.64 R6, c[0x0][0x428] ;  /* 0x00010a00ff06eb82 */ /* 0x000ea20000000a00 */
[----:B0-----:R-:W-:Y:S01]  /*fbc0*/  @P0 IMAD.HI.U32 R2, R10, R3, RZ ;  /* 0x000000030a020227 */ /* 0x001fe200078e00ff */
[----:B------:R-:W-:-:S04]  /*fbd0*/  MOV R9, R10 ;  /* 0x0000000a00097202 */ /* 0x000fc80000000f00 */
[----:B-1----:R-:W-:Y:S02]  /*fbe0*/  @P0 SHF.R.U32.HI R9, RZ, R5, R2 ;  /* 0x00000005ff090219 */ /* 0x002fe40000011602 */
[----:B------:R-:W0:Y:S02]  /*fbf0*/  @!P6 LDC.64 R4, c[0x0][0x418] ;  /* 0x00010600ff04eb82 */ /* 0x000e240000000a00 */
[----:B------:R-:W-:Y:S02]  /*fc00*/  @!P6 SHF.R.S32.HI R3, RZ, 0x1f, R9 ;  /* 0x0000001fff03e819 */ /* 0x000fe40000011409 */
[----:B------:R-:W-:Y:S02]  /*fc10*/  LOP3.LUT P5, RZ, R16, 0x20, RZ, 0xc0, !PT ;  /* 0x0000002010ff7812 */ /* 0x000fe400078ac0ff */
[----:B------:R-:W-:Y:S01]  /*fc20*/  IADD3 R21, R20, 0x1, RZ ;  /* 0x0000000114157810 */ /* 0x000fe20007ffe0ff */
[----:B------:R-:W-:Y:S01]  /*fc30*/  ULDC.64 UR4, c[0x0][0x208] ;  /* 0x0000820000047ab9 */ /* 0x000fe20000000a00 */
[----:B--2---:R-:W-:-:S04]  /*fc40*/  @!P6 IMAD R2, R8, R6, RZ ;  /* 0x000000060802e224 */ /* 0x004fc800078e02ff */
[----:B------:R-:W-:Y:S02]  /*fc50*/  @!P6 IMAD R7, R34, R7, R2 ;  /* 0x000000072207e224 */ /* 0x000fe400078e0202 */
[----:B------:R-:W-:-:S04]  /*fc60*/  @!P6 IMAD.MOV.U32 R2, RZ, RZ, R9 ;  /* 0x000000ffff02e224 */ /* 0x000fc800078e0009 */
[----:B------:R-:W-:-:S04]  /*fc70*/  @!P6 IMAD.WIDE.U32 R2, R34, R6, R2 ;  /* 0x000000062202e225 */ /* 0x000fc800078e0002 */
[----:B------:R-:W-:Y:S01]  /*fc80*/  @!P6 IMAD.IADD R3, R7, 0x1, R3 ;  /* 0x000000010703e824 */ /* 0x000fe200078e0203 */
[----:B0-----:R-:W-:Y:S01]  /*fc90*/  @!P6 LEA R4, P0, R2, R4, 0x2 ;  /* 0x000000040204e211 */ /* 0x001fe200078010ff */
[----:B------:R-:W-:-:S03]  /*fca0*/  IMAD.MOV.U32 R8, RZ, RZ, RZ ;  /* 0x000000ffff087224 */ /* 0x000fc600078e00ff */
[----:B------:R-:W-:Y:S02]  /*fcb0*/  @!P6 LEA.HI.X R5, R2, R5, R3, 0x2, P0 ;  /* 0x000000050205e211 */ /* 0x000fe400000f1403 */
[----:B------:R-:W-:-:S03]  /*fcc0*/  ISETP.NE.AND P0, PT, R21, 0x2, PT ;  /* 0x000000021500780c */ /* 0x000fc60003f05270 */
[----:B------:R0:W5:Y:S01]  /*fcd0*/  @!P6 LDG.E R8, desc[UR4][R4.64] ;  /* 0x000000040408e981 */ /* 0x000162000c1e1900 */
[----:B------:R-:W-:Y:S02]  /*fce0*/  SEL R26, RZ, 0x1, P0 ;  /* 0x00000001ff1a7807 */ /* 0x000fe40000000000 */
[----:B------:R-:W-:Y:S02]  /*fcf0*/  SEL R21, R21, RZ, P0 ;  /* 0x000000ff15157207 */ /* 0x000fe40000000000 */
[----:B------:R-:W-:Y:S01]  /*fd00*/  LOP3.LUT R26, R23, R26, RZ, 0x3c, !PT ;  /* 0x0000001a171a7212 */ /* 0x000fe200078e3cff */
[----:B------:R-:W-:Y:S06]  /*fd10*/  @!P5 BRA `(.L_x_58) ;  /* 0x000000000004d947 */ /* 0x000fec0003800000 */
[----:B------:R-:W-:Y:S01]  /*fd20*/  BPT.TRAP 0x1 ;  /* 0x000000040000795c */ /* 0x000fe20000300000 */
.L_x_58:
[----:B------:R-:W-:Y:S01]  /*fd30*/  LEA R19, R21, UR42, 0x3 ;  /* 0x0000002a15137c11 */ /* 0x000fe2000f8e18ff */
[----:B------:R-:W-:Y:S01]  /*fd40*/  BSSY B1, `(.L_x_59) ;  /* 0x0000004000017945 */ /* 0x000fe20003800000 */
[----:B------:R-:W-:-:S04]  /*fd50*/  SHF.L.U32 R2, R26, 0x1f, RZ ;  /* 0x0000001f1a027819 */ /* 0x000fc800000006ff */
[----:B------:R-:W1:Y:S02]  /*fd60*/  SYNCS.PHASECHK.TRANS64.TRYWAIT P0, [R19+URZ+0x38840], R2 ;  /* 0x03884002130075a7 */ /* 0x000e64000800017f */
[----:B-1----:R-:W-:Y:S05]  /*fd70*/  @!P0 BRA `(.L_x_60) ;  /* 0x0000002c00508947 */ /* 0x002fea0003800000 */
.L_x_121:
[----:B------:R-:W-:Y:S05]  /*fd80*/  BSYNC B1 ;  /* 0x0000000000017941 */ /* 0x000fea0003800000 */
.L_x_59:
[----:B------:R-:W-:Y:S01]  /*fd90*/  ULDC UR4, c[0x0][0x430] ;  /* 0x00010c0000047ab9 */ /* 0x000fe20000000800 */
[----:B-----5:R-:W-:Y:S01]  /*fda0*/  SHF.R.S32.HI R29, RZ, 0x1f, R8 ;  /* 0x0000001fff1d7819 */ /* 0x020fe20000011408 */
[----:B------:R-:W-:Y:S01]  /*fdb0*/  UIADD3 UR4, -UR4, URZ, URZ ;  /* 0x0000003f04047290 */ /* 0x000fe2000fffe13f */
[----:B------:R-:W-:Y:S01]  /*fdc0*/  R2UR UR6, R33 ;  /* 0x00000000210672ca */ /* 0x000fe200000e0000 */
[----:B------:R-:W-:Y:S01]  /*fdd0*/  IMAD R25, R21, 0x5000, R31 ;  /* 0x0000500015197824 */ /* 0x000fe200078e021f */
[----:B------:R-:W-:-:S03]  /*fde0*/  LOP3.LUT P5, RZ, R16, 0x2, RZ, 0xc0, !PT ;  /* 0x0000000210ff7812 */ /* 0x000fc600078ac0ff */
[----:B------:R-:W-:Y:S01]  /*fdf0*/  IMAD R9, R9, UR4, R10 ;  /* 0x0000000409097c24 */ /* 0x000fe2000f8e020a */
[----:B------:R-:W-:-:S04]  /*fe00*/  ULDC.64 UR4, c[0x0][0x300] ;  /* 0x0000c00000047ab9 */ /* 0x000fc80000000a00 */
[----:B------:R-:W-:-:S05]  /*fe10*/  SHF.R.S32.HI R28, RZ, 0x1f, R9 ;  /* 0x0000001fff1c7819 */ /* 0x000fca0000011409 */
[----:B-1----:R-:W-:-:S04]  /*fe20*/  IMAD R2, R28, UR4, RZ ;  /* 0x000000041c027c24 */ /* 0x002fc8000f8e02ff */
[C---:B0-----:R-:W-:Y:S02]  /*fe30*/  IMAD R5, R9.reuse, UR5, R2 ;  /* 0x0000000509057c24 */ /* 0x041fe4000f8e0202 */
        /* <DEDUP_REMOVED lines=14> */
[----:B------:R-:W-:Y:S01]  /*ff20*/  VIADD R27, R3, UR4 ;  /* 0x00000004031b7c36 */ /* 0x000fe20008000000 */
[----:B------:R-:W-:-:S04]  /*ff30*/  UMOV UR4, 0xffffffff ;  /* 0xffffffff00047882 */ /* 0x000fc80000000000 */
[----:B------:R-:W-:Y:S01]  /*ff40*/  LEA.HI.X R27, R2, UR7, R27, 0x1, P0 ;  /* 0x00000007021b7c11 */ /* 0x000fe200080f0c1b */
[----:B------:R-:W-:Y:S06]  /*ff50*/  BRA.DIV UR4, `(.L_x_61) ;  /* 0x0000002a04ec7947 */ /* 0x000fec000b800000 */
[----:B------:R-:W0:Y:S01]  /*ff60*/  SHFL.IDX PT, R14, R24, RZ, 0x181f ;  /* 0x00181fff180e7589 */ /* 0x000e2200000e0000 */
[----:B------:R-:W-:Y:S01]  /*ff70*/  SHF.L.U32 R12, R22, 0x1, RZ ;  /* 0x00000001160c7819 */ /* 0x000fe200000006ff */
[----:B------:R-:W-:Y:S01]  /*ff80*/  ULDC.64 UR4, c[0x0][0x208] ;  /* 0x0000820000047ab9 */ /* 0x000fe20000000a00 */
[----:B------:R-:W-:Y:S01]  /*ff90*/  LOP3.LUT R16, R16, 0xffffff7f, RZ, 0xc0, !PT ;  /* 0xffffff7f10107812 */ /* 0x000fe200078ec0ff */
[----:B------:R-:W1:Y:S01]  /*ffa0*/  SHFL.IDX PT, R3, R27, RZ, 0x181f ;  /* 0x00181fff1b037589 */ /* 0x000e6200000e0000 */
[----:B------:R-:W-:Y:S02]  /*ffb0*/  LEA R25, R25, UR42, 0x1 ;  /* 0x0000002a19197c11 */ /* 0x000fe4000f8e08ff */
[----:B------:R-:W-:Y:S01]  /*ffc0*/  @P1 LOP3.LUT R16, R16, 0x80, RZ, 0xfc, !PT ;  /* 0x0000008010101812 */ /* 0x000fe200078efcff */
[----:B------:R-:W2:Y:S03]  /*ffd0*/  SHFL.IDX PT, R11, R24, 0x1, 0x181f ;  /* 0x00381f00180b7f89 */ /* 0x000ea600000e0000 */
[C---:B------:R-:W-:Y:S01]  /*ffe0*/  LOP3.LUT P1, RZ, R16.reuse, 0x8, RZ, 0xc0, !PT ;  /* 0x0000000810ff7812 */ /* 0x040fe2000782c0ff */
[----:B------:R-:W3:Y:S01]  /*fff0*/  SHFL.IDX PT, R5, R27, 0x1, 0x181f ;  /* 0x00381f001b057f89 */ /* 0x000ee200000e0000 */
[----:B------:R-:W-:-:S03]  /*10000*/  LOP3.LUT P6, RZ, R16, 0x4, RZ, 0xc0, !PT ;  /* 0x0000000410ff7812 */ /* 0x000fc600078cc0ff */
[----:B------:R-:W-:Y:S01]  /*10010*/  SHFL.IDX PT, R32, R27, 0x3, 0x181f ;  /* 0x00781f001b207f89 */ /* 0x000fe200000e0000 */
[----:B0-----:R-:W-:-:S03]  /*10020*/  IADD3 R2, P0, R14, R12, RZ ;  /* 0x0000000c0e027210 */ /* 0x001fc60007f1e0ff */
[----:B------:R-:W-:Y:S02]  /*10030*/  SHFL.IDX PT, R14, R24, 0x4, 0x181f ;  /* 0x00981f00180e7f89 */ /* 0x000fe400000e0000 */
[----:B-1----:R-:W-:Y:S01]  /*10040*/  IMAD.X R3, RZ, RZ, R3, P0 ;  /* 0x000000ffff037224 */ /* 0x002fe200000e0603 */
[-C--:B--2---:R-:W-:Y:S02]  /*10050*/  IADD3 R6, P0, R11, R12.reuse, RZ ;  /* 0x0000000c0b067210 */ /* 0x084fe40007f1e0ff */
[----:B------:R-:W0:Y:S03]  /*10060*/  SHFL.IDX PT, R11, R24, 0x2, 0x181f ;  /* 0x00581f00180b7f89 */ /* 0x000e2600000e0000 */
[----:B---3--:R-:W-:Y:S02]  /*10070*/  IMAD.X R7, RZ, RZ, R5, P0 ;  /* 0x000000ffff077224 */ /* 0x008fe400000e0605 */
[----:B------:R-:W1:Y:S04]  /*10080*/  SHFL.IDX PT, R5, R27, 0x2, 0x181f ;  /* 0x00581f001b057f89 */ /* 0x000e6800000e0000 */
[----:B------:R-:W-:Y:S01]  /*10090*/  SHFL.IDX PT, R27, R27, 0x4, 0x181f ;  /* 0x00981f001b1b7f89 */ /* 0x000fe200000e0000 */
[----:B0-----:R-:W-:-:S04]  /*100a0*/  IADD3 R4, P0, R11, R12, RZ ;  /* 0x0000000c0b047210 */ /* 0x001fc80007f1e0ff */
[----:B-1----:R-:W-:Y:S02]  /*100b0*/  IADD3.X R5, RZ, R5, RZ, P0, !PT ;  /* 0x00000005ff057210 */ /* 0x002fe400007fe4ff */
[----:B------:R-:W-:-:S13]  /*100c0*/  LOP3.LUT P0, RZ, R16, 0x10, RZ, 0xc0, !PT ;  /* 0x0000001010ff7812 */ /* 0x000fda000780c0ff */
[----:B------:R-:W-:Y:S04]  /*100d0*/  LDGSTS.E.BYPASS.LTC128B.128 [R25+0x24400], desc[UR4][R2.64], !P0 ;  /* 0x2440000002197fae */ /* 0x000fe8000c101d44 */
[----:B------:R-:W-:Y:S04]  /*100e0*/  LDGSTS.E.BYPASS.LTC128B.128 [R25+0x26c00], desc[UR4][R2.64+0x80], !P1 ;  /* 0x26c0008002197fae */ /* 0x000fe8000c901d44 */
[----:B------:R-:W-:Y:S04]  /*100f0*/  LDGSTS.E.BYPASS.LTC128B.128 [R25+0x29400], desc[UR4][R2.64+0x100], !P6 ;  /* 0x2940010002197fae */ /* 0x000fe8000f101d44 */
[----:B------:R0:W-:Y:S04]  /*10100*/  LDGSTS.E.BYPASS.LTC128B.128 [R25+0x2bc00], desc[UR4][R2.64+0x180], !P5 ;  /* 0x2bc0018002197fae */ /* 0x0001e8000e901d44 */
[----:B0-----:R-:W0:Y:S02]  /*10110*/  SHFL.IDX PT, R2, R24, 0x3, 0x181f ;  /* 0x00781f0018027f89 */ /* 0x001e2400000e0000 */
[----:B0-----:R-:W-:-:S05]  /*10120*/  IADD3 R2, P0, R2, R12, RZ ;  /* 0x0000000c02027210 */ /* 0x001fca0007f1e0ff */
[----:B------:R-:W-:Y:S01]  /*10130*/  IMAD.X R3, RZ, RZ, R32, P0 ;  /* 0x000000ffff037224 */ /* 0x000fe200000e0620 */
[----:B------:R-:W-:-:S13]  /*10140*/  LOP3.LUT P0, RZ, R16, 0x10, RZ, 0xc0, !PT ;  /* 0x0000001010ff7812 */ /* 0x000fda000780c0ff */
[----:B------:R0:W-:Y:S04]  /*10150*/  LDGSTS.E.BYPASS.LTC128B.128 [R25+0x24c00], desc[UR4][R6.64], !P0 ;  /* 0x24c0000006197fae */ /* 0x0001e8000c101d44 */
        /* <DEDUP_REMOVED lines=8> */
[----:B------:R0:W-:Y:S01]  /*101e0*/  LDGSTS.E.BYPASS.LTC128B.128 [R25+0x28400], desc[UR4][R2.64+0x80], !P1 ;  /* 0x2840008002197fae */ /* 0x0001e2000c901d44 */
[----:B------:R-:W-:-:S03]  /*101f0*/  LOP3.LUT P1, RZ, R16, 0x80, RZ, 0xc0, !PT ;  /* 0x0000008010ff7812 */ /* 0x000fc6000782c0ff */
[----:B------:R0:W-:Y:S04]  /*10200*/  LDGSTS.E.BYPASS.LTC128B.128 [R25+0x2ac00], desc[UR4][R2.64+0x100], !P6 ;  /* 0x2ac0010002197fae */ /* 0x0001e8000f101d44 */
[----:B------:R0:W-:Y:S06]  /*10210*/  LDGSTS.E.BYPASS.LTC128B.128 [R25+0x2d400], desc[UR4][R2.64+0x180], !P5 ;  /* 0x2d40018002197fae */ /* 0x0001ec000e901d44 */
.L_x_133:
[----:B0-----:R-:W-:Y:S01]  /*10220*/  IMAD.SHL.U32 R2, R22, 0x2, RZ ;  /* 0x0000000216027824 */ /* 0x001fe200078e00ff */
[----:B------:R-:W-:Y:S01]  /*10230*/  P2R R4, PR, RZ, 0x2 ;  /* 0x00000002ff047803 */ /* 0x000fe20000000000 */
[----:B------:R-:W-:Y:S01]  /*10240*/  ULDC.64 UR4, c[0x0][0x208] ;  /* 0x0000820000047ab9 */ /* 0x000fe20000000a00 */
[----:B------:R-:W-:Y:S02]  /*10250*/  LOP3.LUT P1, RZ, R16, 0x10, RZ, 0xc0, !PT ;  /* 0x0000001010ff7812 */ /* 0x000fe4000782c0ff */
[----:B------:R-:W-:Y:S02]  /*10260*/  IADD3 R2, P0, R14, R2, RZ ;  /* 0x000000020e027210 */ /* 0x000fe40007f1e0ff */
[C---:B------:R-:W-:Y:S02]  /*10270*/  LOP3.LUT P6, RZ, R16.reuse, 0x4, RZ, 0xc0, !PT ;  /* 0x0000000410ff7812 */ /* 0x040fe400078cc0ff */
[----:B------:R-:W-:Y:S02]  /*10280*/  IADD3.X R3, RZ, R27, RZ, P0, !PT ;  /* 0x0000001bff037210 */ /* 0x000fe400007fe4ff */
[----:B------:R-:W-:-:S05]  /*10290*/  LOP3.LUT P0, RZ, R16, 0x8, RZ, 0xc0, !PT ;  /* 0x0000000810ff7812 */ /* 0x000fca000780c0ff */
[----:B------:R-:W-:Y:S01]  /*102a0*/  @!PT LDS RZ, [RZ] ;  /* 0x00000000fffff984 */ /* 0x000fe20000000800 */
[----:B------:R-:W-:Y:S01]  /*102b0*/  @!PT LDS RZ, [RZ] ;  /* 0x00000000fffff984 */ /* 0x000fe20000000800 */
[----:B------:R-:W-:Y:S01]  /*102c0*/  @!PT LDS RZ, [RZ] ;  /* 0x00000000fffff984 */ /* 0x000fe20000000800 */
[----:B------:R0:W-:Y:S01]  /*102d0*/  LDGSTS.E.BYPASS.LTC128B.128 [R25+0x26400], desc[UR4][R2.64], !P1 ;  /* 0x2640000002197fae */ /* 0x0001e2000c901d44 */
[----:B------:R-:W-:-:S07]  /*102e0*/  ISETP.NE.AND P1, PT, R4, RZ, PT ;  /* 0x000000ff0400720c */ /* 0x000fce0003f25270 */
[----:B------:R0:W-:Y:S01]  /*102f0*/  LDGSTS.E.BYPASS.LTC128B.128 [R25+0x28c00], desc[UR4][R2.64+0x80], !P0 ;  /* 0x28c0008002197fae */ /* 0x0001e2000c101d44 */
[----:B------:R-:W-:-:S03]  /*10300*/  PLOP3.LUT P0, PT, PT, PT, PT, 0x80, 0x0 ;  /* 0x000000000000781c */ /* 0x000fc60003f0f070 */
[----:B------:R0:W-:Y:S04]  /*10310*/  LDGSTS.E.BYPASS.LTC128B.128 [R25+0x2b400], desc[UR4][R2.64+0x100], !P6 ;  /* 0x2b40010002197fae */ /* 0x0001e8000f101d44 */
[----:B------:R0:W-:Y:S01]  /*10320*/  LDGSTS.E.BYPASS.LTC128B.128 [R25+0x2dc00], desc[UR4][R2.64+0x180], !P5 ;  /* 0x2dc0018002197fae */ /* 0x0001e2000e901d44 */
[----:B------:R-:W-:-:S05]  /*10330*/  NOP ;  /* 0x0000000000007918 */ /* 0x000fca0000000000 */
.L_x_62:
[----:B------:R-:W-:Y:S02]  /*10340*/  PLOP3.LUT P5, PT, P5, P0, PT, 0xa2, 0x0 ;  /* 0x000000000000781c */ /* 0x000fe40002fa1472 */
[----:B------:R-:W-:-:S08]  /*10350*/  @P0 R2UR P5, UR4, R19 ;  /* 0x00000000130402ca */ /* 0x000fd000000a0000 */
[----:B------:R-:W-:-:S05]  /*10360*/  @P0 PLOP3.LUT P0, PT, P5, PT, PT, 0x80, 0x0 ;  /* 0x000000000000081c */ /* 0x000fca0002f0f070 */
[----:B------:R-:W-:Y:S01]  /*10370*/  @!P5 SYNCS.ARRIVE.TRANS64.RED.A0T1 RZ, [UR4+0x38830], RZ ;  /* 0x038830ffffffd9a7 */ /* 0x000fe20008200404 */
[----:B------:R-:W-:Y:S07]  /*10380*/  @!P5 ARRIVES.LDGSTSBAR.64.TRANSCNT [UR4+0x38830] ;  /* 0x03883000ff00d9b0 */ /* 0x000fee0008000a84 */
[----:B------:R-:W-:Y:S05]  /*10390*/  @P0 BRA.U.ANY `(.L_x_62) ;  /* 0xfffffffd00e80947 */ /* 0x000fea000393ffff */
[----:B------:R-:W-:Y:S01]  /*103a0*/  NOP ;  /* 0x0000000000007918 */ /* 0x000fe20000000000 */
[----:B------:R-:W-:-:S13]  /*103b0*/  LOP3.LUT P6, RZ, R16, 0x20, RZ, 0xc0, !PT ;  /* 0x0000002010ff7812 */ /* 0x000fda00078cc0ff */
[----:B------:R-:W-:Y:S05]  /*103c0*/  @!P6 BRA `(.L_x_63) ;  /* 0x000000000004e947 */ /* 0x000fea0003800000 */
[----:B------:R-:W-:Y:S01]  /*103d0*/  BPT.TRAP 0x1 ;  /* 0x000000040000795c */ /* 0x000fe20000300000 */
.L_x_63:
[----:B------:R1:W-:Y:S01]  /*103e0*/  SYNCS.ARRIVE.TRANS64.A1T0 RZ, [R19+URZ+0x38830], RZ ;  /* 0x038830ff13ff79a7 */ /* 0x0003e2000810003f */
[----:B------:R-:W-:Y:S05]  /*103f0*/  @!P6 BRA `(.L_x_64) ;  /* 0x000000000004e947 */ /* 0x000fea0003800000 */
[----:B------:R-:W-:Y:S01]  /*10400*/  BPT.TRAP 0x1 ;  /* 0x000000040000795c */ /* 0x000fe20000300000 */
.L_x_64:
[----:B0-----:R-:W-:Y:S01]  /*10410*/  SHF.L.U32 R3, R23, 0x1f, RZ ;  /* 0x0000001f17037819 */ /* 0x001fe200000006ff */
[----:B------:R-:W-:Y:S01]  /*10420*/  BSSY B1, `(.L_x_65) ;  /* 0x0000004000017945 */ /* 0x000fe20003800000 */
[----:B------:R-:W-:-:S04]  /*10430*/  LEA R4, R20, UR42, 0x3 ;  /* 0x0000002a14047c11 */ /* 0x000fc8000f8e18ff */
[----:B------:R-:W0:Y:S02]  /*10440*/  SYNCS.PHASECHK.TRANS64.TRYWAIT P0, [R4+URZ+0x38860], R3 ;  /* 0x03886003040075a7 */ /* 0x000e24000800017f */
[----:B0-----:R-:W-:Y:S05]  /*10450*/  @!P0 BRA `(.L_x_66) ;  /* 0x0000002c00788947 */ /* 0x001fea0003800000 */
.L_x_134:
[----:B------:R-:W-:Y:S05]  /*10460*/  BSYNC B1 ;  /* 0x0000000000017941 */ /* 0x000fea0003800000 */
.L_x_65:
[----:B------:R-:W-:Y:S01]  /*10470*/  UMOV UR4, 0xffffffff ;  /* 0xffffffff00047882 */ /* 0x000fe20000000000 */
[----:B------:R-:W-:Y:S02]  /*10480*/  IMAD R5, R20, 0x5000, R31 ;  /* 0x0000500014057824 */ /* 0x000fe400078e021f */
[----:B------:R-:W-:Y:S01]  /*10490*/  IMAD.SHL.U32 R6, R22, 0x2, RZ ;  /* 0x0000000216067824 */ /* 0x000fe200078e00ff */
[----:B------:R-:W-:Y:S06]  /*104a0*/  BRA.DIV UR4, `(.L_x_67) ;  /* 0x0000002e04787947 */ /* 0x000fec000b800000 */
[----:B------:R-:W2:Y:S01]  /*104b0*/  SHFL.IDX PT, R14, R17, RZ, 0x181f ;  /* 0x00181fff110e7589 */ /* 0x000ea200000e0000 */
[----:B------:R-:W-:Y:S01]  /*104c0*/  LEA R5, R5, UR42, 0x1 ;  /* 0x0000002a05057c11 */ /* 0x000fe2000f8e08ff */
[----:B------:R-:W-:Y:S02]  /*104d0*/  ULDC.64 UR4, c[0x0][0x208] ;  /* 0x0000820000047ab9 */ /* 0x000fe40000000a00 */
[----:B0-----:R-:W0:Y:S01]  /*104e0*/  SHFL.IDX PT, R3, R18, RZ, 0x181f ;  /* 0x00181fff12037589 */ /* 0x001e2200000e0000 */
[----:B--2---:R-:W-:-:S03]  /*104f0*/  IADD3 R2, P0, R14, R6, RZ ;  /* 0x000000060e027210 */ /* 0x004fc60007f1e0ff */
[----:B------:R-:W2:Y:S02]  /*10500*/  SHFL.IDX PT, R14, R17, 0x1, 0x181f ;  /* 0x00381f00110e7f89 */ /* 0x000ea400000e0000 */
[----:B0-----:R-:W-:Y:S01]  /*10510*/  IMAD.X R3, RZ, RZ, R3, P0 ;  /* 0x000000ffff037224 */ /* 0x001fe200000e0603 */
[----:B------:R-:W-:-:S13]  /*10520*/  ISETP.LT.OR P0, PT, R0, 0x1, P4 ;  /* 0x000000010000780c */ /* 0x000fda0002701670 */
[----:B------:R-:W-:Y:S01]  /*10530*/  LDGSTS.E.BYPASS.LTC128B.128 [R5+0x400], desc[UR4][R2.64], !P0 ;  /* 0x0040000002057fae */ /* 0x000fe2000c101d44 */
[----:B------:R-:W-:-:S13]  /*10540*/  ISETP.LT.OR P0, PT, R0, 0x1, P3 ;  /* 0x000000010000780c */ /* 0x000fda0001f01670 */
[----:B------:R-:W-:Y:S01]  /*10550*/  LDGSTS.E.BYPASS.LTC128B.128 [R5+0x2c00], desc[UR4][R2.64+0x80], !P0 ;  /* 0x02c0008002057fae */ /* 0x000fe2000c101d44 */
[----:B------:R-:W-:-:S13]  /*10560*/  ISETP.LT.OR P0, PT, R0, 0x1, P2 ;  /* 0x000000010000780c */ /* 0x000fda0001701670 */
[----:B------:R-:W-:Y:S01]  /*10570*/  LDGSTS.E.BYPASS.LTC128B.128 [R5+0x5400], desc[UR4][R2.64+0x100], !P0 ;  /* 0x0540010002057fae */ /* 0x000fe2000c101d44 */
[----:B------:R-:W-:-:S13]  /*10580*/  ISETP.LT.OR P0, PT, R0, 0x1, P1 ;  /* 0x000000010000780c */ /* 0x000fda0000f01670 */
[----:B------:R0:W-:Y:S04]  /*10590*/  LDGSTS.E.BYPASS.LTC128B.128 [R5+0x7c00], desc[UR4][R2.64+0x180], !P0 ;  /* 0x07c0018002057fae */ /* 0x0001e8000c101d44 */
[----:B0-----:R-:W0:Y:S01]  /*105a0*/  SHFL.IDX PT, R3, R18, 0x1, 0x181f ;  /* 0x00381f0012037f89 */ /* 0x001e2200000e0000 */
[----:B--2---:R-:W-:-:S03]  /*105b0*/  IADD3 R2, P0, R14, R6, RZ ;  /* 0x000000060e027210 */ /* 0x004fc60007f1e0ff */
[----:B------:R-:W2:Y:S01]  /*105c0*/  SHFL.IDX PT, R14, R17, 0x2, 0x181f ;  /* 0x00581f00110e7f89 */ /* 0x000ea200000e0000 */
[----:B0-----:R-:W-:Y:S02]  /*105d0*/  IADD3.X R3, RZ, R3, RZ, P0, !PT ;  /* 0x00000003ff037210 */ /* 0x001fe400007fe4ff */
        /* <DEDUP_REMOVED lines=22> */
[----:B------:R-:W2:Y:S04]  /*10740*/  SHFL.IDX PT, R18, R18, 0x4, 0x181f ;  /* 0x00981f0012127f89 */ /* 0x000ea800000e0000 */
[----:B------:R3:W4:Y:S01]  /*10750*/  SHFL.IDX PT, R14, R17, 0x4, 0x181f ;  /* 0x00981f00110e7f89 */ /* 0x00072200000e0000 */
[----:B0-----:R-:W-:Y:S01]  /*10760*/  IMAD.X R3, RZ, RZ, R3, P0 ;  /* 0x000000ffff037224 */ /* 0x001fe200000e0603 */
[----:B------:R-:W-:-:S13]  /*10770*/  ISETP.LT.OR P0, PT, R0, 0x31, P4 ;  /* 0x000000310000780c */ /* 0x000fda0002701670 */
[----:B------:R3:W-:Y:S01]  /*10780*/  LDGSTS.E.BYPASS.LTC128B.128 [R5+0x1c00], desc[UR4][R2.64], !P0 ;  /* 0x01c0000002057fae */ /* 0x0007e2000c101d44 */
[----:B------:R-:W-:-:S13]  /*10790*/  ISETP.LT.OR P0, PT, R0, 0x31, P3 ;  /* 0x000000310000780c */ /* 0x000fda0001f01670 */
[----:B------:R3:W-:Y:S01]  /*107a0*/  LDGSTS.E.BYPASS.LTC128B.128 [R5+0x4400], desc[UR4][R2.64+0x80], !P0 ;  /* 0x0440008002057fae */ /* 0x0007e2000c101d44 */
[----:B------:R-:W-:-:S13]  /*107b0*/  ISETP.LT.OR P0, PT, R0, 0x31, P2 ;  /* 0x000000310000780c */ /* 0x000fda0001701670 */
[----:B------:R3:W-:Y:S01]  /*107c0*/  LDGSTS.E.BYPASS.LTC128B.128 [R5+0x6c00], desc[UR4][R2.64+0x100], !P0 ;  /* 0x06c0010002057fae */ /* 0x0007e2000c101d44 */
[----:B------:R-:W-:-:S13]  /*107d0*/  ISETP.LT.OR P0, PT, R0, 0x31, P1 ;  /* 0x000000310000780c */ /* 0x000fda0000f01670 */
[----:B--2-4-:R3:W-:Y:S02]  /*107e0*/  LDGSTS.E.BYPASS.LTC128B.128 [R5+0x9400], desc[UR4][R2.64+0x180], !P0 ;  /* 0x0940018002057fae */ /* 0x0147e4000c101d44 */
.L_x_146:
[----:B---3--:R-:W-:Y:S01]  /*107f0*/  IADD3 R2, P0, R14, R6, RZ ;  /* 0x000000060e027210 */ /* 0x008fe20007f1e0ff */
[----:B------:R-:W-:-:S03]  /*10800*/  ULDC.64 UR4, c[0x0][0x208] ;  /* 0x0000820000047ab9 */ /* 0x000fc60000000a00 */
[----:B------:R-:W-:Y:S02]  /*10810*/  IADD3.X R3, RZ, R18, RZ, P0, !PT ;  /* 0x00000012ff037210 */ /* 0x000fe400007fe4ff */
[----:B------:R-:W-:-:S13]  /*10820*/  ISETP.LT.OR P0, PT, R0, 0x41, P4 ;  /* 0x000000410000780c */ /* 0x000fda0002701670 */
[----:B------:R-:W-:Y:S01]  /*10830*/  @!PT LDS RZ, [RZ] ;  /* 0x00000000fffff984 */ /* 0x000fe20000000800 */
[----:B------:R-:W-:Y:S01]  /*10840*/  @!PT LDS RZ, [RZ] ;  /* 0x00000000fffff984 */ /* 0x000fe20000000800 */
[----:B------:R-:W-:Y:S01]  /*10850*/  @!PT LDS RZ, [RZ] ;  /* 0x00000000fffff984 */ /* 0x000fe20000000800 */
[----:B------:R-:W-:Y:S01]  /*10860*/  LDGSTS.E.BYPASS.LTC128B.128 [R5+0x2400], desc[UR4][R2.64], !P0 ;  /* 0x0240000002057fae */ /* 0x000fe2000c101d44 */
[----:B------:R-:W-:-:S13]  /*10870*/  ISETP.LT.OR P0, PT, R0, 0x41, P3 ;  /* 0x000000410000780c */ /* 0x000fda0001f01670 */
[----:B------:R-:W-:Y:S01]  /*10880*/  LDGSTS.E.BYPASS.LTC128B.128 [R5+0x4c00], desc[UR4][R2.64+0x80], !P0 ;  /* 0x04c0008002057fae */ /* 0x000fe2000c101d44 */
[----:B------:R-:W-:-:S13]  /*10890*/  ISETP.LT.OR P0, PT, R0, 0x41, P2 ;  /* 0x000000410000780c */ /* 0x000fda0001701670 */
[----:B------:R-:W-:Y:S01]  /*108a0*/  LDGSTS.E.BYPASS.LTC128B.128 [R5+0x7400], desc[UR4][R2.64+0x100], !P0 ;  /* 0x0740010002057fae */ /* 0x000fe2000c101d44 */
[----:B------:R-:W-:-:S13]  /*108b0*/  ISETP.LT.OR P0, PT, R0, 0x41, P1 ;  /* 0x000000410000780c */ /* 0x000fda0000f01670 */
[----:B------:R0:W-:Y:S01]  /*108c0*/  LDGSTS.E.BYPASS.LTC128B.128 [R5+0x9c00], desc[UR4][R2.64+0x180], !P0 ;  /* 0x09c0018002057fae */ /* 0x0001e2000c101d44 */
[----:B------:R-:W-:Y:S01]  /*108d0*/  ULDC.64 UR4, c[0x0][0x328] ;  /* 0x0000ca0000047ab9 */ /* 0x000fe20000000a00 */
[----:B------:R-:W-:Y:S01]  /*108e0*/  PLOP3.LUT P0, PT, PT, PT, PT, 0x80, 0x0 ;  /* 0x000000000000781c */ /* 0x000fe20003f0f070 */
[----:B------:R-:W-:Y:S01]  /*108f0*/  IMAD R28, R28, UR4, RZ ;  /* 0x000000041c1c7c24 */ /* 0x000fe2000f8e02ff */
[----:B------:R-:W-:-:S03]  /*10900*/  NOP ;  /* 0x0000000000007918 */ /* 0x000fc60000000000 */
[C---:B------:R-:W-:Y:S02]  /*10910*/  IMAD R7, R9.reuse, UR5, R28 ;  /* 0x0000000509077c24 */ /* 0x040fe4000f8e021c */
[----:B0-----:R-:W-:Y:S01]  /*10920*/  IMAD.WIDE.U32 R2, R9, UR4, RZ ;  /* 0x0000000409027c25 */ /* 0x001fe2000f8e00ff */
[----:B------:R-:W-:-:S03]  /*10930*/  ULDC.64 UR4, c[0x0][0x338] ;  /* 0x0000ce0000047ab9 */ /* 0x000fc60000000a00 */
[----:B------:R-:W-:Y:S02]  /*10940*/  IMAD.IADD R3, R3, 0x1, R7 ;  /* 0x0000000103037824 */ /* 0x000fe400078e0207 */
[----:B------:R-:W-:Y:S02]  /*10950*/  IMAD R29, R29, UR4, RZ ;  /* 0x000000041d1d7c24 */ /* 0x000fe4000f8e02ff */
[----:B------:R-:W-:-:S04]  /*10960*/  IMAD.WIDE.U32 R2, R8, UR4, R2 ;  /* 0x0000000408027c25 */ /* 0x000fc8000f8e0002 */
[----:B------:R-:W-:-:S04]  /*10970*/  IMAD R29, R8, UR5, R29 ;  /* 0x00000005081d7c24 */ /* 0x000fc8000f8e021d */
[----:B-1----:R-:W-:-:S07]  /*10980*/  IMAD.IADD R19, R3, 0x1, R29 ;  /* 0x0000000103137824 */ /* 0x002fce00078e021d */
.L_x_68:
        /* <DEDUP_REMOVED lines=10> */
.L_x_69:
[----:B------:R-:W-:Y:S01]  /*10a30*/  R2UR UR4, R33 ;  /* 0x00000000210472ca */ /* 0x000fe200000e0000 */
[----:B------:R-:W-:Y:S01]  /*10a40*/  ULDC.64 UR6, c[0x0][0x330] ;  /* 0x0000cc0000067ab9 */ /* 0x000fe20000000a00 */
[----:B------:R-:W-:Y:S01]  /*10a50*/  MOV R18, R2 ;  /* 0x0000000200127202 */ /* 0x000fe20000000f00 */
[----:B------:R-:W-:Y:S01]  /*10a60*/  IMAD.U32 R3, RZ, RZ, UR6 ;  /* 0x00000006ff037e24 */ /* 0x000fe2000f8e00ff */
[----:B------:R0:W-:Y:S01]  /*10a70*/  SYNCS.ARRIVE.TRANS64.A1T0 RZ, [R4+URZ+0x38850], RZ ;  /* 0x038850ff04ff79a7 */ /* 0x0001e2000810003f */
[----:B------:R-:W-:Y:S01]  /*10a80*/  VIADD R30, R30, 0xffffffff ;  /* 0xffffffff1e1e7836 */ /* 0x000fe20000000000 */
[----:B------:R-:W-:Y:S01]  /*10a90*/  IADD3 R0, R0, 0x50, RZ ;  /* 0x0000005000007810 */ /* 0x000fe20007ffe0ff */
[----:B------:R-:W-:Y:S01]  /*10aa0*/  IMAD.WIDE.U32 R18, R3, UR39, R18 ;  /* 0x0000002703127c25 */ /* 0x000fe2000f8e0012 */
[----:B------:R-:W-:-:S03]  /*10ab0*/  MOV R20, R21 ;  /* 0x0000001500147202 */ /* 0x000fc60000000f00 */
[----:B------:R-:W-:Y:S02]  /*10ac0*/  VIADD R10, R10, 0xffffffb0 ;  /* 0xffffffb00a0a7836 */ /* 0x000fe40000000000 */
[----:B------:R-:W-:Y:S01]  /*10ad0*/  UIMAD UR4, UR4, UR6, URZ ;  /* 0x00000006040472a4 */ /* 0x000fe2000f8e023f */
[----:B------:R-:W-:-:S03]  /*10ae0*/  IMAD.MOV.U32 R23, RZ, RZ, R26 ;  /* 0x000000ffff177224 */ /* 0x000fc600078e001a */
[----:B------:R-:W-:-:S03]  /*10af0*/  UIMAD UR4, UR39, UR7, UR4 ;  /* 0x00000007270472a4 */ /* 0x000fc6000f8e0204 */
[----:B------:R-:W-:Y:S02]  /*10b00*/  ULDC.64 UR6, c[0x0][0x318] ;  /* 0x0000c60000067ab9 */ /* 0x000fe40000000a00 */
[----:B------:R-:W-:Y:S01]  /*10b10*/  LEA R17, P0, R18, UR6, 0x1 ;  /* 0x0000000612117c11 */ /* 0x000fe2000f8008ff */
[----:B------:R-:W-:-:S05]  /*10b20*/  VIADD R3, R19, UR4 ;  /* 0x0000000413037c36 */ /* 0x000fca0008000000 */
[----:B------:R-:W-:Y:S02]  /*10b30*/  LEA.HI.X R18, R18, UR7, R3, 0x1, P0 ;  /* 0x0000000712127c11 */ /* 0x000fe400080f0c03 */
[----:B------:R-:W-:-:S13]  /*10b40*/  ISETP.GT.AND P0, PT, R30, UR45, PT ;  /* 0x0000002d1e007c0c */ /* 0x000fda000bf04270 */
[----:B0-----:R-:W-:Y:S05]  /*10b50*/  @P0 BRA `(.L_x_70) ;  /* 0xffffffec00e00947 */ /* 0x001fea000383ffff */
[----:B------:R-:W-:Y:S05]  /*10b60*/  BSYNC B0 ;  /* 0x0000000000007941 */ /* 0x000fea0003800000 */
.L_x_57:
[----:B------:R-:W-:-:S13]  /*10b70*/  LOP3.LUT P0, RZ, R16, 0x20, RZ, 0xc0, !PT ;  /* 0x0000002010ff7812 */ /* 0x000fda000780c0ff */
[----:B------:R-:W-:Y:S05]  /*10b80*/  @!P0 BRA `(.L_x_71) ;  /* 0x0000000000048947 */ /* 0x000fea0003800000 */
[----:B------:R-:W-:Y:S01]  /*10b90*/  BPT.TRAP 0x1 ;  /* 0x000000040000795c */ /* 0x000fe20000300000 */
.L_x_71:
[C---:B0-----:R-:W-:Y:S01]  /*10ba0*/  LEA R0, R21.reuse, UR42, 0x3 ;  /* 0x0000002a15007c11 */ /* 0x041fe2000f8e18ff */
[----:B------:R-:W0:Y:S01]  /*10bb0*/  S2R R2, SR_TID.X ;  /* 0x0000000000027919 */ /* 0x000e220000002100 */
[----:B------:R-:W-:Y:S01]  /*10bc0*/  SHF.L.U32 R3, R26, 0x1f, RZ ;  /* 0x0000001f1a037819 */ /* 0x000fe200000006ff */
[----:B------:R-:W-:Y:S01]  /*10bd0*/  IMAD.MOV.U32 R5, RZ, RZ, -0x50 ;  /* 0xffffffb0ff057424 */ /* 0x000fe200078e00ff */
[----:B------:R-:W-:Y:S01]  /*10be0*/  BSSY B0, `(.L_x_72) ;  /* 0x0000008000007945 */ /* 0x000fe20003800000 */
[----:B------:R-:W-:Y:S01]  /*10bf0*/  IMAD R4, R21, 0x5000, R31 ;  /* 0x0000500015047824 */ /* 0x000fe200078e021f */
[----:B------:R-:W1:Y:S01]  /*10c00*/  SYNCS.PHASECHK.TRANS64.TRYWAIT P0, [R0+URZ+0x38860], R3 ;  /* 0x03886003000075a7 */ /* 0x000e62000800017f */
[----:B------:R-:W-:Y:S01]  /*10c10*/  IMAD R5, R30, R5, UR40 ;  /* 0x000000281e057e24 */ /* 0x000fe2000f8e0205 */
[----:B0-----:R-:W-:-:S04]  /*10c20*/  LOP3.LUT R2, R2, 0x7f, RZ, 0xc0, !PT ;  /* 0x0000007f02027812 */ /* 0x001fc800078ec0ff */
[----:B------:R-:W-:-:S04]  /*10c30*/  SHF.R.U32.HI R2, RZ, 0x3, R2 ;  /* 0x00000003ff027819 */ /* 0x000fc80000011602 */
[----:B------:R-:W-:Y:S01]  /*10c40*/  IADD3 R5, -R2, R5, RZ ;  /* 0x0000000502057210 */ /* 0x000fe20007ffe1ff */
[----:B-1----:R-:W-:Y:S06]  /*10c50*/  @!P0 BRA `(.L_x_73) ;  /* 0x0000002c00588947 */ /* 0x002fec0003800000 */
.L_x_147:
[----:B------:R-:W-:Y:S05]  /*10c60*/  BSYNC B0 ;  /* 0x0000000000007941 */ /* 0x000fea0003800000 */
.L_x_72:
[----:B------:R-:W-:-:S03]  /*10c70*/  UMOV UR4, 0xffffffff ;  /* 0xffffffff00047882 */ /* 0x000fc60000000000 */
[----:B------:R-:W-:Y:S05]  /*10c80*/  BRA.DIV UR4, `(.L_x_74) ;  /* 0x0000002e04607947 */ /* 0x000fea000b800000 */
[----:B0-----:R-:W-:Y:S01]  /*10c90*/  SHFL.IDX PT, R3, R18, RZ, 0x181f ;  /* 0x00181fff12037589 */ /* 0x001fe200000e0000 */
[----:B------:R-:W-:Y:S01]  /*10ca0*/  ULDC UR4, c[0x0][0x2f4] ;  /* 0x0000bd0000047ab9 */ /* 0x000fe20000000800 */
[----:B------:R-:W-:Y:S01]  /*10cb0*/  LEA R4, R4, UR42, 0x1 ;  /* 0x0000002a04047c11 */ /* 0x000fe2000f8e08ff */
[----:B------:R-:W-:Y:S01]  /*10cc0*/  ULDC.64 UR6, c[0x0][0x208] ;  /* 0x0000820000067ab9 */ /* 0x000fe20000000a00 */
[----:B------:R-:W0:Y:S01]  /*10cd0*/  SHFL.IDX PT, R2, R17, RZ, 0x181f ;  /* 0x00181fff11027589 */ /* 0x000e2200000e0000 */
[----:B------:R-:W-:Y:S02]  /*10ce0*/  ISETP.GE.AND P2, PT, R22, UR4, PT ;  /* 0x0000000416007c0c */ /* 0x000fe4000bf46270 */
[----:B------:R-:W-:Y:S01]  /*10cf0*/  ISETP.GE.AND P3, PT, R37, UR4, PT ;  /* 0x0000000425007c0c */ /* 0x000fe2000bf66270 */
[----:B------:R-:W-:Y:S01]  /*10d00*/  SHFL.IDX PT, R6, R18, 0x1, 0x181f ;  /* 0x00381f0012067f89 */ /* 0x000fe200000e0000 */
[C---:B------:R-:W-:Y:S02]  /*10d10*/  ISETP.LT.OR P5, PT, R5.reuse, 0x1, P2 ;  /* 0x000000010500780c */ /* 0x040fe400017a1670 */
[----:B------:R-:W-:Y:S01]  /*10d20*/  ISETP.LT.OR P4, PT, R5, 0x1, P3 ;  /* 0x000000010500780c */ /* 0x000fe20001f81670 */
[----:B------:R-:W1:Y:S01]  /*10d30*/  SHFL.IDX PT, R14, R17, 0x1, 0x181f ;  /* 0x00381f00110e7f89 */ /* 0x000e6200000e0000 */
[----:B------:R-:W-:-:S02]  /*10d40*/  ISETP.GE.AND P1, PT, R36, UR4, PT ;  /* 0x0000000424007c0c */ /* 0x000fc4000bf26270 */
[----:B------:R-:W-:Y:S01]  /*10d50*/  ISETP.GE.AND P0, PT, R35, UR4, PT ;  /* 0x0000000423007c0c */ /* 0x000fe2000bf06270 */
[----:B0-----:R-:W-:-:S06]  /*10d60*/  IMAD.WIDE.U32 R2, R22, 0x2, R2 ;  /* 0x0000000216027825 */ /* 0x001fcc00078e0002 */
[----:B------:R-:W-:Y:S01]  /*10d70*/  LDGSTS.E.BYPASS.LTC128B.128 [R4+0x400], desc[UR6][R2.64], !P5 ;  /* 0x0040000002047fae */ /* 0x000fe2000e901d46 */
[----:B------:R-:W-:-:S03]  /*10d80*/  ISETP.LT.OR P5, PT, R5, 0x1, P1 ;  /* 0x000000010500780c */ /* 0x000fc60000fa1670 */
[----:B------:R-:W-:Y:S01]  /*10d90*/  LDGSTS.E.BYPASS.LTC128B.128 [R4+0x2c00], desc[UR6][R2.64+0x80], !P4 ;  /* 0x02c0008002047fae */ /* 0x000fe2000e101d46 */
[----:B------:R-:W-:-:S09]  /*10da0*/  ISETP.LT.OR P4, PT, R5, 0x1, P0 ;  /* 0x000000010500780c */ /* 0x000fd20000781670 */
[----:B------:R-:W-:Y:S01]  /*10db0*/  LDGSTS.E.BYPASS.LTC128B.128 [R4+0x5400], desc[UR6][R2.64+0x100], !P5 ;  /* 0x0540010002047fae */ /* 0x000fe2000e901d46 */
[----:B------:R-:W-:-:S03]  /*10dc0*/  ISETP.LT.OR P5, PT, R5, 0x11, P2 ;  /* 0x000000110500780c */ /* 0x000fc600017a1670 */
[----:B------:R1:W-:Y:S01]  /*10dd0*/  LDGSTS.E.BYPASS.LTC128B.128 [R4+0x7c00], desc[UR6][R2.64+0x180], !P4 ;  /* 0x07c0018002047fae */ /* 0x0003e2000e101d46 */
[----:B------:R-:W-:Y:S01]  /*10de0*/  ISETP.LT.OR P4, PT, R5, 0x11, P3 ;  /* 0x000000110500780c */ /* 0x000fe20001f81670 */
[----:B-1----:R-:W-:Y:S02]  /*10df0*/  IMAD.MOV.U32 R2, RZ, RZ, R14 ;  /* 0x000000ffff027224 */ /* 0x002fe400078e000e */
[----:B------:R-:W-:Y:S01]  /*10e00*/  IMAD.MOV.U32 R3, RZ, RZ, R6 ;  /* 0x000000ffff037224 */ /* 0x000fe200078e0006 */
[----:B------:R-:W0:Y:S01]  /*10e10*/  SHFL.IDX PT, R14, R17, 0x2, 0x181f ;  /* 0x00581f00110e7f89 */ /* 0x000e2200000e0000 */
[----:B------:R-:W-:-:S03]  /*10e20*/  IMAD.WIDE.U32 R2, R22, 0x2, R2 ;  /* 0x0000000216027825 */ /* 0x000fc600078e0002 */
[----:B------:R-:W1:Y:S04]  /*10e30*/  SHFL.IDX PT, R6, R18, 0x2, 0x181f ;  /* 0x00581f0012067f89 */ /* 0x000e6800000e0000 */
[----:B------:R-:W-:Y:S01]  /*10e40*/  LDGSTS.E.BYPASS.LTC128B.128 [R4+0xc00], desc[UR6][R2.64], !P5 ;  /* 0x00c0000002047fae */ /* 0x000fe2000e901d46 */
[----:B------:R-:W-:-:S03]  /*10e50*/  ISETP.LT.OR P5, PT, R5, 0x11, P1 ;  /* 0x000000110500780c */ /* 0x000fc60000fa1670 */
[----:B------:R-:W-:Y:S01]  /*10e60*/  LDGSTS.E.BYPASS.LTC128B.128 [R4+0x3400], desc[UR6][R2.64+0x80], !P4 ;  /* 0x0340008002047fae */ /* 0x000fe2000e101d46 */
[----:B------:R-:W-:-:S09]  /*10e70*/  ISETP.LT.OR P4, PT, R5, 0x11, P0 ;  /* 0x000000110500780c */ /* 0x000fd20000781670 */
[----:B------:R-:W-:Y:S01]  /*10e80*/  LDGSTS.E.BYPASS.LTC128B.128 [R4+0x5c00], desc[UR6][R2.64+0x100], !P5 ;  /* 0x05c0010002047fae */ /* 0x000fe2000e901d46 */
[----:B------:R-:W-:-:S03]  /*10e90*/  ISETP.LT.OR P5, PT, R5, 0x21, P2 ;  /* 0x000000210500780c */ /* 0x000fc600017a1670 */
[----:B------:R0:W-:Y:S01]  /*10ea0*/  LDGSTS.E.BYPASS.LTC128B.128 [R4+0x8400], desc[UR6][R2.64+0x180], !P4 ;  /* 0x0840018002047fae */ /* 0x0001e2000e101d46 */
[C---:B------:R-:W-:Y:S02]  /*10eb0*/  ISETP.LT.OR P4, PT, R5.reuse, 0x21, P3 ;  /* 0x000000210500780c */ /* 0x040fe40001f81670 */
[----:B0-----:R-:W-:Y:S01]  /*10ec0*/  MOV R2, R14 ;  /* 0x0000000e00027202 */ /* 0x001fe20000000f00 */
[----:B-1----:R-:W-:Y:S01]  /*10ed0*/  IMAD.MOV.U32 R3, RZ, RZ, R6 ;  /* 0x000000ffff037224 */ /* 0x002fe200078e0006 */
[----:B------:R-:W-:Y:S03]  /*10ee0*/  SHFL.IDX PT, R14, R17, 0x3, 0x181f ;  /* 0x00781f00110e7f89 */ /* 0x000fe600000e0000 */
[----:B------:R-:W-:Y:S01]  /*10ef0*/  IMAD.WIDE.U32 R2, R22, 0x2, R2 ;  /* 0x0000000216027825 */ /* 0x000fe200078e0002 */
[----:B------:R-:W0:Y:S04]  /*10f00*/  SHFL.IDX PT, R6, R18, 0x3, 0x181f ;  /* 0x00781f0012067f89 */ /* 0x000e2800000e0000 */
[----:B------:R-:W-:Y:S01]  /*10f10*/  LDGSTS.E.BYPASS.LTC128B.128 [R4+0x1400], desc[UR6][R2.64], !P5 ;  /* 0x0140000002047fae */ /* 0x000fe2000e901d46 */
[----:B------:R-:W-:-:S03]  /*10f20*/  ISETP.LT.OR P5, PT, R5, 0x21, P1 ;  /* 0x000000210500780c */ /* 0x000fc60000fa1670 */
[----:B------:R-:W-:Y:S01]  /*10f30*/  LDGSTS.E.BYPASS.LTC128B.128 [R4+0x3c00], desc[UR6][R2.64+0x80], !P4 ;  /* 0x03c0008002047fae */ /* 0x000fe2000e101d46 */
[----:B------:R-:W-:-:S03]  /*10f40*/  ISETP.LT.OR P4, PT, R5, 0x21, P0 ;  /* 0x000000210500780c */ /* 0x000fc60000781670 */
[----:B------:R-:W1:Y:S06]  /*10f50*/  SHFL.IDX PT, R18, R18, 0x4, 0x181f ;  /* 0x00981f0012127f89 */ /* 0x000e6c00000e0000 */
[----:B------:R-:W-:Y:S01]  /*10f60*/  LDGSTS.E.BYPASS.LTC128B.128 [R4+0x6400], desc[UR6][R2.64+0x100], !P5 ;  /* 0x0640010002047fae */ /* 0x000fe2000e901d46 */
[----:B------:R-:W-:-:S03]  /*10f70*/  ISETP.LT.OR P5, PT, R5, 0x31, P2 ;  /* 0x000000310500780c */ /* 0x000fc600017a1670 */
[----:B------:R0:W-:Y:S01]  /*10f80*/  LDGSTS.E.BYPASS.LTC128B.128 [R4+0x8c00], desc[UR6][R2.64+0x180], !P4 ;  /* 0x08c0018002047fae */ /* 0x0001e2000e101d46 */
[----:B------:R-:W-:Y:S02]  /*10f90*/  ISETP.LT.OR P4, PT, R5, 0x31, P3 ;  /* 0x000000310500780c */ /* 0x000fe40001f81670 */
[----:B0-----:R-:W-:Y:S01]  /*10fa0*/  MOV R3, R6 ;  /* 0x0000000600037202 */ /* 0x001fe20000000f00 */
[----:B------:R-:W-:Y:S02]  /*10fb0*/  IMAD.MOV.U32 R2, RZ, RZ, R14 ;  /* 0x000000ffff027224 */ /* 0x000fe400078e000e */
[----:B------:R0:W2:Y:S01]  /*10fc0*/  SHFL.IDX PT, R14, R17, 0x4, 0x181f ;  /* 0x00981f00110e7f89 */ /* 0x0000a200000e0000 */
[----:B------:R-:W-:Y:S02]  /*10fd0*/  IMAD.MOV.U32 R6, RZ, RZ, RZ ;  /* 0x000000ffff067224 */ /* 0x000fe400078e00ff */
[----:B------:R-:W-:-:S05]  /*10fe0*/  IMAD.WIDE.U32 R2, R22, 0x2, R2 ;  /* 0x0000000216027825 */ /* 0x000fca00078e0002 */
[----:B------:R0:W-:Y:S01]  /*10ff0*/  LDGSTS.E.BYPASS.LTC128B.128 [R4+0x1c00], desc[UR6][R2.64], !P5 ;  /* 0x01c0000002047fae */ /* 0x0001e2000e901d46 */
[----:B------:R-:W-:-:S03]  /*11000*/  ISETP.LT.OR P5, PT, R5, 0x31, P1 ;  /* 0x000000310500780c */ /* 0x000fc60000fa1670 */
[----:B------:R0:W-:Y:S01]  /*11010*/  LDGSTS.E.BYPASS.LTC128B.128 [R4+0x4400], desc[UR6][R2.64+0x80], !P4 ;  /* 0x0440008002047fae */ /* 0x0001e2000e101d46 */
[----:B------:R-:W-:-:S09]  /*11020*/  ISETP.LT.OR P4, PT, R5, 0x31, P0 ;  /* 0x000000310500780c */ /* 0x000fd20000781670 */
[----:B------:R0:W-:Y:S04]  /*11030*/  LDGSTS.E.BYPASS.LTC128B.128 [R4+0x6c00], desc[UR6][R2.64+0x100], !P5 ;  /* 0x06c0010002047fae */ /* 0x0001e8000e901d46 */
[----:B-12---:R0:W-:Y:S02]  /*11040*/  LDGSTS.E.BYPASS.LTC128B.128 [R4+0x9400], desc[UR6][R2.64+0x180], !P4 ;  /* 0x0940018002047fae */ /* 0x0061e4000e101d46 */
.L_x_159:
[C---:B------:R-:W-:Y:S01]  /*11050*/  ISETP.LT.OR P2, PT, R5.reuse, 0x41, P2 ;  /* 0x000000410500780c */ /* 0x040fe20001741670 */
[----:B0-----:R-:W-:Y:S01]  /*11060*/  IMAD.MOV.U32 R2, RZ, RZ, R14 ;  /* 0x000000ffff027224 */ /* 0x001fe200078e000e */
[C---:B------:R-:W-:Y:S01]  /*11070*/  ISETP.LT.OR P3, PT, R5.reuse, 0x41, P3 ;  /* 0x000000410500780c */ /* 0x040fe20001f61670 */
[----:B------:R-:W-:Y:S01]  /*11080*/  ULDC.64 UR4, c[0x0][0x208] ;  /* 0x0000820000047ab9 */ /* 0x000fe20000000a00 */
[C---:B------:R-:W-:Y:S02]  /*11090*/  ISETP.LT.OR P1, PT, R5.reuse, 0x41, P1 ;  /* 0x000000410500780c */ /* 0x040fe40000f21670 */
[----:B------:R-:W-:Y:S02]  /*110a0*/  ISETP.LT.OR P0, PT, R5, 0x41, P0 ;  /* 0x000000410500780c */ /* 0x000fe40000701670 */
[----:B------:R-:W-:-:S03]  /*110b0*/  MOV R3, R18 ;  /* 0x0000001200037202 */ /* 0x000fc60000000f00 */
[----:B------:R-:W-:-:S05]  /*110c0*/  IMAD.WIDE.U32 R22, R22, 0x2, R2 ;  /* 0x0000000216167825 */ /* 0x000fca00078e0002 */
[----:B------:R-:W-:Y:S01]  /*110d0*/  @!PT LDS RZ, [RZ] ;  /* 0x00000000fffff984 */ /* 0x000fe20000000800 */
[----:B------:R-:W-:Y:S01]  /*110e0*/  @!PT LDS RZ, [RZ] ;  /* 0x00000000fffff984 */ /* 0x000fe20000000800 */
[----:B------:R-:W-:Y:S01]  /*110f0*/  @!PT LDS RZ, [RZ] ;  /* 0x00000000fffff984 */ /* 0x000fe20000000800 */
[----:B------:R0:W-:Y:S04]  /*11100*/  LDGSTS.E.BYPASS.LTC128B.128 [R4+0x2400], desc[UR4][R22.64], !P2 ;  /* 0x0240000016047fae */ /* 0x0001e8000d101d44 */
[----:B------:R0:W-:Y:S04]  /*11110*/  LDGSTS.E.BYPASS.LTC128B.128 [R4+0x4c00], desc[UR4][R22.64+0x80], !P3 ;  /* 0x04c0008016047fae */ /* 0x0001e8000d901d44 */
[----:B------:R0:W-:Y:S04]  /*11120*/  LDGSTS.E.BYPASS.LTC128B.128 [R4+0x7400], desc[UR4][R22.64+0x100], !P1 ;  /* 0x0740010016047fae */ /* 0x0001e8000c901d44 */
[----:B------:R0:W-:Y:S01]  /*11130*/  LDGSTS.E.BYPASS.LTC128B.128 [R4+0x9c00], desc[UR4][R22.64+0x180], !P0 ;  /* 0x09c0018016047fae */ /* 0x0001e2000c101d44 */
[----:B------:R-:W-:Y:S01]  /*11140*/  PLOP3.LUT P0, PT, PT, PT, PT, 0x80, 0x0 ;  /* 0x000000000000781c */ /* 0x000fe20003f0f070 */
[----:B------:R-:W-:-:S12]  /*11150*/  NOP ;  /* 0x0000000000007918 */ /* 0x000fd80000000000 */
.L_x_75:
        /* <DEDUP_REMOVED lines=10> */
.L_x_76:
[----:B------:R-:W-:Y:S01]  /*11200*/  VIADD R2, R21, 0x1 ;  /* 0x0000000115027836 */ /* 0x000fe20000000000 */
[----:B------:R1:W-:Y:S04]  /*11210*/  SYNCS.ARRIVE.TRANS64.A1T0 RZ, [R0+URZ+0x38850], RZ ;  /* 0x038850ff00ff79a7 */ /* 0x0003e8000810003f */
[----:B------:R-:W-:-:S04]  /*11220*/  ISETP.NE.AND P0, PT, R2, 0x2, PT ;  /* 0x000000020200780c */ /* 0x000fc80003f05270 */
[----:B------:R-:W-:Y:S02]  /*11230*/  SEL R3, RZ, 0x1, P0 ;  /* 0x00000001ff037807 */ /* 0x000fe40000000000 */
[----:B------:R-:W-:Y:S02]  /*11240*/  SEL R2, R2, RZ, P0 ;  /* 0x000000ff02027207 */ /* 0x000fe40000000000 */
[----:B-1----:R-:W-:-:S07]  /*11250*/  LOP3.LUT R0, R26, R3, RZ, 0x3c, !PT ;  /* 0x000000031a007212 */ /* 0x002fce00078e3cff */
.L_x_40:
[----:B0-----:R-:W0:Y:S01]  /*11260*/  S2R R4, SR_CgaCtaId ;  /* 0x0000000000047919 */ /* 0x001e220000008800 */
[----:B------:R-:W-:Y:S02]  /*11270*/  MOV R3, 0x400 ;  /* 0x0000040000037802 */ /* 0x000fe40000000f00 */
[----:B------:R-:W-:Y:S02]  /*11280*/  SHF.L.U32 R6, R6, 0x1f, RZ ;  /* 0x0000001f06067819 */ /* 0x000fe400000006ff */
[----:B0-----:R-:W-:-:S04]  /*11290*/  LEA R7, R4, R3, 0x18 ;  /* 0x0000000304077211 */ /* 0x001fc800078ec0ff */
[----:B------:R-:W0:Y:S02]  /*112a0*/  SYNCS.PHASECHK.TRANS64.TRYWAIT P0, [R7+URZ+0x38820], R6 ;  /* 0x03882006070075a7 */ /* 0x000e24000800017f */
[----:B0-----:R-:W-:Y:S05]  /*112b0*/  @!P0 BRA `(.L_x_77) ;  /* 0x0000002c00c48947 */ /* 0x001fea0003800000 */
.L_x_160:
[----:B------:R-:W-:-:S03]  /*112c0*/  UMOV UR4, 0xffffffff ;  /* 0xffffffff00047882 */ /* 0x000fc60000000000 */
[----:B------:R-:W-:Y:S05]  /*112d0*/  BRA.DIV UR4, `(.L_x_78) ;  /* 0x0000002e04d07947 */ /* 0x000fea000b800000 */
[----:B------:R-:W1:Y:S02]  /*112e0*/  S2R R3, SR_TID.X ;  /* 0x0000000000037919 */ /* 0x000e640000002100 */
[----:B-1----:R-:W-:-:S04]  /*112f0*/  SHF.R.U32.HI R3, RZ, 0x5, R3 ;  /* 0x00000005ff037819 */ /* 0x002fc80000011603 */
[----:B------:R-:W-:-:S05]  /*11300*/  LOP3.LUT R3, R3, 0x3, RZ, 0xc0, !PT ;  /* 0x0000000303037812 */ /* 0x000fca00078ec0ff */
[----:B------:R1:W2:Y:S02]  /*11310*/  SHFL.IDX PT, R14, R3, RZ, 0x1f ;  /* 0x00001fff030e7589 */ /* 0x0002a400000e0000 */
.L_x_163:
[----:B--2---:R-:W-:-:S13]  /*11320*/  ISETP.NE.AND P0, PT, R14, RZ, PT ;  /* 0x000000ff0e00720c */ /* 0x004fda0003f05270 */
[----:B------:R-:W-:Y:S05]  /*11330*/  @P0 BRA `(.L_x_8) ;  /* 0x0000000000900947 */ /* 0x000fea0003800000 */
[----:B------:R-:W-:-:S03]  /*11340*/  UMOV UR4, 0xffffffff ;  /* 0xffffffff00047882 */ /* 0x000fc60000000000 */
[----:B------:R-:W-:Y:S05]  /*11350*/  BRA.DIV UR4, `(.L_x_79) ;  /* 0x0000002e04e47947 */ /* 0x000fea000b800000 */
[----:B------:R-:W-:-:S13]  /*11360*/  ELECT P6, URZ, PT ;  /* 0x00000000003f782f */ /* 0x000fda00038c0000 */
.L_x_166:
[----:B------:R-:W-:Y:S05]  /*11370*/  @!P6 BRA `(.L_x_8) ;  /* 0x000000000080e947 */ /* 0x000fea0003800000 */
[----:B-1----:R-:W2:Y:S02]  /*11380*/  LDL R3, [R1+0x4] ;  /* 0x0000040001037983 */ /* 0x002ea40000100800 */
[----:B--2---:R-:W-:-:S13]  /*11390*/  R2UR UR4, R3 ;  /* 0x00000000030472ca */ /* 0x004fda00000e0000 */
[----:B------:R-:W-:-:S06]  /*113a0*/  ULOP3.LUT UR4, UR4, 0x2, URZ, 0xfc, !UPT ;  /* 0x0000000204047892 */ /* 0x000fcc000f8efc3f */
[----:B------:R-:W-:-:S05]  /*113b0*/  IMAD.U32 R3, RZ, RZ, UR4 ;  /* 0x00000004ff037e24 */ /* 0x000fca000f8e00ff */
[----:B------:R-:W-:-:S13]  /*113c0*/  ISETP.NE.AND P0, PT, R3, 0x3, PT ;  /* 0x000000030300780c */ /* 0x000fda0003f05270 */
[----:B------:R-:W-:Y:S05]  /*113d0*/  @!P0 BRA `(.L_x_80) ;  /* 0x0000000000048947 */ /* 0x000fea0003800000 */
[----:B------:R-:W-:Y:S01]  /*113e0*/  BPT.TRAP 0x1 ;  /* 0x000000040000795c */ /* 0x000fe20000300000 */
.L_x_80:
[C---:B------:R-:W-:Y:S01]  /*113f0*/  LEA R5, R2.reuse, R7, 0x3 ;  /* 0x0000000702057211 */ /* 0x040fe200078e18ff */
[----:B------:R-:W-:Y:S01]  /*11400*/  VIADD R2, R2, 0x1 ;  /* 0x0000000102027836 */ /* 0x000fe20000000000 */
[----:B------:R-:W-:-:S04]  /*11410*/  SHF.L.U32 R4, R0, 0x1f, RZ ;  /* 0x0000001f00047819 */ /* 0x000fc800000006ff */
[----:B------:R-:W1:Y:S01]  /*11420*/  SYNCS.PHASECHK.TRANS64.TRYWAIT P1, [R5+URZ+0x38840], R4 ;  /* 0x03884004050075a7 */ /* 0x000e62000802017f */
[----:B------:R-:W-:-:S04]  /*11430*/  ISETP.NE.AND P2, PT, R2, 0x2, PT ;  /* 0x000000020200780c */ /* 0x000fc80003f45270 */
[----:B------:R-:W-:Y:S01]  /*11440*/  SEL R3, RZ, 0x1, P2 ;  /* 0x00000001ff037807 */ /* 0x000fe20001000000 */
[----:B-1----:R-:W-:Y:S08]  /*11450*/  @!P1 BRA `(.L_x_81) ;  /* 0x0000002c00c49947 */ /* 0x002ff00003800000 */
.L_x_167:
[----:B------:R-:W-:Y:S02]  /*11460*/  SEL R2, R2, RZ, P2 ;  /* 0x000000ff02027207 */ /* 0x000fe40001000000 */
[----:B------:R-:W-:Y:S01]  /*11470*/  LOP3.LUT R0, R0, R3, RZ, 0x3c, !PT ;  /* 0x0000000300007212 */ /* 0x000fe200078e3cff */
[----:B------:R-:W-:Y:S06]  /*11480*/  @!P0 BRA `(.L_x_82) ;  /* 0x0000000000048947 */ /* 0x000fec0003800000 */
[----:B------:R-:W-:Y:S01]  /*11490*/  BPT.TRAP 0x1 ;  /* 0x000000040000795c */ /* 0x000fe20000300000 */
.L_x_82:
[----:B------:R-:W-:Y:S01]  /*114a0*/  IMAD R3, R2, 0x8, R7 ;  /* 0x0000000802037824 */ /* 0x000fe200078e0207 */
[----:B------:R-:W-:-:S04]  /*114b0*/  SHF.L.U32 R0, R0, 0x1f, RZ ;  /* 0x0000001f00007819 */ /* 0x000fc800000006ff */
[----:B------:R-:W2:Y:S02]  /*114c0*/  SYNCS.PHASECHK.TRANS64.TRYWAIT P1, [R3+URZ+0x38840], R0 ;  /* 0x03884000030075a7 */ /* 0x000ea4000802017f */
[----:B--2---:R-:W-:Y:S05]  /*114d0*/  @!P1 BRA `(.L_x_83) ;  /* 0x0000002c00b89947 */ /* 0x004fea0003800000 */
.L_x_168:
[----:B------:R-:W-:Y:S05]  /*114e0*/  @!P0 BRA `(.L_x_84) ;  /* 0x0000000000048947 */ /* 0x000fea0003800000 */
[----:B------:R-:W-:Y:S01]  /*114f0*/  BPT.TRAP 0x1 ;  /* 0x000000040000795c */ /* 0x000fe20000300000 */
.L_x_84:
[----:B------:R-:W3:Y:S02]  /*11500*/  SYNCS.PHASECHK.TRANS64.TRYWAIT P1, [R5+URZ+0x38860], R4 ;  /* 0x03886004050075a7 */ /* 0x000ee4000802017f */
[----:B---3--:R-:W-:Y:S05]  /*11510*/  @!P1 BRA `(.L_x_85) ;  /* 0x0000002c00bc9947 */ /* 0x008fea0003800000 */
.L_x_169:
[----:B------:R-:W-:Y:S05]  /*11520*/  @!P0 BRA `(.L_x_86) ;  /* 0x0000000000048947 */ /* 0x000fea0003800000 */
[----:B------:R-:W-:Y:S01]  /*11530*/  BPT.TRAP 0x1 ;  /* 0x000000040000795c */ /* 0x000fe20000300000 */
.L_x_86:
[----:B----4-:R4:W0:Y:S02]  /*11540*/  SYNCS.PHASECHK.TRANS64.TRYWAIT P0, [R3+URZ+0x38860], R0 ;  /* 0x03886000030075a7 */ /* 0x010824000800017f */
[----:B0-----:R-:W-:Y:S05]  /*11550*/  @!P0 NANOSLEEP.SYNCS 0x989680 ;  /* 0x009896800000895d */ /* 0x001fea0003900000 */
[----:B------:R-:W0:Y:S02]  /*11560*/  @!P0 SYNCS.PHASECHK.TRANS64 P0, [R3+URZ+0x38860], R0 ;  /* 0x03886000030085a7 */ /* 0x000e24000800007f */
[----:B0-----:R-:W-:Y:S05]  /*11570*/  @!P0 BRA `(.L_x_86) ;  /* 0xfffffffc00f08947 */ /* 0x001fea000383ffff */
.L_x_8:
[----:B------:R-:W-:Y:S05]  /*11580*/  BSYNC B6 ;  /* 0x0000000000067941 */ /* 0x000fea0003800000 */
.L_x_5:
[----:B------:R-:W-:Y:S05]  /*11590*/  EXIT ;  /* 0x000000000000794d */ /* 0x000fea0003800000 */
.L_x_12:
[----:B------:R-:W-:-:S13]  /*115a0*/  R2UR UR4, R16 ;  /* 0x00000000100472ca */ /* 0x000fda00000e0000 */
[----:B0-----:R-:W-:-:S04]  /*115b0*/  MOV R3, UR4 ;  /* 0x0000000400037c02 */ /* 0x001fc80008000f00 */
[----:B------:R0:W1:Y:S03]  /*115c0*/  SYNCS.PHASECHK.TRANS64.TRYWAIT P0, [R3+URZ+0x38800], R0 ;  /* 0x03880000030075a7 */ /* 0x000066000800017f */
[----:B-1----:R-:W-:Y:S05]  /*115d0*/  @!P0 NANOSLEEP.SYNCS 0x989680 ;  /* 0x009896800000895d */ /* 0x002fea0003900000 */
[----:B------:R-:W1:Y:S02]  /*115e0*/  @!P0 SYNCS.PHASECHK.TRANS64 P0, [R3+URZ+0x38800], R0 ;  /* 0x03880000030085a7 */ /* 0x000e64000800007f */
[----:B-1----:R-:W-:Y:S05]  /*115f0*/  @!P0 BRA `(.L_x_12) ;  /* 0xfffffffc00e88947 */ /* 0x002fea000383ffff */
[----:B------:R-:W-:Y:S05]  /*11600*/  BRA `(.L_x_87) ;  /* 0xfffffefc00987947 */ /* 0x000fea000383ffff */
.L_x_16:
[----:B------:R-:W-:-:S13]  /*11610*/  R2UR UR4, R16 ;  /* 0x00000000100472ca */ /* 0x000fda00000e0000 */
[----:B0-----:R-:W-:-:S04]  /*11620*/  IMAD.U32 R3, RZ, RZ, UR4 ;  /* 0x00000004ff037e24 */ /* 0x001fc8000f8e00ff */
[----:B------:R0:W2:Y:S03]  /*11630*/  SYNCS.PHASECHK.TRANS64.TRYWAIT P1, [R3+URZ+0x38830], R0 ;  /* 0x03883000030075a7 */ /* 0x0000a6000802017f */
[----:B--2---:R-:W-:Y:S05]  /*11640*/  @!P1 NANOSLEEP.SYNCS 0x989680 ;  /* 0x009896800000995d */ /* 0x004fea0003900000 */
[----:B------:R-:W2:Y:S02]  /*11650*/  @!P1 SYNCS.PHASECHK.TRANS64 P1, [R3+URZ+0x38830], R0 ;  /* 0x03883000030095a7 */ /* 0x000ea4000802007f */
[----:B--2---:R-:W-:Y:S05]  /*11660*/  @!P1 BRA `(.L_x_16) ;  /* 0xfffffffc00e89947 */ /* 0x004fea000383ffff */
[----:B------:R-:W-:Y:S05]  /*11670*/  BRA `(.L_x_15) ;  /* 0xfffffefc00c07947 */ /* 0x000fea000383ffff */
.L_x_22:
[----:B------:R-:W-:-:S13]  /*11680*/  R2UR UR6, R213 ;  /* 0x00000000d50672ca */ /* 0x000fda00000e0000 */
[----:B-1----:R-:W-:-:S04]  /*11690*/  IMAD.U32 R6, RZ, RZ, UR6 ;  /* 0x00000006ff067e24 */ /* 0x002fc8000f8e00ff */
[----:B------:R1:W2:Y:S03]  /*116a0*/  SYNCS.PHASECHK.TRANS64.TRYWAIT P1, [R6+URZ+0x38830], R3 ;  /* 0x03883003060075a7 */ /* 0x0002a6000802017f */
[----:B--2---:R-:W-:Y:S05]  /*116b0*/  @!P1 NANOSLEEP.SYNCS 0x989680 ;  /* 0x009896800000995d */ /* 0x004fea0003900000 */
[----:B------:R-:W2:Y:S02]  /*116c0*/  @!P1 SYNCS.PHASECHK.TRANS64 P1, [R6+URZ+0x38830], R3 ;  /* 0x03883003060095a7 */ /* 0x000ea4000802007f */
[----:B--2---:R-:W-:Y:S05]  /*116d0*/  @!P1 BRA `(.L_x_22) ;  /* 0xfffffffc00e89947 */ /* 0x004fea000383ffff */
[----:B------:R-:W-:Y:S05]  /*116e0*/  BRA `(.L_x_21) ;  /* 0xffffff4400b47947 */ /* 0x000fea000383ffff */
.L_x_26:
[----:B-1----:R-:W-:-:S04]  /*116f0*/  MOV R3, UR6 ;  /* 0x0000000600037c02 */ /* 0x002fc80008000f00 */
[----:B------:R1:W2:Y:S03]  /*11700*/  SYNCS.PHASECHK.TRANS64.TRYWAIT P1, [R3+URZ+0x38850], R0 ;  /* 0x03885000030075a7 */ /* 0x0002a6000802017f */
[----:B--2---:R-:W-:Y:S05]  /*11710*/  @!P1 NANOSLEEP.SYNCS 0x989680 ;  /* 0x009896800000995d */ /* 0x004fea0003900000 */
[----:B------:R-:W2:Y:S02]  /*11720*/  @!P1 SYNCS.PHASECHK.TRANS64 P1, [R3+URZ+0x38850], R0 ;  /* 0x03885000030095a7 */ /* 0x000ea4000802007f */
[----:B--2---:R-:W-:Y:S05]  /*11730*/  @!P1 BRA `(.L_x_26) ;  /* 0xfffffffc00ec9947 */ /* 0x004fea000383ffff */
[----:B------:R-:W-:Y:S05]  /*11740*/  BRA `(.L_x_25) ;  /* 0xffffff6c00f47947 */ /* 0x000fea000383ffff */
.L_x_33:
[----:B-1----:R-:W-:-:S04]  /*11750*/  IMAD.U32 R5, RZ, RZ, UR5 ;  /* 0x00000005ff057e24 */ /* 0x002fc8000f8e00ff */
[----:B------:R1:W2:Y:S03]  /*11760*/  SYNCS.PHASECHK.TRANS64.TRYWAIT P1, [R5+URZ+0x38850], R0 ;  /* 0x03885000050075a7 */ /* 0x0002a6000802017f */
[----:B--2---:R-:W-:Y:S05]  /*11770*/  @!P1 NANOSLEEP.SYNCS 0x989680 ;  /* 0x009896800000995d */ /* 0x004fea0003900000 */
[----:B------:R-:W2:Y:S02]  /*11780*/  @!P1 SYNCS.PHASECHK.TRANS64 P1, [R5+URZ+0x38850], R0 ;  /* 0x03885000050095a7 */ /* 0x000ea4000802007f */
[----:B--2---:R-:W-:Y:S05]  /*11790*/  @!P1 BRA `(.L_x_33) ;  /* 0xfffffffc00ec9947 */ /* 0x004fea000383ffff */
[----:B------:R-:W-:Y:S05]  /*117a0*/  BRA `(.L_x_32) ;  /* 0xffffff8c00647947 */ /* 0x000fea000383ffff */
.L_x_45:
[----:B------:R-:W-:Y:S01]  /*117b0*/  IMAD.MOV.U32 R13, RZ, RZ, R18 ;  /* 0x000000ffff0d7224 */ /* 0x000fe200078e0012 */
[----:B------:R-:W-:Y:S01]  /*117c0*/  MOV R12, RZ ;  /* 0x000000ff000c7202 */ /* 0x000fe20000000f00 */
[----:B------:R-:W-:Y:S02]  /*117d0*/  IMAD.MOV.U32 R11, RZ, RZ, 0x1f ;  /* 0x0000001fff0b7424 */ /* 0x000fe400078e00ff */
[----:B------:R-:W-:-:S07]  /*117e0*/  IMAD.MOV.U32 R15, RZ, RZ, -0x1 ;  /* 0xffffffffff0f7424 */ /* 0x000fce00078e00ff */
[----:B-----5:R-:W-:Y:S05]  /*117f0*/  WARPSYNC.COLLECTIVE R15, `(.L_x_88) ;  /* 0x000000000f087348 */ /* 0x020fea0003c00000 */
[----:B------:R0:W1:Y:S02]  /*11800*/  SHFL.IDX P6, R14, R13, R12, R11 ;  /* 0x0000000c0d0e7389 */ /* 0x00006400000c000b */
[----:B01---5:R-:W-:Y:S01]  /*11810*/  ENDCOLLECTIVE ;  /* 0x000000000000791b */ /* 0x023fe20003800000 */
.L_x_88:
[----:B------:R-:W-:Y:S05]  /*11820*/  BRA `(.L_x_89) ;  /* 0xffffffc800b87947 */ /* 0x000fea000383ffff */
.L_x_47:
[----:B0-----:R-:W-:-:S04]  /*11830*/  MOV R3, UR42 ;  /* 0x0000002a00037c02 */ /* 0x001fc80008000f00 */
[----:B------:R0:W1:Y:S03]  /*11840*/  SYNCS.PHASECHK.TRANS64.TRYWAIT P0, [R3+URZ+0x38840], R2 ;  /* 0x03884002030075a7 */ /* 0x000066000800017f */
[----:B-1----:R-:W-:Y:S05]  /*11850*/  @!P0 NANOSLEEP.SYNCS 0x989680 ;  /* 0x009896800000895d */ /* 0x002fea0003900000 */
[----:B------:R-:W1:Y:S02]  /*11860*/  @!P0 SYNCS.PHASECHK.TRANS64 P0, [R3+URZ+0x38840], R2 ;  /* 0x03884002030085a7 */ /* 0x000e64000800007f */
[----:B-1----:R-:W-:Y:S05]  /*11870*/  @!P0 BRA `(.L_x_47) ;  /* 0xfffffffc00ec8947 */ /* 0x002fea000383ffff */
[----:B------:R-:W-:Y:S05]  /*11880*/  BRA `(.L_x_90) ;  /* 0xffffffcc00c87947 */ /* 0x000fea000383ffff */
.L_x_48:
[----:B------:R-:W-:Y:S01]  /*11890*/  BSSY B0, `(.L_x_91) ;  /* 0x0000008000007945 */ /* 0x000fe20003800000 */
[----:B------:R-:W-:Y:S01]  /*118a0*/  IMAD.MOV.U32 R13, RZ, RZ, R7 ;  /* 0x000000ffff0d7224 */ /* 0x000fe200078e0007 */
[----:B------:R-:W-:Y:S01]  /*118b0*/  MOV R11, 0x181f ;  /* 0x0000181f000b7802 */ /* 0x000fe20000000f00 */
[----:B------:R-:W-:Y:S02]  /*118c0*/  IMAD.MOV.U32 R12, RZ, RZ, RZ ;  /* 0x000000ffff0c7224 */ /* 0x000fe400078e00ff */
[----:B------:R-:W-:-:S07]  /*118d0*/  IMAD.MOV.U32 R15, RZ, RZ, -0x1 ;  /* 0xffffffffff0f7424 */ /* 0x000fce00078e00ff */
[----:B------:R-:W-:Y:S05]  /*118e0*/  WARPSYNC.COLLECTIVE R15, `(.L_x_92) ;  /* 0x000000000f087348 */ /* 0x000fea0003c00000 */
[----:B------:R0:W1:Y:S02]  /*118f0*/  SHFL.IDX P6, R14, R13, R12, R11 ;  /* 0x0000000c0d0e7389 */ /* 0x00006400000c000b */
[----:B01----:R-:W-:Y:S01]  /*11900*/  ENDCOLLECTIVE ;  /* 0x000000000000791b */ /* 0x003fe20003800000 */
.L_x_92:
[----:B------:R-:W-:Y:S05]  /*11910*/  BSYNC B0 ;  /* 0x0000000000007941 */ /* 0x000fea0003800000 */
.L_x_91:
[----:B------:R-:W-:Y:S01]  /*11920*/  MOV R13, R0 ;  /* 0x00000000000d7202 */ /* 0x000fe20000000f00 */
[----:B------:R-:W-:Y:S01]  /*11930*/  IMAD.MOV.U32 R12, RZ, RZ, RZ ;  /* 0x000000ffff0c7224 */ /* 0x000fe200078e00ff */
[----:B------:R-:W-:Y:S01]  /*11940*/  MOV R15, 0xffffffff ;  /* 0xffffffff000f7802 */ /* 0x000fe20000000f00 */
[----:B------:R-:W-:Y:S01]  /*11950*/  IMAD.MOV.U32 R11, RZ, RZ, 0x181f ;  /* 0x0000181fff0b7424 */ /* 0x000fe200078e00ff */
[C---:B------:R-:W-:Y:S01]  /*11960*/  LOP3.LUT P4, RZ, R16.reuse, 0x10, RZ, 0xc0, !PT ;  /* 0x0000001010ff7812 */ /* 0x040fe2000788c0ff */
[----:B------:R-:W-:Y:S01]  /*11970*/  IMAD.MOV.U32 R5, RZ, RZ, R14 ;  /* 0x000000ffff057224 */ /* 0x000fe200078e000e */
[----:B------:R-:W-:-:S13]  /*11980*/  LOP3.LUT P3, RZ, R16, 0x8, RZ, 0xc0, !PT ;  /* 0x0000000810ff7812 */ /* 0x000fda000786c0ff */
[----:B------:R-:W-:Y:S05]  /*11990*/  WARPSYNC.COLLECTIVE R15, `(.L_x_93) ;  /* 0x000000000f087348 */ /* 0x000fea0003c00000 */
[----:B------:R0:W1:Y:S02]  /*119a0*/  SHFL.IDX P6, R14, R13, R12, R11 ;  /* 0x0000000c0d0e7389 */ /* 0x00006400000c000b */
[----:B01----:R-:W-:Y:S01]  /*119b0*/  ENDCOLLECTIVE ;  /* 0x000000000000791b */ /* 0x003fe20003800000 */
.L_x_93:
[C---:B------:R-:W-:Y:S01]  /*119c0*/  LOP3.LUT P2, RZ, R16.reuse, 0x4, RZ, 0xc0, !PT ;  /* 0x0000000410ff7812 */ /* 0x040fe2000784c0ff */
[----:B------:R-:W-:Y:S01]  /*119d0*/  ULDC.64 UR4, c[0x0][0x208] ;  /* 0x0000820000047ab9 */ /* 0x000fe20000000a00 */
[----:B------:R-:W-:Y:S02]  /*119e0*/  LOP3.LUT P1, RZ, R16, 0x2, RZ, 0xc0, !PT ;  /* 0x0000000210ff7812 */ /* 0x000fe4000782c0ff */
[----:B------:R-:W-:Y:S01]  /*119f0*/  @P0 LEA R9, R31, UR42, 0x1 ;  /* 0x0000002a1f090c11 */ /* 0x000fe2000f8e08ff */
[----:B------:R-:W-:Y:S01]  /*11a00*/  IMAD.MOV.U32 R13, RZ, RZ, R7 ;  /* 0x000000ffff0d7224 */ /* 0x000fe200078e0007 */
[----:B------:R-:W-:Y:S01]  /*11a10*/  MOV R12, 0x1 ;  /* 0x00000001000c7802 */ /* 0x000fe20000000f00 */
[----:B------:R-:W-:-:S04]  /*11a20*/  IMAD.MOV.U32 R4, RZ, RZ, R14 ;  /* 0x000000ffff047224 */ /* 0x000fc800078e000e */
[----:B------:R-:W-:-:S05]  /*11a30*/  @P0 IMAD.WIDE.U32 R4, R22, 0x2, R4 ;  /* 0x0000000216040825 */ /* 0x000fca00078e0004 */
[----:B------:R-:W-:Y:S01]  /*11a40*/  @!PT LDS RZ, [RZ] ;  /* 0x00000000fffff984 */ /* 0x000fe20000000800 */
[----:B------:R-:W-:Y:S01]  /*11a50*/  @!PT LDS RZ, [RZ] ;  /* 0x00000000fffff984 */ /* 0x000fe20000000800 */
[----:B------:R-:W-:Y:S01]  /*11a60*/  @!PT LDS RZ, [RZ] ;  /* 0x00000000fffff984 */ /* 0x000fe20000000800 */
[----:B------:R0:W-:Y:S04]  /*11a70*/  @P0 LDGSTS.E.BYPASS.LTC128B.128 [R9+0x24400], desc[UR4][R4.64], !P4 ;  /* 0x2440000004090fae */ /* 0x0001e8000e101d44 */
[----:B------:R0:W-:Y:S04]  /*11a80*/  @P0 LDGSTS.E.BYPASS.LTC128B.128 [R9+0x26c00], desc[UR4][R4.64+0x80], !P3 ;  /* 0x26c0008004090fae */ /* 0x0001e8000d901d44 */
[----:B------:R0:W-:Y:S04]  /*11a90*/  @P0 LDGSTS.E.BYPASS.LTC128B.128 [R9+0x29400], desc[UR4][R4.64+0x100], !P2 ;  /* 0x2940010004090fae */ /* 0x0001e8000d101d44 */
[----:B------:R0:W-:Y:S01]  /*11aa0*/  @P0 LDGSTS.E.BYPASS.LTC128B.128 [R9+0x2bc00], desc[UR4][R4.64+0x180], !P1 ;  /* 0x2bc0018004090fae */ /* 0x0001e2000c901d44 */
[----:B------:R-:W-:-:S13]  /*11ab0*/  ISETP.GE.AND P0, PT, R6, 0x11, PT ;  /* 0x000000110600780c */ /* 0x000fda0003f06270 */
[----:B0-----:R-:W-:Y:S05]  /*11ac0*/  WARPSYNC.COLLECTIVE R15, `(.L_x_94) ;  /* 0x000000000f087348 */ /* 0x001fea0003c00000 */
[----:B------:R1:W2:Y:S02]  /*11ad0*/  SHFL.IDX P6, R14, R13, R12, R11 ;  /* 0x0000000c0d0e7389 */ /* 0x0002a400000c000b */
[----:B012---:R-:W-:Y:S01]  /*11ae0*/  ENDCOLLECTIVE ;  /* 0x000000000000791b */ /* 0x007fe20003800000 */
.L_x_94:
[----:B------:R-:W-:Y:S01]  /*11af0*/  @P0 LEA R21, R31, UR42, 0x1 ;  /* 0x0000002a1f150c11 */ /* 0x000fe2000f8e08ff */
[----:B------:R-:W-:Y:S02]  /*11b00*/  IMAD.MOV.U32 R13, RZ, RZ, R0 ;  /* 0x000000ffff0d7224 */ /* 0x000fe400078e0000 */
[----:B------:R-:W-:-:S07]  /*11b10*/  IMAD.MOV.U32 R3, RZ, RZ, R14 ;  /* 0x000000ffff037224 */ /* 0x000fce00078e000e */
[----:B------:R-:W-:Y:S05]  /*11b20*/  WARPSYNC.COLLECTIVE R15, `(.L_x_95) ;  /* 0x000000000f087348 */ /* 0x000fea0003c00000 */
[----:B------:R0:W1:Y:S02]  /*11b30*/  SHFL.IDX P6, R14, R13, R12, R11 ;  /* 0x0000000c0d0e7389 */ /* 0x00006400000c000b */
[----:B01----:R-:W-:Y:S01]  /*11b40*/  ENDCOLLECTIVE ;  /* 0x000000000000791b */ /* 0x003fe20003800000 */
.L_x_95:
[----:B------:R-:W-:Y:S01]  /*11b50*/  ULDC.64 UR4, c[0x0][0x208] ;  /* 0x0000820000047ab9 */ /* 0x000fe20000000a00 */
[----:B------:R-:W-:Y:S02]  /*11b60*/  IMAD.MOV.U32 R13, RZ, RZ, R7 ;  /* 0x000000ffff0d7224 */ /* 0x000fe400078e0007 */
[----:B------:R-:W-:Y:S01]  /*11b70*/  IMAD.MOV.U32 R12, RZ, RZ, 0x2 ;  /* 0x00000002ff0c7424 */ /* 0x000fe200078e00ff */
[----:B------:R-:W-:-:S05]  /*11b80*/  MOV R2, R14 ;  /* 0x0000000e00027202 */ /* 0x000fca0000000f00 */
        /* <DEDUP_REMOVED lines=12> */
.L_x_96:
[----:B------:R-:W-:Y:S01]  /*11c50*/  @P0 LEA R9, R31, UR42, 0x1 ;  /* 0x0000002a1f090c11 */ /* 0x000fe2000f8e08ff */
[----:B------:R-:W-:Y:S01]  /*11c60*/  IMAD.MOV.U32 R13, RZ, RZ, R0 ;  /* 0x000000ffff0d7224 */ /* 0x000fe200078e0000 */
[----:B------:R-:W-:-:S07]  /*11c70*/  MOV R5, R14 ;  /* 0x0000000e00057202 */ /* 0x000fce0000000f00 */
[----:B------:R-:W-:Y:S05]  /*11c80*/  WARPSYNC.COLLECTIVE R15, `(.L_x_97) ;  /* 0x000000000f087348 */ /* 0x000fea0003c00000 */
[----:B------:R0:W1:Y:S02]  /*11c90*/  SHFL.IDX P6, R14, R13, R12, R11 ;  /* 0x0000000c0d0e7389 */ /* 0x00006400000c000b */
[----:B01----:R-:W-:Y:S01]  /*11ca0*/  ENDCOLLECTIVE ;  /* 0x000000000000791b */ /* 0x003fe20003800000 */
.L_x_97:
[----:B------:R-:W-:Y:S01]  /*11cb0*/  ULDC.64 UR4, c[0x0][0x208] ;  /* 0x0000820000047ab9 */ /* 0x000fe20000000a00 */
[----:B------:R-:W-:Y:S01]  /*11cc0*/  MOV R13, R7 ;  /* 0x00000007000d7202 */ /* 0x000fe20000000f00 */
[----:B------:R-:W-:Y:S02]  /*11cd0*/  IMAD.MOV.U32 R12, RZ, RZ, 0x3 ;  /* 0x00000003ff0c7424 */ /* 0x000fe400078e00ff */
        /* <DEDUP_REMOVED lines=13> */
.L_x_98:
[----:B------:R-:W-:Y:S02]  /*11db0*/  @P0 LEA R21, R31, UR42, 0x1 ;  /* 0x0000002a1f150c11 */ /* 0x000fe4000f8e08ff */
[----:B------:R-:W-:Y:S01]  /*11dc0*/  MOV R13, R0 ;  /* 0x00000000000d7202 */ /* 0x000fe20000000f00 */
[----:B------:R-:W-:-:S07]  /*11dd0*/  IMAD.MOV.U32 R3, RZ, RZ, R14 ;  /* 0x000000ffff037224 */ /* 0x000fce00078e000e */
[----:B------:R-:W-:Y:S05]  /*11de0*/  WARPSYNC.COLLECTIVE R15, `(.L_x_99) ;  /* 0x000000000f087348 */ /* 0x000fea0003c00000 */
[----:B------:R0:W1:Y:S02]  /*11df0*/  SHFL.IDX P6, R14, R13, R12, R11 ;  /* 0x0000000c0d0e7389 */ /* 0x00006400000c000b */
[----:B01----:R-:W-:Y:S01]  /*11e00*/  ENDCOLLECTIVE ;  /* 0x000000000000791b */ /* 0x003fe20003800000 */
.L_x_99:
[----:B------:R-:W-:Y:S01]  /*11e10*/  ULDC.64 UR4, c[0x0][0x208] ;  /* 0x0000820000047ab9 */ /* 0x000fe20000000a00 */
        /* <DEDUP_REMOVED lines=10> */
[----:B------:R0:W-:Y:S02]  /*11ec0*/  @P0 LDGSTS.E.BYPASS.LTC128B.128 [R21+0x2d400], desc[UR4][R2.64+0x180], !P1 ;  /* 0x2d40018002150fae */ /* 0x0001e4000c901d44 */
[----:B0-----:R-:W-:Y:S05]  /*11ed0*/  WARPSYNC.COLLECTIVE R15, `(.L_x_100) ;  /* 0x000000000f087348 */ /* 0x001fea0003c00000 */
[----:B------:R1:W2:Y:S02]  /*11ee0*/  SHFL.IDX P6, R14, R13, R12, R11 ;  /* 0x0000000c0d0e7389 */ /* 0x0002a400000c000b */
[----:B012---:R-:W-:Y:S01]  /*11ef0*/  ENDCOLLECTIVE ;  /* 0x000000000000791b */ /* 0x007fe20003800000 */
.L_x_100:
[----:B------:R-:W-:Y:S02]  /*11f00*/  IMAD.MOV.U32 R13, RZ, RZ, R0 ;  /* 0x000000ffff0d7224 */ /* 0x000fe400078e0000 */
[----:B------:R-:W-:-:S07]  /*11f10*/  IMAD.MOV.U32 R4, RZ, RZ, R14 ;  /* 0x000000ffff047224 */ /* 0x000fce00078e000e */
[----:B------:R-:W-:Y:S05]  /*11f20*/  WARPSYNC.COLLECTIVE R15, `(.L_x_101) ;  /* 0x000000000f087348 */ /* 0x000fea0003c00000 */
[----:B------:R0:W1:Y:S02]  /*11f30*/  SHFL.IDX P6, R14, R13, R12, R11 ;  /* 0x0000000c0d0e7389 */ /* 0x00006400000c000b */
[----:B01----:R-:W-:Y:S01]  /*11f40*/  ENDCOLLECTIVE ;  /* 0x000000000000791b */ /* 0x003fe20003800000 */
.L_x_101:
[----:B------:R-:W-:Y:S05]  /*11f50*/  BRA `(.L_x_102) ;  /* 0xffffffcc003c7947 */ /* 0x000fea000383ffff */
.L_x_53:
[----:B------:R-:W-:Y:S01]  /*11f60*/  MOV R13, R8 ;  /* 0x00000008000d7202 */ /* 0x000fe20000000f00 */
[----:B------:R-:W-:Y:S01]  /*11f70*/  IMAD.MOV.U32 R12, RZ, RZ, RZ ;  /* 0x000000ffff0c7224 */ /* 0x000fe200078e00ff */
[----:B------:R-:W-:Y:S01]  /*11f80*/  MOV R15, 0xffffffff ;  /* 0xffffffff000f7802 */ /* 0x000fe20000000f00 */
[----:B------:R-:W-:Y:S02]  /*11f90*/  IMAD.MOV.U32 R11, RZ, RZ, 0x181f ;  /* 0x0000181fff0b7424 */ /* 0x000fe400078e00ff */
[----:B------:R-:W-:-:S07]  /*11fa0*/  IMAD R7, R23, 0x80, R27 ;  /* 0x0000008017077824 */ /* 0x000fce00078e021b */
[----:B------:R-:W-:Y:S05]  /*11fb0*/  WARPSYNC.COLLECTIVE R15, `(.L_x_103) ;  /* 0x000000000f087348 */ /* 0x000fea0003c00000 */
[----:B------:R0:W1:Y:S02]  /*11fc0*/  SHFL.IDX P6, R14, R13, R12, R11 ;  /* 0x0000000c0d0e7389 */ /* 0x00006400000c000b */
[----:B01----:R-:W-:Y:S01]  /*11fd0*/  ENDCOLLECTIVE ;  /* 0x000000000000791b */ /* 0x003fe20003800000 */
.L_x_103:
[----:B------:R-:W-:Y:S02]  /*11fe0*/  VIADD R5, R7, 0x10 ;  /* 0x0000001007057836 */ /* 0x000fe40000000000 */
[----:B------:R-:W-:Y:S02]  /*11ff0*/  IMAD.MOV.U32 R13, RZ, RZ, R6 ;  /* 0x000000ffff0d7224 */ /* 0x000fe400078e0006 */
[----:B------:R-:W-:-:S07]  /*12000*/  IMAD.MOV.U32 R3, RZ, RZ, R14 ;  /* 0x000000ffff037224 */ /* 0x000fce00078e000e */
[----:B------:R-:W-:Y:S05]  /*12010*/  WARPSYNC.COLLECTIVE R15, `(.L_x_104) ;  /* 0x000000000f087348 */ /* 0x000fea0003c00000 */
[----:B------:R0:W1:Y:S02]  /*12020*/  SHFL.IDX P6, R14, R13, R12, R11 ;  /* 0x0000000c0d0e7389 */ /* 0x00006400000c000b */
[----:B01----:R-:W-:Y:S01]  /*12030*/  ENDCOLLECTIVE ;  /* 0x000000000000791b */ /* 0x003fe20003800000 */
.L_x_104:
[----:B------:R-:W-:Y:S01]  /*12040*/  ULDC UR4, c[0x0][0x288] ;  /* 0x0000a20000047ab9 */ /* 0x000fe20000000800 */
[----:B------:R-:W-:Y:S01]  /*12050*/  ULDC.64 UR6, c[0x0][0x208] ;  /* 0x0000820000067ab9 */ /* 0x000fe20000000a00 */
[----:B------:R-:W-:-:S05]  /*12060*/  IMAD R0, R0, UR4, RZ ;  /* 0x0000000400007c24 */ /* 0x000fca000f8e02ff */
[----:B------:R-:W-:Y:S02]  /*12070*/  ISETP.GE.AND P0, PT, R7, R0, PT ;  /* 0x000000000700720c */ /* 0x000fe40003f06270 */
[----:B------:R-:W-:Y:S01]  /*12080*/  MOV R13, R8 ;  /* 0x00000008000d7202 */ /* 0x000fe20000000f00 */
[----:B------:R-:W-:-:S10]  /*12090*/  IMAD.MOV.U32 R12, RZ, RZ, 0x1 ;  /* 0x00000001ff0c7424 */ /* 0x000fd400078e00ff */
[----:B------:R-:W-:Y:S02]  /*120a0*/  @!P0 LEA R9, R31, UR42, 0x1 ;  /* 0x0000002a1f098c11 */ /* 0x000fe4000f8e08ff */
[----:B------:R-:W-:-:S05]  /*120b0*/  MOV R2, R14 ;  /* 0x0000000e00027202 */ /* 0x000fca0000000f00 */
[----:B------:R-:W-:-:S05]  /*120c0*/  @!P0 IMAD.WIDE.U32 R2, R22, 0x2, R2 ;  /* 0x0000000216028825 */ /* 0x000fca00078e0002 */
[----:B------:R-:W-:Y:S01]  /*120d0*/  @!PT LDS RZ, [RZ] ;  /* 0x00000000fffff984 */ /* 0x000fe20000000800 */
[----:B------:R-:W-:Y:S01]  /*120e0*/  @!PT LDS RZ, [RZ] ;  /* 0x00000000fffff984 */ /* 0x000fe20000000800 */
[----:B------:R-:W-:Y:S01]  /*120f0*/  @!PT LDS RZ, [RZ] ;  /* 0x00000000fffff984 */ /* 0x000fe20000000800 */
[----:B------:R0:W-:Y:S04]  /*12100*/  @!P0 LDGSTS.E.BYPASS.LTC128B.128 [R9+0x14400], desc[UR6][R2.64], !P4 ;  /* 0x1440000002098fae */ /* 0x0001e8000e101d46 */
[----:B------:R0:W-:Y:S04]  /*12110*/  @!P0 LDGSTS.E.BYPASS.LTC128B.128 [R9+0x18400], desc[UR6][R2.64+0x80], !P3 ;  /* 0x1840008002098fae */ /* 0x0001e8000d901d46 */
[----:B------:R0:W-:Y:S04]  /*12120*/  @!P0 LDGSTS.E.BYPASS.LTC128B.128 [R9+0x1c400], desc[UR6][R2.64+0x100], !P2 ;  /* 0x1c40010002098fae */ /* 0x0001e8000d101d46 */
[----:B------:R0:W-:Y:S01]  /*12130*/  @!P0 LDGSTS.E.BYPASS.LTC128B.128 [R9+0x20400], desc[UR6][R2.64+0x180], !P1 ;  /* 0x2040018002098fae */ /* 0x0001e2000c901d46 */
[----:B------:R-:W-:-:S13]  /*12140*/  ISETP.GE.AND P0, PT, R5, R0, PT ;  /* 0x000000000500720c */ /* 0x000fda0003f06270 */
[----:B0-----:R-:W-:Y:S05]  /*12150*/  WARPSYNC.COLLECTIVE R15, `(.L_x_105) ;  /* 0x000000000f087348 */ /* 0x001fea0003c00000 */
[----:B------:R1:W2:Y:S02]  /*12160*/  SHFL.IDX P6, R14, R13, R12, R11 ;  /* 0x0000000c0d0e7389 */ /* 0x0002a400000c000b */
[----:B012---:R-:W-:Y:S01]  /*12170*/  ENDCOLLECTIVE ;  /* 0x000000000000791b */ /* 0x007fe20003800000 */
.L_x_105:
[----:B------:R-:W-:Y:S01]  /*12180*/  VIADD R3, R7, 0x20 ;  /* 0x0000002007037836 */ /* 0x000fe20000000000 */
[----:B------:R-:W-:Y:S02]  /*12190*/  @!P0 LEA R21, R31, UR42, 0x1 ;  /* 0x0000002a1f158c11 */ /* 0x000fe4000f8e08ff */
[----:B------:R-:W-:Y:S01]  /*121a0*/  MOV R13, R6 ;  /* 0x00000006000d7202 */ /* 0x000fe20000000f00 */
[----:B------:R-:W-:-:S07]  /*121b0*/  IMAD.MOV.U32 R5, RZ, RZ, R14 ;  /* 0x000000ffff057224 */ /* 0x000fce00078e000e */
[----:B------:R-:W-:Y:S05]  /*121c0*/  WARPSYNC.COLLECTIVE R15, `(.L_x_106) ;  /* 0x000000000f087348 */ /* 0x000fea0003c00000 */
[----:B------:R0:W1:Y:S02]  /*121d0*/  SHFL.IDX P6, R14, R13, R12, R11 ;  /* 0x0000000c0d0e7389 */ /* 0x00006400000c000b */
[----:B01----:R-:W-:Y:S01]  /*121e0*/  ENDCOLLECTIVE ;  /* 0x000000000000791b */ /* 0x003fe20003800000 */
.L_x_106:
[----:B------:R-:W-:Y:S01]  /*121f0*/  ULDC.64 UR4, c[0x0][0x208] ;  /* 0x0000820000047ab9 */ /* 0x000fe20000000a00 */
[----:B------:R-:W-:Y:S01]  /*12200*/  MOV R13, R8 ;  /* 0x00000008000d7202 */ /* 0x000fe20000000f00 */
[----:B------:R-:W-:Y:S02]  /*12210*/  IMAD.MOV.U32 R12, RZ, RZ, 0x2 ;  /* 0x00000002ff0c7424 */ /* 0x000fe400078e00ff */
[----:B------:R-:W-:-:S04]  /*12220*/  IMAD.MOV.U32 R4, RZ, RZ, R14 ;  /* 0x000000ffff047224 */ /* 0x000fc800078e000e */
        /* <DEDUP_REMOVED lines=12> */
.L_x_107:
[----:B------:R-:W-:Y:S01]  /*122f0*/  VIADD R5, R7, 0x30 ;  /* 0x0000003007057836 */ /* 0x000fe20000000000 */
[----:B------:R-:W-:Y:S02]  /*12300*/  @!P0 LEA R9, R31, UR42, 0x1 ;  /* 0x0000002a1f098c11 */ /* 0x000fe4000f8e08ff */
[----:B------:R-:W-:Y:S01]  /*12310*/  MOV R13, R6 ;  /* 0x00000006000d7202 */ /* 0x000fe20000000f00 */
[----:B------:R-:W-:-:S07]  /*12320*/  IMAD.MOV.U32 R3, RZ, RZ, R14 ;  /* 0x000000ffff037224 */ /* 0x000fce00078e000e */
[----:B------:R-:W-:Y:S05]  /*12330*/  WARPSYNC.COLLECTIVE R15, `(.L_x_108) ;  /* 0x000000000f087348 */ /* 0x000fea0003c00000 */
[----:B------:R0:W1:Y:S02]  /*12340*/  SHFL.IDX P6, R14, R13, R12, R11 ;  /* 0x0000000c0d0e7389 */ /* 0x00006400000c000b */
[----:B01----:R-:W-:Y:S01]  /*12350*/  ENDCOLLECTIVE ;  /* 0x000000000000791b */ /* 0x003fe20003800000 */
.L_x_108:
        /* <DEDUP_REMOVED lines=16> */
.L_x_109:
[----:B------:R-:W-:Y:S01]  /*12460*/  VIADD R3, R7, 0x40 ;  /* 0x0000004007037836 */ /* 0x000fe20000000000 */
[----:B------:R-:W-:Y:S02]  /*12470*/  @!P0 LEA R21, R31, UR42, 0x1 ;  /* 0x0000002a1f158c11 */ /* 0x000fe4000f8e08ff */
[----:B------:R-:W-:Y:S01]  /*12480*/  MOV R13, R6 ;  /* 0x00000006000d7202 */ /* 0x000fe20000000f00 */
[----:B------:R-:W-:-:S07]  /*12490*/  IMAD.MOV.U32 R5, RZ, RZ, R14 ;  /* 0x000000ffff057224 */ /* 0x000fce00078e000e */
[----:B------:R-:W-:Y:S05]  /*124a0*/  WARPSYNC.COLLECTIVE R15, `(.L_x_110) ;  /* 0x000000000f087348 */ /* 0x000fea0003c00000 */
[----:B------:R0:W1:Y:S02]  /*124b0*/  SHFL.IDX P6, R14, R13, R12, R11 ;  /* 0x0000000c0d0e7389 */ /* 0x00006400000c000b */
[----:B01----:R-:W-:Y:S01]  /*124c0*/  ENDCOLLECTIVE ;  /* 0x000000000000791b */ /* 0x003fe20003800000 */
.L_x_110:
        /* <DEDUP_REMOVED lines=16> */
.L_x_111:
[----:B------:R-:W-:Y:S01]  /*125d0*/  VIADD R5, R7, 0x50 ;  /* 0x0000005007057836 */ /* 0x000fe20000000000 */
[----:B------:R-:W-:Y:S02]  /*125e0*/  @!P0 LEA R9, R31, UR42, 0x1 ;  /* 0x0000002a1f098c11 */ /* 0x000fe4000f8e08ff */
[----:B------:R-:W-:Y:S01]  /*125f0*/  MOV R13, R6 ;  /* 0x00000006000d7202 */ /* 0x000fe20000000f00 */
[----:B------:R-:W-:-:S07]  /*12600*/  IMAD.MOV.U32 R3, RZ, RZ, R14 ;  /* 0x000000ffff037224 */ /* 0x000fce00078e000e */
[----:B------:R-:W-:Y:S05]  /*12610*/  WARPSYNC.COLLECTIVE R15, `(.L_x_112) ;  /* 0x000000000f087348 */ /* 0x000fea0003c00000 */
[----:B------:R0:W1:Y:S02]  /*12620*/  SHFL.IDX P6, R14, R13, R12, R11 ;  /* 0x0000000c0d0e7389 */ /* 0x00006400000c000b */
[----:B01----:R-:W-:Y:S01]  /*12630*/  ENDCOLLECTIVE ;  /* 0x000000000000791b */ /* 0x003fe20003800000 */
.L_x_112:
        /* <DEDUP_REMOVED lines=16> */
.L_x_113:
[----:B------:R-:W-:Y:S01]  /*12740*/  VIADD R3, R7, 0x60 ;  /* 0x0000006007037836 */ /* 0x000fe20000000000 */
[----:B------:R-:W-:Y:S02]  /*12750*/  @!P0 LEA R21, R31, UR42, 0x1 ;  /* 0x0000002a1f158c11 */ /* 0x000fe4000f8e08ff */
[----:B------:R-:W-:Y:S01]  /*12760*/  MOV R13, R6 ;  /* 0x00000006000d7202 */ /* 0x000fe20000000f00 */
[----:B------:R-:W-:-:S07]  /*12770*/  IMAD.MOV.U32 R5, RZ, RZ, R14 ;  /* 0x000000ffff057224 */ /* 0x000fce00078e000e */
[----:B------:R-:W-:Y:S05]  /*12780*/  WARPSYNC.COLLECTIVE R15, `(.L_x_114) ;  /* 0x000000000f087348 */ /* 0x000fea0003c00000 */
[----:B------:R0:W1:Y:S02]  /*12790*/  SHFL.IDX P6, R14, R13, R12, R11 ;  /* 0x0000000c0d0e7389 */ /* 0x00006400000c000b */
[----:B01----:R-:W-:Y:S01]  /*127a0*/  ENDCOLLECTIVE ;  /* 0x000000000000791b */ /* 0x003fe20003800000 */
.L_x_114:
        /* <DEDUP_REMOVED lines=16> */
.L_x_115:
[----:B------:R-:W-:Y:S02]  /*128b0*/  @!P0 LEA R9, R31, UR42, 0x1 ;  /* 0x0000002a1f098c11 */ /* 0x000fe4000f8e08ff */
[----:B------:R-:W-:Y:S01]  /*128c0*/  MOV R13, R6 ;  /* 0x00000006000d7202 */ /* 0x000fe20000000f00 */
[----:B------:R-:W-:-:S07]  /*128d0*/  IMAD.MOV.U32 R3, RZ, RZ, R14 ;  /* 0x000000ffff037224 */ /* 0x000fce00078e000e */
[----:B------:R-:W-:Y:S05]  /*128e0*/  WARPSYNC.COLLECTIVE R15, `(.L_x_116) ;  /* 0x000000000f087348 */ /* 0x000fea0003c00000 */
[----:B------:R0:W1:Y:S02]  /*128f0*/  SHFL.IDX P6, R14, R13, R12, R11 ;  /* 0x0000000c0d0e7389 */ /* 0x00006400000c000b */
[----:B01----:R-:W-:Y:S01]  /*12900*/  ENDCOLLECTIVE ;  /* 0x000000000000791b */ /* 0x003fe20003800000 */
.L_x_116:
[----:B------:R-:W-:Y:S01]  /*12910*/  ULDC.64 UR4, c[0x0][0x208] ;  /* 0x0000820000047ab9 */ /* 0x000fe20000000a00 */
[----:B------:R-:W-:Y:S01]  /*12920*/  IMAD.MOV.U32 R13, RZ, RZ, R8 ;  /* 0x000000ffff0d7224 */ /* 0x000fe200078e0008 */
[----:B------:R-:W-:Y:S01]  /*12930*/  MOV R12, 0x7 ;  /* 0x00000007000c7802 */ /* 0x000fe20000000f00 */
        /* <DEDUP_REMOVED lines=8> */
[----:B------:R0:W-:Y:S02]  /*129c0*/  @!P0 LDGSTS.E.BYPASS.LTC128B.128 [R9+0x23400], desc[UR4][R2.64+0x180], !P1 ;  /* 0x2340018002098fae */ /* 0x0001e4000c901d44 */
[----:B0-----:R-:W-:Y:S05]  /*129d0*/  WARPSYNC.COLLECTIVE R15, `(.L_x_117) ;  /* 0x000000000f087348 */ /* 0x001fea0003c00000 */
[----:B------:R1:W2:Y:S02]  /*129e0*/  SHFL.IDX P6, R14, R13, R12, R11 ;  /* 0x0000000c0d0e7389 */ /* 0x0002a400000c000b */
[----:B012---:R-:W-:Y:S01]  /*129f0*/  ENDCOLLECTIVE ;  /* 0x000000000000791b */ /* 0x007fe20003800000 */
.L_x_117:
[----:B------:R-:W-:Y:S02]  /*12a00*/  IMAD.MOV.U32 R13, RZ, RZ, R6 ;  /* 0x000000ffff0d7224 */ /* 0x000fe400078e0006 */
[----:B------:R-:W-:-:S07]  /*12a10*/  IMAD.MOV.U32 R8, RZ, RZ, R14 ;  /* 0x000000ffff087224 */ /* 0x000fce00078e000e */
[----:B------:R-:W-:Y:S05]  /*12a20*/  WARPSYNC.COLLECTIVE R15, `(.L_x_118) ;  /* 0x000000000f087348 */ /* 0x000fea0003c00000 */
[----:B------:R0:W1:Y:S02]  /*12a30*/  SHFL.IDX P6, R14, R13, R12, R11 ;  /* 0x0000000c0d0e7389 */ /* 0x00006400000c000b */
[----:B01----:R-:W-:Y:S01]  /*12a40*/  ENDCOLLECTIVE ;  /* 0x000000000000791b */ /* 0x003fe20003800000 */
.L_x_118:
[----:B------:R-:W-:Y:S05]  /*12a50*/  BRA `(.L_x_119) ;  /* 0xffffffcc00407947 */ /* 0x000fea000383ffff */
.L_x_56:
[----:B0-----:R-:W-:-:S04]  /*12a60*/  MOV R3, UR42 ;  /* 0x0000002a00037c02 */ /* 0x001fc80008000f00 */
[----:B------:R0:W1:Y:S03]  /*12a70*/  SYNCS.PHASECHK.TRANS64.TRYWAIT P0, [R3+URZ+0x38820], R0 ;  /* 0x03882000030075a7 */ /* 0x000066000800017f */
[----:B-1----:R-:W-:Y:S05]  /*12a80*/  @!P0 NANOSLEEP.SYNCS 0x989680 ;  /* 0x009896800000895d */ /* 0x002fea0003900000 */
[----:B------:R-:W1:Y:S02]  /*12a90*/  @!P0 SYNCS.PHASECHK.TRANS64 P0, [R3+URZ+0x38820], R0 ;  /* 0x03882000030085a7 */ /* 0x000e64000800007f */
[----:B-1----:R-:W-:Y:S05]  /*12aa0*/  @!P0 BRA `(.L_x_56) ;  /* 0xfffffffc00ec8947 */ /* 0x002fea000383ffff */
[----:B------:R-:W-:Y:S05]  /*12ab0*/  BRA `(.L_x_120) ;  /* 0xffffffcc00907947 */ /* 0x000fea000383ffff */
.L_x_60:
[----:B-1----:R1:W2:Y:S02]  /*12ac0*/  SYNCS.PHASECHK.TRANS64.TRYWAIT P0, [R19+URZ+0x38840], R2 ;  /* 0x03884002130075a7 */ /* 0x0022a4000800017f */
[----:B--2---:R-:W-:Y:S05]  /*12ad0*/  @!P0 NANOSLEEP.SYNCS 0x989680 ;  /* 0x009896800000895d */ /* 0x004fea0003900000 */
[----:B------:R-:W2:Y:S02]  /*12ae0*/  @!P0 SYNCS.PHASECHK.TRANS64 P0, [R19+URZ+0x38840], R2 ;  /* 0x03884002130085a7 */ /* 0x000ea4000800007f */
[----:B--2---:R-:W-:Y:S05]  /*12af0*/  @!P0 BRA `(.L_x_60) ;  /* 0xfffffffc00f08947 */ /* 0x004fea000383ffff */
[----:B------:R-:W-:Y:S05]  /*12b00*/  BRA `(.L_x_121) ;  /* 0xffffffd0009c7947 */ /* 0x000fea000383ffff */
.L_x_61:
        /* <DEDUP_REMOVED lines=8> */
.L_x_123:
[----:B------:R-:W-:Y:S05]  /*12b90*/  BSYNC B1 ;  /* 0x0000000000017941 */ /* 0x000fea0003800000 */
.L_x_122:
[----:B------:R-:W-:Y:S01]  /*12ba0*/  MOV R13, R24 ;  /* 0x00000018000d7202 */ /* 0x000fe20000000f00 */
[----:B------:R-:W-:Y:S01]  /*12bb0*/  IMAD.MOV.U32 R12, RZ, RZ, RZ ;  /* 0x000000ffff0c7224 */ /* 0x000fe200078e00ff */
[----:B------:R-:W-:Y:S01]  /*12bc0*/  MOV R15, 0xffffffff ;  /* 0xffffffff000f7802 */ /* 0x000fe20000000f00 */
[----:B------:R-:W-:Y:S01]  /*12bd0*/  IMAD.MOV.U32 R11, RZ, RZ, 0x181f ;  /* 0x0000181fff0b7424 */ /* 0x000fe200078e00ff */
[----:B------:R-:W-:Y:S01]  /*12be0*/  P2R R4, PR, RZ, 0x8 ;  /* 0x00000008ff047803 */ /* 0x000fe20000000000 */
[----:B------:R-:W-:Y:S01]  /*12bf0*/  IMAD.MOV.U32 R3, RZ, RZ, R14 ;  /* 0x000000ffff037224 */ /* 0x000fe200078e000e */
[----:B------:R-:W-:Y:S01]  /*12c00*/  LOP3.LUT P3, RZ, R16, 0x10, RZ, 0xc0, !PT ;  /* 0x0000001010ff7812 */ /* 0x000fe2000786c0ff */
[----:B------:R-:W-:-:S12]  /*12c10*/  IMAD.SHL.U32 R32, R22, 0x2, RZ ;  /* 0x0000000216207824 */ /* 0x000fd800078e00ff */
[----:B------:R-:W-:Y:S05]  /*12c20*/  WARPSYNC.COLLECTIVE R15, `(.L_x_124) ;  /* 0x000000000f087348 */ /* 0x000fea0003c00000 */
[----:B------:R0:W1:Y:S02]  /*12c30*/  SHFL.IDX P6, R14, R13, R12, R11 ;  /* 0x0000000c0d0e7389 */ /* 0x00006400000c000b */
[----:B01----:R-:W-:Y:S01]  /*12c40*/  ENDCOLLECTIVE ;  /* 0x000000000000791b */ /* 0x003fe20003800000 */
.L_x_124:
[----:B------:R-:W-:Y:S01]  /*12c50*/  P2R R6, PR, RZ, 0x4 ;  /* 0x00000004ff067803 */ /* 0x000fe20000000000 */
[----:B------:R-:W-:Y:S01]  /*12c60*/  ULDC.64 UR4, c[0x0][0x208] ;  /* 0x0000820000047ab9 */ /* 0x000fe20000000a00 */
[C---:B------:R-:W-:Y:S02]  /*12c70*/  LOP3.LUT P2, RZ, R16.reuse, 0x8, RZ, 0xc0, !PT ;  /* 0x0000000810ff7812 */ /* 0x040fe4000784c0ff */
[----:B------:R-:W-:Y:S02]  /*12c80*/  P2R R7, PR, RZ, 0x2 ;  /* 0x00000002ff077803 */ /* 0x000fe40000000000 */
[----:B------:R-:W-:Y:S02]  /*12c90*/  LOP3.LUT P1, RZ, R16, 0x4, RZ, 0xc0, !PT ;  /* 0x0000000410ff7812 */ /* 0x000fe4000782c0ff */
[----:B------:R-:W-:Y:S02]  /*12ca0*/  LEA R25, R25, UR42, 0x1 ;  /* 0x0000002a19197c11 */ /* 0x000fe4000f8e08ff */
[----:B------:R-:W-:Y:S01]  /*12cb0*/  MOV R13, R27 ;  /* 0x0000001b000d7202 */ /* 0x000fe20000000f00 */
[----:B------:R-:W-:Y:S01]  /*12cc0*/  IMAD.MOV.U32 R12, RZ, RZ, 0x1 ;  /* 0x00000001ff0c7424 */ /* 0x000fe200078e00ff */
[----:B------:R-:W-:-:S05]  /*12cd0*/  IADD3 R2, P0, R14, R32, RZ ;  /* 0x000000200e027210 */ /* 0x000fca0007f1e0ff */
[----:B------:R-:W-:-:S05]  /*12ce0*/  IMAD.X R3, RZ, RZ, R3, P0 ;  /* 0x000000ffff037224 */ /* 0x000fca00000e0603 */
[----:B------:R-:W-:Y:S01]  /*12cf0*/  @!PT LDS RZ, [RZ] ;  /* 0x00000000fffff984 */ /* 0x000fe20000000800 */
[----:B------:R-:W-:Y:S01]  /*12d00*/  @!PT LDS RZ, [RZ] ;  /* 0x00000000fffff984 */ /* 0x000fe20000000800 */
[----:B------:R-:W-:Y:S01]  /*12d10*/  @!PT LDS RZ, [RZ] ;  /* 0x00000000fffff984 */ /* 0x000fe20000000800 */
[----:B------:R0:W-:Y:S04]  /*12d20*/  LDGSTS.E.BYPASS.LTC128B.128 [R25+0x24400], desc[UR4][R2.64], !P3 ;  /* 0x2440000002197fae */ /* 0x0001e8000d901d44 */
[----:B------:R0:W-:Y:S04]  /*12d30*/  LDGSTS.E.BYPASS.LTC128B.128 [R25+0x26c00], desc[UR4][R2.64+0x80], !P2 ;  /* 0x26c0008002197fae */ /* 0x0001e8000d101d44 */
[----:B------:R0:W-:Y:S04]  /*12d40*/  LDGSTS.E.BYPASS.LTC128B.128 [R25+0x29400], desc[UR4][R2.64+0x100], !P1 ;  /* 0x2940010002197fae */ /* 0x0001e8000c901d44 */
[----:B------:R0:W-:Y:S02]  /*12d50*/  LDGSTS.E.BYPASS.LTC128B.128 [R25+0x2bc00], desc[UR4][R2.64+0x180], !P5 ;  /* 0x2bc0018002197fae */ /* 0x0001e4000e901d44 */
[----:B0-----:R-:W-:Y:S05]  /*12d60*/  WARPSYNC.COLLECTIVE R15, `(.L_x_125) ;  /* 0x000000000f087348 */ /* 0x001fea0003c00000 */
[----:B------:R1:W2:Y:S02]  /*12d70*/  SHFL.IDX P6, R14, R13, R12, R11 ;  /* 0x0000000c0d0e7389 */ /* 0x0002a400000c000b */
[----:B012---:R-:W-:Y:S01]  /*12d80*/  ENDCOLLECTIVE ;  /* 0x000000000000791b */ /* 0x007fe20003800000 */
.L_x_125:
[----:B------:R-:W-:Y:S01]  /*12d90*/  MOV R13, R24 ;  /* 0x00000018000d7202 */ /* 0x000fe20000000f00 */
[----:B------:R-:W-:-:S07]  /*12da0*/  IMAD.MOV.U32 R5, RZ, RZ, R14 ;  /* 0x000000ffff057224 */ /* 0x000fce00078e000e */
[----:B------:R-:W-:Y:S05]  /*12db0*/  WARPSYNC.COLLECTIVE R15, `(.L_x_126) ;  /* 0x000000000f087348 */ /* 0x000fea0003c00000 */
[----:B------:R0:W1:Y:S02]  /*12dc0*/  SHFL.IDX P6, R14, R13, R12, R11 ;  /* 0x0000000c0d0e7389 */ /* 0x00006400000c000b */
[----:B01----:R-:W-:Y:S01]  /*12dd0*/  ENDCOLLECTIVE ;  /* 0x000000000000791b */ /* 0x003fe20003800000 */
.L_x_126:
[----:B------:R-:W-:Y:S01]  /*12de0*/  ULDC.64 UR4, c[0x0][0x208] ;  /* 0x0000820000047ab9 */ /* 0x000fe20000000a00 */
[----:B------:R-:W-:Y:S01]  /*12df0*/  MOV R13, R27 ;  /* 0x0000001b000d7202 */ /* 0x000fe20000000f00 */
[----:B------:R-:W-:Y:S02]  /*12e00*/  IMAD.MOV.U32 R12, RZ, RZ, 0x2 ;  /* 0x00000002ff0c7424 */ /* 0x000fe400078e00ff */
[----:B------:R-:W-:-:S05]  /*12e10*/  IMAD.MOV.U32 R11, RZ, RZ, R14 ;  /* 0x000000ffff0b7224 */ /* 0x000fca00078e000e */
[----:B------:R-:W-:Y:S01]  /*12e20*/  IADD3 R2, P0, R11, R32, RZ ;  /* 0x000000200b027210 */ /* 0x000fe20007f1e0ff */
[----:B------:R-:W-:-:S04]  /*12e30*/  IMAD.MOV.U32 R11, RZ, RZ, 0x181f ;  /* 0x0000181fff0b7424 */ /* 0x000fc800078e00ff */
        /* <DEDUP_REMOVED lines=11> */
.L_x_127:
[----:B------:R-:W-:Y:S01]  /*12ef0*/  IMAD.MOV.U32 R13, RZ, RZ, R24 ;  /* 0x000000ffff0d7224 */ /* 0x000fe200078e0018 */
[----:B------:R-:W-:-:S07]  /*12f00*/  MOV R5, R14 ;  /* 0x0000000e00057202 */ /* 0x000fce0000000f00 */
[----:B------:R-:W-:Y:S05]  /*12f10*/  WARPSYNC.COLLECTIVE R15, `(.L_x_128) ;  /* 0x000000000f087348 */ /* 0x000fea0003c00000 */
[----:B------:R0:W1:Y:S02]  /*12f20*/  SHFL.IDX P6, R14, R13, R12, R11 ;  /* 0x0000000c0d0e7389 */ /* 0x00006400000c000b */
[----:B01----:R-:W-:Y:S01]  /*12f30*/  ENDCOLLECTIVE ;  /* 0x000000000000791b */ /* 0x003fe20003800000 */
.L_x_128:
[----:B------:R-:W-:Y:S01]  /*12f40*/  ULDC.64 UR4, c[0x0][0x208] ;  /* 0x0000820000047ab9 */ /* 0x000fe20000000a00 */
[----:B------:R-:W-:Y:S02]  /*12f50*/  IMAD.MOV.U32 R13, RZ, RZ, R27 ;  /* 0x000000ffff0d7224 */ /* 0x000fe400078e001b */
[----:B------:R-:W-:Y:S02]  /*12f60*/  IMAD.MOV.U32 R12, RZ, RZ, 0x3 ;  /* 0x00000003ff0c7424 */ /* 0x000fe400078e00ff */
[----:B------:R-:W-:-:S05]  /*12f70*/  IMAD.MOV.U32 R11, RZ, RZ, R14 ;  /* 0x000000ffff0b7224 */ /* 0x000fca00078e000e */
[----:B------:R-:W-:Y:S02]  /*12f80*/  IADD3 R2, P0, R11, R32, RZ ;  /* 0x000000200b027210 */ /* 0x000fe40007f1e0ff */
[----:B------:R-:W-:Y:S02]  /*12f90*/  MOV R11, 0x181f ;  /* 0x0000181f000b7802 */ /* 0x000fe40000000f00 */
[----:B------:R-:W-:Y:S02]  /*12fa0*/  IADD3.X R3, RZ, R5, RZ, P0, !PT ;  /* 0x00000005ff037210 */ /* 0x000fe400007fe4ff */
[----:B------:R-:W-:-:S03]  /*12fb0*/  SHF.L.U32 R5, R22, 0x1, RZ ;  /* 0x0000000116057819 */ /* 0x000fc600000006ff */
        /* <DEDUP_REMOVED lines=10> */
.L_x_129:
[----:B------:R-:W-:Y:S02]  /*13060*/  IMAD.MOV.U32 R13, RZ, RZ, R24 ;  /* 0x000000ffff0d7224 */ /* 0x000fe400078e0018 */
[----:B------:R-:W-:-:S07]  /*13070*/  IMAD.MOV.U32 R32, RZ, RZ, R14 ;  /* 0x000000ffff207224 */ /* 0x000fce00078e000e */
[----:B------:R-:W-:Y:S05]  /*13080*/  WARPSYNC.COLLECTIVE R15, `(.L_x_130) ;  /* 0x000000000f087348 */ /* 0x000fea0003c00000 */
[----:B------:R0:W1:Y:S02]  /*13090*/  SHFL.IDX P6, R14, R13, R12, R11 ;  /* 0x0000000c0d0e7389 */ /* 0x00006400000c000b */
[----:B01----:R-:W-:Y:S01]  /*130a0*/  ENDCOLLECTIVE ;  /* 0x000000000000791b */ /* 0x003fe20003800000 */
.L_x_130:
[----:B------:R-:W-:Y:S01]  /*130b0*/  ULDC.64 UR4, c[0x0][0x208] ;  /* 0x0000820000047ab9 */ /* 0x000fe20000000a00 */
[----:B------:R-:W-:Y:S01]  /*130c0*/  MOV R13, R27 ;  /* 0x0000001b000d7202 */ /* 0x000fe20000000f00 */
[----:B------:R-:W-:Y:S02]  /*130d0*/  IMAD.MOV.U32 R12, RZ, RZ, 0x4 ;  /* 0x00000004ff0c7424 */ /* 0x000fe400078e00ff */
[----:B------:R-:W-:-:S05]  /*130e0*/  IMAD.MOV.U32 R2, RZ, RZ, R14 ;  /* 0x000000ffff027224 */ /* 0x000fca00078e000e */
[----:B------:R-:W-:-:S05]  /*130f0*/  IADD3 R2, P0, R2, R5, RZ ;  /* 0x0000000502027210 */ /* 0x000fca0007f1e0ff */
[----:B------:R-:W-:-:S05]  /*13100*/  IMAD.X R3, RZ, RZ, R32, P0 ;  /* 0x000000ffff037224 */ /* 0x000fca00000e0620 */
[----:B------:R-:W-:Y:S01]  /*13110*/  @!PT LDS RZ, [RZ] ;  /* 0x00000000fffff984 */ /* 0x000fe20000000800 */
[----:B------:R-:W-:Y:S01]  /*13120*/  @!PT LDS RZ, [RZ] ;  /* 0x00000000fffff984 */ /* 0x000fe20000000800 */
[----:B------:R-:W-:Y:S01]  /*13130*/  @!PT LDS RZ, [RZ] ;  /* 0x00000000fffff984 */ /* 0x000fe20000000800 */
[----:B------:R0:W-:Y:S01]  /*13140*/  LDGSTS.E.BYPASS.LTC128B.128 [R25+0x25c00], desc[UR4][R2.64], !P3 ;  /* 0x25c0000002197fae */ /* 0x0001e2000d901d44 */
[----:B------:R-:W-:-:S03]  /*13150*/  ISETP.NE.AND P3, PT, R4, RZ, PT ;  /* 0x000000ff0400720c */ /* 0x000fc60003f65270 */
[----:B------:R0:W-:Y:S01]  /*13160*/  LDGSTS.E.BYPASS.LTC128B.128 [R25+0x28400], desc[UR4][R2.64+0x80], !P2 ;  /* 0x2840008002197fae */ /* 0x0001e2000d101d44 */
[----:B------:R-:W-:-:S03]  /*13170*/  ISETP.NE.AND P2, PT, R6, RZ, PT ;  /* 0x000000ff0600720c */ /* 0x000fc60003f45270 */
[----:B------:R0:W-:Y:S01]  /*13180*/  LDGSTS.E.BYPASS.LTC128B.128 [R25+0x2ac00], desc[UR4][R2.64+0x100], !P1 ;  /* 0x2ac0010002197fae */ /* 0x0001e2000c901d44 */
[----:B------:R-:W-:-:S03]  /*13190*/  ISETP.NE.AND P1, PT, R7, RZ, PT ;  /* 0x000000ff0700720c */ /* 0x000fc60003f25270 */
[----:B------:R0:W-:Y:S10]  /*131a0*/  LDGSTS.E.BYPASS.LTC128B.128 [R25+0x2d400], desc[UR4][R2.64+0x180], !P5 ;  /* 0x2d40018002197fae */ /* 0x0001f4000e901d44 */
[----:B0-----:R-:W-:Y:S05]  /*131b0*/  WARPSYNC.COLLECTIVE R15, `(.L_x_131) ;  /* 0x000000000f087348 */ /* 0x001fea0003c00000 */
[----:B------:R1:W2:Y:S02]  /*131c0*/  SHFL.IDX P6, R14, R13, R12, R11 ;  /* 0x0000000c0d0e7389 */ /* 0x0002a400000c000b */
[----:B012---:R-:W-:Y:S01]  /*131d0*/  ENDCOLLECTIVE ;  /* 0x000000000000791b */ /* 0x007fe20003800000 */
.L_x_131:
[----:B------:R-:W-:Y:S01]  /*131e0*/  MOV R13, R24 ;  /* 0x00000018000d7202 */ /* 0x000fe20000000f00 */
[----:B------:R-:W-:-:S07]  /*131f0*/  IMAD.MOV.U32 R27, RZ, RZ, R14 ;  /* 0x000000ffff1b7224 */ /* 0x000fce00078e000e */
[----:B------:R-:W-:Y:S05]  /*13200*/  WARPSYNC.COLLECTIVE R15, `(.L_x_132) ;  /* 0x000000000f087348 */ /* 0x000fea0003c00000 */
[----:B------:R0:W1:Y:S02]  /*13210*/  SHFL.IDX P6, R14, R13, R12, R11 ;  /* 0x0000000c0d0e7389 */ /* 0x00006400000c000b */
[----:B01----:R-:W-:Y:S01]  /*13220*/  ENDCOLLECTIVE ;  /* 0x000000000000791b */ /* 0x003fe20003800000 */
.L_x_132:
[----:B------:R-:W-:Y:S05]  /*13230*/  BRA `(.L_x_133) ;  /* 0xffffffcc00f87947 */ /* 0x000fea000383ffff */
.L_x_66:
[----:B0-----:R0:W2:Y:S02]  /*13240*/  SYNCS.PHASECHK.TRANS64.TRYWAIT P0, [R4+URZ+0x38860], R3 ;  /* 0x03886003040075a7 */ /* 0x0010a4000800017f */
[----:B--2---:R-:W-:Y:S05]  /*13250*/  @!P0 NANOSLEEP.SYNCS 0x989680 ;  /* 0x009896800000895d */ /* 0x004fea0003900000 */
[----:B------:R-:W2:Y:S02]  /*13260*/  @!P0 SYNCS.PHASECHK.TRANS64 P0, [R4+URZ+0x38860], R3 ;  /* 0x03886003040085a7 */ /* 0x000ea4000800007f */
[----:B--2---:R-:W-:Y:S05]  /*13270*/  @!P0 BRA `(.L_x_66) ;  /* 0xfffffffc00f08947 */ /* 0x004fea000383ffff */
[----:B------:R-:W-:Y:S05]  /*13280*/  BRA `(.L_x_134) ;  /* 0xffffffd000747947 */ /* 0x000fea000383ffff */
.L_x_67:
[----:B------:R-:W-:Y:S01]  /*13290*/  BSSY B1, `(.L_x_135) ;  /* 0x0000008000017945 */ /* 0x000fe20003800000 */
[----:B------:R-:W-:Y:S01]  /*132a0*/  IMAD.MOV.U32 R13, RZ, RZ, R18 ;  /* 0x000000ffff0d7224 */ /* 0x000fe200078e0012 */
[----:B------:R-:W-:Y:S01]  /*132b0*/  MOV R11, 0x181f ;  /* 0x0000181f000b7802 */ /* 0x000fe20000000f00 */
[----:B------:R-:W-:Y:S02]  /*132c0*/  IMAD.MOV.U32 R12, RZ, RZ, RZ ;  /* 0x000000ffff0c7224 */ /* 0x000fe400078e00ff */
[----:B------:R-:W-:-:S07]  /*132d0*/  IMAD.MOV.U32 R15, RZ, RZ, -0x1 ;  /* 0xffffffffff0f7424 */ /* 0x000fce00078e00ff */
[----:B01----:R-:W-:Y:S05]  /*132e0*/  WARPSYNC.COLLECTIVE R15, `(.L_x_136) ;  /* 0x000000000f087348 */ /* 0x003fea0003c00000 */
[----:B------:R2:W3:Y:S02]  /*132f0*/  SHFL.IDX P6, R14, R13, R12, R11 ;  /* 0x0000000c0d0e7389 */ /* 0x0004e400000c000b */
[----:B0123--:R-:W-:Y:S01]  /*13300*/  ENDCOLLECTIVE ;  /* 0x000000000000791b */ /* 0x00ffe20003800000 */
.L_x_136:
[----:B------:R-:W-:Y:S05]  /*13310*/  BSYNC B1 ;  /* 0x0000000000017941 */ /* 0x000fea0003800000 */
.L_x_135:
[----:B------:R-:W-:Y:S01]  /*13320*/  MOV R13, R17 ;  /* 0x00000011000d7202 */ /* 0x000fe20000000f00 */
[----:B------:R-:W-:Y:S01]  /*13330*/  IMAD.MOV.U32 R12, RZ, RZ, RZ ;  /* 0x000000ffff0c7224 */ /* 0x000fe200078e00ff */
[----:B------:R-:W-:Y:S01]  /*13340*/  MOV R15, 0xffffffff ;  /* 0xffffffff000f7802 */ /* 0x000fe20000000f00 */
[----:B------:R-:W-:Y:S01]  /*13350*/  IMAD.MOV.U32 R11, RZ, RZ, 0x181f ;  /* 0x0000181fff0b7424 */ /* 0x000fe200078e00ff */
[----:B------:R-:W-:Y:S01]  /*13360*/  LEA R5, R5, UR42, 0x1 ;  /* 0x0000002a05057c11 */ /* 0x000fe2000f8e08ff */
[----:B------:R-:W-:-:S07]  /*13370*/  IMAD.MOV.U32 R3, RZ, RZ, R14 ;  /* 0x000000ffff037224 */ /* 0x000fce00078e000e */
[----:B------:R-:W-:Y:S05]  /*13380*/  WARPSYNC.COLLECTIVE R15, `(.L_x_137) ;  /* 0x000000000f087348 */ /* 0x000fea0003c00000 */
[----:B------:R0:W1:Y:S02]  /*13390*/  SHFL.IDX P6, R14, R13, R12, R11 ;  /* 0x0000000c0d0e7389 */ /* 0x00006400000c000b */
[----:B01----:R-:W-:Y:S01]  /*133a0*/  ENDCOLLECTIVE ;  /* 0x000000000000791b */ /* 0x003fe20003800000 */
.L_x_137:
[----:B------:R-:W-:Y:S01]  /*133b0*/  ULDC.64 UR4, c[0x0][0x208] ;  /* 0x0000820000047ab9 */ /* 0x000fe20000000a00 */
[----:B------:R-:W-:Y:S01]  /*133c0*/  IMAD.MOV.U32 R13, RZ, RZ, R18 ;  /* 0x000000ffff0d7224 */ /* 0x000fe200078e0012 */
[----:B------:R-:W-:Y:S02]  /*133d0*/  MOV R12, 0x1 ;  /* 0x00000001000c7802 */ /* 0x000fe40000000f00 */
[----:B------:R-:W-:-:S05]  /*133e0*/  IADD3 R2, P0, R14, R6, RZ ;  /* 0x000000060e027210 */ /* 0x000fca0007f1e0ff */
[----:B------:R-:W-:Y:S01]  /*133f0*/  IMAD.X R3, RZ, RZ, R3, P0 ;  /* 0x000000ffff037224 */ /* 0x000fe200000e0603 */
[----:B------:R-:W-:-:S13]  /*13400*/  ISETP.LT.OR P0, PT, R0, 0x1, P4 ;  /* 0x000000010000780c */ /* 0x000fda0002701670 */
[----:B------:R-:W-:Y:S01]  /*13410*/  @!PT LDS RZ, [RZ] ;  /* 0x00000000fffff984 */ /* 0x000fe20000000800 */
[----:B------:R-:W-:Y:S01]  /*13420*/  @!PT LDS RZ, [RZ] ;  /* 0x00000000fffff984 */ /* 0x000fe20000000800 */
[----:B------:R-:W-:Y:S01]  /*13430*/  @!PT LDS RZ, [RZ] ;  /* 0x00000000fffff984 */ /* 0x000fe20000000800 */
[----:B------:R0:W-:Y:S01]  /*13440*/  LDGSTS.E.BYPASS.LTC128B.128 [R5+0x400], desc[UR4][R2.64], !P0 ;  /* 0x0040000002057fae */ /* 0x0001e2000c101d44 */
[----:B------:R-:W-:-:S13]  /*13450*/  ISETP.LT.OR P0, PT, R0, 0x1, P3 ;  /* 0x000000010000780c */ /* 0x000fda0001f01670 */
[----:B------:R0:W-:Y:S01]  /*13460*/  LDGSTS.E.BYPASS.LTC128B.128 [R5+0x2c00], desc[UR4][R2.64+0x80], !P0 ;  /* 0x02c0008002057fae */ /* 0x0001e2000c101d44 */
[----:B------:R-:W-:-:S13]  /*13470*/  ISETP.LT.OR P0, PT, R0, 0x1, P2 ;  /* 0x000000010000780c */ /* 0x000fda0001701670 */
[----:B------:R0:W-:Y:S01]  /*13480*/  LDGSTS.E.BYPASS.LTC128B.128 [R5+0x5400], desc[UR4][R2.64+0x100], !P0 ;  /* 0x0540010002057fae */ /* 0x0001e2000c101d44 */
[----:B------:R-:W-:-:S13]  /*13490*/  ISETP.LT.OR P0, PT, R0, 0x1, P1 ;  /* 0x000000010000780c */ /* 0x000fda0000f01670 */
[----:B------:R0:W-:Y:S02]  /*134a0*/  LDGSTS.E.BYPASS.LTC128B.128 [R5+0x7c00], desc[UR4][R2.64+0x180], !P0 ;  /* 0x07c0018002057fae */ /* 0x0001e4000c101d44 */
[----:B0-----:R-:W-:Y:S05]  /*134b0*/  WARPSYNC.COLLECTIVE R15, `(.L_x_138) ;  /* 0x000000000f087348 */ /* 0x001fea0003c00000 */
[----:B------:R1:W2:Y:S02]  /*134c0*/  SHFL.IDX P6, R14, R13, R12, R11 ;  /* 0x0000000c0d0e7389 */ /* 0x0002a400000c000b */
[----:B012---:R-:W-:Y:S01]  /*134d0*/  ENDCOLLECTIVE ;  /* 0x000000000000791b */ /* 0x007fe20003800000 */
.L_x_138:
[----:B------:R-:W-:Y:S02]  /*134e0*/  IMAD.MOV.U32 R13, RZ, RZ, R17 ;  /* 0x000000ffff0d7224 */ /* 0x000fe400078e0011 */
[----:B------:R-:W-:-:S07]  /*134f0*/  IMAD.MOV.U32 R3, RZ, RZ, R14 ;  /* 0x000000ffff037224 */ /* 0x000fce00078e000e */
[----:B------:R-:W-:Y:S05]  /*13500*/  WARPSYNC.COLLECTIVE R15, `(.L_x_139) ;  /* 0x000000000f087348 */ /* 0x000fea0003c00000 */
[----:B------:R0:W1:Y:S02]  /*13510*/  SHFL.IDX P6, R14, R13, R12, R11 ;  /* 0x0000000c0d0e7389 */ /* 0x00006400000c000b */
[----:B01----:R-:W-:Y:S01]  /*13520*/  ENDCOLLECTIVE ;  /* 0x000000000000791b */ /* 0x003fe20003800000 */
.L_x_139:
[----:B------:R-:W-:Y:S01]  /*13530*/  ULDC.64 UR4, c[0x0][0x208] ;  /* 0x0000820000047ab9 */ /* 0x000fe20000000a00 */
[----:B------:R-:W-:Y:S02]  /*13540*/  IMAD.MOV.U32 R13, RZ, RZ, R18 ;  /* 0x000000ffff0d7224 */ /* 0x000fe400078e0012 */
[----:B------:R-:W-:Y:S01]  /*13550*/  IMAD.MOV.U32 R12, RZ, RZ, 0x2 ;  /* 0x00000002ff0c7424 */ /* 0x000fe200078e00ff */
[----:B------:R-:W-:-:S04]  /*13560*/  IADD3 R2, P0, R14, R6, RZ ;  /* 0x000000060e027210 */ /* 0x000fc80007f1e0ff */
[----:B------:R-:W-:Y:S02]  /*13570*/  IADD3.X R3, RZ, R3, RZ, P0, !PT ;  /* 0x00000003ff037210 */ /* 0x000fe400007fe4ff */
        /* <DEDUP_REMOVED lines=14> */
.L_x_140:
[----:B------:R-:W-:Y:S01]  /*13660*/  IMAD.MOV.U32 R13, RZ, RZ, R17 ;  /* 0x000000ffff0d7224 */ /* 0x000fe200078e0011 */
[----:B------:R-:W-:-:S07]  /*13670*/  MOV R3, R14 ;  /* 0x0000000e00037202 */ /* 0x000fce0000000f00 */
[----:B------:R-:W-:Y:S05]  /*13680*/  WARPSYNC.COLLECTIVE R15, `(.L_x_141) ;  /* 0x000000000f087348 */ /* 0x000fea0003c00000 */
[----:B------:R0:W1:Y:S02]  /*13690*/  SHFL.IDX P6, R14, R13, R12, R11 ;  /* 0x0000000c0d0e7389 */ /* 0x00006400000c000b */
[----:B01----:R-:W-:Y:S01]  /*136a0*/  ENDCOLLECTIVE ;  /* 0x000000000000791b */ /* 0x003fe20003800000 */
.L_x_141:
[----:B------:R-:W-:Y:S01]  /*136b0*/  ULDC.64 UR4, c[0x0][0x208] ;  /* 0x0000820000047ab9 */ /* 0x000fe20000000a00 */
[----:B------:R-:W-:Y:S01]  /*136c0*/  MOV R13, R18 ;  /* 0x00000012000d7202 */ /* 0x000fe20000000f00 */
[----:B------:R-:W-:Y:S01]  /*136d0*/  IMAD.MOV.U32 R12, RZ, RZ, 0x3 ;  /* 0x00000003ff0c7424 */ /* 0x000fe200078e00ff */
        /* <DEDUP_REMOVED lines=16> */
.L_x_142:
[----:B------:R-:W-:Y:S01]  /*137e0*/  MOV R13, R17 ;  /* 0x00000011000d7202 */ /* 0x000fe20000000f00 */
[----:B------:R-:W-:-:S07]  /*137f0*/  IMAD.MOV.U32 R3, RZ, RZ, R14 ;  /* 0x000000ffff037224 */ /* 0x000fce00078e000e */
[----:B------:R-:W-:Y:S05]  /*13800*/  WARPSYNC.COLLECTIVE R15, `(.L_x_143) ;  /* 0x000000000f087348 */ /* 0x000fea0003c00000 */
[----:B------:R0:W1:Y:S02]  /*13810*/  SHFL.IDX P6, R14, R13, R12, R11 ;  /* 0x0000000c0d0e7389 */ /* 0x00006400000c000b */
[----:B01----:R-:W-:Y:S01]  /*13820*/  ENDCOLLECTIVE ;  /* 0x000000000000791b */ /* 0x003fe20003800000 */
.L_x_143:
        /* <DEDUP_REMOVED lines=19> */
.L_x_144:
[----:B------:R-:W-:Y:S02]  /*13960*/  IMAD.MOV.U32 R13, RZ, RZ, R17 ;  /* 0x000000ffff0d7224 */ /* 0x000fe400078e0011 */
[----:B------:R-:W-:-:S07]  /*13970*/  IMAD.MOV.U32 R18, RZ, RZ, R14 ;  /* 0x000000ffff127224 */ /* 0x000fce00078e000e */
[----:B------:R-:W-:Y:S05]  /*13980*/  WARPSYNC.COLLECTIVE R15, `(.L_x_145) ;  /* 0x000000000f087348 */ /* 0x000fea0003c00000 */
[----:B------:R0:W1:Y:S02]  /*13990*/  SHFL.IDX P6, R14, R13, R12, R11 ;  /* 0x0000000c0d0e7389 */ /* 0x00006400000c000b */
[----:B01----:R-:W-:Y:S01]  /*139a0*/  ENDCOLLECTIVE ;  /* 0x000000000000791b */ /* 0x003fe20003800000 */
.L_x_145:
[----:B------:R-:W-:Y:S05]  /*139b0*/  BRA `(.L_x_146) ;  /* 0xffffffcc008c7947 */ /* 0x000fea000383ffff */
.L_x_73:
[----:B0-----:R0:W1:Y:S02]  /*139c0*/  SYNCS.PHASECHK.TRANS64.TRYWAIT P0, [R0+URZ+0x38860], R3 ;  /* 0x03886003000075a7 */ /* 0x001064000800017f */
[----:B-1----:R-:W-:Y:S05]  /*139d0*/  @!P0 NANOSLEEP.SYNCS 0x989680 ;  /* 0x009896800000895d */ /* 0x002fea0003900000 */
[----:B------:R-:W1:Y:S02]  /*139e0*/  @!P0 SYNCS.PHASECHK.TRANS64 P0, [R0+URZ+0x38860], R3 ;  /* 0x03886003000085a7 */ /* 0x000e64000800007f */
[----:B-1----:R-:W-:Y:S05]  /*139f0*/  @!P0 BRA `(.L_x_73) ;  /* 0xfffffffc00f08947 */ /* 0x002fea000383ffff */
[----:B------:R-:W-:Y:S05]  /*13a00*/  BRA `(.L_x_147) ;  /* 0xffffffd000947947 */ /* 0x000fea000383ffff */
.L_x_74:
[----:B------:R-:W-:Y:S01]  /*13a10*/  BSSY B0, `(.L_x_148) ;  /* 0x0000008000007945 */ /* 0x000fe20003800000 */
[----:B------:R-:W-:Y:S01]  /*13a20*/  MOV R13, R18 ;  /* 0x00000012000d7202 */ /* 0x000fe20000000f00 */
[----:B------:R-:W-:Y:S01]  /*13a30*/  IMAD.MOV.U32 R12, RZ, RZ, RZ ;  /* 0x000000ffff0c7224 */ /* 0x000fe200078e00ff */
[----:B------:R-:W-:Y:S01]  /*13a40*/  MOV R15, 0xffffffff ;  /* 0xffffffff000f7802 */ /* 0x000fe20000000f00 */
[----:B------:R-:W-:-:S07]  /*13a50*/  IMAD.MOV.U32 R11, RZ, RZ, 0x181f ;  /* 0x0000181fff0b7424 */ /* 0x000fce00078e00ff */
[----:B0-----:R-:W-:Y:S05]  /*13a60*/  WARPSYNC.COLLECTIVE R15, `(.L_x_149) ;  /* 0x000000000f087348 */ /* 0x001fea0003c00000 */
[----:B------:R1:W2:Y:S02]  /*13a70*/  SHFL.IDX P6, R14, R13, R12, R11 ;  /* 0x0000000c0d0e7389 */ /* 0x0002a400000c000b */
[----:B012---:R-:W-:Y:S01]  /*13a80*/  ENDCOLLECTIVE ;  /* 0x000000000000791b */ /* 0x007fe20003800000 */
.L_x_149:
[----:B------:R-:W-:Y:S05]  /*13a90*/  BSYNC B0 ;  /* 0x0000000000007941 */ /* 0x000fea0003800000 */
.L_x_148:
[----:B------:R-:W-:Y:S01]  /*13aa0*/  IMAD.MOV.U32 R13, RZ, RZ, R17 ;  /* 0x000000ffff0d7224 */ /* 0x000fe200078e0011 */
[----:B------:R-:W-:Y:S01]  /*13ab0*/  MOV R12, RZ ;  /* 0x000000ff000c7202 */ /* 0x000fe20000000f00 */
[----:B------:R-:W-:Y:S01]  /*13ac0*/  IMAD.MOV.U32 R11, RZ, RZ, 0x181f ;  /* 0x0000181fff0b7424 */ /* 0x000fe200078e00ff */
[----:B------:R-:W-:Y:S01]  /*13ad0*/  LEA R4, R4, UR42, 0x1 ;  /* 0x0000002a04047c11 */ /* 0x000fe2000f8e08ff */
[----:B------:R-:W-:Y:S02]  /*13ae0*/  IMAD.MOV.U32 R15, RZ, RZ, -0x1 ;  /* 0xffffffffff0f7424 */ /* 0x000fe400078e00ff */
[----:B------:R-:W-:-:S07]  /*13af0*/  IMAD.MOV.U32 R3, RZ, RZ, R14 ;  /* 0x000000ffff037224 */ /* 0x000fce00078e000e */
[----:B------:R-:W-:Y:S05]  /*13b00*/  WARPSYNC.COLLECTIVE R15, `(.L_x_150) ;  /* 0x000000000f087348 */ /* 0x000fea0003c00000 */
[----:B------:R0:W1:Y:S02]  /*13b10*/  SHFL.IDX P6, R14, R13, R12, R11 ;  /* 0x0000000c0d0e7389 */ /* 0x00006400000c000b */
[----:B01----:R-:W-:Y:S01]  /*13b20*/  ENDCOLLECTIVE ;  /* 0x000000000000791b */ /* 0x003fe20003800000 */
.L_x_150:
[----:B------:R-:W-:Y:S01]  /*13b30*/  ULDC UR4, c[0x0][0x2f4] ;  /* 0x0000bd0000047ab9 */ /* 0x000fe20000000800 */
[----:B------:R-:W-:Y:S01]  /*13b40*/  ULDC.64 UR6, c[0x0][0x208] ;  /* 0x0000820000067ab9 */ /* 0x000fe20000000a00 */
[----:B------:R-:W-:Y:S02]  /*13b50*/  ISETP.GE.AND P2, PT, R22, UR4, PT ;  /* 0x0000000416007c0c */ /* 0x000fe4000bf46270 */
[----:B------:R-:W-:Y:S02]  /*13b60*/  ISETP.GE.AND P3, PT, R37, UR4, PT ;  /* 0x0000000425007c0c */ /* 0x000fe4000bf66270 */
[C---:B------:R-:W-:Y:S02]  /*13b70*/  ISETP.LT.OR P5, PT, R5.reuse, 0x1, P2 ;  /* 0x000000010500780c */ /* 0x040fe400017a1670 */
[----:B------:R-:W-:Y:S02]  /*13b80*/  ISETP.LT.OR P4, PT, R5, 0x1, P3 ;  /* 0x000000010500780c */ /* 0x000fe40001f81670 */
[----:B------:R-:W-:-:S02]  /*13b90*/  ISETP.GE.AND P1, PT, R36, UR4, PT ;  /* 0x0000000424007c0c */ /* 0x000fc4000bf26270 */
[----:B------:R-:W-:Y:S01]  /*13ba0*/  ISETP.GE.AND P0, PT, R35, UR4, PT ;  /* 0x0000000423007c0c */ /* 0x000fe2000bf06270 */
[----:B------:R-:W-:Y:S02]  /*13bb0*/  IMAD.MOV.U32 R13, RZ, RZ, R18 ;  /* 0x000000ffff0d7224 */ /* 0x000fe400078e0012 */
[----:B------:R-:W-:Y:S01]  /*13bc0*/  IMAD.MOV.U32 R12, RZ, RZ, 0x1 ;  /* 0x00000001ff0c7424 */ /* 0x000fe200078e00ff */
[----:B------:R-:W-:-:S05]  /*13bd0*/  MOV R2, R14 ;  /* 0x0000000e00027202 */ /* 0x000fca0000000f00 */
[----:B------:R-:W-:-:S05]  /*13be0*/  IMAD.WIDE.U32 R2, R22, 0x2, R2 ;  /* 0x0000000216027825 */ /* 0x000fca00078e0002 */
[----:B------:R-:W-:Y:S01]  /*13bf0*/  @!PT LDS RZ, [RZ] ;  /* 0x00000000fffff984 */ /* 0x000fe20000000800 */
[----:B------:R-:W-:Y:S01]  /*13c00*/  @!PT LDS RZ, [RZ] ;  /* 0x00000000fffff984 */ /* 0x000fe20000000800 */
[----:B------:R-:W-:Y:S01]  /*13c10*/  @!PT LDS RZ, [RZ] ;  /* 0x00000000fffff984 */ /* 0x000fe20000000800 */
[----:B------:R0:W-:Y:S01]  /*13c20*/  LDGSTS.E.BYPASS.LTC128B.128 [R4+0x400], desc[UR6][R2.64], !P5 ;  /* 0x0040000002047fae */ /* 0x0001e2000e901d46 */
[----:B------:R-:W-:-:S03]  /*13c30*/  ISETP.LT.OR P5, PT, R5, 0x1, P1 ;  /* 0x000000010500780c */ /* 0x000fc60000fa1670 */
[----:B------:R0:W-:Y:S01]  /*13c40*/  LDGSTS.E.BYPASS.LTC128B.128 [R4+0x2c00], desc[UR6][R2.64+0x80], !P4 ;  /* 0x02c0008002047fae */ /* 0x0001e2000e101d46 */
[----:B------:R-:W-:-:S09]  /*13c50*/  ISETP.LT.OR P4, PT, R5, 0x1, P0 ;  /* 0x000000010500780c */ /* 0x000fd20000781670 */
[----:B------:R0:W-:Y:S01]  /*13c60*/  LDGSTS.E.BYPASS.LTC128B.128 [R4+0x5400], desc[UR6][R2.64+0x100], !P5 ;  /* 0x0540010002047fae */ /* 0x0001e2000e901d46 */
[----:B------:R-:W-:-:S03]  /*13c70*/  ISETP.LT.OR P5, PT, R5, 0x11, P2 ;  /* 0x000000110500780c */ /* 0x000fc600017a1670 */
[----:B------:R0:W-:Y:S01]  /*13c80*/  LDGSTS.E.BYPASS.LTC128B.128 [R4+0x7c00], desc[UR6][R2.64+0x180], !P4 ;  /* 0x07c0018002047fae */ /* 0x0001e2000e101d46 */
[----:B------:R-:W-:-:S13]  /*13c90*/  ISETP.LT.OR P4, PT, R5, 0x11, P3 ;  /* 0x000000110500780c */ /* 0x000fda0001f81670 */
[----:B0-----:R-:W-:Y:S05]  /*13ca0*/  WARPSYNC.COLLECTIVE R15, `(.L_x_151) ;  /* 0x000000000f087348 */ /* 0x001fea0003c00000 */
[----:B------:R1:W2:Y:S02]  /*13cb0*/  SHFL.IDX P6, R14, R13, R12, R11 ;  /* 0x0000000c0d0e7389 */ /* 0x0002a400000c000b */
[----:B012---:R-:W-:Y:S01]  /*13cc0*/  ENDCOLLECTIVE ;  /* 0x000000000000791b */ /* 0x007fe20003800000 */
.L_x_151:
[----:B------:R-:W-:Y:S01]  /*13cd0*/  IMAD.MOV.U32 R13, RZ, RZ, R17 ;  /* 0x000000ffff0d7224 */ /* 0x000fe200078e0011 */
[----:B------:R-:W-:-:S07]  /*13ce0*/  MOV R6, R14 ;  /* 0x0000000e00067202 */ /* 0x000fce0000000f00 */
[----:B------:R-:W-:Y:S05]  /*13cf0*/  WARPSYNC.COLLECTIVE R15, `(.L_x_152) ;  /* 0x000000000f087348 */ /* 0x000fea0003c00000 */
[----:B------:R0:W1:Y:S02]  /*13d00*/  SHFL.IDX P6, R14, R13, R12, R11 ;  /* 0x0000000c0d0e7389 */ /* 0x00006400000c000b */
[----:B01----:R-:W-:Y:S01]  /*13d10*/  ENDCOLLECTIVE ;  /* 0x000000000000791b */ /* 0x003fe20003800000 */
.L_x_152:
[----:B------:R-:W-:Y:S01]  /*13d20*/  ULDC.64 UR4, c[0x0][0x208] ;  /* 0x0000820000047ab9 */ /* 0x000fe20000000a00 */
[----:B------:R-:W-:Y:S01]  /*13d30*/  MOV R3, R6 ;  /* 0x0000000600037202 */ /* 0x000fe20000000f00 */
[----:B------:R-:W-:Y:S02]  /*13d40*/  IMAD.MOV.U32 R13, RZ, RZ, R18 ;  /* 0x000000ffff0d7224 */ /* 0x000fe400078e0012 */
[----:B------:R-:W-:Y:S02]  /*13d50*/  IMAD.MOV.U32 R12, RZ, RZ, 0x2 ;  /* 0x00000002ff0c7424 */ /* 0x000fe400078e00ff */
[----:B------:R-:W-:-:S04]  /*13d60*/  IMAD.MOV.U32 R2, RZ, RZ, R14 ;  /* 0x000000ffff027224 */ /* 0x000fc800078e000e */
        /* <DEDUP_REMOVED lines=15> */
.L_x_153:
[----:B------:R-:W-:Y:S01]  /*13e60*/  IMAD.MOV.U32 R13, RZ, RZ, R17 ;  /* 0x000000ffff0d7224 */ /* 0x000fe200078e0011 */
[----:B------:R-:W-:-:S07]  /*13e70*/  MOV R6, R14 ;  /* 0x0000000e00067202 */ /* 0x000fce0000000f00 */
[----:B------:R-:W-:Y:S05]  /*13e80*/  WARPSYNC.COLLECTIVE R15, `(.L_x_154) ;  /* 0x000000000f087348 */ /* 0x000fea0003c00000 */
[----:B------:R0:W1:Y:S02]  /*13e90*/  SHFL.IDX P6, R14, R13, R12, R11 ;  /* 0x0000000c0d0e7389 */ /* 0x00006400000c000b */
[----:B01----:R-:W-:Y:S01]  /*13ea0*/  ENDCOLLECTIVE ;  /* 0x000000000000791b */ /* 0x003fe20003800000 */
.L_x_154:
        /* <DEDUP_REMOVED lines=20> */
.L_x_155:
[----:B------:R-:W-:Y:S01]  /*13ff0*/  IMAD.MOV.U32 R13, RZ, RZ, R17 ;  /* 0x000000ffff0d7224 */ /* 0x000fe200078e0011 */
[----:B------:R-:W-:-:S07]  /*14000*/  MOV R6, R14 ;  /* 0x0000000e00067202 */ /* 0x000fce0000000f00 */
[----:B------:R-:W-:Y:S05]  /*14010*/  WARPSYNC.COLLECTIVE R15, `(.L_x_156) ;  /* 0x000000000f087348 */ /* 0x000fea0003c00000 */
[----:B------:R0:W1:Y:S02]  /*14020*/  SHFL.IDX P6, R14, R13, R12, R11 ;  /* 0x0000000c0d0e7389 */ /* 0x00006400000c000b */
[----:B01----:R-:W-:Y:S01]  /*14030*/  ENDCOLLECTIVE ;  /* 0x000000000000791b */ /* 0x003fe20003800000 */
.L_x_156:
[----:B------:R-:W-:Y:S01]  /*14040*/  ULDC.64 UR4, c[0x0][0x208] ;  /* 0x0000820000047ab9 */ /* 0x000fe20000000a00 */
[----:B------:R-:W-:Y:S01]  /*14050*/  MOV R3, R6 ;  /* 0x0000000600037202 */ /* 0x000fe20000000f00 */
[----:B------:R-:W-:Y:S02]  /*14060*/  IMAD.MOV.U32 R6, RZ, RZ, RZ ;  /* 0x000000ffff067224 */ /* 0x000fe400078e00ff */
        /* <DEDUP_REMOVED lines=11> */
[----:B------:R0:W-:Y:S04]  /*14120*/  LDGSTS.E.BYPASS.LTC128B.128 [R4+0x6c00], desc[UR4][R2.64+0x100], !P5 ;  /* 0x06c0010002047fae */ /* 0x0001e8000e901d44 */
[----:B------:R0:W-:Y:S02]  /*14130*/  LDGSTS.E.BYPASS.LTC128B.128 [R4+0x9400], desc[UR4][R2.64+0x180], !P4 ;  /* 0x0940018002047fae */ /* 0x0001e4000e101d44 */
[----:B0-----:R-:W-:Y:S05]  /*14140*/  WARPSYNC.COLLECTIVE R15, `(.L_x_157) ;  /* 0x000000000f087348 */ /* 0x001fea0003c00000 */
[----:B------:R1:W2:Y:S02]  /*14150*/  SHFL.IDX P6, R14, R13, R12, R11 ;  /* 0x0000000c0d0e7389 */ /* 0x0002a400000c000b */
[----:B012---:R-:W-:Y:S01]  /*14160*/  ENDCOLLECTIVE ;  /* 0x000000000000791b */ /* 0x007fe20003800000 */
.L_x_157:
[----:B------:R-:W-:Y:S01]  /*14170*/  IMAD.MOV.U32 R13, RZ, RZ, R17 ;  /* 0x000000ffff0d7224 */ /* 0x000fe200078e0011 */
[----:B------:R-:W-:-:S07]  /*14180*/  MOV R18, R14 ;  /* 0x0000000e00127202 */ /* 0x000fce0000000f00 */
[----:B------:R-:W-:Y:S05]  /*14190*/  WARPSYNC.COLLECTIVE R15, `(.L_x_158) ;  /* 0x000000000f087348 */ /* 0x000fea0003c00000 */
[----:B------:R0:W1:Y:S02]  /*141a0*/  SHFL.IDX P6, R14, R13, R12, R11 ;  /* 0x0000000c0d0e7389 */ /* 0x00006400000c000b */
[----:B01----:R-:W-:Y:S01]  /*141b0*/  ENDCOLLECTIVE ;  /* 0x000000000000791b */ /* 0x003fe20003800000 */
.L_x_158:
[----:B------:R-:W-:Y:S05]  /*141c0*/  BRA `(.L_x_159) ;  /* 0xffffffcc00a07947 */ /* 0x000fea000383ffff */
.L_x_77:
[----:B0-----:R0:W1:Y:S02]  /*141d0*/  SYNCS.PHASECHK.TRANS64.TRYWAIT P0, [R7+URZ+0x38820], R6 ;  /* 0x03882006070075a7 */ /* 0x001064000800017f */
[----:B-1----:R-:W-:Y:S05]  /*141e0*/  @!P0 NANOSLEEP.SYNCS 0x989680 ;  /* 0x009896800000895d */ /* 0x002fea0003900000 */
[----:B------:R-:W1:Y:S02]  /*141f0*/  @!P0 SYNCS.PHASECHK.TRANS64 P0, [R7+URZ+0x38820], R6 ;  /* 0x03882006070085a7 */ /* 0x000e64000800007f */
[----:B-1----:R-:W-:Y:S05]  /*14200*/  @!P0 BRA `(.L_x_77) ;  /* 0xfffffffc00f08947 */ /* 0x002fea000383ffff */
[----:B------:R-:W-:Y:S05]  /*14210*/  BRA `(.L_x_160) ;  /* 0xffffffd000287947 */ /* 0x000fea000383ffff */
.L_x_78:
[----:B------:R-:W1:Y:S01]  /*14220*/  S2R R3, SR_TID.X ;  /* 0x0000000000037919 */ /* 0x000e620000002100 */
[----:B------:R-:W-:Y:S01]  /*14230*/  BSSY B0, `(.L_x_161) ;  /* 0x000000a000007945 */ /* 0x000fe20003800000 */
[----:B------:R-:W-:Y:S01]  /*14240*/  IMAD.MOV.U32 R12, RZ, RZ, RZ ;  /* 0x000000ffff0c7224 */ /* 0x000fe200078e00ff */
[----:B------:R-:W-:Y:S01]  /*14250*/  MOV R15, 0xffffffff ;  /* 0xffffffff000f7802 */ /* 0x000fe20000000f00 */
[----:B------:R-:W-:Y:S01]  /*14260*/  IMAD.MOV.U32 R11, RZ, RZ, 0x1f ;  /* 0x0000001fff0b7424 */ /* 0x000fe200078e00ff */
[----:B-1----:R-:W-:-:S04]  /*14270*/  SHF.R.U32.HI R3, RZ, 0x5, R3 ;  /* 0x00000005ff037819 */ /* 0x002fc80000011603 */
[----:B------:R-:W-:-:S04]  /*14280*/  LOP3.LUT R3, R3, 0x3, RZ, 0xc0, !PT ;  /* 0x0000000303037812 */ /* 0x000fc800078ec0ff */
[----:B------:R-:W-:-:S07]  /*14290*/  MOV R13, R3 ;  /* 0x00000003000d7202 */ /* 0x000fce0000000f00 */
[----:B0----5:R-:W-:Y:S05]  /*142a0*/  WARPSYNC.COLLECTIVE R15, `(.L_x_162) ;  /* 0x000000000f087348 */ /* 0x021fea0003c00000 */
[----:B------:R1:W2:Y:S02]  /*142b0*/  SHFL.IDX P6, R14, R13, R12, R11 ;  /* 0x0000000c0d0e7389 */ /* 0x0002a400000c000b */
[----:B012--5:R-:W-:Y:S01]  /*142c0*/  ENDCOLLECTIVE ;  /* 0x000000000000791b */ /* 0x027fe20003800000 */
.L_x_162:
[----:B------:R-:W-:Y:S05]  /*142d0*/  BSYNC B0 ;  /* 0x0000000000007941 */ /* 0x000fea0003800000 */
.L_x_161:
[----:B------:R-:W-:Y:S05]  /*142e0*/  BRA `(.L_x_163) ;  /* 0xffffffd0000c7947 */ /* 0x000fea000383ffff */
.L_x_79:
[----:B------:R-:W-:Y:S01]  /*142f0*/  BSSY B0, `(.L_x_164) ;  /* 0x0000006000007945 */ /* 0x000fe20003800000 */
[----:B------:R-:W-:-:S07]  /*14300*/  IMAD.MOV.U32 R15, RZ, RZ, -0x1 ;  /* 0xffffffffff0f7424 */ /* 0x000fce00078e00ff */
[----:B01---5:R-:W-:Y:S05]  /*14310*/  WARPSYNC.COLLECTIVE R15, `(.L_x_165) ;  /* 0x000000000f0c7348 */ /* 0x023fea0003c00000 */
[----:B------:R-:W-:Y:S02]  /*14320*/  ELECT P6, UR62, PT ;  /* 0x00000000003e782f */ /* 0x000fe400038c0000 */
[----:B------:R-:W-:Y:S01]  /*14330*/  MOV R14, UR62 ;  /* 0x0000003e000e7c02 */ /* 0x000fe20008000f00 */
[----:B01---5:R-:W-:Y:S10]  /*14340*/  ENDCOLLECTIVE ;  /* 0x000000000000791b */ /* 0x023ff40003800000 */
.L_x_165:
[----:B------:R-:W-:Y:S05]  /*14350*/  BSYNC B0 ;  /* 0x0000000000007941 */ /* 0x000fea0003800000 */
.L_x_164:
[----:B------:R-:W-:Y:S05]  /*14360*/  BRA `(.L_x_166) ;  /* 0xffffffd000007947 */ /* 0x000fea000383ffff */
.L_x_81:
[----:B-1----:R1:W2:Y:S02]  /*14370*/  SYNCS.PHASECHK.TRANS64.TRYWAIT P1, [R5+URZ+0x38840], R4 ;  /* 0x03884004050075a7 */ /* 0x0022a4000802017f */
[----:B--2---:R-:W-:Y:S05]  /*14380*/  @!P1 NANOSLEEP.SYNCS 0x989680 ;  /* 0x009896800000995d */ /* 0x004fea0003900000 */
[----:B------:R-:W2:Y:S02]  /*14390*/  @!P1 SYNCS.PHASECHK.TRANS64 P1, [R5+URZ+0x38840], R4 ;  /* 0x03884004050095a7 */ /* 0x000ea4000802007f */
[----:B--2---:R-:W-:Y:S05]  /*143a0*/  @!P1 BRA `(.L_x_81) ;  /* 0xfffffffc00f09947 */ /* 0x004fea000383ffff */
[----:B------:R-:W-:Y:S05]  /*143b0*/  BRA `(.L_x_167) ;  /* 0xffffffd000287947 */ /* 0x000fea000383ffff */
.L_x_83:
[----:B--2---:R2:W3:Y:S02]  /*143c0*/  SYNCS.PHASECHK.TRANS64.TRYWAIT P1, [R3+URZ+0x38840], R0 ;  /* 0x03884000030075a7 */ /* 0x0044e4000802017f */
[----:B---3--:R-:W-:Y:S05]  /*143d0*/  @!P1 NANOSLEEP.SYNCS 0x989680 ;  /* 0x009896800000995d */ /* 0x008fea0003900000 */
[----:B------:R-:W3:Y:S02]  /*143e0*/  @!P1 SYNCS.PHASECHK.TRANS64 P1, [R3+URZ+0x38840], R0 ;  /* 0x03884000030095a7 */ /* 0x000ee4000802007f */
[----:B---3--:R-:W-:Y:S05]  /*143f0*/  @!P1 BRA `(.L_x_83) ;  /* 0xfffffffc00f09947 */ /* 0x008fea000383ffff */
[----:B------:R-:W-:Y:S05]  /*14400*/  BRA `(.L_x_168) ;  /* 0xffffffd000347947 */ /* 0x000fea000383ffff */
.L_x_85:
[----:B---3--:R3:W4:Y:S02]  /*14410*/  SYNCS.PHASECHK.TRANS64.TRYWAIT P1, [R5+URZ+0x38860], R4 ;  /* 0x03886004050075a7 */ /* 0x008724000802017f */
[----:B----4-:R-:W-:Y:S05]  /*14420*/  @!P1 NANOSLEEP.SYNCS 0x989680 ;  /* 0x009896800000995d */ /* 0x010fea0003900000 */
[----:B------:R-:W4:Y:S02]  /*14430*/  @!P1 SYNCS.PHASECHK.TRANS64 P1, [R5+URZ+0x38860], R4 ;  /* 0x03886004050095a7 */ /* 0x000f24000802007f */
[----:B----4-:R-:W-:Y:S05]  /*14440*/  @!P1 BRA `(.L_x_85) ;  /* 0xfffffffc00f09947 */ /* 0x010fea000383ffff */
[----:B------:R-:W-:Y:S05]  /*14450*/  BRA `(.L_x_169) ;  /* 0xffffffd000307947 */ /* 0x000fea000383ffff */
.L_x_170:
[----:B------:R-:W-:-:S00]  /*14460*/  BRA `(.L_x_170) ;  /* 0xfffffffc00fc7947 */ /* 0x000fc0000383ffff */
[----:B------:R-:W-:-:S00]  /*14470*/  NOP ;  /* 0x0000000000007918 */ /* 0x000fc00000000000 */
        /* <DEDUP_REMOVED lines=8> */
.L_x_3271:


//--------------------- .text._ZN7cutlass13device_kernelIN5flash11enable_sm90INS1_16FlashAttnFwdSm90INS1_25CollectiveMainloopFwdSm90ILi2EN4cute5tupleIJNS5_1CILi1EEES8_S8_EEENS6_IJNS7_ILi128EEENS7_ILi80EEENS7_ILi256EEEEEELi256ENS_10bfloat16_tEfNS_4arch4Sm90ELb0ELb0ELb1ELb1ELb1ELb0ELb0ELb1ELb1ELb1ELb1ELb0EEENS1_21CollectiveEpilogueFwdINS6_IJSA_SC_SB_EEES9_SE_SG_Li256ELb1ELb1ELb1ELb0EEENS1_36VarlenDynamicPersistentTileSchedulerILi128ELi80ELi256ELi128ELb1ELb1ELb1ELb0ELb1ELb1EEEEEEEEEvNT_6ParamsE --------------------------
	.section	.text._ZN7cutlass13device_kernelIN5flash11enable_sm90INS1_16FlashAttnFwdSm90INS1_25CollectiveMainloopFwdSm90ILi2EN4cute5tupleIJNS5_1CILi1EEES8_S8_EEENS6_IJNS7_ILi128EEENS7_ILi80EEENS7_ILi256EEEEEELi256ENS_10bfloat16_tEfNS_4arch4Sm90ELb0ELb0ELb1ELb1ELb1ELb0ELb0ELb1ELb1ELb1ELb1ELb0EEENS1_21CollectiveEpilogueFwdINS6_IJSA_SC_SB_EEES9_SE_SG_Li256ELb1ELb1ELb1ELb0EEENS1_36VarlenDynamicPersistentTileSchedulerILi128ELi80ELi256ELi128ELb1ELb1ELb1ELb0ELb1ELb1EEEEEEEEEvNT_6ParamsE,"ax",@progbits
	.align	128
.text._ZN7cutlass13device_kernelIN5flash11enable_sm90INS1_16FlashAttnFwdSm90INS1_25CollectiveMainloopFwdSm90ILi2EN4cute5tupleIJNS5_1CILi1EEES8_S8_EEENS6_IJNS7_ILi128EEENS7_ILi80EEENS7_ILi256EEEEEELi256ENS_10bfloat16_tEfNS_4arch4Sm90ELb0ELb0ELb1ELb1ELb1ELb0ELb0ELb1ELb1ELb1ELb1ELb0EEENS1_21CollectiveEpilogueFwdINS6_IJSA_SC_SB_EEES9_SE_SG_Li256ELb1ELb1ELb1ELb0EEENS1_36VarlenDynamicPersistentTileSchedulerILi128ELi80ELi256ELi128ELb1ELb1ELb1ELb0ELb1ELb1EEEEEEEEEvNT_6ParamsE:
        .type           _ZN7cutlass13device_kernelIN5flash11enable_sm90INS1_16FlashAttnFwdSm90INS1_25CollectiveMainloopFwdSm90ILi2EN4cute5tupleIJNS5_1CILi1EEES8_S8_EEENS6_IJNS7_ILi128EEENS7_ILi80EEENS7_ILi256EEEEEELi256ENS_10bfloat16_tEfNS_4arch4Sm90ELb0ELb0ELb1ELb1ELb1ELb0ELb0ELb1ELb1ELb1ELb1ELb0EEENS1_21CollectiveEpilogueFwdINS6_IJSA_SC_SB_EEES9_SE_SG_Li256ELb1ELb1ELb1ELb0EEENS1_36VarlenDynamicPersistentTileSchedulerILi128ELi80ELi256ELi128ELb1ELb1ELb1ELb0ELb1ELb1EEEEEEEEEvNT_6ParamsE,@function
        .size           _ZN7cutlass13device_kernelIN5flash11enable_sm90INS1_16FlashAttnFwdSm90INS1_25CollectiveMainloopFwdSm90ILi2EN4cute5tupleIJNS5_1CILi1EEES8_S8_EEENS6_IJNS7_ILi128EEENS7_ILi80EEENS7_ILi256EEEEEELi256ENS_10bfloat16_tEfNS_4arch4Sm90ELb0ELb0ELb1ELb1ELb1ELb0ELb0ELb1ELb1ELb1ELb1ELb0EEENS1_21CollectiveEpilogueFwdINS6_IJSA_SC_SB_EEES9_SE_SG_Li256ELb1ELb1ELb1ELb0EEENS1_36VarlenDynamicPersistentTileSchedulerILi128ELi80ELi256ELi128ELb1ELb1ELb1ELb0ELb1ELb1EEEEEEEEEvNT_6ParamsE,(.L_x_3272 - _ZN7cutlass13device_kernelIN5flash11enable_sm90INS1_16FlashAttnFwdSm90INS1_25CollectiveMainloopFwdSm90ILi2EN4cute5tupleIJNS5_1CILi1EEES8_S8_EEENS6_IJNS7_ILi128EEENS7_ILi80EEENS7_ILi256EEEEEELi256ENS_10bfloat16_tEfNS_4arch4Sm90ELb0ELb0ELb1ELb1ELb1ELb0ELb0ELb1ELb1ELb1ELb1ELb0EEENS1_21CollectiveEpilogueFwdINS6_IJSA_SC_SB_EEES9_SE_SG_Li256ELb1ELb1ELb1ELb0EEENS1_36VarlenDynamicPersistentTileSchedulerILi128ELi80ELi256ELi128ELb1ELb1ELb1ELb0ELb1ELb1EEEEEEEEEvNT_6ParamsE)
        .other          _ZN7cutlass13device_kernelIN5flash11enable_sm90INS1_16FlashAttnFwdSm90INS1_25CollectiveMainloopFwdSm90ILi2EN4cute5tupleIJNS5_1CILi1EEES8_S8_EEENS6_IJNS7_ILi128EEENS7_ILi80EEENS7_ILi256EEEEEELi256ENS_10bfloat16_tEfNS_4arch4Sm90ELb0ELb0ELb1ELb1ELb1ELb0ELb0ELb1ELb1ELb1ELb1ELb0EEENS1_21CollectiveEpilogueFwdINS6_IJSA_SC_SB_EEES9_SE_SG_Li256ELb1ELb1ELb1ELb0EEENS1_36VarlenDynamicPersistentTileSchedulerILi128ELi80ELi256ELi128ELb1ELb1ELb1ELb0ELb1ELb1EEEEEEEEEvNT_6ParamsE,@"STO_CUDA_ENTRY STV_DEFAULT"
_ZN7cutlass13device_kernelIN5flash11enable_sm90INS1_16FlashAttnFwdSm90INS1_25CollectiveMainloopFwdSm90ILi2EN4cute5tupleIJNS5_1CILi1EEES8_S8_EEENS6_IJNS7_ILi128EEENS7_ILi80EEENS7_ILi256EEEEEELi256ENS_10bfloat16_tEfNS_4arch4Sm90ELb0ELb0ELb1ELb1ELb1ELb0ELb0ELb1ELb1ELb1ELb1ELb0EEENS1_21CollectiveEpilogueFwdINS6_IJSA_SC_SB_EEES9_SE_SG_Li256ELb1ELb1ELb1ELb0EEENS1_36VarlenDynamicPersistentTileSchedulerILi128ELi80ELi256ELi128ELb1ELb1ELb1ELb0ELb1ELb1EEEEEEEEEvNT_6ParamsE:
        /* <DEDUP_REMOVED lines=45> */
.L_x_171:
        /* <DEDUP_REMOVED lines=22> */
.L_x_172:
        /* <DEDUP_REMOVED lines=18> */
.L_x_173:
        /* <DEDUP_REMOVED lines=22> */
.L_x_174:
        /* <DEDUP_REMOVED lines=23> */
.L_x_175:
[----:B------:R-:W-:Y:S01]  /*0820*/  UISETP.NE.AND UP0, UPT, UR9, URZ, UPT ;  /* 0x0000003f0900728c */ /* 0x000fe2000bf05270 */
[----:B------:R-:W-:Y:S01]  /*0830*/  NOP ;  /* 0x0000000000007918 */ /* 0x000fe20000000000 */
[----:B0-----:R-:W-:Y:S01]  /*0840*/  UMOV UR4, 0x1 ;  /* 0x0000000100047882 */ /* 0x001fe20000000000 */
[----:B------:R-:W-:Y:S01]  /*0850*/  ULDC.64 UR36, c[0x0][0x208] ;  /* 0x0000820000247ab9 */ /* 0x000fe20000000a00 */
[----:B------:R-:W-:Y:S01]  /*0860*/  USEL UR4, UR4, 0x2, !UP0 ;  /* 0x0000000204047887 */ /* 0x000fe2000c000000 */
[----:B-1234-:R-:W-:Y:S01]  /*0870*/  BAR.SYNC.DEFER_BLOCKING 0x0 ;  /* 0x0000000000007b1d */ /* 0x01efe20000010000 */
[----:B------:R-:W-:-:S04]  /*0880*/  PLOP3.LUT P0, PT, PT, PT, UP0, 0x80, 0x0 ;  /* 0x000000000000781c */ /* 0x000fc80003f0f008 */
[----:B------:R-:W-:-:S05]  /*0890*/  IMAD.U32 R3, RZ, RZ, UR4 ;  /* 0x00000004ff037e24 */ /* 0x000fca000f8e00ff */
[----:B------:R0:W-:Y:S04]  /*08a0*/  STL [R1+0x50], R3 ;  /* 0x0000500301007387 */ /* 0x0001e80000100800 */
[----:B------:R-:W-:Y:S05]  /*08b0*/  @!P0 BRA `(.L_x_176) ;  /* 0x000000fc00688947 */ /* 0x000fea0003800000 */
.L_x_177:
[----:B------:R-:W-:-:S08]  /*08c0*/  NOP ;  /* 0x0000000000007918 */ /* 0x000fd00000000000 */
[----:B------:R-:W1:Y:S02]  /*08d0*/  USETMAXREG.TRY_ALLOC.CTAPOOL UP0, 0xe8 ;  /* 0x000000e8000079c8 */ /* 0x000e640008000600 */
[----:B-1----:R-:W-:-:S13]  /*08e0*/  PLOP3.LUT P0, PT, PT, PT, UP0, 0x80, 0x0 ;  /* 0x000000000000781c */ /* 0x002fda0003f0f008 */
[----:B------:R-:W-:Y:S05]  /*08f0*/  @!P0 BRA `(.L_x_177) ;  /* 0xfffffffc00f08947 */ /* 0x000fea000383ffff */
[----:B------:R-:W1:Y:S08]  /*0900*/  S2UR UR5, SR_CgaCtaId ;  /* 0x00000000000579c3 */ /* 0x000e700000008800 */
[----:B------:R-:W-:Y:S06]  /*0910*/  BAR.ARV 0x8, 0x180 ;  /* 0x0206000000007b1d */ /* 0x000fec0000002000 */
[----:B------:R-:W-:-:S02]  /*0920*/  UMOV UR4, 0x400 ;  /* 0x0000040000047882 */ /* 0x000fc40000000000 */
[----:B------:R-:W-:Y:S01]  /*0930*/  BAR.SYNC.DEFER_BLOCKING 0x5, 0x180 ;  /* 0x0146000000007b1d */ /* 0x000fe20000010000 */
[----:B-1----:R-:W-:-:S09]  /*0940*/  ULEA UR4, UR5, UR4, 0x18 ;  /* 0x0000000405047291 */ /* 0x002fd2000f8ec03f */
[----:B------:R-:W1:Y:S01]  /*0950*/  LDS.128 R8, [UR4+0x388d0] ;  /* 0x0388d004ff087984 */ /* 0x000e620008000c00 */
[----:B------:R-:W-:Y:S01]  /*0960*/  ULDC UR4, c[0x0][0xc3c] ;  /* 0x00030f0000047ab9 */ /* 0x000fe20000000800 */
[----:B------:R-:W-:Y:S06]  /*0970*/  BAR.ARV 0x4, 0x180 ;  /* 0x0106000000007b1d */ /* 0x000fec0000002000 */
[----:B-1----:R-:W-:-:S13]  /*0980*/  ISETP.GE.AND P0, PT, R11, UR4, PT ;  /* 0x000000040b007c0c */ /* 0x002fda000bf06270 */
[----:B------:R-:W-:Y:S05]  /*0990*/  @P0 EXIT ;  /* 0x000000000000094d */ /* 0x000fea0003800000 */
[----:B------:R-:W2:Y:S01]  /*09a0*/  LDL R2, [R1+0x50] ;  /* 0x0000500001027983 */ /* 0x000ea20000100800 */
[----:B------:R-:W-:Y:S01]  /*09b0*/  VIADD R0, R0, 0xffffff80 ;  /* 0xffffff8000007836 */ /* 0x000fe20000000000 */
[----:B------:R-:W-:Y:S01]  /*09c0*/  R2UR UR7, R11 ;  /* 0x000000000b0772ca */ /* 0x000fe200000e0000 */
[----:B------:R-:W-:Y:S01]  /*09d0*/  UMOV UR38, URZ ;  /* 0x0000003f00267c82 */ /* 0x000fe20008000000 */
[----:B------:R-:W-:Y:S02]  /*09e0*/  R2UR UR6, R9 ;  /* 0x00000000090672ca */ /* 0x000fe400000e0000 */
[----:B0-----:R-:W-:Y:S02]  /*09f0*/  SHF.R.S32.HI R3, RZ, 0x1f, R0 ;  /* 0x0000001fff037819 */ /* 0x001fe40000011400 */
[----:B------:R-:W-:Y:S02]  /*0a00*/  R2UR UR5, R10 ;  /* 0x000000000a0572ca */ /* 0x000fe400000e0000 */
[----:B------:R-:W-:-:S05]  /*0a10*/  LEA.HI R4, R3, R0, RZ, 0x5 ;  /* 0x0000000003047211 */ /* 0x000fca00078f28ff */
[----:B------:R-:W-:-:S05]  /*0a20*/  IMAD.SHL.U32 R6, R4, 0x20, RZ ;  /* 0x0000002004067824 */ /* 0x000fca00078e00ff */
[----:B------:R-:W-:Y:S02]  /*0a30*/  LOP3.LUT R6, R6, 0xfffffc00, RZ, 0xc0, !PT ;  /* 0xfffffc0006067812 */ /* 0x000fe400078ec0ff */
[----:B--2---:R-:W-:Y:S02]  /*0a40*/  R2UR UR4, R2 ;  /* 0x00000000020472ca */ /* 0x004fe400000e0000 */
[----:B------:R-:W-:-:S04]  /*0a50*/  LEA.HI R2, R3, R0, RZ, 0x7 ;  /* 0x0000000003027211 */ /* 0x000fc800078f38ff */
[----:B------:R-:W-:-:S05]  /*0a60*/  LOP3.LUT R5, R2, 0xffffff80, RZ, 0xc0, !PT ;  /* 0xffffff8002057812 */ /* 0x000fca00078ec0ff */
[----:B------:R-:W-:Y:S01]  /*0a70*/  IMAD.IADD R13, R0, 0x1, -R5 ;  /* 0x00000001000d7824 */ /* 0x000fe200078e0a05 */
[CC--:B------:R-:W-:Y:S01]  /*0a80*/  LEA.HI R5, R3.reuse, R0.reuse, RZ, 0x2 ;  /* 0x0000000003057211 */ /* 0x0c0fe200078f10ff */
[----:B------:R-:W-:Y:S01]  /*0a90*/  ULOP3.LUT UR8, UR4, 0x1, URZ, 0xfc, !UPT ;  /* 0x0000000104087892 */ /* 0x000fe2000f8efc3f */
[----:B------:R-:W-:Y:S02]  /*0aa0*/  LEA.HI R3, R3, R0, RZ, 0x4 ;  /* 0x0000000003037211 */ /* 0x000fe400078f20ff */
[----:B------:R-:W-:Y:S01]  /*0ab0*/  SHF.R.S32.HI R8, RZ, 0x1f, R13 ;  /* 0x0000001fff087819 */ /* 0x000fe2000001140d */
[----:B------:R-:W-:Y:S01]  /*0ac0*/  STL [R1+0x3c], R13 ;  /* 0x00003c0d01007387 */ /* 0x000fe20000100800 */
[----:B------:R-:W-:Y:S01]  /*0ad0*/  LOP3.LUT R11, R5, 0xfffffffc, RZ, 0xc0, !PT ;  /* 0xfffffffc050b7812 */ /* 0x000fe200078ec0ff */
[----:B------:R-:W-:Y:S01]  /*0ae0*/  UMOV UR4, URZ ;  /* 0x0000003f00047c82 */ /* 0x000fe20008000000 */
[----:B------:R-:W-:Y:S02]  /*0af0*/  LOP3.LUT R5, R3, 0x3fffff0, RZ, 0xc0, !PT ;  /* 0x03fffff003057812 */ /* 0x000fe400078ec0ff */
[----:B------:R-:W-:Y:S01]  /*0b00*/  LEA.HI R9, R8, R13, RZ, 0x2 ;  /* 0x0000000d08097211 */ /* 0x000fe200078f10ff */
[C---:B------:R-:W-:Y:S01]  /*0b10*/  IMAD.IADD R12, R0.reuse, 0x1, -R11 ;  /* 0x00000001000c7824 */ /* 0x040fe200078e0a0b */
[----:B------:R-:W-:Y:S01]  /*0b20*/  SHF.R.S32.HI R4, RZ, 0x4, R3 ;  /* 0x00000004ff047819 */ /* 0x000fe20000011403 */
[----:B------:R-:W-:Y:S01]  /*0b30*/  IMAD.IADD R5, R0, 0x1, -R5 ;  /* 0x0000000100057824 */ /* 0x000fe200078e0a05 */
[----:B------:R-:W-:-:S02]  /*0b40*/  SHF.R.S32.HI R10, RZ, 0x2, R9 ;  /* 0x00000002ff0a7819 */ /* 0x000fc40000011409 */
[----:B------:R-:W-:Y:S01]  /*0b50*/  SHF.R.S32.HI R7, RZ, 0x1f, R9 ;  /* 0x0000001fff077819 */ /* 0x000fe20000011409 */
[----:B------:R-:W-:Y:S01]  /*0b60*/  IMAD R6, R5, 0x40, R6 ;  /* 0x0000004005067824 */ /* 0x000fe200078e0206 */
[----:B------:R-:W-:Y:S02]  /*0b70*/  LEA.HI R0, R3, R4, RZ, 0x1 ;  /* 0x0000000403007211 */ /* 0x000fe400078f08ff */
[----:B------:R-:W-:Y:S02]  /*0b80*/  SHF.R.S32.HI R3, RZ, 0x7, R2 ;  /* 0x00000007ff037819 */ /* 0x000fe40000011402 */
[----:B------:R-:W-:Y:S02]  /*0b90*/  LEA.HI R11, R7, R10, RZ, 0x3 ;  /* 0x0000000a070b7211 */ /* 0x000fe400078f18ff */
[----:B------:R-:W-:Y:S02]  /*0ba0*/  LEA.HI R2, R2, R3, RZ, 0x1 ;  /* 0x0000000302027211 */ /* 0x000fe400078f08ff */
[----:B------:R-:W-:-:S02]  /*0bb0*/  LOP3.LUT R7, R0, 0x1ffffffe, RZ, 0xc0, !PT ;  /* 0x1ffffffe00077812 */ /* 0x000fc400078ec0ff */
[----:B------:R-:W-:Y:S02]  /*0bc0*/  LOP3.LUT R11, R11, 0xfffffff8, RZ, 0xc0, !PT ;  /* 0xfffffff80b0b7812 */ /* 0x000fe400078ec0ff */
[----:B------:R-:W-:Y:S01]  /*0bd0*/  LEA.HI R8, R8, R13, RZ, 0x5 ;  /* 0x0000000d08087211 */ /* 0x000fe200078f28ff */
[----:B------:R-:W-:Y:S01]  /*0be0*/  IMAD.IADD R7, R4, 0x1, -R7 ;  /* 0x0000000104077824 */ /* 0x000fe200078e0a07 */
[----:B------:R-:W-:Y:S01]  /*0bf0*/  LOP3.LUT R2, R2, 0x3fffffe, RZ, 0xc0, !PT ;  /* 0x03fffffe02027812 */ /* 0x000fe200078ec0ff */
[----:B------:R-:W-:Y:S01]  /*0c00*/  IMAD.IADD R11, R10, 0x1, -R11 ;  /* 0x000000010a0b7824 */ /* 0x000fe200078e0a0b */
[----:B------:R-:W-:Y:S02]  /*0c10*/  LEA.HI R0, R12, R12, RZ, 0x1 ;  /* 0x0000000c0c007211 */ /* 0x000fe400078f08ff */
[----:B------:R-:W-:Y:S01]  /*0c20*/  SHF.R.S32.HI R8, RZ, 0x5, R8 ;  /* 0x00000005ff087819 */ /* 0x000fe20000011408 */
[----:B------:R-:W-:Y:S01]  /*0c30*/  IMAD.IADD R2, R3, 0x1, -R2 ;  /* 0x0000000103027824 */ /* 0x000fe200078e0a02 */
[----:B------:R-:W-:Y:S01]  /*0c40*/  LOP3.LUT R3, R0, 0x1ffffffe, RZ, 0xc0, !PT ;  /* 0x1ffffffe00037812 */ /* 0x000fe200078ec0ff */
[----:B------:R-:W-:Y:S01]  /*0c50*/  IMAD R0, R7, 0x8, R6 ;  /* 0x0000000807007824 */ /* 0x000fe200078e0206 */
[----:B------:R-:W-:Y:S01]  /*0c60*/  LOP3.LUT R9, R9, 0x7ffffffc, RZ, 0xc0, !PT ;  /* 0x7ffffffc09097812 */ /* 0x000fe200078ec0ff */
[----:B------:R-:W-:-:S02]  /*0c70*/  IMAD R11, R8, 0x10, R11 ;  /* 0x00000010080b7824 */ /* 0x000fc400078e020b */
[----:B------:R-:W-:Y:S01]  /*0c80*/  IMAD.IADD R3, R12, 0x1, -R3 ;  /* 0x000000010c037824 */ /* 0x000fe200078e0a03 */
[----:B------:R0:W-:Y:S01]  /*0c90*/  STL [R1+0x48], R0 ;  /* 0x0000480001007387 */ /* 0x0001e20000100800 */
[----:B------:R-:W-:-:S04]  /*0ca0*/  IMAD.IADD R9, R13, 0x1, -R9 ;  /* 0x000000010d097824 */ /* 0x000fc800078e0a09 */
[----:B------:R-:W-:-:S04]  /*0cb0*/  IMAD.SHL.U32 R23, R9, 0x2, RZ ;  /* 0x0000000209177824 */ /* 0x000fc800078e00ff */
[C---:B------:R-:W-:Y:S01]  /*0cc0*/  VIADD R17, R23.reuse, 0x8 ;  /* 0x0000000817117836 */ /* 0x040fe20000000000 */
[----:B0-----:R-:W-:Y:S01]  /*0cd0*/  LEA R0, R2, R11, 0x6 ;  /* 0x0000000b02007211 */ /* 0x001fe200078e30ff */
[----:B------:R-:W-:Y:S02]  /*0ce0*/  IMAD.U32 R2, RZ, RZ, UR8 ;  /* 0x00000008ff027e24 */ /* 0x000fe4000f8e00ff */
[C---:B------:R-:W-:Y:S01]  /*0cf0*/  VIADD R16, R23.reuse, 0x10 ;  /* 0x0000001017107836 */ /* 0x040fe20000000000 */
[----:B------:R-:W-:Y:S01]  /*0d00*/  SHF.R.S32.HI R18, RZ, 0x1f, R17 ;  /* 0x0000001fff127819 */ /* 0x000fe20000011411 */
[----:B------:R0:W-:Y:S01]  /*0d10*/  STL [R1+0x40], R0 ;  /* 0x0000400001007387 */ /* 0x0001e20000100800 */
[C---:B------:R-:W-:Y:S02]  /*0d20*/  VIADD R15, R23.reuse, 0x18 ;  /* 0x00000018170f7836 */ /* 0x040fe40000000000 */
[C---:B------:R-:W-:Y:S01]  /*0d30*/  VIADD R14, R23.reuse, 0x20 ;  /* 0x00000020170e7836 */ /* 0x040fe20000000000 */
[----:B------:R1:W-:Y:S01]  /*0d40*/  STL [R1+0x4c], R2 ;  /* 0x00004c0201007387 */ /* 0x0003e20000100800 */
[C---:B------:R-:W-:Y:S01]  /*0d50*/  VIADD R13, R23.reuse, 0x28 ;  /* 0x00000028170d7836 */ /* 0x040fe20000000000 */
[----:B------:R-:W-:Y:S01]  /*0d60*/  SHF.R.S32.HI R17, RZ, 0x1f, R16 ;  /* 0x0000001fff117819 */ /* 0x000fe20000011410 */
[C---:B------:R-:W-:Y:S01]  /*0d70*/  VIADD R12, R23.reuse, 0x30 ;  /* 0x00000030170c7836 */ /* 0x040fe20000000000 */
[----:B------:R-:W-:Y:S01]  /*0d80*/  SHF.R.S32.HI R16, RZ, 0x1f, R15 ;  /* 0x0000001fff107819 */ /* 0x000fe2000001140f */
[----:B------:R-:W-:Y:S01]  /*0d90*/  VIADD R11, R23, 0x38 ;  /* 0x00000038170b7836 */ /* 0x000fe20000000000 */
[----:B------:R-:W-:Y:S01]  /*0da0*/  SHF.R.S32.HI R15, RZ, 0x1f, R14 ;  /* 0x0000001fff0f7819 */ /* 0x000fe2000001140e */
[----:B0-----:R-:W-:Y:S01]  /*0db0*/  IMAD R0, R3, 0x8, R0 ;  /* 0x0000000803007824 */ /* 0x001fe200078e0200 */
[----:B------:R-:W-:Y:S01]  /*0dc0*/  SHF.R.S32.HI R14, RZ, 0x1f, R13 ;  /* 0x0000001fff0e7819 */ /* 0x000fe2000001140d */
[C---:B------:R-:W-:Y:S01]  /*0dd0*/  VIADD R10, R23.reuse, 0x40 ;  /* 0x00000040170a7836 */ /* 0x040fe20000000000 */
[----:B------:R-:W-:Y:S01]  /*0de0*/  SHF.R.S32.HI R13, RZ, 0x1f, R12 ;  /* 0x0000001fff0d7819 */ /* 0x000fe2000001140c */
[----:B-1----:R-:W-:Y:S01]  /*0df0*/  IMAD.U32 R2, RZ, RZ, UR4 ;  /* 0x00000004ff027e24 */ /* 0x002fe2000f8e00ff */
[----:B------:R-:W-:Y:S01]  /*0e00*/  SHF.R.S32.HI R12, RZ, 0x1f, R11 ;  /* 0x0000001fff0c7819 */ /* 0x000fe2000001140b */
[C---:B------:R-:W-:Y:S01]  /*0e10*/  VIADD R9, R23.reuse, 0x48 ;  /* 0x0000004817097836 */ /* 0x040fe20000000000 */
[----:B------:R-:W-:Y:S01]  /*0e20*/  SHF.R.S32.HI R11, RZ, 0x1f, R10 ;  /* 0x0000001fff0b7819 */ /* 0x000fe2000001140a */
[C---:B------:R-:W-:Y:S01]  /*0e30*/  VIADD R8, R23.reuse, 0x50 ;  /* 0x0000005017087836 */ /* 0x040fe20000000000 */
[----:B------:R0:W-:Y:S01]  /*0e40*/  STL [R1+0x38], R2 ;  /* 0x0000380201007387 */ /* 0x0001e20000100800 */
[C---:B------:R-:W-:Y:S01]  /*0e50*/  VIADD R7, R23.reuse, 0x58 ;  /* 0x0000005817077836 */ /* 0x040fe20000000000 */
[----:B------:R-:W-:Y:S01]  /*0e60*/  SHF.R.S32.HI R10, RZ, 0x1f, R9 ;  /* 0x0000001fff0a7819 */ /* 0x000fe20000011409 */
[C---:B------:R-:W-:Y:S01]  /*0e70*/  VIADD R6, R23.reuse, 0x60 ;  /* 0x0000006017067836 */ /* 0x040fe20000000000 */
[----:B------:R1:W-:Y:S01]  /*0e80*/  STL [R1+0x44], R0 ;  /* 0x0000440001007387 */ /* 0x0003e20000100800 */
[C---:B------:R-:W-:Y:S01]  /*0e90*/  VIADD R5, R23.reuse, 0x68 ;  /* 0x0000006817057836 */ /* 0x040fe20000000000 */
[----:B------:R-:W-:Y:S01]  /*0ea0*/  SHF.R.S32.HI R9, RZ, 0x1f, R8 ;  /* 0x0000001fff097819 */ /* 0x000fe20000011408 */
[C---:B------:R-:W-:Y:S01]  /*0eb0*/  VIADD R4, R23.reuse, 0x70 ;  /* 0x0000007017047836 */ /* 0x040fe20000000000 */
[----:B------:R-:W-:Y:S01]  /*0ec0*/  SHF.R.S32.HI R8, RZ, 0x1f, R7 ;  /* 0x0000001fff087819 */ /* 0x000fe20000011407 */
[C---:B------:R-:W-:Y:S01]  /*0ed0*/  VIADD R226, R23.reuse, 0x80 ;  /* 0x0000008017e27836 */ /* 0x040fe20000000000 */
[C---:B0-----:R-:W-:Y:S01]  /*0ee0*/  IADD3 R2, R23.reuse, 0x78, RZ ;  /* 0x0000007817027810 */ /* 0x041fe20007ffe0ff */
[C---:B------:R-:W-:Y:S01]  /*0ef0*/  VIADD R225, R23.reuse, 0x88 ;  /* 0x0000008817e17836 */ /* 0x040fe20000000000 */
[----:B------:R-:W-:Y:S01]  /*0f00*/  SHF.R.S32.HI R7, RZ, 0x1f, R6 ;  /* 0x0000001fff077819 */ /* 0x000fe20000011406 */
        /* <DEDUP_REMOVED lines=18> */
[----:B------:R-:W-:Y:S01]  /*1030*/  VIADD R213, R23, 0xd8 ;  /* 0x000000d817d57836 */ /* 0x000fe20000000000 */
[----:B------:R-:W-:Y:S01]  /*1040*/  SHF.R.S32.HI R2, RZ, 0x1f, R220 ;  /* 0x0000001fff027819 */ /* 0x000fe200000114dc */
[----:B------:R-:W-:Y:S01]  /*1050*/  IMAD.U32 R16, RZ, RZ, UR4 ;  /* 0x00000004ff107e24 */ /* 0x000fe2000f8e00ff */
[----:B------:R-:W-:-:S02]  /*1060*/  SHF.R.S32.HI R5, RZ, 0x1f, R219 ;  /* 0x0000001fff057819 */ /* 0x000fc400000114db */
[----:B------:R-:W-:Y:S02]  /*1070*/  SHF.R.S32.HI R4, RZ, 0x1f, R218 ;  /* 0x0000001fff047819 */ /* 0x000fe400000114da */
[----:B-1----:R-:W-:-:S07]  /*1080*/  SHF.R.S32.HI R2, RZ, 0x1f, R217 ;  /* 0x0000001fff027819 */ /* 0x002fce00000114d9 */
.L_x_227:
[----:B------:R-:W-:Y:S01]  /*1090*/  ULDC.64 UR8, c[0x0][0xc88] ;  /* 0x0003220000087ab9 */ /* 0x000fe20000000a00 */
[----:B------:R-:W-:Y:S01]  /*10a0*/  ULDC.64 UR10, c[0x0][0xa20] ;  /* 0x00028800000a7ab9 */ /* 0x000fe20000000a00 */
[----:B------:R-:W-:Y:S02]  /*10b0*/  UIMAD.WIDE UR8, UR7, 0x4, UR8 ;  /* 0x00000004070878a5 */ /* 0x000fe4000f8e0208 */
[----:B------:R-:W-:Y:S01]  /*10c0*/  UISETP.NE.U32.AND UP1, UPT, UR10, URZ, UPT ;  /* 0x0000003f0a00728c */ /* 0x000fe2000bf25070 */
[----:B------:R-:W-:Y:S01]  /*10d0*/  UMOV UR61, URZ ;  /* 0x0000003f003d7c82 */ /* 0x000fe20008000000 */
[----:B------:R-:W-:Y:S02]  /*10e0*/  ULDC UR7, c[0x0][0x2f0] ;  /* 0x0000bc0000077ab9 */ /* 0x000fe40000000800 */
[----:B0-2---:R-:W-:Y:S02]  /*10f0*/  IMAD.U32 R2, RZ, RZ, UR8 ;  /* 0x00000008ff027e24 */ /* 0x005fe4000f8e00ff */
[----:B-1----:R-:W-:Y:S01]  /*1100*/  IMAD.U32 R3, RZ, RZ, UR9 ;  /* 0x00000009ff037e24 */ /* 0x002fe2000f8e00ff */
[----:B------:R-:W-:-:S04]  /*1110*/  ULDC.64 UR8, c[0x0][0xa28] ;  /* 0x00028a0000087ab9 */ /* 0x000fc80000000a00 */
[----:B------:R-:W2:Y:S01]  /*1120*/  LDG.E R2, desc[UR36][R2.64] ;  /* 0x0000002402027981 */ /* 0x000ea2000c1e1900 */
[----:B------:R-:W-:Y:S02]  /*1130*/  UISETP.NE.U32.AND UP0, UPT, UR8, URZ, UPT ;  /* 0x0000003f0800728c */ /* 0x000fe4000bf05070 */
[----:B------:R-:W-:Y:S02]  /*1140*/  UISETP.NE.AND.EX UP1, UPT, UR11, URZ, UPT, UP1 ;  /* 0x0000003f0b00728c */ /* 0x000fe4000bf25310 */
[----:B------:R-:W-:-:S04]  /*1150*/  UISETP.NE.AND.EX UP0, UPT, UR9, URZ, UPT, UP0 ;  /* 0x0000003f0900728c */ /* 0x000fc8000bf05300 */
[----:B------:R-:W-:Y:S02]  /*1160*/  PLOP3.LUT P1, PT, PT, PT, UP1, 0x80, 0x0 ;  /* 0x000000000000781c */ /* 0x000fe40003f2f018 */
[----:B------:R-:W-:Y:S02]  /*1170*/  PLOP3.LUT P0, PT, PT, PT, UP0, 0x80, 0x0 ;  /* 0x000000000000781c */ /* 0x000fe40003f0f008 */
[----:B--2---:R-:W-:-:S13]  /*1180*/  R2UR UR4, R2 ;  /* 0x00000000020472ca */ /* 0x004fda00000e0000 */
[----:B------:R-:W-:Y:S02]  /*1190*/  USHF.R.S32.HI UR12, URZ, 0x1f, UR4 ;  /* 0x0000001f3f0c7899 */ /* 0x000fe40008011404 */
[----:B-----5:R-:W-:Y:S01]  /*11a0*/  MOV R0, UR4 ;  /* 0x0000000400007c02 */ /* 0x020fe20008000f00 */
[----:B------:R-:W-:-:S03]  /*11b0*/  @UP0 ULEA UR8, UP2, UR4, UR8, 0x2 ;  /* 0x0000000804080291 */ /* 0x000fc6000f84103f */
[----:B------:R-:W-:Y:S01]  /*11c0*/  IMAD.U32 R2, RZ, RZ, UR12 ;  /* 0x0000000cff027e24 */ /* 0x000fe2000f8e00ff */
[----:B------:R-:W-:Y:S01]  /*11d0*/  @UP0 ULEA.HI.X UR9, UR4, UR9, UR12, 0x2, UP2 ;  /* 0x0000000904090291 */ /* 0x000fe200090f140c */
[----:B------:R-:W-:Y:S01]  /*11e0*/  STL [R1+0x30], R0 ;  /* 0x0000300001007387 */ /* 0x000fe20000100800 */
[----:B------:R-:W-:-:S03]  /*11f0*/  @UP1 ULEA UR10, UP0, UR4, UR10, 0x2 ;  /* 0x0000000a040a1291 */ /* 0x000fc6000f80103f */
[----:B------:R0:W-:Y:S01]  /*1200*/  STL [R1+0x34], R2 ;  /* 0x0000340201007387 */ /* 0x0001e20000100800 */
[----:B------:R-:W-:Y:S01]  /*1210*/  IMAD.U32 R3, RZ, RZ, UR9 ;  /* 0x00000009ff037e24 */ /* 0x000fe2000f8e00ff */
[----:B------:R-:W-:Y:S01]  /*1220*/  @UP1 ULEA.HI.X UR11, UR4, UR11, UR12, 0x2, UP0 ;  /* 0x0000000b040b1291 */ /* 0x000fe200080f140c */
[----:B------:R-:W-:Y:S02]  /*1230*/  IMAD.U32 R4, RZ, RZ, UR10 ;  /* 0x0000000aff047e24 */ /* 0x000fe4000f8e00ff */
[----:B------:R-:W-:Y:S01]  /*1240*/  ULDC UR4, c[0x0][0x424] ;  /* 0x0001090000047ab9 */ /* 0x000fe20000000800 */
[----:B0-----:R-:W-:Y:S01]  /*1250*/  IMAD.U32 R2, RZ, RZ, UR8 ;  /* 0x00000008ff027e24 */ /* 0x001fe2000f8e00ff */
[----:B------:R-:W-:-:S05]  /*1260*/  ULDC.64 UR8, c[0x0][0x418] ;  /* 0x0001060000087ab9 */ /* 0x000fca0000000a00 */
[----:B------:R-:W2:Y:S01]  /*1270*/  @P0 LDG.E R2, desc[UR36][R2.64] ;  /* 0x0000002402020981 */ /* 0x000ea2000c1e1900 */
[----:B------:R-:W-:-:S05]  /*1280*/  IMAD.U32 R5, RZ, RZ, UR11 ;  /* 0x0000000bff057e24 */ /* 0x000fca000f8e00ff */
[----:B---3--:R-:W3:Y:S01]  /*1290*/  @P1 LDG.E R4, desc[UR36][R4.64] ;  /* 0x0000002404041981 */ /* 0x008ee2000c1e1900 */
[----:B------:R-:W-:Y:S02]  /*12a0*/  UISETP.NE.U32.AND UP0, UPT, UR8, URZ, UPT ;  /* 0x0000003f0800728c */ /* 0x000fe4000bf05070 */
[----:B------:R-:W-:Y:S02]  /*12b0*/  ULOP3.LUT UR8, UR5, 0xff000000, URZ, 0xc0, !UPT ;  /* 0xff00000005087892 */ /* 0x000fe4000f8ec03f */
[----:B------:R-:W-:-:S04]  /*12c0*/  UISETP.NE.AND.EX UP0, UPT, UR9, URZ, UPT, UP0 ;  /* 0x0000003f0900728c */ /* 0x000fc8000bf05300 */
[----:B------:R-:W-:-:S04]  /*12d0*/  USEL UR4, UR4, 0x1, UP0 ;  /* 0x0000000104047887 */ /* 0x000fc80008000000 */
[----:B------:R-:W-:Y:S01]  /*12e0*/  UIMAD UR4, UR4, UR7, URZ ;  /* 0x00000007040472a4 */ /* 0x000fe2000f8e023f */
[----:B--2---:R-:W-:Y:S01]  /*12f0*/  @P0 R2UR UR61, R2 ;  /* 0x00000000023d02ca */ /* 0x004fe200000e0000 */
[----:B------:R-:W-:-:S05]  /*1300*/  IMAD.U32 R2, RZ, RZ, UR6 ;  /* 0x00000006ff027e24 */ /* 0x000fca000f8e00ff */
[----:B------:R0:W-:Y:S01]  /*1310*/  STL [R1+0x2c], R2 ;  /* 0x00002c0201007387 */ /* 0x0001e20000100800 */
[----:B---3--:R-:W-:Y:S01]  /*1320*/  @P1 R2UR UR4, R4 ;  /* 0x00000000040412ca */ /* 0x008fe200000e0000 */
[----:B----4-:R-:W-:-:S14]  /*1330*/  @P1 BRA `(.L_x_178) ;  /* 0x0000000000381947 */ /* 0x010fdc0003800000 */
[----:B------:R-:W-:Y:S02]  /*1340*/  ULDC.64 UR6, c[0x0][0xa08] ;  /* 0x0002820000067ab9 */ /* 0x000fe40000000a00 */
[----:B------:R-:W-:-:S04]  /*1350*/  ISETP.NE.U32.AND P0, PT, RZ, UR6, PT ;  /* 0x00000006ff007c0c */ /* 0x000fc8000bf05070 */
[----:B------:R-:W-:-:S13]  /*1360*/  ISETP.NE.AND.EX P0, PT, RZ, UR7, PT, P0 ;  /* 0x00000007ff007c0c */ /* 0x000fda000bf05300 */
[----:B------:R-:W-:Y:S05]  /*1370*/  @!P0 BRA `(.L_x_178) ;  /* 0x0000000000288947 */ /* 0x000fea0003800000 */
[----:B------:R-:W-:Y:S01]  /*1380*/  R2UR UR4, R0 ;  /* 0x00000000000472ca */ /* 0x000fe200000e0000 */
[----:B------:R-:W-:-:S12]  /*1390*/  ULDC.64 UR6, c[0x0][0xa08] ;  /* 0x0002820000067ab9 */ /* 0x000fd80000000a00 */
[----:B------:R-:W-:-:S06]  /*13a0*/  UIMAD.WIDE UR6, UR4, 0x4, UR6 ;  /* 0x00000004040678a5 */ /* 0x000fcc000f8e0206 */
[----:B0-----:R-:W-:Y:S02]  /*13b0*/  IMAD.U32 R2, RZ, RZ, UR6 ;  /* 0x00000006ff027e24 */ /* 0x001fe4000f8e00ff */
[----:B------:R-:W-:-:S05]  /*13c0*/  IMAD.U32 R3, RZ, RZ, UR7 ;  /* 0x00000007ff037e24 */ /* 0x000fca000f8e00ff */
[----:B------:R-:W2:Y:S04]  /*13d0*/  LDG.E R4, desc[UR36][R2.64] ;  /* 0x0000002402047981 */ /* 0x000ea8000c1e1900 */
[----:B------:R-:W3:Y:S01]  /*13e0*/  LDG.E R0, desc[UR36][R2.64+0x4] ;  /* 0x0000042402007981 */ /* 0x000ee2000c1e1900 */
[----:B--2---:R-:W-:Y:S02]  /*13f0*/  R2UR UR4, R4 ;  /* 0x00000000040472ca */ /* 0x004fe400000e0000 */
[----:B---3--:R-:W-:-:S13]  /*1400*/  R2UR UR6, R0 ;  /* 0x00000000000672ca */ /* 0x008fda00000e0000 */
[----:B------:R-:W-:-:S12]  /*1410*/  UIADD3 UR4, -UR4, UR6, URZ ;  /* 0x0000000604047290 */ /* 0x000fd8000fffe13f */
.L_x_178:
[----:B------:R-:W-:Y:S02]  /*1420*/  UIADD3 UR61, -UR61, UR4, URZ ;  /* 0x000000043d3d7290 */ /* 0x000fe4000fffe13f */
[----:B------:R-:W-:Y:S02]  /*1430*/  ULOP3.LUT UR4, UR5, 0xff0000, URZ, 0xc0, !UPT ;  /* 0x00ff000005047892 */ /* 0x000fe4000f8ec03f */
[----:B------:R-:W-:Y:S02]  /*1440*/  UISETP.GE.AND UP0, UPT, UR61, 0x1, UPT ;  /* 0x000000013d00788c */ /* 0x000fe4000bf06270 */
[----:B------:R-:W-:Y:S02]  /*1450*/  USHF.R.U32.HI UR8, URZ, 0x8, UR8 ;  /* 0x000000083f087899 */ /* 0x000fe40008011608 */
[----:B------:R-:W-:Y:S02]  /*1460*/  UIADD3 UR6, UR61, 0x4f, URZ ;  /* 0x0000004f3d067890 */ /* 0x000fe4000fffe03f */
[----:B------:R-:W-:Y:S01]  /*1470*/  PLOP3.LUT P0, PT, PT, PT, UP0, 0x80, 0x0 ;  /* 0x000000000000781c */ /* 0x000fe20003f0f008 */
[----:B------:R-:W-:-:S02]  /*1480*/  ULEA.HI UR8, UR4, UR8, URZ, 0x10 ;  /* 0x0000000804087291 */ /* 0x000fc4000f8f803f */
[----:B------:R-:W-:Y:S02]  /*1490*/  UIMAD.WIDE UR6, UR6, 0x66666667, URZ ;  /* 0x66666667060678a5 */ /* 0x000fe4000f8e023f */
[----:B------:R-:W-:Y:S02]  /*14a0*/  ULOP3.LUT UR4, UR8, 0xff, URZ, 0xc0, !UPT ;  /* 0x000000ff08047892 */ /* 0x000fe4000f8ec03f */
[----:B------:R-:W-:Y:S02]  /*14b0*/  ULOP3.LUT UR9, UR5, 0xffff, URZ, 0xc0, !UPT ;  /* 0x0000ffff05097892 */ /* 0x000fe4000f8ec03f */
[----:B------:R-:W-:Y:S02]  /*14c0*/  USHF.R.U32.HI UR5, URZ, 0x10, UR8 ;  /* 0x000000103f057899 */ /* 0x000fe40008011608 */
[----:B------:R-:W-:Y:S01]  /*14d0*/  USHF.R.U32.HI UR6, URZ, 0x1f, UR7 ;  /* 0x0000001f3f067899 */ /* 0x000fe20008011607 */
[----:B------:R-:W-:Y:S01]  /*14e0*/  IMAD.U32 R215, RZ, RZ, UR4 ;  /* 0x00000004ffd77e24 */ /* 0x000fe2000f8e00ff */
[----:B------:R-:W-:Y:S01]  /*14f0*/  UMOV UR4, URZ ;  /* 0x0000003f00047c82 */ /* 0x000fe20008000000 */
[----:B------:R-:W-:Y:S01]  /*1500*/  IMAD.U32 R216, RZ, RZ, UR9 ;  /* 0x00000009ffd87e24 */ /* 0x000fe2000f8e00ff */
[----:B------:R-:W-:Y:S01]  /*1510*/  ULEA.HI.SX32 UR9, UR7, UR6, 0x1b ;  /* 0x0000000607097291 */ /* 0x000fe2000f8fda3f */
[----:B------:R-:W-:Y:S01]  /*1520*/  IMAD.U32 R212, RZ, RZ, UR5 ;  /* 0x00000005ffd47e24 */ /* 0x000fe2000f8e00ff */
[----:B------:R-:W-:Y:S10]  /*1530*/  @!P0 BRA `(.L_x_179) ;  /* 0x0000000000948947 */ /* 0x000ff40003800000 */
[----:B------:R-:W-:Y:S01]  /*1540*/  R2UR UR5, R212 ;  /* 0x00000000d40572ca */ /* 0x000fe200000e0000 */
[----:B------:R-:W-:-:S12]  /*1550*/  ULDC UR4, c[0x0][0x9f0] ;  /* 0x00027c0000047ab9 */ /* 0x000fd80000000800 */
[----:B------:R-:W-:-:S04]  /*1560*/  UISETP.NE.AND UP0, UPT, UR5, URZ, UPT ;  /* 0x0000003f0500728c */ /* 0x000fc8000bf05270 */
[----:B------:R-:W-:-:S03]  /*1570*/  USEL UR10, UR5, UR4, UP0 ;  /* 0x00000004050a7287 */ /* 0x000fc60008000000 */
[----:B------:R-:W-:Y:S01]  /*1580*/  UMOV UR4, URZ ;  /* 0x0000003f00047c82 */ /* 0x000fe20008000000 */
[----:B------:R-:W-:Y:S02]  /*1590*/  UIADD3 UR6, UR9, -0x1, UR10 ;  /* 0xffffffff09067890 */ /* 0x000fe4000fffe00a */
[----:B------:R-:W-:-:S04]  /*15a0*/  IMAD.U32 R3, RZ, RZ, UR10 ;  /* 0x0000000aff037e24 */ /* 0x000fc8000f8e00ff */
[----:B------:R-:W-:Y:S01]  /*15b0*/  IMAD.U32 R4, RZ, RZ, UR6 ;  /* 0x00000006ff047e24 */ /* 0x000fe2000f8e00ff */
[-C--:B------:R-:W-:Y:S01]  /*15c0*/  IABS R0, R3.reuse ;  /* 0x0000000300007213 */ /* 0x080fe20000000000 */
[----:B------:R-:W-:Y:S01]  /*15d0*/  ULOP3.LUT UR6, UR6, UR10, URZ, 0x3c, !UPT ;  /* 0x0000000a06067292 */ /* 0x000fe2000f8e3c3f */
[----:B------:R-:W-:Y:S02]  /*15e0*/  IABS R5, R3 ;  /* 0x0000000300057213 */ /* 0x000fe40000000000 */
[----:B------:R-:W-:Y:S02]  /*15f0*/  R2UR UR11, R0 ;  /* 0x00000000000b72ca */ /* 0x000fe400000e0000 */
[----:B------:R-:W-:-:S05]  /*1600*/  IABS R4, R4 ;  /* 0x0000000400047213 */ /* 0x000fca0000000000 */
[----:B------:R-:W-:-:S05]  /*1610*/  IMAD.MOV.U32 R3, RZ, RZ, R4 ;  /* 0x000000ffff037224 */ /* 0x000fca00078e0004 */
[----:B------:R-:W-:Y:S01]  /*1620*/  R2UR UR8, R3 ;  /* 0x00000000030872ca */ /* 0x000fe200000e0000 */
[----:B------:R-:W1:Y:S08]  /*1630*/  I2F.RP R0, UR11 ;  /* 0x0000000b00007d06 */ /* 0x000e700008209400 */
[----:B-1----:R-:W0:Y:S02]  /*1640*/  MUFU.RCP R0, R0 ;  /* 0x0000000000007308 */ /* 0x002e240000001000 */
        /* <DEDUP_REMOVED lines=20> */
.L_x_179:
[----:B------:R-:W-:Y:S01]  /*1790*/  R2UR UR5, R215 ;  /* 0x00000000d70572ca */ /* 0x000fe200000e0000 */
[----:B------:R-:W-:Y:S01]  /*17a0*/  IMAD.U32 R3, RZ, RZ, UR4 ;  /* 0x00000004ff037e24 */ /* 0x000fe2000f8e00ff */
[----:B------:R-:W-:Y:S01]  /*17b0*/  MOV R0, UR9 ;  /* 0x0000000900007c02 */ /* 0x000fe20008000f00 */
[----:B0-----:R-:W-:Y:S01]  /*17c0*/  IMAD.MOV.U32 R2, RZ, RZ, RZ ;  /* 0x000000ffff027224 */ /* 0x001fe200078e00ff */
[----:B------:R-:W-:Y:S02]  /*17d0*/  PLOP3.LUT P0, PT, PT, PT, PT, 0x80, 0x0 ;  /* 0x000000000000781c */ /* 0x000fe40003f0f070 */
[----:B------:R-:W-:Y:S02]  /*17e0*/  CS2R R150, SRZ ;  /* 0x0000000000967805 */ /* 0x000fe4000001ff00 */
[----:B------:R-:W-:Y:S02]  /*17f0*/  CS2R R148, SRZ ;  /* 0x0000000000947805 */ /* 0x000fe4000001ff00 */
[----:B------:R-:W-:-:S02]  /*1800*/  CS2R R146, SRZ ;  /* 0x0000000000927805 */ /* 0x000fc4000001ff00 */
[----:B------:R-:W-:Y:S02]  /*1810*/  CS2R R144, SRZ ;  /* 0x0000000000907805 */ /* 0x000fe4000001ff00 */
[----:B------:R-:W-:Y:S02]  /*1820*/  CS2R R142, SRZ ;  /* 0x00000000008e7805 */ /* 0x000fe4000001ff00 */
[----:B------:R-:W-:Y:S02]  /*1830*/  CS2R R140, SRZ ;  /* 0x00000000008c7805 */ /* 0x000fe4000001ff00 */
[----:B------:R-:W-:Y:S02]  /*1840*/  CS2R R138, SRZ ;  /* 0x00000000008a7805 */ /* 0x000fe4000001ff00 */
[----:B------:R-:W-:Y:S01]  /*1850*/  CS2R R136, SRZ ;  /* 0x0000000000887805 */ /* 0x000fe2000001ff00 */
[----:B------:R-:W-:Y:S01]  /*1860*/  UIMAD UR5, UR5, UR4, URZ ;  /* 0x00000004050572a4 */ /* 0x000fe2000f8e023f */
[----:B------:R-:W-:-:S02]  /*1870*/  CS2R R134, SRZ ;  /* 0x0000000000867805 */ /* 0x000fc4000001ff00 */
[----:B------:R-:W-:Y:S02]  /*1880*/  CS2R R132, SRZ ;  /* 0x0000000000847805 */ /* 0x000fe4000001ff00 */
[----:B------:R-:W-:Y:S02]  /*1890*/  CS2R R130, SRZ ;  /* 0x0000000000827805 */ /* 0x000fe4000001ff00 */
[----:B------:R-:W-:Y:S02]  /*18a0*/  CS2R R128, SRZ ;  /* 0x0000000000807805 */ /* 0x000fe4000001ff00 */
[----:B------:R-:W-:Y:S02]  /*18b0*/  CS2R R126, SRZ ;  /* 0x00000000007e7805 */ /* 0x000fe4000001ff00 */
[----:B------:R-:W-:Y:S01]  /*18c0*/  VIADDMNMX R3, R3, UR5, R0, PT ;  /* 0x0000000503037c46 */ /* 0x000fe2000b800100 */
[----:B------:R-:W-:Y:S01]  /*18d0*/  IMAD.U32 R22, RZ, RZ, UR5 ;  /* 0x00000005ff167e24 */ /* 0x000fe2000f8e00ff */
[----:B------:R-:W-:Y:S01]  /*18e0*/  CS2R R124, SRZ ;  /* 0x00000000007c7805 */ /* 0x000fe2000001ff00 */
[----:B------:R-:W-:Y:S01]  /*18f0*/  IMAD.MOV.U32 R0, RZ, RZ, RZ ;  /* 0x000000ffff007224 */ /* 0x000fe200078e00ff */
[----:B------:R-:W-:-:S02]  /*1900*/  R2UR UR60, R3 ;  /* 0x00000000033c72ca */ /* 0x000fc400000e0000 */
        /* <DEDUP_REMOVED lines=11> */
[----:B------:R-:W-:Y:S01]  /*19c0*/  CS2R R100, SRZ ;  /* 0x0000000000647805 */ /* 0x000fe2000001ff00 */
[----:B------:R-:W-:Y:S01]  /*19d0*/  UISETP.GT.AND UP0, UPT, UR60, UR5, UPT ;  /* 0x000000053c00728c */ /* 0x000fe2000bf04270 */
[----:B------:R-:W-:-:S02]  /*19e0*/  CS2R R98, SRZ ;  /* 0x0000000000627805 */ /* 0x000fc4000001ff00 */
[----:B------:R-:W-:Y:S02]  /*19f0*/  CS2R R96, SRZ ;  /* 0x0000000000607805 */ /* 0x000fe4000001ff00 */
[----:B------:R-:W-:Y:S02]  /*1a00*/  CS2R R94, SRZ ;  /* 0x00000000005e7805 */ /* 0x000fe4000001ff00 */
[----:B------:R-:W-:Y:S02]  /*1a10*/  CS2R R92, SRZ ;  /* 0x00000000005c7805 */ /* 0x000fe4000001ff00 */
[----:B------:R-:W-:Y:S02]  /*1a20*/  CS2R R90, SRZ ;  /* 0x00000000005a7805 */ /* 0x000fe4000001ff00 */
[----:B------:R-:W-:Y:S02]  /*1a30*/  PLOP3.LUT P1, PT, PT, PT, UP0, 0x80, 0x0 ;  /* 0x000000000000781c */ /* 0x000fe40003f2f008 */
        /* <DEDUP_REMOVED lines=33> */
[----:B------:R-:W-:Y:S06]  /*1c50*/  @!P1 BRA `(.L_x_180) ;  /* 0x0000009c00509947 */ /* 0x000fec0003800000 */
[----:B------:R-:W0:Y:S01]  /*1c60*/  S2R R0, SR_TID.X ;  /* 0x0000000000007919 */ /* 0x000e220000002100 */
[----:B------:R-:W1:Y:S01]  /*1c70*/  S2UR UR7, SR_CgaCtaId ;  /* 0x00000000000779c3 */ /* 0x000e620000008800 */
[----:B------:R-:W-:Y:S02]  /*1c80*/  UMOV UR6, 0x400 ;  /* 0x0000040000067882 */ /* 0x000fe40000000000 */
[----:B-1----:R-:W-:-:S04]  /*1c90*/  ULEA UR6, UR7, UR6, 0x18 ;  /* 0x0000000607067291 */ /* 0x002fc8000f8ec03f */
[----:B------:R-:W-:Y:S01]  /*1ca0*/  UIADD3 UR6, UR6, 0x14400, URZ ;  /* 0x0001440006067890 */ /* 0x000fe2000fffe03f */
[----:B0-----:R-:W-:-:S03]  /*1cb0*/  VIADD R0, R0, 0xffffff80 ;  /* 0xffffff8000007836 */ /* 0x001fc60000000000 */
[----:B------:R-:W-:Y:S02]  /*1cc0*/  ULOP3.LUT UP0, URZ, UR6, 0x9f, URZ, 0xc0, !UPT ;  /* 0x0000009f063f7892 */ /* 0x000fe4000f80c03f */
[----:B------:R-:W-:-:S04]  /*1cd0*/  SHF.R.S32.HI R3, RZ, 0x1f, R0 ;  /* 0x0000001fff037819 */ /* 0x000fc80000011400 */
[----:B------:R-:W-:Y:S02]  /*1ce0*/  PLOP3.LUT P0, PT, PT, PT, UP0, 0x80, 0x0 ;  /* 0x000000000000781c */ /* 0x000fe40003f0f008 */
[----:B------:R-:W-:-:S04]  /*1cf0*/  LEA.HI R3, R3, R0, RZ, 0x7 ;  /* 0x0000000003037211 */ /* 0x000fc800078f38ff */
[----:B------:R-:W-:-:S06]  /*1d00*/  SHF.R.S32.HI R3, RZ, 0x7, R3 ;  /* 0x00000007ff037819 */ /* 0x000fcc0000011403 */
[----:B------:R-:W0:Y:S02]  /*1d10*/  SHFL.IDX PT, R3, R3, RZ, 0x1f ;  /* 0x00001fff03037589 */ /* 0x000e2400000e0000 */
[----:B0-----:R-:W-:-:S13]  /*1d20*/  R2UR UR4, R3 ;  /* 0x00000000030472ca */ /* 0x001fda00000e0000 */
        /* <DEDUP_REMOVED lines=10> */
[----:B------:R-:W-:Y:S01]  /*1dd0*/  IMAD.U32 R4, RZ, RZ, UR4 ;  /* 0x00000004ff047e24 */ /* 0x000fe2000f8e00ff */
[----:B------:R0:W1:Y:S01]  /*1de0*/  LDC.64 R2, c[0x4][R0] ;  /* 0x0100000000027b82 */ /* 0x0000620000000a00 */
[----:B------:R-:W-:Y:S01]  /*1df0*/  IMAD.U32 R5, RZ, RZ, UR5 ;  /* 0x00000005ff057e24 */ /* 0x000fe2000f8e00ff */
[----:B------:R-:W-:Y:S01]  /*1e00*/  ULDC.64 UR4, c[0x4][0xb0] ;  /* 0x01002c0000047ab9 */ /* 0x000fe20000000a00 */
[----:B------:R-:W-:Y:S02]  /*1e10*/  IMAD.U32 R10, RZ, RZ, UR6 ;  /* 0x00000006ff0a7e24 */ /* 0x000fe4000f8e00ff */
[----:B------:R-:W-:Y:S02]  /*1e20*/  IMAD.U32 R6, RZ, RZ, UR4 ;  /* 0x00000004ff067e24 */ /* 0x000fe4000f8e00ff */
[----:B------:R-:W-:-:S02]  /*1e30*/  IMAD.U32 R7, RZ, RZ, UR5 ;  /* 0x00000005ff077e24 */ /* 0x000fc4000f8e00ff */
[----:B------:R-:W-:Y:S02]  /*1e40*/  IMAD.U32 R11, RZ, RZ, UR7 ;  /* 0x00000007ff0b7e24 */ /* 0x000fe4000f8e00ff */
[----:B------:R-:W-:Y:S02]  /*1e50*/  IMAD.MOV.U32 R8, RZ, RZ, 0x70 ;  /* 0x00000070ff087424 */ /* 0x000fe400078e00ff */
[----:B------:R-:W-:Y:S02]  /*1e60*/  IMAD.MOV.U32 R12, RZ, RZ, 0x1 ;  /* 0x00000001ff0c7424 */ /* 0x000fe400078e00ff */
[----:B0-----:R-:W-:-:S07]  /*1e70*/  IMAD.MOV.U32 R13, RZ, RZ, RZ ;  /* 0x000000ffff0d7224 */ /* 0x001fce00078e00ff */
[----:B------:R-:W-:-:S07]  /*1e80*/  LEPC R20, `(.L_x_181) ;  /* 0x000000001014794e */ /* 0x000fce0000000000 */
[----:B-1----:R-:W-:Y:S05]  /*1e90*/  CALL.ABS.NOINC R2 ;  /* 0x0000000002007343 */ /* 0x002fea0003c00000 */
.L_x_181:
[----:B------:R-:W2:Y:S04]  /*1ea0*/  LDL R17, [R1+0x38] ;  /* 0x0000380001117983 */ /* 0x000ea80000100800 */
[----:B------:R-:W3:Y:S01]  /*1eb0*/  LDL R2, [R1+0x4c] ;  /* 0x00004c0001027983 */ /* 0x000ee20000100800 */
[----:B------:R-:W0:Y:S01]  /*1ec0*/  S2UR UR5, SR_CgaCtaId ;  /* 0x00000000000579c3 */ /* 0x000e220000008800 */
[----:B------:R-:W-:Y:S01]  /*1ed0*/  MOV R5, 0x400 ;  /* 0x0000040000057802 */ /* 0x000fe20000000f00 */
[----:B0-----:R-:W-:-:S05]  /*1ee0*/  IMAD.U32 R6, RZ, RZ, UR5 ;  /* 0x00000005ff067e24 */ /* 0x001fca000f8e00ff */
[----:B------:R-:W-:Y:S02]  /*1ef0*/  LEA R5, R6, R5, 0x18 ;  /* 0x0000000506057211 */ /* 0x000fe400078ec0ff */
[----:B--2---:R-:W-:Y:S02]  /*1f00*/  R2UR UR7, R17 ;  /* 0x00000000110772ca */ /* 0x004fe400000e0000 */
[----:B---3--:R-:W-:-:S11]  /*1f10*/  R2UR UR6, R2 ;  /* 0x00000000020672ca */ /* 0x008fd600000e0000 */
[----:B------:R-:W-:-:S04]  /*1f20*/  ULEA.HI UR4, UR7, UR7, URZ, 0x1 ;  /* 0x0000000707047291 */ /* 0x000fc8000f8f083f */
[----:B------:R-:W-:Y:S01]  /*1f30*/  ULOP3.LUT UR4, UR4, 0xfffffffe, URZ, 0xc0, !UPT ;  /* 0xfffffffe04047892 */ /* 0x000fe2000f8ec03f */
[----:B------:R-:W-:-:S03]  /*1f40*/  MOV R2, UR6 ;  /* 0x0000000600027c02 */ /* 0x000fc60008000f00 */
[----:B------:R-:W-:Y:S01]  /*1f50*/  UIADD3 UR4, UR7, -UR4, URZ ;  /* 0x8000000407047290 */ /* 0x000fe2000fffe03f */
[----:B------:R-:W-:-:S05]  /*1f60*/  ISETP.NE.AND P0, PT, R2, 0x3, PT ;  /* 0x000000030200780c */ /* 0x000fca0003f05270 */
[----:B------:R-:W-:-:S05]  /*1f70*/  IMAD.U32 R0, RZ, RZ, UR4 ;  /* 0x00000004ff007e24 */ /* 0x000fca000f8e00ff */
[----:B------:R-:W-:-:S04]  /*1f80*/  SHF.L.U32 R0, R0, 0x1f, RZ ;  /* 0x0000001f00007819 */ /* 0x000fc800000006ff */
[----:B------:R-:W0:Y:S02]  /*1f90*/  SYNCS.PHASECHK.TRANS64.TRYWAIT P1, [R5+URZ+0x38800], R0 ;  /* 0x03880000050075a7 */ /* 0x000e24000802017f */
[----:B0-----:R-:W-:Y:S05]  /*1fa0*/  @!P1 BRA `(.L_x_182) ;  /* 0x00000140009c9947 */ /* 0x001fea0003800000 */
.L_x_314:
[----:B------:R-:W-:Y:S05]  /*1fb0*/  @!P0 BRA `(.L_x_183) ;  /* 0x0000000000048947 */ /* 0x000fea0003800000 */
[----:B------:R-:W-:Y:S01]  /*1fc0*/  BPT.TRAP 0x1 ;  /* 0x000000040000795c */ /* 0x000fe20000300000 */
.L_x_183:
[----:B------:R-:W-:Y:S01]  /*1fd0*/  R2UR UR4, R16 ;  /* 0x00000000100472ca */ /* 0x000fe200000e0000 */
[----:B0-----:R-:W-:-:S04]  /*1fe0*/  IMAD.U32 R0, RZ, RZ, UR38 ;  /* 0x00000026ff007e24 */ /* 0x001fc8000f8e00ff */
[----:B------:R-:W-:-:S08]  /*1ff0*/  IMAD R0, R0, 0x8, R5 ;  /* 0x0000000800007824 */ /* 0x000fd000078e0205 */
[----:B------:R-:W-:-:S05]  /*2000*/  IMAD.U32 R3, RZ, RZ, UR4 ;  /* 0x00000004ff037e24 */ /* 0x000fca000f8e00ff */
[----:B------:R-:W-:-:S04]  /*2010*/  SHF.L.U32 R3, R3, 0x1f, RZ ;  /* 0x0000001f03037819 */ /* 0x000fc800000006ff */
[----:B------:R0:W1:Y:S01]  /*2020*/  SYNCS.PHASECHK.TRANS64.TRYWAIT P1, [R0+URZ+0x38830], R3 ;  /* 0x03883003000075a7 */ /* 0x000062000802017f */
[----:B------:R-:W-:Y:S05]  /*2030*/  @!P0 BRA `(.L_x_184) ;  /* 0x0000000000048947 */ /* 0x000fea0003800000 */
[----:B------:R-:W-:Y:S01]  /*2040*/  BPT.TRAP 0x1 ;  /* 0x000000040000795c */ /* 0x000fe20000300000 */
.L_x_184:
[----:B------:R-:W-:Y:S01]  /*2050*/  IMAD.MOV.U32 R151, RZ, RZ, RZ ;  /* 0x000000ffff977224 */ /* 0x000fe200078e00ff */
[----:B-1----:R-:W-:Y:S06]  /*2060*/  @P1 BRA `(.L_x_185) ;  /* 0x0000000000081947 */ /* 0x002fec0003800000 */
[----:B------:R-:W1:Y:S02]  /*2070*/  SYNCS.PHASECHK.TRANS64.TRYWAIT P1, [R0+URZ+0x38830], R3 ;  /* 0x03883003000075a7 */ /* 0x000e64000802017f */
[----:B-1----:R-:W-:Y:S05]  /*2080*/  @!P1 BRA `(.L_x_186) ;  /* 0x0000014000789947 */ /* 0x002fea0003800000 */
.L_x_185:
[----:B------:R-:W-:Y:S05]  /*2090*/  WARPSYNC.ALL ;  /* 0x0000000000007948 */ /* 0x000fea0003800000 */
[----:B------:R-:W-:Y:S01]  /*20a0*/  R2UR UR4, R5 ;  /* 0x00000000050472ca */ /* 0x000fe200000e0000 */
[----:B------:R-:W-:Y:S01]  /*20b0*/  ULOP3.LUT UR5, UR39, 0x10000, URZ, 0xfc, !UPT ;  /* 0x0001000027057892 */ /* 0x000fe2000f8efc3f */
[----:B------:R-:W-:Y:S01]  /*20c0*/  WARPGROUP.ARRIVE ;  /* 0x00000000000079c5 */ /* 0x000fe20000000000 */
[----:B------:R-:W-:Y:S01]  /*20d0*/  UMOV UR17, 0x40000040 ;  /* 0x4000004000117882 */ /* 0x000fe20000000000 */
[----:B------:R-:W-:Y:S01]  /*20e0*/  UMOV UR19, 0x40000040 ;  /* 0x4000004000137882 */ /* 0x000fe20000000000 */
[----:B------:R-:W-:Y:S01]  /*20f0*/  UMOV UR9, UR17 ;  /* 0x0000001100097c82 */ /* 0x000fe20008000000 */
[----:B------:R-:W-:Y:S01]  /*2100*/  UMOV UR11, 0x40000040 ;  /* 0x40000040000b7882 */ /* 0x000fe20000000000 */
[----:B------:R-:W-:Y:S01]  /*2110*/  UMOV UR13, UR17 ;  /* 0x00000011000d7c82 */ /* 0x000fe20008000000 */
[----:B------:R-:W-:Y:S01]  /*2120*/  UMOV UR16, UR5 ;  /* 0x0000000500107c82 */ /* 0x000fe20008000000 */
[----:B------:R-:W-:Y:S01]  /*2130*/  UMOV UR15, 0x40000040 ;  /* 0x40000040000f7882 */ /* 0x000fe20000000000 */
[----:B------:R-:W-:Y:S01]  /*2140*/  UMOV UR8, UR16 ;  /* 0x0000001000087c82 */ /* 0x000fe20008000000 */
[----:B------:R-:W-:Y:S01]  /*2150*/  UMOV UR12, UR16 ;  /* 0x00000010000c7c82 */ /* 0x000fe20008000000 */
[----:B------:R-:W-:Y:S01]  /*2160*/  IMAD.U32 R18, RZ, RZ, UR16 ;  /* 0x00000010ff127e24 */ /* 0x000fe2000f8e00ff */
[----:B------:R-:W-:Y:S01]  /*2170*/  UIADD3 UR4, UR4, 0x24400, URZ ;  /* 0x0002440004047890 */ /* 0x000fe2000fffe03f */
[----:B------:R-:W-:Y:S01]  /*2180*/  IMAD.U32 R19, RZ, RZ, UR17 ;  /* 0x00000011ff137e24 */ /* 0x000fe2000f8e00ff */
[----:B------:R-:W-:Y:S01]  /*2190*/  UMOV UR23, 0x40000040 ;  /* 0x4000004000177882 */ /* 0x000fe20000000000 */
[----:B------:R-:W-:Y:S01]  /*21a0*/  UMOV UR27, 0x40000040 ;  /* 0x40000040001b7882 */ /* 0x000fe20000000000 */
[----:B------:R-:W-:Y:S01]  /*21b0*/  USHF.R.U32.HI UR4, URZ, 0x4, UR4 ;  /* 0x000000043f047899 */ /* 0x000fe20008011604 */
[----:B------:R-:W-:Y:S01]  /*21c0*/  MOV R7, UR38 ;  /* 0x0000002600077c02 */ /* 0x000fe20008000f00 */
[----:B------:R-:W-:Y:S01]  /*21d0*/  UMOV UR31, 0x40000040 ;  /* 0x40000040001f7882 */ /* 0x000fe20000000000 */
[----:B------:R-:W-:Y:S01]  /*21e0*/  UMOV UR35, 0x40000040 ;  /* 0x4000004000237882 */ /* 0x000fe20000000000 */
[----:B------:R-:W-:Y:S01]  /*21f0*/  ULOP3.LUT UR4, UR4, 0x3fff, URZ, 0xc0, !UPT ;  /* 0x00003fff04047892 */ /* 0x000fe2000f8ec03f */
[----:B------:R-:W-:Y:S01]  /*2200*/  MOV R17, UR37 ;  /* 0x0000002500117c02 */ /* 0x000fe20008000f00 */
[----:B------:R-:W-:Y:S01]  /*2210*/  UMOV UR43, 0x40000040 ;  /* 0x40000040002b7882 */ /* 0x000fe20000000000 */
[----:B------:R-:W-:Y:S01]  /*2220*/  UMOV UR47, 0x40000040 ;  /* 0x40000040002f7882 */ /* 0x000fe20000000000 */
[----:B------:R-:W-:Y:S01]  /*2230*/  ULOP3.LUT UR39, UR4, 0x10000, URZ, 0xfc, !UPT ;  /* 0x0001000004277892 */ /* 0x000fe2000f8efc3f */
[----:B------:R-:W-:Y:S01]  /*2240*/  MOV R20, UR36 ;  /* 0x0000002400147c02 */ /* 0x000fe20008000f00 */
[----:B------:R-:W-:Y:S01]  /*2250*/  UMOV UR51, 0x40000040 ;  /* 0x4000004000337882 */ /* 0x000fe20000000000 */
[----:B------:R-:W-:Y:S01]  /*2260*/  UMOV UR55, 0x40000040 ;  /* 0x4000004000377882 */ /* 0x000fe20000000000 */
[----:B------:R-:W-:Y:S01]  /*2270*/  UIMAD UR4, UR38, 0xa00, UR39 ;  /* 0x00000a00260478a4 */ /* 0x000fe2000f8e0227 */
[----:B------:R-:W-:Y:S01]  /*2280*/  UMOV UR59, 0x40000040 ;  /* 0x40000040003b7882 */ /* 0x000fe20000000000 */
[----:B------:R-:W-:-:S02]  /*2290*/  MOV R4, UR39 ;  /* 0x0000002700047c02 */ /* 0x000fc40008000f00 */
[----:B------:R-:W-:Y:S02]  /*22a0*/  UIADD3 UR10, UR4, 0x80, URZ ;  /* 0x00000080040a7890 */ /* 0x000fe4000fffe03f */
[----:B------:R-:W-:Y:S02]  /*22b0*/  UIADD3 UR14, UR4, 0x100, URZ ;  /* 0x00000100040e7890 */ /* 0x000fe4000fffe03f */
[----:B------:R-:W-:Y:S01]  /*22c0*/  UMOV UR18, UR4 ;  /* 0x0000000400127c82 */ /* 0x000fe20008000000 */
[----:B------:R-:W-:Y:S01]  /*22d0*/  UIADD3 UR6, UR4, 0x180, URZ ;  /* 0x0000018004067890 */ /* 0x000fe2000fffe03f */
[----:B------:R-:W-:Y:S01]  /*22e0*/  HGMMA.64x16x16.F32.BF16 R56, gdesc[UR16], RZ, !UPT, gsb0 ;  /* 0x00200000103879f0 */ /* 0x000fe2000c0018ff */
[----:B------:R-:W-:Y:S01]  /*22f0*/  UIADD3 UR7, UR4, 0x200, URZ ;  /* 0x0000020004077890 */ /* 0x000fe2000fffe03f */
[----:B------:R-:W-:Y:S01]  /*2300*/  UMOV UR19, 0x40000040 ;  /* 0x4000004000137882 */ /* 0x000fe20000000000 */
        /* <DEDUP_REMOVED lines=8> */
[----:B------:R-:W-:Y:S01]  /*2390*/  UIADD3 UR58, UR4, 0x804, URZ ;  /* 0x00000804043a7890 */ /* 0x000fe2000fffe03f */
[----:B------:R-:W-:Y:S01]  /*23a0*/  UMOV UR39, 0x40000040 ;  /* 0x4000004000277882 */ /* 0x000fe20000000000 */
[----:B------:R-:W-:Y:S02]  /*23b0*/  WARPGROUP.DEPBAR.LE gsb0, 0x0 ;  /* 0x00008000000079c5 */ /* 0x000fe40000010000 */
[----:B------:R-:W-:-:S06]  /*23c0*/  WARPGROUP.ARRIVE ;  /* 0x00000000000079c5 */ /* 0x000fcc0000000000 */
[----:B------:R-:W-:Y:S01]  /*23d0*/  HGMMA.64x16x16.F32.BF16 R48, gdesc[UR8], RZ, !UPT, gsb0 ;  /* 0x00200000083079f0 */ /* 0x000fe2000c0018ff */
[----:B------:R-:W-:Y:S01]  /*23e0*/  UMOV UR8, UR16 ;  /* 0x0000001000087c82 */ /* 0x000fe20008000000 */
[----:B------:R-:W-:Y:S01]  /*23f0*/  UMOV UR9, UR17 ;  /* 0x0000001100097c82 */ /* 0x000fe20008000000 */
[----:B------:R-:W-:Y:S01]  /*2400*/  UMOV UR10, UR6 ;  /* 0x00000006000a7c82 */ /* 0x000fe20008000000 */
[----:B------:R-:W-:Y:S01]  /*2410*/  UMOV UR11, 0x40000040 ;  /* 0x40000040000b7882 */ /* 0x000fe20000000000 */
[----:B------:R-:W-:Y:S01]  /*2420*/  UIADD3 UR6, UR5, 0x2, URZ ;  /* 0x0000000205067890 */ /* 0x000fe2000fffe03f */
[----:B------:R-:W-:Y:S02]  /*2430*/  WARPGROUP.DEPBAR.LE gsb0, 0x0 ;  /* 0x00008000000079c5 */ /* 0x000fe40000010000 */
[----:B------:R-:W-:-:S06]  /*2440*/  WARPGROUP.ARRIVE ;  /* 0x00000000000079c5 */ /* 0x000fcc0000000000 */
[----:B------:R-:W-:Y:S01]  /*2450*/  HGMMA.64x16x16.F32.BF16 R40, gdesc[UR12], RZ, !UPT, gsb0 ;  /* 0x002000000c2879f0 */ /* 0x000fe2000c0018ff */
        /* <DEDUP_REMOVED lines=9> */
[----:B------:R-:W-:Y:S01]  /*24f0*/  UMOV UR16, UR6 ;  /* 0x0000000600107c82 */ /* 0x000fe20008000000 */
[----:B------:R-:W-:Y:S01]  /*2500*/  UIADD3 UR6, UR4, 0x2, URZ ;  /* 0x0000000204067890 */ /* 0x000fe2000fffe03f */
[----:B------:R-:W-:Y:S01]  /*2510*/  IMAD.U32 R14, RZ, RZ, UR16 ;  /* 0x00000010ff0e7e24 */ /* 0x000fe2000f8e00ff */
[----:B------:R-:W-:Y:S01]  /*2520*/  UMOV UR17, 0x40000040 ;  /* 0x4000004000117882 */ /* 0x000fe20000000000 */
[----:B------:R-:W-:Y:S01]  /*2530*/  UMOV UR12, UR16 ;  /* 0x00000010000c7c82 */ /* 0x000fe20008000000 */
[----:B------:R-:W-:Y:S01]  /*2540*/  UMOV UR13, UR17 ;  /* 0x00000011000d7c82 */ /* 0x000fe20008000000 */
[----:B------:R-:W-:Y:S01]  /*2550*/  UIADD3 UR7, UR4, 0x202, URZ ;  /* 0x0000020204077890 */ /* 0x000fe2000fffe03f */
[----:B------:R-:W-:Y:S01]  /*2560*/  IMAD.U32 R15, RZ, RZ, UR17 ;  /* 0x00000011ff0f7e24 */ /* 0x000fe2000f8e00ff */
[----:B------:R-:W-:Y:S01]  /*2570*/  UMOV UR18, UR6 ;  /* 0x0000000600127c82 */ /* 0x000fe20008000000 */
[----:B------:R-:W-:Y:S01]  /*2580*/  UIADD3 UR6, UR4, 0x182, URZ ;  /* 0x0000018204067890 */ /* 0x000fe2000fffe03f */
        /* <DEDUP_REMOVED lines=10> */
[----:B------:R-:W-:Y:S02]  /*2630*/  UMOV UR19, 0x40000040 ;  /* 0x4000004000137882 */ /* 0x000fe40000000000 */
        /* <DEDUP_REMOVED lines=134> */
[----:B------:R-:W-:Y:S02]  /*2ea0*/  MOV R2, UR13 ;  /* 0x0000000d00027c02 */ /* 0x000fe40008000f00 */
[----:B01----:R-:W-:Y:S01]  /*2eb0*/  MOV R3, UR12 ;  /* 0x0000000c00037c02 */ /* 0x003fe20008000f00 */
[----:B------:R-:W-:-:S02]  /*2ec0*/  WARPGROUP.DEPBAR.LE gsb0, 0x0 ;  /* 0x00008000000079c5 */ /* 0x000fc40000010000 */
        /* <DEDUP_REMOVED lines=39> */
[----:B------:R-:W-:Y:S01]  /*3140*/  UMOV UR13, 0x40000040 ;  /* 0x40000040000d7882 */ /* 0x000fe20000000000 */
[----:B------:R-:W-:Y:S01]  /*3150*/  UMOV UR15, 0x40000040 ;  /* 0x40000040000f7882 */ /* 0x000fe20000000000 */
[----:B------:R-:W-:Y:S01]  /*3160*/  UMOV UR37, UR13 ;  /* 0x0000000d00257c82 */ /* 0x000fe20008000000 */
[----:B------:R-:W-:Y:S01]  /*3170*/  IMAD.U32 R9, RZ, RZ, UR13 ;  /* 0x0000000dff097e24 */ /* 0x000fe2000f8e00ff */
        /* <DEDUP_REMOVED lines=225> */
[----:B------:R-:W-:-:S07]  /*3f90*/  UIADD3 UR5, UR5, 0xc06, URZ ;  /* 0x00000c0605057890 */ /* 0x000fce000fffe03f */
[----:B------:R-:W-:Y:S01]  /*3fa0*/  UMOV UR12, UR5 ;  /* 0x00000005000c7c82 */ /* 0x000fe20008000000 */
[----:B------:R-:W-:Y:S01]  /*3fb0*/  UIADD3 UR5, UR4, 0x806, URZ ;  /* 0x0000080604057890 */ /* 0x000fe2000fffe03f */
[----:B------:R-:W-:Y:S01]  /*3fc0*/  IMAD.U32 R8, RZ, RZ, UR12 ;  /* 0x0000000cff087e24 */ /* 0x000fe2000f8e00ff */
[----:B------:R-:W-:-:S05]  /*3fd0*/  UMOV UR36, UR12 ;  /* 0x0000000c00247c82 */ /* 0x000fca0008000000 */
        /* <DEDUP_REMOVED lines=58> */
[----:B------:R-:W-:Y:S02]  /*4380*/  R2UR UR39, R4 ;  /* 0x00000000042772ca */ /* 0x000fe400000e0000 */
[----:B------:R-:W-:Y:S02]  /*4390*/  R2UR UR38, R7 ;  /* 0x00000000072672ca */ /* 0x000fe400000e0000 */
[----:B------:R-:W-:Y:S02]  /*43a0*/  R2UR UR37, R17 ;  /* 0x00000000112572ca */ /* 0x000fe400000e0000 */
[----:B------:R-:W-:Y:S01]  /*43b0*/  R2UR UR36, R20 ;  /* 0x00000000142472ca */ /* 0x000fe200000e0000 */
        /* <DEDUP_REMOVED lines=16> */
.L_x_187:
[----:B------:R-:W-:Y:S01]  /*44c0*/  ULDC UR4, c[0x0][0x9d8] ;  /* 0x0002760000047ab9 */ /* 0x000fe20000000800 */
[----:B------:R-:W-:Y:S01]  /*44d0*/  ULDC UR5, c[0x0][0x988] ;  /* 0x0002620000057ab9 */ /* 0x000fe20000000800 */
[----:B------:R-:W-:Y:S01]  /*44e0*/  FMUL.FTZ R58, R58, UR4 ;  /* 0x000000043a3a7c20 */ /* 0x000fe20008410000 */
[----:B------:R-:W-:Y:S01]  /*44f0*/  FMUL.FTZ R56, R56, UR4 ;  /* 0x0000000438387c20 */ /* 0x000fe20008410000 */
[----:B------:R-:W-:Y:S01]  /*4500*/  FMUL.FTZ R57, R57, UR4 ;  /* 0x0000000439397c20 */ /* 0x000fe20008410000 */
[----:B------:R-:W-:Y:S01]  /*4510*/  FMUL.FTZ R60, R60, UR4 ;  /* 0x000000043c3c7c20 */ /* 0x000fe20008410000 */
[----:B------:R0:W-:Y:S01]  /*4520*/  MUFU.TANH R2, R58 ;  /* 0x0000003a00027308 */ /* 0x0001e20000002400 */
[----:B------:R-:W-:Y:S01]  /*4530*/  FMUL.FTZ R59, R59, UR4 ;  /* 0x000000043b3b7c20 */ /* 0x000fe20008410000 */
[----:B------:R-:W-:Y:S01]  /*4540*/  FMUL.FTZ R61, R61, UR4 ;  /* 0x000000043d3d7c20 */ /* 0x000fe20008410000 */
[----:B------:R-:W-:Y:S01]  /*4550*/  FMUL.FTZ R48, R48, UR4 ;  /* 0x0000000430307c20 */ /* 0x000fe20008410000 */
[----:B------:R-:W-:Y:S01]  /*4560*/  FMUL.FTZ R49, R49, UR4 ;  /* 0x0000000431317c20 */ /* 0x000fe20008410000 */
[----:B------:R-:W-:Y:S01]  /*4570*/  FMUL.FTZ R62, R62, UR4 ;  /* 0x000000043e3e7c20 */ /* 0x000fe20008410000 */
[----:B------:R-:W-:Y:S01]  /*4580*/  FMUL.FTZ R63, R63, UR4 ;  /* 0x000000043f3f7c20 */ /* 0x000fe20008410000 */
[----:B------:R-:W-:Y:S01]  /*4590*/  FMUL.FTZ R52, R52, UR4 ;  /* 0x0000000434347c20 */ /* 0x000fe20008410000 */
[----:B------:R-:W-:Y:S01]  /*45a0*/  MUFU.TANH R56, R56 ;  /* 0x0000003800387308 */ /* 0x000fe20000002400 */
[----:B0-----:R-:W-:-:S02]  /*45b0*/  IMAD.U32 R58, RZ, RZ, UR61 ;  /* 0x0000003dff3a7e24 */ /* 0x001fc4000f8e00ff */
[----:B------:R-:W-:Y:S01]  /*45c0*/  FMUL.FTZ R35, R35, UR4 ;  /* 0x0000000423237c20 */ /* 0x000fe20008410000 */
[----:B------:R-:W-:Y:S01]  /*45d0*/  FMUL.FTZ R50, R50, UR4 ;  /* 0x0000000432327c20 */ /* 0x000fe20008410000 */
[----:B------:R-:W-:Y:S01]  /*45e0*/  FMUL.FTZ R53, R53, UR4 ;  /* 0x0000000435357c20 */ /* 0x000fe20008410000 */
[----:B------:R-:W-:Y:S01]  /*45f0*/  FMUL.FTZ R24, R24, UR4 ;  /* 0x0000000418187c20 */ /* 0x000fe20008410000 */
[----:B------:R-:W-:Y:S01]  /*4600*/  IADD3 R58, R58, 0x50, -R23 ;  /* 0x000000503a3a7810 */ /* 0x000fe20007ffe817 */
[----:B------:R-:W-:Y:S01]  /*4610*/  FMUL.FTZ R40, R40, UR4 ;  /* 0x0000000428287c20 */ /* 0x000fe20008410000 */
[----:B------:R-:W-:Y:S01]  /*4620*/  MUFU.TANH R57, R57 ;  /* 0x0000003900397308 */ /* 0x000fe20000002400 */
[----:B------:R-:W-:Y:S01]  /*4630*/  FMUL.FTZ R25, R25, UR4 ;  /* 0x0000000419197c20 */ /* 0x000fe20008410000 */
[----:B------:R-:W-:Y:S01]  /*4640*/  FMUL.FTZ R41, R41, UR4 ;  /* 0x0000000429297c20 */ /* 0x000fe20008410000 */
[----:B------:R-:W-:Y:S01]  /*4650*/  FMUL.FTZ R51, R51, UR4 ;  /* 0x0000000433337c20 */ /* 0x000fe20008410000 */
        /* <DEDUP_REMOVED lines=12> */
[----:B------:R-:W1:Y:S01]  /*4720*/  MUFU.TANH R60, R60 ;  /* 0x0000003c003c7308 */ /* 0x000e620000002400 */
[----:B0-----:R-:W-:-:S02]  /*4730*/  IMAD.U32 R59, RZ, RZ, UR60 ;  /* 0x0000003cff3b7e24 */ /* 0x001fc4000f8e00ff */
[----:B------:R-:W-:Y:S01]  /*4740*/  FMUL.FTZ R46, R46, UR4 ;  /* 0x000000042e2e7c20 */ /* 0x000fe20008410000 */
[----:B------:R-:W-:Y:S01]  /*4750*/  FMUL.FTZ R37, R37, UR4 ;  /* 0x0000000425257c20 */ /* 0x000fe20008410000 */
[----:B------:R-:W-:Y:S01]  /*4760*/  FMUL.FTZ R34, R34, UR4 ;  /* 0x0000000422227c20 */ /* 0x000fe20008410000 */
[----:B------:R-:W-:Y:S02]  /*4770*/  IMAD R59, R59, -0x50, R58 ;  /* 0xffffffb03b3b7824 */ /* 0x000fe400078e023a */
[----:B------:R-:W-:Y:S01]  /*4780*/  FMUL.FTZ R47, R47, UR4 ;  /* 0x000000042f2f7c20 */ /* 0x000fe20008410000 */
[----:B------:R-:W-:Y:S01]  /*4790*/  P2R R64, PR, RZ, 0x1 ;  /* 0x00000001ff407803 */ /* 0x000fe20000000000 */
[----:B------:R-:W0:Y:S01]  /*47a0*/  MUFU.TANH R61, R61 ;  /* 0x0000003d003d7308 */ /* 0x000e220000002400 */
[----:B------:R-:W-:Y:S01]  /*47b0*/  FMUL.FTZ R27, R27, UR4 ;  /* 0x000000041b1b7c20 */ /* 0x000fe20008410000 */
[C---:B------:R-:W-:Y:S01]  /*47c0*/  ISETP.GT.AND P2, PT, R59.reuse, RZ, PT ;  /* 0x000000ff3b00720c */ /* 0x040fe20003f44270 */
[----:B------:R-:W-:Y:S01]  /*47d0*/  FMUL.FTZ R38, R38, UR4 ;  /* 0x0000000426267c20 */ /* 0x000fe20008410000 */
[----:B------:R-:W-:Y:S01]  /*47e0*/  ISETP.GT.AND P1, PT, R59, 0x1, PT ;  /* 0x000000013b00780c */ /* 0x000fe20003f24270 */
[----:B------:R-:W-:Y:S01]  /*47f0*/  FMUL.FTZ R39, R39, UR4 ;  /* 0x0000000427277c20 */ /* 0x000fe20008410000 */
[C---:B------:R-:W-:Y:S01]  /*4800*/  ISETP.GT.AND P6, PT, R59.reuse, 0x8, PT ;  /* 0x000000083b00780c */ /* 0x040fe20003fc4270 */
[----:B------:R-:W-:Y:S01]  /*4810*/  FMUL.FTZ R26, R26, UR4 ;  /* 0x000000041a1a7c20 */ /* 0x000fe20008410000 */
[----:B------:R-:W2:Y:S01]  /*4820*/  MUFU.TANH R48, R48 ;  /* 0x0000003000307308 */ /* 0x000ea20000002400 */
[----:B------:R-:W-:Y:S01]  /*4830*/  ISETP.GT.AND P5, PT, R59, 0x9, PT ;  /* 0x000000093b00780c */ /* 0x000fe20003fa4270 */
[----:B------:R-:W-:Y:S01]  /*4840*/  FMUL.FTZ R31, R31, UR4 ;  /* 0x000000041f1f7c20 */ /* 0x000fe20008410000 */
[----:B-1----:R-:W-:Y:S01]  /*4850*/  FSEL R60, R60, -INF , P6 ;  /* 0xff8000003c3c7808 */ /* 0x002fe20003000000 */
[----:B------:R-:W-:Y:S01]  /*4860*/  FMUL.FTZ R30, R30, UR4 ;  /* 0x000000041e1e7c20 */ /* 0x000fe20008410000 */
[C---:B------:R-:W-:Y:S01]  /*4870*/  ISETP.GT.AND P4, PT, R59.reuse, 0x10, PT ;  /* 0x000000103b00780c */ /* 0x040fe20003f84270 */
[----:B------:R-:W-:Y:S01]  /*4880*/  UIADD3 UR60, UR60, -0x2, URZ ;  /* 0xfffffffe3c3c7890 */ /* 0x000fe2000fffe03f */
[----:B------:R-:W-:Y:S01]  /*4890*/  ISETP.GT.AND P3, PT, R59, 0x11, PT ;  /* 0x000000113b00780c */ /* 0x000fe20003f64270 */
[----:B------:R1:W3:Y:S01]  /*48a0*/  MUFU.TANH R17, R62 ;  /* 0x0000003e00117308 */ /* 0x0002e20000002400 */
[----:B0-----:R-:W-:Y:S01]  /*48b0*/  FSEL R61, R61, -INF , P5 ;  /* 0xff8000003d3d7808 */ /* 0x001fe20002800000 */
[--C-:B------:R-:W-:Y:S01]  /*48c0*/  IMAD.MOV.U32 R150, RZ, RZ, R151.reuse ;  /* 0x000000ffff967224 */ /* 0x100fe200078e0097 */
[----:B------:R-:W-:Y:S01]  /*48d0*/  FSEL R2, R2, -INF , P2 ;  /* 0xff80000002027808 */ /* 0x000fe20001000000 */
[--C-:B------:R-:W-:Y:S01]  /*48e0*/  IMAD.MOV.U32 R149, RZ, RZ, R151.reuse ;  /* 0x000000ffff957224 */ /* 0x100fe200078e0097 */
[----:B------:R-:W-:Y:S01]  /*48f0*/  FSEL R7, R7, -INF , P1 ;  /* 0xff80000007077808 */ /* 0x000fe20000800000 */
[--C-:B------:R-:W-:Y:S01]  /*4900*/  IMAD.MOV.U32 R148, RZ, RZ, R151.reuse ;  /* 0x000000ffff947224 */ /* 0x100fe200078e0097 */
[----:B------:R-:W-:Y:S01]  /*4910*/  R2UR UR6, R22 ;  /* 0x00000000160672ca */ /* 0x000fe200000e0000 */
[----:B------:R0:W4:Y:S01]  /*4920*/  MUFU.TANH R20, R63 ;  /* 0x0000003f00147308 */ /* 0x0001220000002400 */
[----:B-1----:R-:W-:Y:S01]  /*4930*/  FSEL R62, R56, -INF , P2 ;  /* 0xff800000383e7808 */ /* 0x002fe20001000000 */
[--C-:B------:R-:W-:Y:S01]  /*4940*/  IMAD.MOV.U32 R147, RZ, RZ, R151.reuse ;  /* 0x000000ffff937224 */ /* 0x100fe200078e0097 */
[----:B--2---:R-:W-:Y:S01]  /*4950*/  FSEL R48, R48, -INF , P4 ;  /* 0xff80000030307808 */ /* 0x004fe20002000000 */
[--C-:B------:R-:W-:Y:S01]  /*4960*/  IMAD.MOV.U32 R146, RZ, RZ, R151.reuse ;  /* 0x000000ffff927224 */ /* 0x100fe200078e0097 */
[----:B------:R-:W-:Y:S01]  /*4970*/  ISETP.GT.AND P2, PT, R59, 0x18, PT ;  /* 0x000000183b00780c */ /* 0x000fe20003f44270 */
[--C-:B------:R-:W-:Y:S01]  /*4980*/  IMAD.MOV.U32 R145, RZ, RZ, R151.reuse ;  /* 0x000000ffff917224 */ /* 0x100fe200078e0097 */
[-C--:B------:R-:W-:Y:S01]  /*4990*/  MOV R136, R151.reuse ;  /* 0x0000009700887202 */ /* 0x080fe20000000f00 */
[----:B------:R-:W1:Y:S01]  /*49a0*/  MUFU.TANH R49, R49 ;  /* 0x0000003100317308 */ /* 0x000e620000002400 */
[----:B0-----:R-:W-:Y:S01]  /*49b0*/  FSEL R63, R57, -INF , P1 ;  /* 0xff800000393f7808 */ /* 0x001fe20000800000 */
[--C-:B------:R-:W-:Y:S01]  /*49c0*/  IMAD.MOV.U32 R144, RZ, RZ, R151.reuse ;  /* 0x000000ffff907224 */ /* 0x100fe200078e0097 */
[----:B------:R-:W-:Y:S01]  /*49d0*/  ISETP.GT.AND P1, PT, R59, 0x19, PT ;  /* 0x000000193b00780c */ /* 0x000fe20003f24270 */
[----:B------:R-:W-:Y:S01]  /*49e0*/  UISETP.GE.AND UP0, UPT, UR60, UR6, UPT ;  /* 0x000000063c00728c */ /* 0x000fe2000bf06270 */
[----:B---3--:R-:W-:Y:S01]  /*49f0*/  FSEL R17, R17, -INF , P6 ;  /* 0xff80000011117808 */ /* 0x008fe20003000000 */
[--C-:B------:R-:W-:Y:S01]  /*4a00*/  IMAD.MOV.U32 R143, RZ, RZ, R151.reuse ;  /* 0x000000ffff8f7224 */ /* 0x100fe200078e0097 */
[C---:B------:R-:W-:Y:S01]  /*4a10*/  ISETP.GT.AND P6, PT, R59.reuse, 0x20, PT ;  /* 0x000000203b00780c */ /* 0x040fe20003fc4270 */
[----:B------:R-:W0:Y:S01]  /*4a20*/  MUFU.TANH R52, R52 ;  /* 0x0000003400347308 */ /* 0x000e220000002400 */
[----:B----4-:R-:W-:Y:S01]  /*4a30*/  FSEL R20, R20, -INF , P5 ;  /* 0xff80000014147808 */ /* 0x010fe20002800000 */
[--C-:B------:R-:W-:Y:S01]  /*4a40*/  IMAD.MOV.U32 R142, RZ, RZ, R151.reuse ;  /* 0x000000ffff8e7224 */ /* 0x100fe200078e0097 */
[----:B------:R-:W-:Y:S01]  /*4a50*/  ISETP.GT.AND P5, PT, R59, 0x21, PT ;  /* 0x000000213b00780c */ /* 0x000fe20003fa4270 */
[--C-:B------:R-:W-:Y:S01]  /*4a60*/  IMAD.MOV.U32 R141, RZ, RZ, R151.reuse ;  /* 0x000000ffff8d7224 */ /* 0x100fe200078e0097 */
[-C--:B------:R-:W-:Y:S01]  /*4a70*/  MOV R119, R151.reuse ;  /* 0x0000009700777202 */ /* 0x080fe20000000f00 */
[--C-:B------:R-:W-:Y:S01]  /*4a80*/  IMAD.MOV.U32 R140, RZ, RZ, R151.reuse ;  /* 0x000000ffff8c7224 */ /* 0x100fe200078e0097 */
[-C--:B------:R-:W-:Y:S01]  /*4a90*/  MOV R102, R151.reuse ;  /* 0x0000009700667202 */ /* 0x080fe20000000f00 */
[----:B------:R2:W-:Y:S01]  /*4aa0*/  MUFU.TANH R4, R35 ;  /* 0x0000002300047308 */ /* 0x0005e20000002400 */
[----:B-1----:R-:W-:Y:S01]  /*4ab0*/  FSEL R49, R49, -INF , P3 ;  /* 0xff80000031317808 */ /* 0x002fe20001800000 */
[--C-:B------:R-:W-:Y:S01]  /*4ac0*/  IMAD.MOV.U32 R139, RZ, RZ, R151.reuse ;  /* 0x000000ffff8b7224 */ /* 0x100fe200078e0097 */
[-C--:B------:R-:W-:Y:S01]  /*4ad0*/  MOV R85, R151.reuse ;  /* 0x0000009700557202 */ /* 0x080fe20000000f00 */
[--C-:B------:R-:W-:Y:S01]  /*4ae0*/  IMAD.MOV.U32 R138, RZ, RZ, R151.reuse ;  /* 0x000000ffff8a7224 */ /* 0x100fe200078e0097 */
[----:B------:R-:W-:Y:S01]  /*4af0*/  MOV R68, R151 ;  /* 0x0000009700447202 */ /* 0x000fe20000000f00 */
[----:B------:R-:W-:-:S02]  /*4b00*/  IMAD.MOV.U32 R137, RZ, RZ, R151 ;  /* 0x000000ffff897224 */ /* 0x000fc400078e0097 */
[----:B------:R-:W1:Y:S01]  /*4b10*/  MUFU.TANH R21, R50 ;  /* 0x0000003200157308 */ /* 0x000e620000002400 */
[----:B--2---:R-:W-:Y:S01]  /*4b20*/  FMNMX.FTZ R35, R62, R63, !PT ;  /* 0x0000003f3e237209 */ /* 0x004fe20007810000 */
[--C-:B------:R-:W-:Y:S01]  /*4b30*/  IMAD.MOV.U32 R135, RZ, RZ, R151.reuse ;  /* 0x000000ffff877224 */ /* 0x100fe200078e0097 */
[----:B0-----:R-:W-:Y:S01]  /*4b40*/  FSEL R52, R52, -INF , P2 ;  /* 0xff80000034347808 */ /* 0x001fe20001000000 */
[--C-:B------:R-:W-:Y:S02]  /*4b50*/  IMAD.MOV.U32 R134, RZ, RZ, R151.reuse ;  /* 0x000000ffff867224 */ /* 0x100fe400078e0097 */
[--C-:B------:R-:W-:Y:S02]  /*4b60*/  IMAD.MOV.U32 R133, RZ, RZ, R151.reuse ;  /* 0x000000ffff857224 */ /* 0x100fe400078e0097 */
[----:B------:R-:W0:Y:S01]  /*4b70*/  MUFU.TANH R53, R53 ;  /* 0x0000003500357308 */ /* 0x000e220000002400 */
[--C-:B------:R-:W-:Y:S02]  /*4b80*/  IMAD.MOV.U32 R132, RZ, RZ, R151.reuse ;  /* 0x000000ffff847224 */ /* 0x100fe400078e0097 */
[----:B------:R-:W-:-:S02]  /*4b90*/  IMAD.MOV.U32 R131, RZ, RZ, R151 ;  /* 0x000000ffff837224 */ /* 0x000fc400078e0097 */
[--C-:B------:R-:W-:Y:S02]  /*4ba0*/  IMAD.MOV.U32 R130, RZ, RZ, R151.reuse ;  /* 0x000000ffff827224 */ /* 0x100fe400078e0097 */
[--C-:B------:R-:W-:Y:S01]  /*4bb0*/  IMAD.MOV.U32 R129, RZ, RZ, R151.reuse ;  /* 0x000000ffff817224 */ /* 0x100fe200078e0097 */
[----:B------:R2:W-:Y:S01]  /*4bc0*/  MUFU.TANH R50, R24 ;  /* 0x0000001800327308 */ /* 0x0005e20000002400 */
[----:B-1----:R-:W-:Y:S01]  /*4bd0*/  FSEL R21, R21, -INF , P4 ;  /* 0xff80000015157808 */ /* 0x002fe20002000000 */
[--C-:B------:R-:W-:Y:S01]  /*4be0*/  IMAD.MOV.U32 R128, RZ, RZ, R151.reuse ;  /* 0x000000ffff807224 */ /* 0x100fe200078e0097 */
[----:B------:R-:W-:Y:S01]  /*4bf0*/  ISETP.GT.AND P4, PT, R59, 0x28, PT ;  /* 0x000000283b00780c */ /* 0x000fe20003f84270 */
[--C-:B------:R-:W-:Y:S02]  /*4c00*/  IMAD.MOV.U32 R127, RZ, RZ, R151.reuse ;  /* 0x000000ffff7f7224 */ /* 0x100fe400078e0097 */
[--C-:B------:R-:W-:Y:S02]  /*4c10*/  IMAD.MOV.U32 R126, RZ, RZ, R151.reuse ;  /* 0x000000ffff7e7224 */ /* 0x100fe400078e0097 */
[----:B------:R-:W1:Y:S01]  /*4c20*/  MUFU.TANH R40, R40 ;  /* 0x0000002800287308 */ /* 0x000e620000002400 */
[----:B--2---:R-:W-:Y:S01]  /*4c30*/  FMNMX.FTZ R24, R60, R35, !PT ;  /* 0x000000233c187209 */ /* 0x004fe20007810000 */
[--C-:B------:R-:W-:Y:S01]  /*4c40*/  IMAD.MOV.U32 R125, RZ, RZ, R151.reuse ;  /* 0x000000ffff7d7224 */ /* 0x100fe200078e0097 */
[----:B0-----:R-:W-:Y:S01]  /*4c50*/  FSEL R53, R53, -INF , P1 ;  /* 0xff80000035357808 */ /* 0x001fe20000800000 */
[----:B------:R-:W-:-:S02]  /*4c60*/  IMAD.MOV.U32 R124, RZ, RZ, R151 ;  /* 0x000000ffff7c7224 */ /* 0x000fc400078e0097 */
[--C-:B------:R-:W-:Y:S02]  /*4c70*/  IMAD.MOV.U32 R123, RZ, RZ, R151.reuse ;  /* 0x000000ffff7b7224 */ /* 0x100fe400078e0097 */
[----:B------:R0:W-:Y:S01]  /*4c80*/  MUFU.TANH R58, R25 ;  /* 0x00000019003a7308 */ /* 0x0001e20000002400 */
[--C-:B------:R-:W-:Y:S02]  /*4c90*/  IMAD.MOV.U32 R122, RZ, RZ, R151.reuse ;  /* 0x000000ffff7a7224 */ /* 0x100fe400078e0097 */
[--C-:B------:R-:W-:Y:S02]  /*4ca0*/  IMAD.MOV.U32 R121, RZ, RZ, R151.reuse ;  /* 0x000000ffff797224 */ /* 0x100fe400078e0097 */
[--C-:B------:R-:W-:Y:S02]  /*4cb0*/  IMAD.MOV.U32 R120, RZ, RZ, R151.reuse ;  /* 0x000000ffff787224 */ /* 0x100fe400078e0097 */
[--C-:B------:R-:W-:Y:S01]  /*4cc0*/  IMAD.MOV.U32 R118, RZ, RZ, R151.reuse ;  /* 0x000000ffff767224 */ /* 0x100fe200078e0097 */
[----:B------:R-:W2:Y:S01]  /*4cd0*/  MUFU.TANH R41, R41 ;  /* 0x0000002900297308 */ /* 0x000ea20000002400 */
[----:B0-----:R-:W-:Y:S01]  /*4ce0*/  FMNMX.FTZ R25, R61, R24, !PT ;  /* 0x000000183d197209 */ /* 0x001fe20007810000 */
[--C-:B------:R-:W-:Y:S01]  /*4cf0*/  IMAD.MOV.U32 R117, RZ, RZ, R151.reuse ;  /* 0x000000ffff757224 */ /* 0x100fe200078e0097 */
[----:B-1----:R-:W-:Y:S01]  /*4d00*/  FSEL R40, R40, -INF , P6 ;  /* 0xff80000028287808 */ /* 0x002fe20003000000 */
[--C-:B------:R-:W-:Y:S01]  /*4d10*/  IMAD.MOV.U32 R116, RZ, RZ, R151.reuse ;  /* 0x000000ffff747224 */ /* 0x100fe200078e0097 */
[----:B------:R-:W-:Y:S01]  /*4d20*/  FMNMX.FTZ R24, R48, R25, !PT ;  /* 0x0000001930187209 */ /* 0x000fe20007810000 */
[----:B------:R-:W-:-:S02]  /*4d30*/  IMAD.MOV.U32 R115, RZ, RZ, R151 ;  /* 0x000000ffff737224 */ /* 0x000fc400078e0097 */
[----:B------:R-:W0:Y:S01]  /*4d40*/  MUFU.TANH R51, R51 ;  /* 0x0000003300337308 */ /* 0x000e220000002400 */
[----:B------:R-:W-:Y:S01]  /*4d50*/  FMNMX.FTZ R25, R49, R24, !PT ;  /* 0x0000001831197209 */ /* 0x000fe20007810000 */
[--C-:B------:R-:W-:Y:S02]  /*4d60*/  IMAD.MOV.U32 R114, RZ, RZ, R151.reuse ;  /* 0x000000ffff727224 */ /* 0x100fe400078e0097 */
[--C-:B------:R-:W-:Y:S01]  /*4d70*/  IMAD.MOV.U32 R113, RZ, RZ, R151.reuse ;  /* 0x000000ffff717224 */ /* 0x100fe200078e0097 */
[----:B------:R-:W-:Y:S01]  /*4d80*/  FMNMX.FTZ R24, R52, R25, !PT ;  /* 0x0000001934187209 */ /* 0x000fe20007810000 */
[--C-:B------:R-:W-:Y:S02]  /*4d90*/  IMAD.MOV.U32 R112, RZ, RZ, R151.reuse ;  /* 0x000000ffff707224 */ /* 0x100fe400078e0097 */
[----:B------:R-:W1:Y:S01]  /*4da0*/  MUFU.TANH R44, R44 ;  /* 0x0000002c002c7308 */ /* 0x000e620000002400 */
[----:B------:R-:W-:Y:S01]  /*4db0*/  FMNMX.FTZ R25, R53, R24, !PT ;  /* 0x0000001835197209 */ /* 0x000fe20007810000 */
[--C-:B------:R-:W-:Y:S01]  /*4dc0*/  IMAD.MOV.U32 R111, RZ, RZ, R151.reuse ;  /* 0x000000ffff6f7224 */ /* 0x100fe200078e0097 */
[----:B--2---:R-:W-:Y:S01]  /*4dd0*/  FSEL R41, R41, -INF , P5 ;  /* 0xff80000029297808 */ /* 0x004fe20002800000 */
[----:B------:R-:W-:-:S02]  /*4de0*/  IMAD.MOV.U32 R110, RZ, RZ, R151 ;  /* 0x000000ffff6e7224 */ /* 0x000fc400078e0097 */
[--C-:B------:R-:W-:Y:S02]  /*4df0*/  IMAD.MOV.U32 R109, RZ, RZ, R151.reuse ;  /* 0x000000ffff6d7224 */ /* 0x100fe400078e0097 */
[----:B------:R-:W-:Y:S01]  /*4e00*/  MUFU.TANH R54, R54 ;  /* 0x0000003600367308 */ /* 0x000fe20000002400 */
[----:B0-----:R-:W-:Y:S01]  /*4e10*/  FSEL R24, R51, -INF , P3 ;  /* 0xff80000033187808 */ /* 0x001fe20001800000 */
[--C-:B------:R-:W-:Y:S01]  /*4e20*/  IMAD.MOV.U32 R108, RZ, RZ, R151.reuse ;  /* 0x000000ffff6c7224 */ /* 0x100fe200078e0097 */
[----:B------:R-:W-:Y:S01]  /*4e30*/  ISETP.GT.AND P3, PT, R59, 0x29, PT ;  /* 0x000000293b00780c */ /* 0x000fe20003f64270 */
[--C-:B------:R-:W-:Y:S02]  /*4e40*/  IMAD.MOV.U32 R107, RZ, RZ, R151.reuse ;  /* 0x000000ffff6b7224 */ /* 0x100fe400078e0097 */
[--C-:B------:R-:W-:Y:S02]  /*4e50*/  IMAD.MOV.U32 R106, RZ, RZ, R151.reuse ;  /* 0x000000ffff6a7224 */ /* 0x100fe400078e0097 */
[----:B------:R-:W0:Y:S01]  /*4e60*/  MUFU.TANH R45, R45 ;  /* 0x0000002d002d7308 */ /* 0x000e220000002400 */
[----:B-1----:R-:W-:Y:S01]  /*4e70*/  FSEL R44, R44, -INF , P4 ;  /* 0xff8000002c2c7808 */ /* 0x002fe20002000000 */
[----:B------:R-:W-:-:S02]  /*4e80*/  IMAD.MOV.U32 R105, RZ, RZ, R151 ;  /* 0x000000ffff697224 */ /* 0x000fc400078e0097 */
[--C-:B------:R-:W-:Y:S02]  /*4e90*/  IMAD.MOV.U32 R104, RZ, RZ, R151.reuse ;  /* 0x000000ffff687224 */ /* 0x100fe400078e0097 */
[--C-:B------:R-:W-:Y:S02]  /*4ea0*/  IMAD.MOV.U32 R103, RZ, RZ, R151.reuse ;  /* 0x000000ffff677224 */ /* 0x100fe400078e0097 */
[----:B------:R-:W-:Y:S01]  /*4eb0*/  MUFU.TANH R55, R55 ;  /* 0x0000003700377308 */ /* 0x000fe20000002400 */
[--C-:B------:R-:W-:Y:S02]  /*4ec0*/  IMAD.MOV.U32 R101, RZ, RZ, R151.reuse ;  /* 0x000000ffff657224 */ /* 0x100fe400078e0097 */
[--C-:B------:R-:W-:Y:S02]  /*4ed0*/  IMAD.MOV.U32 R100, RZ, RZ, R151.reuse ;  /* 0x000000ffff647224 */ /* 0x100fe400078e0097 */
[--C-:B------:R-:W-:Y:S02]  /*4ee0*/  IMAD.MOV.U32 R99, RZ, RZ, R151.reuse ;  /* 0x000000ffff637224 */ /* 0x100fe400078e0097 */
[--C-:B------:R-:W-:Y:S01]  /*4ef0*/  IMAD.MOV.U32 R98, RZ, RZ, R151.reuse ;  /* 0x000000ffff627224 */ /* 0x100fe200078e0097 */
[----:B------:R-:W1:Y:S01]  /*4f00*/  MUFU.TANH R32, R32 ;  /* 0x0000002000207308 */ /* 0x000e620000002400 */
[----:B0-----:R-:W-:Y:S01]  /*4f10*/  FSEL R45, R45, -INF , P3 ;  /* 0xff8000002d2d7808 */ /* 0x001fe20001800000 */
        /* <DEDUP_REMOVED lines=8> */
[----:B------:R-:W-:Y:S01]  /*4fa0*/  MUFU.TANH R33, R33 ;  /* 0x0000002100217308 */ /* 0x000fe20000002400 */
[----:B------:R-:W-:-:S02]  /*4fb0*/  IMAD.MOV.U32 R90, RZ, RZ, R151 ;  /* 0x000000ffff5a7224 */ /* 0x000fc400078e0097 */
[--C-:B------:R-:W-:Y:S02]  /*4fc0*/  IMAD.MOV.U32 R89, RZ, RZ, R151.reuse ;  /* 0x000000ffff597224 */ /* 0x100fe400078e0097 */
[--C-:B------:R-:W-:Y:S02]  /*4fd0*/  IMAD.MOV.U32 R88, RZ, RZ, R151.reuse ;  /* 0x000000ffff587224 */ /* 0x100fe400078e0097 */
[--C-:B------:R-:W-:Y:S01]  /*4fe0*/  IMAD.MOV.U32 R87, RZ, RZ, R151.reuse ;  /* 0x000000ffff577224 */ /* 0x100fe200078e0097 */
[----:B------:R0:W-:Y:S01]  /*4ff0*/  MUFU.TANH R56, R28 ;  /* 0x0000001c00387308 */ /* 0x0001e20000002400 */
[--C-:B------:R-:W-:Y:S02]  /*5000*/  IMAD.MOV.U32 R86, RZ, RZ, R151.reuse ;  /* 0x000000ffff567224 */ /* 0x100fe400078e0097 */
[--C-:B------:R-:W-:Y:S02]  /*5010*/  IMAD.MOV.U32 R84, RZ, RZ, R151.reuse ;  /* 0x000000ffff547224 */ /* 0x100fe400078e0097 */
[----:B------:R-:W-:-:S02]  /*5020*/  IMAD.MOV.U32 R83, RZ, RZ, R151 ;  /* 0x000000ffff537224 */ /* 0x000fc400078e0097 */
[--C-:B------:R-:W-:Y:S01]  /*5030*/  IMAD.MOV.U32 R82, RZ, RZ, R151.reuse ;  /* 0x000000ffff527224 */ /* 0x100fe200078e0097 */
[----:B------:R-:W2:Y:S01]  /*5040*/  MUFU.TANH R43, R43 ;  /* 0x0000002b002b7308 */ /* 0x000ea20000002400 */
[----:B0-----:R-:W-:Y:S01]  /*5050*/  FMNMX.FTZ R28, R40, R25, !PT ;  /* 0x00000019281c7209 */ /* 0x001fe20007810000 */
[--C-:B------:R-:W-:Y:S01]  /*5060*/  IMAD.MOV.U32 R81, RZ, RZ, R151.reuse ;  /* 0x000000ffff517224 */ /* 0x100fe200078e0097 */
[----:B------:R-:W-:Y:S01]  /*5070*/  FSEL R25, R54, -INF , P2 ;  /* 0xff80000036197808 */ /* 0x000fe20001000000 */
[--C-:B------:R-:W-:Y:S01]  /*5080*/  IMAD.MOV.U32 R80, RZ, RZ, R151.reuse ;  /* 0x000000ffff507224 */ /* 0x100fe200078e0097 */
[----:B------:R-:W-:Y:S01]  /*5090*/  ISETP.GT.AND P2, PT, R59, 0x30, PT ;  /* 0x000000303b00780c */ /* 0x000fe20003f44270 */
[--C-:B------:R-:W-:Y:S01]  /*50a0*/  IMAD.MOV.U32 R79, RZ, RZ, R151.reuse ;  /* 0x000000ffff4f7224 */ /* 0x100fe200078e0097 */
[----:B------:R-:W-:Y:S01]  /*50b0*/  FMNMX.FTZ R54, R2, R7, !PT ;  /* 0x0000000702367209 */ /* 0x000fe20007810000 */
[----:B------:R-:W0:Y:S01]  /*50c0*/  MUFU.TANH R36, R36 ;  /* 0x0000002400247308 */ /* 0x000e220000002400 */
[----:B-1----:R-:W-:Y:S01]  /*50d0*/  FSEL R51, R32, -INF , P2 ;  /* 0xff80000020337808 */ /* 0x002fe20001000000 */
[----:B------:R-:W-:-:S02]  /*50e0*/  IMAD.MOV.U32 R78, RZ, RZ, R151 ;  /* 0x000000ffff4e7224 */ /* 0x000fc400078e0097 */
[--C-:B------:R-:W-:Y:S02]  /*50f0*/  IMAD.MOV.U32 R77, RZ, RZ, R151.reuse ;  /* 0x000000ffff4d7224 */ /* 0x100fe400078e0097 */
[--C-:B------:R-:W-:Y:S02]  /*5100*/  IMAD.MOV.U32 R76, RZ, RZ, R151.reuse ;  /* 0x000000ffff4c7224 */ /* 0x100fe400078e0097 */
[----:B------:R1:W-:Y:S01]  /*5110*/  MUFU.TANH R57, R29 ;  /* 0x0000001d00397308 */ /* 0x0003e20000002400 */
[----:B--2---:R-:W-:Y:S01]  /*5120*/  FSEL R32, R43, -INF , P5 ;  /* 0xff8000002b207808 */ /* 0x004fe20002800000 */
[--C-:B------:R-:W-:Y:S01]  /*5130*/  IMAD.MOV.U32 R75, RZ, RZ, R151.reuse ;  /* 0x000000ffff4b7224 */ /* 0x100fe200078e0097 */
[----:B------:R-:W-:Y:S01]  /*5140*/  ISETP.GT.AND P5, PT, R59, 0x39, PT ;  /* 0x000000393b00780c */ /* 0x000fe20003fa4270 */
[--C-:B------:R-:W-:Y:S02]  /*5150*/  IMAD.MOV.U32 R74, RZ, RZ, R151.reuse ;  /* 0x000000ffff4a7224 */ /* 0x100fe400078e0097 */
[----:B------:R-:W-:-:S02]  /*5160*/  IMAD.MOV.U32 R73, RZ, RZ, R151 ;  /* 0x000000ffff497224 */ /* 0x000fc400078e0097 */
[----:B------:R-:W2:Y:S01]  /*5170*/  MUFU.TANH R46, R46 ;  /* 0x0000002e002e7308 */ /* 0x000ea20000002400 */
[----:B-1----:R-:W-:Y:S01]  /*5180*/  FMNMX.FTZ R29, R41, R28, !PT ;  /* 0x0000001c291d7209 */ /* 0x002fe20007810000 */
[--C-:B------:R-:W-:Y:S01]  /*5190*/  IMAD.MOV.U32 R72, RZ, RZ, R151.reuse ;  /* 0x000000ffff487224 */ /* 0x100fe200078e0097 */
[----:B------:R-:W-:Y:S01]  /*51a0*/  FSEL R28, R55, -INF , P1 ;  /* 0xff800000371c7808 */ /* 0x000fe20000800000 */
[--C-:B------:R-:W-:Y:S01]  /*51b0*/  IMAD.MOV.U32 R71, RZ, RZ, R151.reuse ;  /* 0x000000ffff477224 */ /* 0x100fe200078e0097 */
[----:B------:R-:W-:Y:S01]  /*51c0*/  ISETP.GT.AND P1, PT, R59, 0x31, PT ;  /* 0x000000313b00780c */ /* 0x000fe20003f24270 */
[--C-:B------:R-:W-:Y:S02]  /*51d0*/  IMAD.MOV.U32 R70, RZ, RZ, R151.reuse ;  /* 0x000000ffff467224 */ /* 0x100fe400078e0097 */
[----:B------:R1:W-:Y:S01]  /*51e0*/  MUFU.TANH R3, R34 ;  /* 0x0000002200037308 */ /* 0x0003e20000002400 */
[--C-:B------:R-:W-:Y:S02]  /*51f0*/  IMAD.MOV.U32 R69, RZ, RZ, R151.reuse ;  /* 0x000000ffff457224 */ /* 0x100fe400078e0097 */
[----:B------:R-:W-:-:S02]  /*5200*/  IMAD.MOV.U32 R67, RZ, RZ, R151 ;  /* 0x000000ffff437224 */ /* 0x000fc400078e0097 */
[--C-:B------:R-:W-:Y:S02]  /*5210*/  IMAD.MOV.U32 R66, RZ, RZ, R151.reuse ;  /* 0x000000ffff427224 */ /* 0x100fe400078e0097 */
[----:B------:R-:W-:Y:S01]  /*5220*/  IMAD.MOV.U32 R65, RZ, RZ, R151 ;  /* 0x000000ffff417224 */ /* 0x000fe200078e0097 */
[----:B------:R-:W3:Y:S01]  /*5230*/  MUFU.TANH R37, R37 ;  /* 0x0000002500257308 */ /* 0x000ee20000002400 */
[----:B-1----:R-:W-:Y:S02]  /*5240*/  FMNMX.FTZ R34, R44, R29, !PT ;  /* 0x0000001d2c227209 */ /* 0x002fe40007810000 */
[----:B------:R-:W-:Y:S02]  /*5250*/  FSEL R29, R42, -INF , P6 ;  /* 0xff8000002a1d7808 */ /* 0x000fe40003000000 */
[----:B------:R-:W-:Y:S02]  /*5260*/  FMNMX.FTZ R34, R45, R34, !PT ;  /* 0x000000222d227209 */ /* 0x000fe40007810000 */
[----:B------:R-:W-:Y:S01]  /*5270*/  FSEL R42, R33, -INF , P1 ;  /* 0xff800000212a7808 */ /* 0x000fe20000800000 */
[----:B------:R-:W1:Y:S01]  /*5280*/  MUFU.TANH R47, R47 ;  /* 0x0000002f002f7308 */ /* 0x000e620000002400 */
[----:B------:R-:W-:-:S02]  /*5290*/  ISETP.GT.AND P6, PT, R59, 0x38, PT ;  /* 0x000000383b00780c */ /* 0x000fc40003fc4270 */
[----:B------:R-:W-:Y:S02]  /*52a0*/  FMNMX.FTZ R33, R51, R34, !PT ;  /* 0x0000002233217209 */ /* 0x000fe40007810000 */
[----:B0-----:R-:W-:Y:S02]  /*52b0*/  FSEL R43, R36, -INF , P6 ;  /* 0xff800000242b7808 */ /* 0x001fe40003000000 */
[----:B------:R-:W-:Y:S01]  /*52c0*/  FMNMX.FTZ R34, R42, R33, !PT ;  /* 0x000000212a227209 */ /* 0x000fe20007810000 */
[----:B------:R-:W0:Y:S01]  /*52d0*/  MUFU.TANH R38, R38 ;  /* 0x0000002600267308 */ /* 0x000e220000002400 */
[----:B--2---:R-:W-:Y:S02]  /*52e0*/  FSEL R33, R46, -INF , P4 ;  /* 0xff8000002e217808 */ /* 0x004fe40002000000 */
[----:B------:R-:W-:Y:S02]  /*52f0*/  ISETP.GT.AND P4, PT, R59, 0x40, PT ;  /* 0x000000403b00780c */ /* 0x000fe40003f84270 */
[----:B---3--:R-:W-:-:S02]  /*5300*/  FSEL R46, R37, -INF , P5 ;  /* 0xff800000252e7808 */ /* 0x008fc40002800000 */
[----:B------:R-:W-:Y:S01]  /*5310*/  FMNMX.FTZ R35, R43, R34, !PT ;  /* 0x000000222b237209 */ /* 0x000fe20007810000 */
[----:B------:R-:W2:Y:S01]  /*5320*/  MUFU.TANH R39, R39 ;  /* 0x0000002700277308 */ /* 0x000ea20000002400 */
[----:B-1----:R-:W-:Y:S02]  /*5330*/  FSEL R34, R47, -INF , P3 ;  /* 0xff8000002f227808 */ /* 0x002fe40001800000 */
[----:B------:R-:W-:Y:S02]  /*5340*/  ISETP.GT.AND P3, PT, R59, 0x41, PT ;  /* 0x000000413b00780c */ /* 0x000fe40003f64270 */
[----:B------:R-:W-:Y:S02]  /*5350*/  FSEL R50, R50, -INF , P4 ;  /* 0xff80000032327808 */ /* 0x000fe40002000000 */
[----:B------:R-:W-:Y:S01]  /*5360*/  FMNMX.FTZ R37, R46, R35, !PT ;  /* 0x000000232e257209 */ /* 0x000fe20007810000 */
[----:B------:R-:W1:Y:S01]  /*5370*/  MUFU.TANH R26, R26 ;  /* 0x0000001a001a7308 */ /* 0x000e620000002400 */
[----:B------:R-:W-:-:S02]  /*5380*/  FSEL R35, R3, -INF , P2 ;  /* 0xff80000003237808 */ /* 0x000fc40001000000 */
[C---:B------:R-:W-:Y:S02]  /*5390*/  ISETP.GT.AND P2, PT, R59.reuse, 0x48, PT ;  /* 0x000000483b00780c */ /* 0x040fe40003f44270 */
[----:B------:R-:W-:Y:S02]  /*53a0*/  FSEL R58, R58, -INF , P3 ;  /* 0xff8000003a3a7808 */ /* 0x000fe40001800000 */
[----:B------:R-:W-:Y:S01]  /*53b0*/  FMNMX.FTZ R37, R50, R37, !PT ;  /* 0x0000002532257209 */ /* 0x000fe20007810000 */
[----:B------:R-:W3:Y:S01]  /*53c0*/  MUFU.TANH R30, R30 ;  /* 0x0000001e001e7308 */ /* 0x000ee20000002400 */
[----:B------:R-:W-:Y:S02]  /*53d0*/  FSEL R36, R4, -INF , P1 ;  /* 0xff80000004247808 */ /* 0x000fe40000800000 */
[----:B------:R-:W-:Y:S02]  /*53e0*/  ISETP.GT.AND P1, PT, R59, 0x49, PT ;  /* 0x000000493b00780c */ /* 0x000fe40003f24270 */
[----:B------:R-:W-:-:S02]  /*53f0*/  FSEL R56, R56, -INF , P2 ;  /* 0xff80000038387808 */ /* 0x000fc40001000000 */
[----:B------:R-:W-:Y:S02]  /*5400*/  FMNMX.FTZ R37, R58, R37, !PT ;  /* 0x000000253a257209 */ /* 0x000fe40007810000 */
[----:B------:R-:W-:Y:S02]  /*5410*/  FSEL R57, R57, -INF , P1 ;  /* 0xff80000039397808 */ /* 0x000fe40000800000 */
[----:B------:R-:W-:Y:S02]  /*5420*/  FMNMX.FTZ R4, R56, R37, !PT ;  /* 0x0000002538047209 */ /* 0x000fe40007810000 */
[----:B0-----:R-:W-:Y:S02]  /*5430*/  FSEL R38, R38, -INF , P6 ;  /* 0xff80000026267808 */ /* 0x001fe40003000000 */
[----:B------:R-:W-:Y:S02]  /*5440*/  FMNMX.FTZ R3, R57, R4, !PT ;  /* 0x0000000439037209 */ /* 0x000fe40007810000 */
[----:B--2---:R-:W-:-:S02]  /*5450*/  FSEL R39, R39, -INF , P5 ;  /* 0xff80000027277808 */ /* 0x004fc40002800000 */
[----:B-1----:R-:W-:Y:S01]  /*5460*/  FSEL R26, R26, -INF , P4 ;  /* 0xff8000001a1a7808 */ /* 0x002fe20002000000 */
[----:B------:R-:W0:Y:S01]  /*5470*/  SHFL.BFLY PT, R4, R3, 0x2, 0x1f ;  /* 0x0c401f0003047f89 */ /* 0x000e2200000e0000 */
[----:B---3--:R-:W-:Y:S02]  /*5480*/  FSEL R30, R30, -INF , P2 ;  /* 0xff8000001e1e7808 */ /* 0x008fe40001000000 */
[----:B0-----:R-:W-:Y:S02]  /*5490*/  FMNMX.FTZ R37, R3, R4, !PT ;  /* 0x0000000403257209 */ /* 0x001fe40007810000 */
[----:B------:R0:W-:Y:S03]  /*54a0*/  MUFU.TANH R3, R27 ;  /* 0x0000001b00037308 */ /* 0x0001e60000002400 */
[----:B------:R-:W1:Y:S02]  /*54b0*/  SHFL.BFLY PT, R4, R37, 0x1, 0x1f ;  /* 0x0c201f0025047f89 */ /* 0x000e6400000e0000 */
[----:B-1----:R-:W-:-:S02]  /*54c0*/  FMNMX.FTZ R4, R37, R4, !PT ;  /* 0x0000000425047209 */ /* 0x002fc40007810000 */
[----:B------:R-:W-:Y:S02]  /*54d0*/  FMNMX.FTZ R37, R17, R54, !PT ;  /* 0x0000003611257209 */ /* 0x000fe40007810000 */
[C---:B------:R-:W-:Y:S01]  /*54e0*/  FSETP.NEU.FTZ.AND P0, PT, R4.reuse, -INF , PT ;  /* 0xff8000000400780b */ /* 0x040fe20003f1d000 */
[----:B------:R-:W-:Y:S01]  /*54f0*/  FMUL.FTZ R47, R4, UR5 ;  /* 0x00000005042f7c20 */ /* 0x000fe20008410000 */
[----:B------:R-:W-:-:S04]  /*5500*/  FMNMX.FTZ R54, R20, R37, !PT ;  /* 0x0000002514367209 */ /* 0x000fc80007810000 */
[----:B------:R-:W-:Y:S02]  /*5510*/  FMNMX.FTZ R37, R21, R54, !PT ;  /* 0x0000003615257209 */ /* 0x000fe40007810000 */
[----:B------:R-:W-:Y:S02]  /*5520*/  FSEL R59, R47, RZ, P0 ;  /* 0x000000ff2f3b7208 */ /* 0x000fe40000000000 */
[----:B------:R-:W-:Y:S02]  /*5530*/  FMNMX.FTZ R54, R24, R37, !PT ;  /* 0x0000002518367209 */ /* 0x000fe40007810000 */
[----:B------:R-:W1:Y:S01]  /*5540*/  MUFU.TANH R37, R31 ;  /* 0x0000001f00257308 */ /* 0x000e620000002400 */
[--C-:B------:R-:W-:Y:S01]  /*5550*/  FFMA.FTZ R204, R48, UR5, -R59.reuse ;  /* 0x0000000530cc7c23 */ /* 0x100fe2000801083b */
[----:B------:R-:W-:Y:S01]  /*5560*/  FMNMX.FTZ R47, R25, R54, !PT ;  /* 0x00000036192f7209 */ /* 0x000fe20007810000 */
[--C-:B------:R-:W-:Y:S01]  /*5570*/  FFMA.FTZ R208, R62, UR5, -R59.reuse ;  /* 0x000000053ed07c23 */ /* 0x100fe2000801083b */
[--C-:B------:R-:W-:Y:S01]  /*5580*/  FFMA.FTZ R63, R63, UR5, -R59.reuse ;  /* 0x000000053f3f7c23 */ /* 0x100fe2000801083b */
[--C-:B------:R-:W-:Y:S01]  /*5590*/  FFMA.FTZ R210, R60, UR5, -R59.reuse ;  /* 0x000000053cd27c23 */ /* 0x100fe2000801083b */
[----:B------:R-:W-:Y:S01]  /*55a0*/  FMNMX.FTZ R54, R28, R47, !PT ;  /* 0x0000002f1c367209 */ /* 0x000fe20007810000 */
[--C-:B------:R-:W-:Y:S01]  /*55b0*/  FFMA.FTZ R61, R61, UR5, -R59.reuse ;  /* 0x000000053d3d7c23 */ /* 0x100fe2000801083b */
[--C-:B------:R-:W-:Y:S01]  /*55c0*/  FFMA.FTZ R49, R49, UR5, -R59.reuse ;  /* 0x0000000531317c23 */ /* 0x100fe2000801083b */
[----:B------:R-:W-:Y:S01]  /*55d0*/  MUFU.EX2 R208, R208 ;  /* 0x000000d000d07308 */ /* 0x000fe20000000800 */
[----:B0-----:R-:W-:Y:S01]  /*55e0*/  FMNMX.FTZ R27, R29, R54, !PT ;  /* 0x000000361d1b7209 */ /* 0x001fe20007810000 */
[--C-:B------:R-:W-:Y:S01]  /*55f0*/  FFMA.FTZ R52, R52, UR5, -R59.reuse ;  /* 0x0000000534347c23 */ /* 0x100fe2000801083b */
[--C-:B------:R-:W-:Y:S01]  /*5600*/  FFMA.FTZ R53, R53, UR5, -R59.reuse ;  /* 0x0000000535357c23 */ /* 0x100fe2000801083b */
[--C-:B------:R-:W-:Y:S01]  /*5610*/  FFMA.FTZ R58, R58, UR5, -R59.reuse ;  /* 0x000000053a3a7c23 */ /* 0x100fe2000801083b */
[----:B------:R-:W-:Y:S01]  /*5620*/  FMNMX.FTZ R54, R32, R27, !PT ;  /* 0x0000001b20367209 */ /* 0x000fe20007810000 */
[--C-:B------:R-:W-:Y:S01]  /*5630*/  FFMA.FTZ R41, R41, UR5, -R59.reuse ;  /* 0x0000000529297c23 */ /* 0x100fe2000801083b */
[--C-:B------:R-:W-:Y:S01]  /*5640*/  FFMA.FTZ R44, R44, UR5, -R59.reuse ;  /* 0x000000052c2c7c23 */ /* 0x100fe2000801083b */
[----:B-1----:R-:W-:Y:S01]  /*5650*/  FSEL R37, R37, -INF , P1 ;  /* 0xff80000025257808 */ /* 0x002fe20000800000 */
[----:B------:R0:W-:Y:S01]  /*5660*/  MUFU.EX2 R27, R63 ;  /* 0x0000003f001b7308 */ /* 0x0001e20000000800 */
        /* <DEDUP_REMOVED lines=8> */
[----:B------:R-:W-:Y:S01]  /*56f0*/  FMNMX.FTZ R31, R35, R54, !PT ;  /* 0x00000036231f7209 */ /* 0x000fe20007810000 */
[--C-:B------:R-:W-:Y:S01]  /*5700*/  FFMA.FTZ R50, R50, UR5, -R59.reuse ;  /* 0x0000000532327c23 */ /* 0x100fe2000801083b */
[--C-:B------:R-:W-:Y:S01]  /*5710*/  FFMA.FTZ R56, R56, UR5, -R59.reuse ;  /* 0x0000000538387c23 */ /* 0x100fe2000801083b */
[----:B------:R-:W-:Y:S01]  /*5720*/  FFMA.FTZ R57, R57, UR5, -R59 ;  /* 0x0000000539397c23 */ /* 0x000fe2000801083b */
[----:B------:R-:W-:Y:S01]  /*5730*/  FMNMX.FTZ R47, R36, R31, !PT ;  /* 0x0000001f242f7209 */ /* 0x000fe20007810000 */
[--C-:B0-----:R-:W-:Y:S01]  /*5740*/  IMAD.MOV.U32 R63, RZ, RZ, R151.reuse ;  /* 0x000000ffff3f7224 */ /* 0x101fe200078e0097 */
[----:B------:R-:W-:Y:S01]  /*5750*/  ISETP.NE.AND P0, PT, R64, RZ, PT ;  /* 0x000000ff4000720c */ /* 0x000fe20003f05270 */
[----:B------:R0:W-:Y:S01]  /*5760*/  MUFU.EX2 R31, R61 ;  /* 0x0000003d001f7308 */ /* 0x0001e20000000800 */
[----:B------:R-:W-:Y:S01]  /*5770*/  FMNMX.FTZ R54, R38, R47, !PT ;  /* 0x0000002f26367209 */ /* 0x000fe20007810000 */
[--C-:B------:R-:W-:Y:S01]  /*5780*/  IMAD.MOV.U32 R64, RZ, RZ, R151.reuse ;  /* 0x000000ffff407224 */ /* 0x100fe200078e0097 */
[----:B------:R-:W-:Y:S01]  /*5790*/  FSEL R47, R3, -INF , P3 ;  /* 0xff800000032f7808 */ /* 0x000fe20001800000 */
[----:B------:R-:W-:Y:S01]  /*57a0*/  IMAD.MOV.U32 R62, RZ, RZ, R151 ;  /* 0x000000ffff3e7224 */ /* 0x000fe200078e0097 */
[----:B------:R-:W-:Y:S01]  /*57b0*/  FMNMX.FTZ R55, R39, R54, !PT ;  /* 0x0000003627377209 */ /* 0x000fe20007810000 */
[----:B------:R-:W-:Y:S01]  /*57c0*/  FFMA.FTZ R54, R40, UR5, -R59 ;  /* 0x0000000528367c23 */ /* 0x000fe2000801083b */
[--C-:B------:R-:W-:Y:S01]  /*57d0*/  IMAD.MOV.U32 R60, RZ, RZ, R151.reuse ;  /* 0x000000ffff3c7224 */ /* 0x100fe200078e0097 */
[----:B------:R-:W-:Y:S01]  /*57e0*/  MUFU.EX2 R204, R204 ;  /* 0x000000cc00cc7308 */ /* 0x000fe20000000800 */
[----:B------:R-:W-:Y:S01]  /*57f0*/  FMNMX.FTZ R48, R26, R55, !PT ;  /* 0x000000371a307209 */ /* 0x000fe20007810000 */
[----:B0-----:R-:W-:-:S03]  /*5800*/  IMAD.MOV.U32 R61, RZ, RZ, R151 ;  /* 0x000000ffff3d7224 */ /* 0x001fc600078e0097 */
[----:B------:R-:W-:-:S03]  /*5810*/  FMNMX.FTZ R3, R47, R48, !PT ;  /* 0x000000302f037209 */ /* 0x000fc60007810000 */
[----:B------:R-:W-:Y:S01]  /*5820*/  MUFU.EX2 R49, R49 ;  /* 0x0000003100317308 */ /* 0x000fe20000000800 */
[----:B------:R-:W-:-:S04]  /*5830*/  FMNMX.FTZ R48, R30, R3, !PT ;  /* 0x000000031e307209 */ /* 0x000fc80007810000 */
[----:B------:R-:W-:-:S03]  /*5840*/  FMNMX.FTZ R48, R37, R48, !PT ;  /* 0x0000003025307209 */ /* 0x000fc60007810000 */
[----:B------:R-:W-:Y:S02]  /*5850*/  MUFU.EX2 R52, R52 ;  /* 0x0000003400347308 */ /* 0x000fe40000000800 */
[----:B------:R-:W0:Y:S06]  /*5860*/  SHFL.BFLY PT, R3, R48, 0x2, 0x1f ;  /* 0x0c401f0030037f89 */ /* 0x000e2c00000e0000 */
[----:B------:R-:W1:Y:S08]  /*5870*/  MUFU.EX2 R53, R53 ;  /* 0x0000003500357308 */ /* 0x000e700000000800 */
[----:B------:R-:W-:Y:S08]  /*5880*/  MUFU.EX2 R54, R54 ;  /* 0x0000003600367308 */ /* 0x000ff00000000800 */
[----:B------:R-:W-:Y:S01]  /*5890*/  MUFU.EX2 R55, R58 ;  /* 0x0000003a00377308 */ /* 0x000fe20000000800 */
[----:B-1----:R-:W-:-:S02]  /*58a0*/  F2FP.BF16.F32.PACK_AB R206, R53, R52 ;  /* 0x0000003435ce723e */ /* 0x002fc400000010ff */
[----:B0-----:R-:W-:-:S05]  /*58b0*/  FMNMX.FTZ R40, R48, R3, !PT ;  /* 0x0000000330287209 */ /* 0x001fca0007810000 */
[----:B------:R-:W0:Y:S01]  /*58c0*/  SHFL.BFLY PT, R3, R40, 0x1, 0x1f ;  /* 0x0c201f0028037f89 */ /* 0x000e2200000e0000 */
[----:B------:R-:W1:Y:S08]  /*58d0*/  MUFU.EX2 R41, R41 ;  /* 0x0000002900297308 */ /* 0x000e700000000800 */
[----:B------:R-:W-:Y:S08]  /*58e0*/  MUFU.EX2 R44, R44 ;  /* 0x0000002c002c7308 */ /* 0x000ff00000000800 */
[----:B------:R-:W2:Y:S01]  /*58f0*/  MUFU.EX2 R45, R45 ;  /* 0x0000002d002d7308 */ /* 0x000ea20000000800 */
[----:B-1----:R-:W-:-:S02]  /*5900*/  F2FP.BF16.F32.PACK_AB R200, R41, R54 ;  /* 0x0000003629c8723e */ /* 0x002fc400000010ff */
[----:B0-----:R-:W-:-:S05]  /*5910*/  FMNMX.FTZ R3, R40, R3, !PT ;  /* 0x0000000328037209 */ /* 0x001fca0007810000 */
[----:B------:R-:W-:Y:S01]  /*5920*/  MUFU.EX2 R51, R51 ;  /* 0x0000003300337308 */ /* 0x000fe20000000800 */
[C---:B------:R-:W-:Y:S01]  /*5930*/  FSETP.NEU.FTZ.AND P1, PT, R3.reuse, -INF , PT ;  /* 0xff8000000300780b */ /* 0x040fe20003f3d000 */
[----:B------:R-:W-:-:S06]  /*5940*/  FMUL.FTZ R40, R3, UR5 ;  /* 0x0000000503287c20 */ /* 0x000fcc0008410000 */
[----:B------:R-:W-:Y:S01]  /*5950*/  MUFU.EX2 R42, R42 ;  /* 0x0000002a002a7308 */ /* 0x000fe20000000800 */
[----:B------:R-:W-:Y:S02]  /*5960*/  FSEL R40, R40, RZ, P1 ;  /* 0x000000ff28287208 */ /* 0x000fe40000800000 */
[----:B------:R-:W-:Y:S02]  /*5970*/  PLOP3.LUT P1, PT, PT, PT, UP0, 0x80, 0x0 ;  /* 0x000000000000781c */ /* 0x000fe40003f2f008 */
[----:B--2---:R-:W-:Y:S01]  /*5980*/  F2FP.BF16.F32.PACK_AB R202, R45, R44 ;  /* 0x0000002c2dca723e */ /* 0x004fe200000010ff */
[--C-:B------:R-:W-:Y:S01]  /*5990*/  FFMA.FTZ R2, R2, UR5, -R40.reuse ;  /* 0x0000000502027c23 */ /* 0x100fe20008010828 */
[--C-:B------:R-:W-:Y:S01]  /*59a0*/  FFMA.FTZ R7, R7, UR5, -R40.reuse ;  /* 0x0000000507077c23 */ /* 0x100fe20008010828 */
[--C-:B------:R-:W-:Y:S01]  /*59b0*/  FFMA.FTZ R17, R17, UR5, -R40.reuse ;  /* 0x0000000511117c23 */ /* 0x100fe20008010828 */
[--C-:B------:R-:W-:Y:S01]  /*59c0*/  FFMA.FTZ R20, R20, UR5, -R40.reuse ;  /* 0x0000000514147c23 */ /* 0x100fe20008010828 */
[--C-:B------:R-:W-:Y:S01]  /*59d0*/  FFMA.FTZ R21, R21, UR5, -R40.reuse ;  /* 0x0000000515157c23 */ /* 0x100fe20008010828 */
[----:B------:R0:W-:Y:S01]  /*59e0*/  MUFU.EX2 R209, R7 ;  /* 0x0000000700d17308 */ /* 0x0001e20000000800 */
        /* <DEDUP_REMOVED lines=8> */
[----:B0-----:R-:W-:Y:S01]  /*5a70*/  FADD.FTZ R7, R208, R27 ;  /* 0x0000001bd0077221 */ /* 0x001fe20000010000 */
[--C-:B------:R-:W-:Y:S01]  /*5a80*/  FFMA.FTZ R35, R35, UR5, -R40.reuse ;  /* 0x0000000523237c23 */ /* 0x100fe20008010828 */
[--C-:B------:R-:W-:Y:S01]  /*5a90*/  FFMA.FTZ R36, R36, UR5, -R40.reuse ;  /* 0x0000000524247c23 */ /* 0x100fe20008010828 */
[--C-:B------:R-:W-:Y:S01]  /*5aa0*/  FFMA.FTZ R38, R38, UR5, -R40.reuse ;  /* 0x0000000526267c23 */ /* 0x100fe20008010828 */
[----:B------:R-:W-:Y:S01]  /*5ab0*/  FADD.FTZ R48, R210, R7 ;  /* 0x00000007d2307221 */ /* 0x000fe20000010000 */
[--C-:B------:R-:W-:Y:S01]  /*5ac0*/  FFMA.FTZ R39, R39, UR5, -R40.reuse ;  /* 0x0000000527277c23 */ /* 0x100fe20008010828 */
[----:B------:R-:W-:Y:S01]  /*5ad0*/  FFMA.FTZ R26, R26, UR5, -R40 ;  /* 0x000000051a1a7c23 */ /* 0x000fe20008010828 */
[----:B------:R0:W2:Y:S01]  /*5ae0*/  MUFU.EX2 R211, R17 ;  /* 0x0000001100d37308 */ /* 0x0000a20000000800 */
[----:B------:R-:W-:Y:S01]  /*5af0*/  FADD.FTZ R7, R31, R48 ;  /* 0x000000301f077221 */ /* 0x000fe20000010000 */
[--C-:B------:R-:W-:Y:S01]  /*5b00*/  FFMA.FTZ R47, R47, UR5, -R40.reuse ;  /* 0x000000052f2f7c23 */ /* 0x100fe20008010828 */
[--C-:B------:R-:W-:Y:S01]  /*5b10*/  FFMA.FTZ R30, R30, UR5, -R40.reuse ;  /* 0x000000051e1e7c23 */ /* 0x100fe20008010828 */
[----:B------:R-:W-:Y:S01]  /*5b20*/  FFMA.FTZ R37, R37, UR5, -R40 ;  /* 0x0000000525257c23 */ /* 0x000fe20008010828 */
[----:B------:R-:W-:Y:S01]  /*5b30*/  FADD.FTZ R58, R204, R7 ;  /* 0x00000007cc3a7221 */ /* 0x000fe20000010000 */
[----:B------:R-:W-:Y:S01]  /*5b40*/  F2FP.BF16.F32.PACK_AB R208, R27, R208 ;  /* 0x000000d01bd0723e */ /* 0x000fe200000010ff */
[----:B------:R-:W-:Y:S01]  /*5b50*/  IMAD.MOV.U32 R27, RZ, RZ, R151 ;  /* 0x000000ffff1b7224 */ /* 0x000fe200078e0097 */
[----:B------:R-:W3:Y:S01]  /*5b60*/  MUFU.EX2 R20, R20 ;  /* 0x0000001400147308 */ /* 0x000ee20000000800 */
[----:B-1----:R-:W-:Y:S01]  /*5b70*/  FADD.FTZ R48, R2, R209 ;  /* 0x000000d102307221 */ /* 0x002fe20000010000 */
[----:B0-----:R-:W-:Y:S01]  /*5b80*/  FADD.FTZ R17, R49, R58 ;  /* 0x0000003a31117221 */ /* 0x001fe20000010000 */
[----:B------:R-:W-:Y:S01]  /*5b90*/  F2FP.BF16.F32.PACK_AB R210, R31, R210 ;  /* 0x000000d21fd2723e */ /* 0x000fe200000010ff */
[----:B------:R-:W-:Y:S01]  /*5ba0*/  IMAD.MOV.U32 R31, RZ, RZ, R151 ;  /* 0x000000ffff1f7224 */ /* 0x000fe200078e0097 */
[----:B------:R-:W-:Y:S01]  /*5bb0*/  F2FP.BF16.F32.PACK_AB R204, R49, R204 ;  /* 0x000000cc31cc723e */ /* 0x000fe200000010ff */
[----:B------:R-:W-:Y:S01]  /*5bc0*/  FADD.FTZ R58, R52, R17 ;  /* 0x00000011343a7221 */ /* 0x000fe20000010000 */
[----:B------:R-:W-:Y:S01]  /*5bd0*/  F2FP.BF16.F32.PACK_AB R196, R42, R51 ;  /* 0x000000332ac4723e */ /* 0x000fe200000010ff */
[----:B------:R-:W0:Y:S01]  /*5be0*/  MUFU.EX2 R21, R21 ;  /* 0x0000001500157308 */ /* 0x000e220000000800 */
[----:B--2---:R-:W-:Y:S01]  /*5bf0*/  FADD.FTZ R7, R211, R48 ;  /* 0x00000030d3077221 */ /* 0x004fe20000010000 */
[----:B------:R-:W-:Y:S01]  /*5c00*/  FADD.FTZ R59, R53, R58 ;  /* 0x0000003a353b7221 */ /* 0x000fe20000010000 */
[----:B------:R-:W-:Y:S01]  /*5c10*/  F2FP.BF16.F32.PACK_AB R209, R209, R2 ;  /* 0x00000002d1d1723e */ /* 0x000fe200000010ff */
[----:B------:R-:W-:Y:S01]  /*5c20*/  IMAD.MOV.U32 R2, RZ, RZ, 0x3f800000 ;  /* 0x3f800000ff027424 */ /* 0x000fe200078e00ff */
[----:B------:R-:W-:Y:S01]  /*5c30*/  MOV R52, R151 ;  /* 0x0000009700347202 */ /* 0x000fe20000000f00 */
[----:B------:R-:W-:-:S02]  /*5c40*/  IMAD.MOV.U32 R58, RZ, RZ, R151 ;  /* 0x000000ffff3a7224 */ /* 0x000fc400078e0097 */
[----:B------:R-:W1:Y:S01]  /*5c50*/  MUFU.EX2 R24, R24 ;  /* 0x0000001800187308 */ /* 0x000e620000000800 */
[----:B---3--:R-:W-:Y:S01]  /*5c60*/  FADD.FTZ R48, R20, R7 ;  /* 0x0000000714307221 */ /* 0x008fe20000010000 */
[----:B------:R-:W-:Y:S01]  /*5c70*/  IADD3 R7, R0, 0x38840, RZ ;  /* 0x0003884000077810 */ /* 0x000fe20007ffe0ff */
[--C-:B------:R-:W-:Y:S01]  /*5c80*/  IMAD.MOV.U32 R53, RZ, RZ, R151.reuse ;  /* 0x000000ffff357224 */ /* 0x100fe200078e0097 */
[----:B------:R-:W-:Y:S01]  /*5c90*/  F2FP.BF16.F32.PACK_AB R211, R20, R211 ;  /* 0x000000d314d3723e */ /* 0x000fe200000010ff */
[----:B------:R-:W-:Y:S01]  /*5ca0*/  IMAD.MOV.U32 R49, RZ, RZ, R151 ;  /* 0x000000ffff317224 */ /* 0x000fe200078e0097 */
[----:B------:R-:W-:Y:S02]  /*5cb0*/  PRMT R7, R6, 0x654, R7 ;  /* 0x0000065406077816 */ /* 0x000fe40000000007 */
[----:B------:R-:W2:Y:S01]  /*5cc0*/  MUFU.EX2 R25, R25 ;  /* 0x0000001900197308 */ /* 0x000ea20000000800 */
[----:B0-----:R-:W-:Y:S01]  /*5cd0*/  FADD.FTZ R17, R21, R48 ;  /* 0x0000003015117221 */ /* 0x001fe20000010000 */
[----:B------:R-:W-:Y:S01]  /*5ce0*/  FADD.FTZ R48, R54, R59 ;  /* 0x0000003b36307221 */ /* 0x000fe20000010000 */
[----:B------:R0:W-:Y:S01]  /*5cf0*/  SYNCS.ARRIVE.TRANS64.RED.A1T0 RZ, [R7+URZ], RZ ;  /* 0x000000ff07ff79a7 */ /* 0x0001e2000810043f */
[----:B------:R-:W-:-:S02]  /*5d00*/  IMAD.MOV.U32 R54, RZ, RZ, R151 ;  /* 0x000000ffff367224 */ /* 0x000fc400078e0097 */
[----:B------:R-:W-:Y:S01]  /*5d10*/  FADD.FTZ R59, R41, R48 ;  /* 0x00000030293b7221 */ /* 0x000fe20000010000 */
[----:B------:R-:W-:Y:S01]  /*5d20*/  IMAD.MOV.U32 R41, RZ, RZ, R151 ;  /* 0x000000ffff297224 */ /* 0x000fe200078e0097 */
[----:B------:R-:W3:Y:S01]  /*5d30*/  MUFU.EX2 R28, R28 ;  /* 0x0000001c001c7308 */ /* 0x000ee20000000800 */
[----:B-1----:R-:W-:Y:S01]  /*5d40*/  FADD.FTZ R0, R24, R17 ;  /* 0x0000001118007221 */ /* 0x002fe20000010000 */
[----:B------:R-:W-:Y:S01]  /*5d50*/  FADD.FTZ R48, R44, R59 ;  /* 0x0000003b2c307221 */ /* 0x000fe20000010000 */
[----:B------:R-:W-:Y:S01]  /*5d60*/  F2FP.BF16.F32.PACK_AB R205, R24, R21 ;  /* 0x0000001518cd723e */ /* 0x000fe200000010ff */
[--C-:B------:R-:W-:Y:S02]  /*5d70*/  IMAD.MOV.U32 R59, RZ, RZ, R151.reuse ;  /* 0x000000ffff3b7224 */ /* 0x100fe400078e0097 */
[----:B------:R-:W-:Y:S01]  /*5d80*/  FADD.FTZ R48, R45, R48 ;  /* 0x000000302d307221 */ /* 0x000fe20000010000 */
[--C-:B------:R-:W-:Y:S01]  /*5d90*/  IMAD.MOV.U32 R45, RZ, RZ, R151.reuse ;  /* 0x000000ffff2d7224 */ /* 0x100fe200078e0097 */
[----:B------:R-:W0:Y:S01]  /*5da0*/  MUFU.EX2 R29, R29 ;  /* 0x0000001d001d7308 */ /* 0x000e220000000800 */
[----:B--2---:R-:W-:Y:S01]  /*5db0*/  FADD.FTZ R17, R25, R0 ;  /* 0x0000000019117221 */ /* 0x004fe20000010000 */
[----:B------:R-:W-:-:S02]  /*5dc0*/  IMAD.MOV.U32 R44, RZ, RZ, R151 ;  /* 0x000000ffff2c7224 */ /* 0x000fc400078e0097 */
[----:B------:R-:W-:-:S04]  /*5dd0*/  IMAD.MOV.U32 R24, RZ, RZ, R151 ;  /* 0x000000ffff187224 */ /* 0x000fc800078e0097 */
[----:B------:R-:W1:Y:S01]  /*5de0*/  MUFU.EX2 R32, R32 ;  /* 0x0000002000207308 */ /* 0x000e620000000800 */
[C---:B---3--:R-:W-:Y:S01]  /*5df0*/  FADD.FTZ R0, R28.reuse, R17 ;  /* 0x000000111c007221 */ /* 0x048fe20000010000 */
[----:B------:R-:W-:Y:S01]  /*5e00*/  FADD.FTZ R17, R51, R48 ;  /* 0x0000003033117221 */ /* 0x000fe20000010000 */
[----:B------:R-:W-:Y:S01]  /*5e10*/  F2FP.BF16.F32.PACK_AB R207, R28, R25 ;  /* 0x000000191ccf723e */ /* 0x000fe200000010ff */
[----:B------:R-:W-:Y:S02]  /*5e20*/  IMAD.MOV.U32 R51, RZ, RZ, R151 ;  /* 0x000000ffff337224 */ /* 0x000fe400078e0097 */
[----:B------:R-:W-:Y:S01]  /*5e30*/  FADD.FTZ R40, R42, R17 ;  /* 0x000000112a287221 */ /* 0x000fe20000010000 */
[--C-:B------:R-:W-:Y:S01]  /*5e40*/  IMAD.MOV.U32 R48, RZ, RZ, R151.reuse ;  /* 0x000000ffff307224 */ /* 0x100fe200078e0097 */
[----:B------:R-:W2:Y:S01]  /*5e50*/  MUFU.EX2 R33, R33 ;  /* 0x0000002100217308 */ /* 0x000ea20000000800 */
[----:B0-----:R-:W-:Y:S01]  /*5e60*/  FADD.FTZ R7, R29, R0 ;  /* 0x000000001d077221 */ /* 0x001fe20000010000 */
[----:B------:R-:W-:-:S02]  /*5e70*/  IMAD.MOV.U32 R42, RZ, RZ, R151 ;  /* 0x000000ffff2a7224 */ /* 0x000fc400078e0097 */
[--C-:B------:R-:W-:Y:S02]  /*5e80*/  IMAD.MOV.U32 R28, RZ, RZ, R151.reuse ;  /* 0x000000ffff1c7224 */ /* 0x100fe400078e0097 */
[----:B------:R-:W-:Y:S02]  /*5e90*/  IMAD.MOV.U32 R25, RZ, RZ, R151 ;  /* 0x000000ffff197224 */ /* 0x000fe400078e0097 */
[----:B------:R-:W0:Y:S01]  /*5ea0*/  MUFU.EX2 R43, R43 ;  /* 0x0000002b002b7308 */ /* 0x000e220000000800 */
[C---:B-1----:R-:W-:Y:S01]  /*5eb0*/  FADD.FTZ R0, R32.reuse, R7 ;  /* 0x0000000720007221 */ /* 0x042fe20000010000 */
[----:B------:R-:W-:Y:S01]  /*5ec0*/  F2FP.BF16.F32.PACK_AB R201, R32, R29 ;  /* 0x0000001d20c9723e */ /* 0x000fe200000010ff */
[--C-:B------:R-:W-:Y:S02]  /*5ed0*/  IMAD.MOV.U32 R32, RZ, RZ, R151.reuse ;  /* 0x000000ffff207224 */ /* 0x100fe400078e0097 */
[----:B------:R-:W-:-:S03]  /*5ee0*/  IMAD.MOV.U32 R29, RZ, RZ, R151 ;  /* 0x000000ffff1d7224 */ /* 0x000fc600078e0097 */
[----:B------:R-:W1:Y:S01]  /*5ef0*/  MUFU.EX2 R34, R34 ;  /* 0x0000002200227308 */ /* 0x000e620000000800 */
[----:B--2---:R-:W-:-:S07]  /*5f00*/  FADD.FTZ R7, R33, R0 ;  /* 0x0000000021077221 */ /* 0x004fce0000010000 */
[----:B------:R-:W2:Y:S01]  /*5f10*/  MUFU.EX2 R46, R46 ;  /* 0x0000002e002e7308 */ /* 0x000ea20000000800 */
[----:B0-----:R-:W-:-:S07]  /*5f20*/  FADD.FTZ R17, R43, R40 ;  /* 0x000000282b117221 */ /* 0x001fce0000010000 */
[----:B------:R-:W0:Y:S01]  /*5f30*/  MUFU.EX2 R35, R35 ;  /* 0x0000002300237308 */ /* 0x000e220000000800 */
[C---:B-1----:R-:W-:Y:S01]  /*5f40*/  FADD.FTZ R0, R34.reuse, R7 ;  /* 0x0000000722007221 */ /* 0x042fe20000010000 */
[----:B------:R-:W-:Y:S01]  /*5f50*/  F2FP.BF16.F32.PACK_AB R203, R34, R33 ;  /* 0x0000002122cb723e */ /* 0x000fe200000010ff */
[--C-:B------:R-:W-:Y:S02]  /*5f60*/  IMAD.MOV.U32 R34, RZ, RZ, R151.reuse ;  /* 0x000000ffff227224 */ /* 0x100fe400078e0097 */
[----:B------:R-:W-:-:S03]  /*5f70*/  IMAD.MOV.U32 R33, RZ, RZ, R151 ;  /* 0x000000ffff217224 */ /* 0x000fc600078e0097 */
        /* <DEDUP_REMOVED lines=8> */
[----:B-1----:R-:W-:Y:S01]  /*6000*/  FADD.FTZ R0, R50, R17 ;  /* 0x0000001132007221 */ /* 0x002fe20000010000 */
[C---:B------:R-:W-:Y:S01]  /*6010*/  F2FP.BF16.F32.PACK_AB R192, R55.reuse, R50 ;  /* 0x0000003237c0723e */ /* 0x040fe200000010ff */
[--C-:B------:R-:W-:Y:S02]  /*6020*/  IMAD.MOV.U32 R50, RZ, RZ, R151.reuse ;  /* 0x000000ffff327224 */ /* 0x100fe400078e0097 */
[----:B------:R-:W-:Y:S01]  /*6030*/  FADD.FTZ R17, R55, R0 ;  /* 0x0000000037117221 */ /* 0x000fe20000010000 */
[----:B------:R-:W-:Y:S02]  /*6040*/  IMAD.MOV.U32 R55, RZ, RZ, R151 ;  /* 0x000000ffff377224 */ /* 0x000fe400078e0097 */
        /* <DEDUP_REMOVED lines=20> */
[----:B-1----:R-:W-:-:S07]  /*6190*/  FADD.FTZ R40, R56, R17 ;  /* 0x0000001138287221 */ /* 0x002fce0000010000 */
[----:B------:R-:W1:Y:S01]  /*61a0*/  MUFU.EX2 R37, R37 ;  /* 0x0000002500257308 */ /* 0x000e620000000800 */
[----:B--2---:R-:W-:Y:S01]  /*61b0*/  FADD.FTZ R0, R30, R7 ;  /* 0x000000071e007221 */ /* 0x004fe20000010000 */
[C---:B0-----:R-:W-:Y:S01]  /*61c0*/  FADD.FTZ R17, R57.reuse, R40 ;  /* 0x0000002839117221 */ /* 0x041fe20000010000 */
[----:B------:R-:W-:Y:S01]  /*61d0*/  F2FP.BF16.F32.PACK_AB R194, R57, R56 ;  /* 0x0000003839c2723e */ /* 0x000fe200000010ff */
[--C-:B------:R-:W-:Y:S02]  /*61e0*/  IMAD.MOV.U32 R57, RZ, RZ, R151.reuse ;  /* 0x000000ffff397224 */ /* 0x100fe400078e0097 */
[--C-:B------:R-:W-:Y:S02]  /*61f0*/  IMAD.MOV.U32 R56, RZ, RZ, R151.reuse ;  /* 0x000000ffff387224 */ /* 0x100fe400078e0097 */
[----:B------:R-:W-:Y:S02]  /*6200*/  IMAD.MOV.U32 R40, RZ, RZ, R151 ;  /* 0x000000ffff287224 */ /* 0x000fe400078e0097 */
[C---:B-1----:R-:W-:Y:S01]  /*6210*/  FADD.FTZ R7, R37.reuse, R0 ;  /* 0x0000000025077221 */ /* 0x042fe20000010000 */
[----:B------:R-:W-:Y:S01]  /*6220*/  F2FP.BF16.F32.PACK_AB R195, R37, R30 ;  /* 0x0000001e25c3723e */ /* 0x000fe200000010ff */
[----:B------:R-:W-:-:S02]  /*6230*/  IMAD.MOV.U32 R0, RZ, RZ, 0x3f800000 ;  /* 0x3f800000ff007424 */ /* 0x000fc400078e00ff */
[--C-:B------:R-:W-:Y:S02]  /*6240*/  IMAD.MOV.U32 R37, RZ, RZ, R151.reuse ;  /* 0x000000ffff257224 */ /* 0x100fe400078e0097 */
[----:B------:R-:W-:Y:S01]  /*6250*/  IMAD.MOV.U32 R30, RZ, RZ, R151 ;  /* 0x000000ffff1e7224 */ /* 0x000fe200078e0097 */
[----:B------:R-:W-:Y:S06]  /*6260*/  @!P1 BRA `(.L_x_188) ;  /* 0x00000040003c9947 */ /* 0x000fec0003800000 */
[----:B------:R-:W-:Y:S01]  /*6270*/  R2UR UR4, R16 ;  /* 0x00000000100472ca */ /* 0x000fe200000e0000 */
[----:B------:R-:W-:Y:S01]  /*6280*/  IMAD.MOV.U32 R21, RZ, RZ, R3 ;  /* 0x000000ffff157224 */ /* 0x000fe200078e0003 */
[----:B------:R-:W-:Y:S01]  /*6290*/  MOV R2, 0x3f800000 ;  /* 0x3f80000000027802 */ /* 0x000fe20000000f00 */
[----:B------:R-:W-:Y:S01]  /*62a0*/  IMAD.MOV.U32 R227, RZ, RZ, R4 ;  /* 0x000000ffffe37224 */ /* 0x000fe200078e0004 */
        /* <DEDUP_REMOVED lines=9> */
[----:B------:R-:W-:Y:S01]  /*6340*/  IMAD.U32 R228, RZ, RZ, UR4 ;  /* 0x00000004ffe47e24 */ /* 0x000fe2000f8e00ff */
        /* <DEDUP_REMOVED lines=55> */
[----:B------:R-:W-:Y:S01]  /*66c0*/  IMAD.U32 R20, RZ, RZ, UR60 ;  /* 0x0000003cff147e24 */ /* 0x000fe2000f8e00ff */
[----:B------:R-:W-:Y:S01]  /*66d0*/  UMOV UR61, UR38 ;  /* 0x00000026003d7c82 */ /* 0x000fe20008000000 */
[----:B------:R-:W-:-:S05]  /*66e0*/  ULDC UR60, c[0x0][0x9d8] ;  /* 0x00027600003c7ab9 */ /* 0x000fca0000000800 */
.L_x_199:
[----:B------:R-:W-:Y:S01]  /*66f0*/  R2UR UR5, R228 ;  /* 0x00000000e40572ca */ /* 0x000fe200000e0000 */
[----:B------:R-:W-:-:S04]  /*6700*/  UISETP.NE.AND UP0, UPT, UR61, 0x1, UPT ;  /* 0x000000013d00788c */ /* 0x000fc8000bf05270 */
[----:B------:R-:W-:-:S08]  /*6710*/  USEL UR4, URZ, 0x1, UP0 ;  /* 0x000000013f047887 */ /* 0x000fd00008000000 */
[----:B------:R-:W-:-:S06]  /*6720*/  ULOP3.LUT UR4, UR5, UR4, URZ, 0x3c, !UPT ;  /* 0x0000000405047292 */ /* 0x000fcc000f8e3c3f */
[----:B------:R-:W-:Y:S01]  /*6730*/  IMAD.U32 R16, RZ, RZ, UR4 ;  /* 0x00000004ff107e24 */ /* 0x000fe2000f8e00ff */
[----:B------:R-:W-:Y:S06]  /*6740*/  @!P0 BRA `(.L_x_189) ;  /* 0x0000000000048947 */ /* 0x000fec0003800000 */
[----:B------:R-:W-:Y:S01]  /*6750*/  BPT.TRAP 0x1 ;  /* 0x000000040000795c */ /* 0x000fe20000300000 */
.L_x_189:
[----:B------:R-:W0:Y:S01]  /*6760*/  S2UR UR4, SR_CgaCtaId ;  /* 0x00000000000479c3 */ /* 0x000e220000008800 */
[----:B------:R-:W-:Y:S01]  /*6770*/  MOV R5, 0x400 ;  /* 0x0000040000057802 */ /* 0x000fe20000000f00 */
[----:B------:R-:W-:Y:S01]  /*6780*/  UIADD3 UR38, UR61, 0x1, URZ ;  /* 0x000000013d267890 */ /* 0x000fe2000fffe03f */
[----:B------:R-:W-:-:S03]  /*6790*/  R2UR UR6, R16 ;  /* 0x00000000100672ca */ /* 0x000fc600000e0000 */
[----:B------:R-:W-:-:S04]  /*67a0*/  UISETP.NE.AND UP0, UPT, UR38, 0x2, UPT ;  /* 0x000000022600788c */ /* 0x000fc8000bf05270 */
[----:B------:R-:W-:-:S06]  /*67b0*/  USEL UR38, UR38, URZ, UP0 ;  /* 0x0000003f26267287 */ /* 0x000fcc0008000000 */
[----:B------:R-:W-:-:S05]  /*67c0*/  IMAD.U32 R3, RZ, RZ, UR6 ;  /* 0x00000006ff037e24 */ /* 0x000fca000f8e00ff */
[----:B------:R-:W-:Y:S01]  /*67d0*/  SHF.L.U32 R3, R3, 0x1f, RZ ;  /* 0x0000001f03037819 */ /* 0x000fe200000006ff */
[----:B0-----:R-:W-:-:S05]  /*67e0*/  IMAD.U32 R6, RZ, RZ, UR4 ;  /* 0x00000004ff067e24 */ /* 0x001fca000f8e00ff */
[----:B------:R-:W-:-:S04]  /*67f0*/  LEA R5, R6, R5, 0x18 ;  /* 0x0000000506057211 */ /* 0x000fc800078ec0ff */
[----:B------:R-:W-:-:S13]  /*6800*/  R2UR UR4, R5 ;  /* 0x00000000050472ca */ /* 0x000fda00000e0000 */
[----:B------:R-:W-:-:S06]  /*6810*/  ULEA UR5, UR38, UR4, 0x3 ;  /* 0x0000000426057291 */ /* 0x000fcc000f8e183f */
[----:B------:R-:W-:-:S03]  /*6820*/  IMAD.U32 R229, RZ, RZ, UR5 ;  /* 0x00000005ffe57e24 */ /* 0x000fc6000f8e00ff */
[----:B------:R0:W1:Y:S01]  /*6830*/  SYNCS.PHASECHK.TRANS64.TRYWAIT P1, [UR5+0x38830], R3 ;  /* 0x03883003ff0075a7 */ /* 0x0000620008020145 */
[----:B------:R-:W-:Y:S05]  /*6840*/  @!P0 BRA `(.L_x_190) ;  /* 0x0000000000048947 */ /* 0x000fea0003800000 */
[----:B------:R-:W-:Y:S01]  /*6850*/  BPT.TRAP 0x1 ;  /* 0x000000040000795c */ /* 0x000fe20000300000 */
.L_x_190:
[----:B-1----:R-:W-:Y:S05]  /*6860*/  @P1 BRA `(.L_x_191) ;  /* 0x00000000000c1947 */ /* 0x002fea0003800000 */
[----:B------:R-:W-:-:S13]  /*6870*/  R2UR UR4, R229 ;  /* 0x00000000e50472ca */ /* 0x000fda00000e0000 */
[----:B------:R-:W1:Y:S02]  /*6880*/  SYNCS.PHASECHK.TRANS64.TRYWAIT P1, [UR4+0x38830], R3 ;  /* 0x03883003ff0075a7 */ /* 0x000e640008020144 */
[----:B-1----:R-:W-:Y:S05]  /*6890*/  @!P1 BRA `(.L_x_192) ;  /* 0x000000f800889947 */ /* 0x002fea0003800000 */
.L_x_191:
[----:B------:R-:W-:Y:S01]  /*68a0*/  R2UR UR6, R18 ;  /* 0x00000000120672ca */ /* 0x000fe200000e0000 */
[----:B------:R-:W-:Y:S01]  /*68b0*/  UIMAD UR4, UR38, 0xa00, UR39 ;  /* 0x00000a00260478a4 */ /* 0x000fe2000f8e0227 */
[----:B------:R-:W-:Y:S01]  /*68c0*/  R2UR UR7, R19 ;  /* 0x00000000130772ca */ /* 0x000fe200000e0000 */
[----:B------:R-:W-:Y:S01]  /*68d0*/  WARPGROUP.ARRIVE ;  /* 0x00000000000079c5 */ /* 0x000fe20000000000 */
[----:B------:R-:W-:Y:S01]  /*68e0*/  UMOV UR59, 0x40000040 ;  /* 0x40000040003b7882 */ /* 0x000fe20000000000 */
[----:B------:R-:W-:Y:S01]  /*68f0*/  R2UR UR14, R14 ;  /* 0x000000000e0e72ca */ /* 0x000fe200000e0000 */
[----:B------:R-:W-:Y:S01]  /*6900*/  UIADD3 UR18, UR4, 0x284, URZ ;  /* 0x0000028404127890 */ /* 0x000fe2000fffe03f */
[----:B------:R-:W-:Y:S01]  /*6910*/  R2UR UR15, R15 ;  /* 0x000000000f0f72ca */ /* 0x000fe200000e0000 */
[----:B------:R-:W-:Y:S01]  /*6920*/  UMOV UR58, UR4 ;  /* 0x00000004003a7c82 */ /* 0x000fe20008000000 */
[----:B------:R-:W-:Y:S01]  /*6930*/  R2UR UR10, R12 ;  /* 0x000000000c0a72ca */ /* 0x000fe200000e0000 */
[----:B------:R-:W-:Y:S01]  /*6940*/  UMOV UR19, 0x40000040 ;  /* 0x4000004000137882 */ /* 0x000fe20000000000 */
[----:B------:R-:W-:Y:S01]  /*6950*/  R2UR UR11, R13 ;  /* 0x000000000d0b72ca */ /* 0x000fe200000e0000 */
[----:B------:R-:W-:Y:S01]  /*6960*/  UIADD3 UR22, UR4, 0x286, URZ ;  /* 0x0000028604167890 */ /* 0x000fe2000fffe03f */
[-C--:B------:R-:W-:Y:S01]  /*6970*/  FMUL.FTZ R24, R24, R0.reuse ;  /* 0x0000000018187220 */ /* 0x080fe20000410000 */
[----:B------:R-:W-:Y:S01]  /*6980*/  UMOV UR56, UR6 ;  /* 0x0000000600387c82 */ /* 0x000fe20008000000 */
[----:B------:R-:W-:Y:S01]  /*6990*/  UMOV UR57, UR7 ;  /* 0x0000000700397c82 */ /* 0x000fe20008000000 */
[----:B------:R-:W-:Y:S01]  /*69a0*/  UMOV UR23, 0x40000040 ;  /* 0x4000004000177882 */ /* 0x000fe20000000000 */
[----:B------:R-:W-:Y:S01]  /*69b0*/  HGMMA.64x16x16.F32.BF16 R184, gdesc[UR56], RZ, !UPT, gsb0 ;  /* 0x0020000038b879f0 */ /* 0x000fe2000c0018ff */
[----:B------:R-:W-:Y:S01]  /*69c0*/  UIADD3 UR58, UR4, 0x80, URZ ;  /* 0x00000080043a7890 */ /* 0x000fe2000fffe03f */
[-C--:B------:R-:W-:Y:S01]  /*69d0*/  FMUL.FTZ R25, R25, R0.reuse ;  /* 0x0000000019197220 */ /* 0x080fe20000410000 */
[----:B------:R-:W-:Y:S01]  /*69e0*/  UMOV UR56, UR6 ;  /* 0x0000000600387c82 */ /* 0x000fe20008000000 */
[----:B------:R-:W-:Y:S01]  /*69f0*/  UMOV UR57, UR7 ;  /* 0x0000000700397c82 */ /* 0x000fe20008000000 */
[----:B------:R-:W-:Y:S01]  /*6a00*/  UMOV UR59, 0x40000040 ;  /* 0x40000040003b7882 */ /* 0x000fe20000000000 */
        /* <DEDUP_REMOVED lines=54> */
[----:B------:R-:W-:Y:S01]  /*6d70*/  UIADD3 UR58, UR4, 0x100, URZ ;  /* 0x00000100043a7890 */ /* 0x000fe2000fffe03f */
[-C--:B------:R-:W-:Y:S01]  /*6d80*/  FMUL.FTZ R101, R101, R0.reuse ;  /* 0x0000000065657220 */ /* 0x080fe20000410000 */
[----:B------:R-:W-:Y:S01]  /*6d90*/  UMOV UR56, UR6 ;  /* 0x0000000600387c82 */ /* 0x000fe20008000000 */
[----:B------:R-:W-:Y:S01]  /*6da0*/  UMOV UR57, UR7 ;  /* 0x0000000700397c82 */ /* 0x000fe20008000000 */
        /* <DEDUP_REMOVED lines=103> */
[----:B------:R-:W-:Y:S02]  /*7420*/  R2UR UR6, R10 ;  /* 0x000000000a0672ca */ /* 0x000fe400000e0000 */
[----:B------:R-:W-:Y:S01]  /*7430*/  R2UR UR7, R11 ;  /* 0x000000000b0772ca */ /* 0x000fe200000e0000 */
        /* <DEDUP_REMOVED lines=35> */
[----:B------:R-:W-:Y:S01]  /*7670*/  UIADD3 UR14, UR4, 0x282, URZ ;  /* 0x00000282040e7890 */ /* 0x000fe2000fffe03f */
        /* <DEDUP_REMOVED lines=127> */
[----:B------:R-:W-:Y:S02]  /*7e70*/  R2UR UR14, R8 ;  /* 0x00000000080e72ca */ /* 0x000fe400000e0000 */
[----:B------:R-:W-:-:S11]  /*7e80*/  R2UR UR15, R9 ;  /* 0x00000000090f72ca */ /* 0x000fd600000e0000 */
[----:B------:R-:W-:Y:S02]  /*7e90*/  UMOV UR56, UR14 ;  /* 0x0000000e00387c82 */ /* 0x000fe40008000000 */
[----:B------:R-:W-:Y:S01]  /*7ea0*/  UMOV UR57, UR15 ;  /* 0x0000000f00397c82 */ /* 0x000fe20008000000 */
[----:B------:R-:W-:Y:S01]  /*7eb0*/  UMOV UR5, UR15 ;  /* 0x0000000f00057c82 */ /* 0x000fe20008000000 */
        /* <DEDUP_REMOVED lines=221> */
[----:B------:R-:W-:Y:S01]  /*8c90*/  UMOV UR4, UR14 ;  /* 0x0000000e00047c82 */ /* 0x000fe20008000000 */
        /* <DEDUP_REMOVED lines=16> */
.L_x_193:
[----:B------:R-:W-:Y:S02]  /*8da0*/  R2UR UR5, R228 ;  /* 0x00000000e40572ca */ /* 0x000fe400000e0000 */
[----:B------:R-:W-:-:S11]  /*8db0*/  R2UR UR4, R5 ;  /* 0x00000000050472ca */ /* 0x000fd600000e0000 */
[----:B------:R-:W-:Y:S02]  /*8dc0*/  IMAD.U32 R0, RZ, RZ, UR5 ;  /* 0x00000005ff007e24 */ /* 0x000fe4000f8e00ff */
[----:B------:R-:W-:-:S03]  /*8dd0*/  ULEA UR4, UR61, UR4, 0x3 ;  /* 0x000000043d047291 */ /* 0x000fc6000f8e183f */
[----:B------:R-:W-:-:S06]  /*8de0*/  SHF.L.U32 R0, R0, 0x1f, RZ ;  /* 0x0000001f00007819 */ /* 0x000fcc00000006ff */
[----:B------:R2:W3:Y:S01]  /*8df0*/  SYNCS.PHASECHK.TRANS64.TRYWAIT P1, [UR4+0x38850], R0 ;  /* 0x03885000ff0075a7 */ /* 0x0004e20008020144 */
[----:B------:R-:W-:Y:S05]  /*8e00*/  @!P0 BRA `(.L_x_194) ;  /* 0x0000000000048947 */ /* 0x000fea0003800000 */
[----:B------:R-:W-:Y:S01]  /*8e10*/  BPT.TRAP 0x1 ;  /* 0x000000040000795c */ /* 0x000fe20000300000 */
.L_x_194:
[----:B---3--:R-:W-:Y:S05]  /*8e20*/  @P1 BRA `(.L_x_195) ;  /* 0x0000000000081947 */ /* 0x008fea0003800000 */
[----:B------:R-:W3:Y:S02]  /*8e30*/  SYNCS.PHASECHK.TRANS64.TRYWAIT P1, [UR4+0x38850], R0 ;  /* 0x03885000ff0075a7 */ /* 0x000ee40008020144 */
[----:B---3--:R-:W-:Y:S05]  /*8e40*/  @!P1 BRA `(.L_x_196) ;  /* 0x000000d400389947 */ /* 0x008fea0003800000 */
.L_x_195:
[----:B------:R-:W-:Y:S01]  /*8e50*/  R2UR UR5, R5 ;  /* 0x00000000050572ca */ /* 0x000fe200000e0000 */
[----:B------:R-:W-:Y:S01]  /*8e60*/  WARPGROUP.ARRIVE ;  /* 0x00000000000079c5 */ /* 0x000fe20000000000 */
[----:B------:R-:W-:-:S11]  /*8e70*/  UMOV UR7, 0x40000040 ;  /* 0x4000004000077882 */ /* 0x000fd60000000000 */
        /* <DEDUP_REMOVED lines=34> */
.L_x_197:
[----:B--23--:R-:W-:Y:S01]  /*90a0*/  FMUL.FTZ R0, R184, UR60 ;  /* 0x0000003cb8007c20 */ /* 0x00cfe20008410000 */
        /* <DEDUP_REMOVED lines=14> */
[----:B------:R-:W-:Y:S01]  /*9190*/  FMUL.FTZ R160, R161, UR60 ;  /* 0x0000003ca1a07c20 */ /* 0x000fe20008410000 */
[----:B------:R-:W-:Y:S01]  /*91a0*/  FMUL.FTZ R161, R164, UR60 ;  /* 0x0000003ca4a17c20 */ /* 0x000fe20008410000 */
[----:B------:R-:W-:Y:S01]  /*91b0*/  FMUL.FTZ R164, R165, UR60 ;  /* 0x0000003ca5a47c20 */ /* 0x000fe20008410000 */
[----:B------:R-:W-:Y:S01]  /*91c0*/  FMUL.FTZ R152, R152, UR60 ;  /* 0x0000003c98987c20 */ /* 0x000fe20008410000 */
[----:B------:R-:W-:Y:S01]  /*91d0*/  FMUL.FTZ R153, R153, UR60 ;  /* 0x0000003c99997c20 */ /* 0x000fe20008410000 */
[----:B------:R-:W-:Y:S01]  /*91e0*/  FMUL.FTZ R156, R156, UR60 ;  /* 0x0000003c9c9c7c20 */ /* 0x000fe20008410000 */
[----:B------:R-:W-:Y:S01]  /*91f0*/  FMUL.FTZ R157, R157, UR60 ;  /* 0x0000003c9d9d7c20 */ /* 0x000fe20008410000 */
[----:B------:R-:W3:Y:S01]  /*9200*/  MUFU.TANH R184, R184 ;  /* 0x000000b800b87308 */ /* 0x000ee20000002400 */
[----:B01----:R-:W-:Y:S01]  /*9210*/  FMNMX.FTZ R3, R0, R227, !PT ;  /* 0x000000e300037209 */ /* 0x003fe20007810000 */
        /* <DEDUP_REMOVED lines=14> */
[----:B------:R-:W1:Y:S01]  /*9300*/  MUFU.TANH R176, R176 ;  /* 0x000000b000b07308 */ /* 0x000e620000002400 */
[----:B---3--:R-:W-:Y:S01]  /*9310*/  FMNMX.FTZ R3, R184, R3, !PT ;  /* 0x00000003b8037209 */ /* 0x008fe20007810000 */
[----:B------:R-:W-:Y:S01]  /*9320*/  FMUL.FTZ R162, R162, UR60 ;  /* 0x0000003ca2a27c20 */ /* 0x000fe20008410000 */
[----:B------:R-:W-:Y:S01]  /*9330*/  FMUL.FTZ R163, R163, UR60 ;  /* 0x0000003ca3a37c20 */ /* 0x000fe20008410000 */
[----:B------:R-:W-:Y:S01]  /*9340*/  FMUL.FTZ R166, R166, UR60 ;  /* 0x0000003ca6a67c20 */ /* 0x000fe20008410000 */
[----:B------:R-:W-:Y:S01]  /*9350*/  FMUL.FTZ R167, R167, UR60 ;  /* 0x0000003ca7a77c20 */ /* 0x000fe20008410000 */
[----:B------:R-:W-:Y:S01]  /*9360*/  FMUL.FTZ R154, R154, UR60 ;  /* 0x0000003c9a9a7c20 */ /* 0x000fe20008410000 */
[----:B------:R-:W-:Y:S01]  /*9370*/  FMUL.FTZ R155, R155, UR60 ;  /* 0x0000003c9b9b7c20 */ /* 0x000fe20008410000 */
[----:B------:R-:W2:Y:S01]  /*9380*/  MUFU.TANH R188, R188 ;  /* 0x000000bc00bc7308 */ /* 0x000ea20000002400 */
[----:B0-----:R-:W-:Y:S01]  /*9390*/  FMNMX.FTZ R3, R185, R3, !PT ;  /* 0x00000003b9037209 */ /* 0x001fe20007810000 */
[----:B------:R-:W-:Y:S01]  /*93a0*/  FMUL.FTZ R158, R158, UR60 ;  /* 0x0000003c9e9e7c20 */ /* 0x000fe20008410000 */
[----:B------:R-:W-:Y:S01]  /*93b0*/  FMUL.FTZ R159, R159, UR60 ;  /* 0x0000003c9f9f7c20 */ /* 0x000fe20008410000 */
[----:B------:R-:W-:Y:S01]  /*93c0*/  ULDC UR5, c[0x0][0x988] ;  /* 0x0002620000057ab9 */ /* 0x000fe20000000800 */
[----:B------:R-:W-:-:S02]  /*93d0*/  R2UR UR6, R229 ;  /* 0x00000000e50672ca */ /* 0x000fc400000e0000 */
[----:B------:R-:W-:Y:S01]  /*93e0*/  R2UR UR7, R6 ;  /* 0x00000000060772ca */ /* 0x000fe200000e0000 */
[----:B------:R-:W0:Y:S01]  /*93f0*/  MUFU.TANH R177, R177 ;  /* 0x000000b100b17308 */ /* 0x000e220000002400 */
[----:B-1----:R-:W-:-:S07]  /*9400*/  FMNMX.FTZ R3, R176, R3, !PT ;  /* 0x00000003b0037209 */ /* 0x002fce0007810000 */
[----:B------:R-:W1:Y:S01]  /*9410*/  MUFU.TANH R180, R180 ;  /* 0x000000b400b47308 */ /* 0x000e620000002400 */
[----:B--2---:R-:W-:Y:S01]  /*9420*/  FMNMX.FTZ R3, R188, R3, !PT ;  /* 0x00000003bc037209 */ /* 0x004fe20007810000 */
[----:B------:R-:W-:-:S04]  /*9430*/  UIADD3 UR6, UR6, 0x38840, URZ ;  /* 0x0003884006067890 */ /* 0x000fc8000fffe03f */
[----:B------:R-:W-:Y:S02]  /*9440*/  UPRMT UR6, UR7, 0x654, UR6 ;  /* 0x0000065407067896 */ /* 0x000fe40008000006 */
[----:B------:R-:W2:Y:S01]  /*9450*/  MUFU.TANH R168, R168 ;  /* 0x000000a800a87308 */ /* 0x000ea20000002400 */
[----:B0-----:R-:W-:-:S06]  /*9460*/  FMNMX.FTZ R3, R177, R3, !PT ;  /* 0x00000003b1037209 */ /* 0x001fcc0007810000 */
[----:B------:R-:W-:Y:S01]  /*9470*/  SYNCS.ARRIVE.TRANS64.RED.A1T0 RZ, [UR6], RZ ;  /* 0x000000ffffff79a7 */ /* 0x000fe20008100406 */
[----:B------:R-:W0:Y:S01]  /*9480*/  MUFU.TANH R169, R169 ;  /* 0x000000a900a97308 */ /* 0x000e220000002400 */
[----:B-1----:R-:W-:-:S07]  /*9490*/  FMNMX.FTZ R3, R180, R3, !PT ;  /* 0x00000003b4037209 */ /* 0x002fce0007810000 */
[----:B------:R-:W1:Y:S01]  /*94a0*/  MUFU.TANH R172, R172 ;  /* 0x000000ac00ac7308 */ /* 0x000e620000002400 */
[----:B--2---:R-:W-:-:S07]  /*94b0*/  FMNMX.FTZ R3, R168, R3, !PT ;  /* 0x00000003a8037209 */ /* 0x004fce0007810000 */
[----:B------:R-:W2:Y:S01]  /*94c0*/  MUFU.TANH R173, R173 ;  /* 0x000000ad00ad7308 */ /* 0x000ea20000002400 */
[----:B0-----:R-:W-:-:S07]  /*94d0*/  FMNMX.FTZ R3, R169, R3, !PT ;  /* 0x00000003a9037209 */ /* 0x001fce0007810000 */
        /* <DEDUP_REMOVED lines=19> */
[----:B-1----:R-:W-:-:S05]  /*9610*/  FMNMX.FTZ R4, R157, R3, !PT ;  /* 0x000000039d047209 */ /* 0x002fca0007810000 */
[----:B------:R-:W1:Y:S02]  /*9620*/  SHFL.BFLY PT, R3, R4, 0x2, 0x1f ;  /* 0x0c401f0004037f89 */ /* 0x000e6400000e0000 */
[----:B------:R-:W3:Y:S08]  /*9630*/  MUFU.TANH R187, R187 ;  /* 0x000000bb00bb7308 */ /* 0x000ef00000002400 */
[----:B------:R-:W4:Y:S08]  /*9640*/  MUFU.TANH R189, R189 ;  /* 0x000000bd00bd7308 */ /* 0x000f300000002400 */
[----:B------:R-:W5:Y:S01]  /*9650*/  MUFU.TANH R178, R178 ;  /* 0x000000b200b27308 */ /* 0x000f620000002400 */
[----:B-1----:R-:W-:-:S07]  /*9660*/  FMNMX.FTZ R4, R4, R3, !PT ;  /* 0x0000000304047209 */ /* 0x002fce0007810000 */
[----:B------:R-:W1:Y:S01]  /*9670*/  MUFU.TANH R179, R179 ;  /* 0x000000b300b37308 */ /* 0x000e620000002400 */
[----:B------:R-:W2:Y:S07]  /*9680*/  SHFL.BFLY PT, R3, R4, 0x1, 0x1f ;  /* 0x0c201f0004037f89 */ /* 0x000eae00000e0000 */
[----:B------:R-:W1:Y:S08]  /*9690*/  MUFU.TANH R182, R182 ;  /* 0x000000b600b67308 */ /* 0x000e700000002400 */
[----:B------:R-:W1:Y:S08]  /*96a0*/  MUFU.TANH R183, R183 ;  /* 0x000000b700b77308 */ /* 0x000e700000002400 */
[----:B------:R-:W1:Y:S01]  /*96b0*/  MUFU.TANH R170, R170 ;  /* 0x000000aa00aa7308 */ /* 0x000e620000002400 */
[----:B--2---:R-:W-:-:S02]  /*96c0*/  FMNMX.FTZ R4, R4, R3, !PT ;  /* 0x0000000304047209 */ /* 0x004fc40007810000 */
[----:B------:R-:W-:-:S05]  /*96d0*/  FMNMX.FTZ R3, R165, R21, !PT ;  /* 0x00000015a5037209 */ /* 0x000fca0007810000 */
[----:B------:R-:W2:Y:S01]  /*96e0*/  MUFU.TANH R171, R171 ;  /* 0x000000ab00ab7308 */ /* 0x000ea20000002400 */
[----:B0-----:R-:W-:Y:S01]  /*96f0*/  FMNMX.FTZ R3, R186, R3, !PT ;  /* 0x00000003ba037209 */ /* 0x001fe20007810000 */
[----:B------:R-:W-:-:S03]  /*9700*/  FADD.FTZ R193, -R4, R227 ;  /* 0x000000e304c17221 */ /* 0x000fc60000010100 */
[----:B---3--:R-:W-:Y:S01]  /*9710*/  FMNMX.FTZ R3, R187, R3, !PT ;  /* 0x00000003bb037209 */ /* 0x008fe20007810000 */
[----:B------:R-:W-:Y:S02]  /*9720*/  FMUL.FTZ R193, R193, UR5 ;  /* 0x00000005c1c17c20 */ /* 0x000fe40008410000 */
[----:B------:R-:W0:Y:S01]  /*9730*/  MUFU.TANH R174, R174 ;  /* 0x000000ae00ae7308 */ /* 0x000e220000002400 */
[----:B----4-:R-:W-:-:S04]  /*9740*/  FMNMX.FTZ R3, R189, R3, !PT ;  /* 0x00000003bd037209 */ /* 0x010fc80007810000 */
[----:B-----5:R-:W-:-:S03]  /*9750*/  FMNMX.FTZ R3, R178, R3, !PT ;  /* 0x00000003b2037209 */ /* 0x020fc60007810000 */
[----:B------:R-:W3:Y:S01]  /*9760*/  MUFU.TANH R175, R175 ;  /* 0x000000af00af7308 */ /* 0x000ee20000002400 */
[----:B-1----:R-:W-:-:S04]  /*9770*/  FMNMX.FTZ R3, R179, R3, !PT ;  /* 0x00000003b3037209 */ /* 0x002fc80007810000 */
[----:B------:R-:W-:-:S03]  /*9780*/  FMNMX.FTZ R3, R182, R3, !PT ;  /* 0x00000003b6037209 */ /* 0x000fc60007810000 */
[----:B------:R-:W1:Y:S01]  /*9790*/  MUFU.TANH R162, R162 ;  /* 0x000000a200a27308 */ /* 0x000e620000002400 */
[----:B------:R-:W-:-:S04]  /*97a0*/  FMNMX.FTZ R3, R183, R3, !PT ;  /* 0x00000003b7037209 */ /* 0x000fc80007810000 */
[----:B------:R-:W-:-:S03]  /*97b0*/  FMNMX.FTZ R3, R170, R3, !PT ;  /* 0x00000003aa037209 */ /* 0x000fc60007810000 */
[----:B------:R-:W4:Y:S01]  /*97c0*/  MUFU.TANH R163, R163 ;  /* 0x000000a300a37308 */ /* 0x000f220000002400 */
[----:B--2---:R-:W-:-:S04]  /*97d0*/  FMNMX.FTZ R3, R171, R3, !PT ;  /* 0x00000003ab037209 */ /* 0x004fc80007810000 */
[----:B0-----:R-:W-:-:S03]  /*97e0*/  FMNMX.FTZ R3, R174, R3, !PT ;  /* 0x00000003ae037209 */ /* 0x001fc60007810000 */
[----:B------:R-:W0:Y:S01]  /*97f0*/  MUFU.TANH R166, R166 ;  /* 0x000000a600a67308 */ /* 0x000e220000002400 */
[----:B---3--:R-:W-:-:S04]  /*9800*/  FMNMX.FTZ R3, R175, R3, !PT ;  /* 0x00000003af037209 */ /* 0x008fc80007810000 */
[----:B-1----:R-:W-:-:S03]  /*9810*/  FMNMX.FTZ R3, R162, R3, !PT ;  /* 0x00000003a2037209 */ /* 0x002fc60007810000 */
[----:B------:R-:W1:Y:S01]  /*9820*/  MUFU.TANH R167, R167 ;  /* 0x000000a700a77308 */ /* 0x000e620000002400 */
[----:B----4-:R-:W-:-:S07]  /*9830*/  FMNMX.FTZ R3, R163, R3, !PT ;  /* 0x00000003a3037209 */ /* 0x010fce0007810000 */
[----:B------:R-:W2:Y:S01]  /*9840*/  MUFU.TANH R154, R154 ;  /* 0x0000009a009a7308 */ /* 0x000ea20000002400 */
[----:B0-----:R-:W-:-:S07]  /*9850*/  FMNMX.FTZ R3, R166, R3, !PT ;  /* 0x00000003a6037209 */ /* 0x001fce0007810000 */
[----:B------:R-:W0:Y:S01]  /*9860*/  MUFU.TANH R155, R155 ;  /* 0x0000009b009b7308 */ /* 0x000e220000002400 */
[----:B-1----:R-:W-:-:S07]  /*9870*/  FMNMX.FTZ R3, R167, R3, !PT ;  /* 0x00000003a7037209 */ /* 0x002fce0007810000 */
[----:B------:R-:W1:Y:S01]  /*9880*/  MUFU.TANH R158, R158 ;  /* 0x0000009e009e7308 */ /* 0x000e620000002400 */
[----:B--2---:R-:W-:-:S07]  /*9890*/  FMNMX.FTZ R3, R154, R3, !PT ;  /* 0x000000039a037209 */ /* 0x004fce0007810000 */
[----:B------:R-:W2:Y:S01]  /*98a0*/  MUFU.TANH R159, R159 ;  /* 0x0000009f009f7308 */ /* 0x000ea20000002400 */
[----:B0-----:R-:W-:-:S04]  /*98b0*/  FMNMX.FTZ R3, R155, R3, !PT ;  /* 0x000000039b037209 */ /* 0x001fc80007810000 */
[----:B-1----:R-:W-:-:S04]  /*98c0*/  FMNMX.FTZ R3, R158, R3, !PT ;  /* 0x000000039e037209 */ /* 0x002fc80007810000 */
[----:B--2---:R-:W-:-:S05]  /*98d0*/  FMNMX.FTZ R3, R159, R3, !PT ;  /* 0x000000039f037209 */ /* 0x004fca0007810000 */
[----:B------:R-:W0:Y:S02]  /*98e0*/  SHFL.BFLY PT, R190, R3, 0x2, 0x1f ;  /* 0x0c401f0003be7f89 */ /* 0x000e2400000e0000 */
[----:B0-----:R-:W-:-:S05]  /*98f0*/  FMNMX.FTZ R3, R3, R190, !PT ;  /* 0x000000be03037209 */ /* 0x001fca0007810000 */
[----:B------:R-:W0:Y:S02]  /*9900*/  SHFL.BFLY PT, R190, R3, 0x1, 0x1f ;  /* 0x0c201f0003be7f89 */ /* 0x000e2400000e0000 */
[----:B0-----:R-:W-:-:S05]  /*9910*/  FMNMX.FTZ R3, R3, R190, !PT ;  /* 0x000000be03037209 */ /* 0x001fca0007810000 */
[----:B------:R-:W-:Y:S01]  /*9920*/  FADD.FTZ R192, -R3, R21 ;  /* 0x0000001503c07221 */ /* 0x000fe20000010100 */
[----:B------:R-:W-:-:S03]  /*9930*/  FMUL.FTZ R21, R4, UR5 ;  /* 0x0000000504157c20 */ /* 0x000fc60008410000 */
[----:B------:R-:W-:Y:S01]  /*9940*/  FMUL.FTZ R192, R192, UR5 ;  /* 0x00000005c0c07c20 */ /* 0x000fe20008410000 */
[--C-:B------:R-:W-:Y:S01]  /*9950*/  FFMA.FTZ R190, R0, UR5, -R21.reuse ;  /* 0x0000000500be7c23 */ /* 0x100fe20008010815 */
        /* <DEDUP_REMOVED lines=18> */
[----:B------:R-:W-:Y:S01]  /*9a80*/  FFMA.FTZ R21, R157, UR5, -R21 ;  /* 0x000000059d157c23 */ /* 0x000fe20008010815 */
[----:B------:R-:W-:Y:S01]  /*9a90*/  FMUL.FTZ R157, R3, UR5 ;  /* 0x00000005039d7c20 */ /* 0x000fe20008410000 */
[----:B------:R-:W-:Y:S03]  /*9aa0*/  MUFU.EX2 R0, R193 ;  /* 0x000000c100007308 */ /* 0x000fe60000000800 */
        /* <DEDUP_REMOVED lines=22> */
[----:B0-----:R-:W-:Y:S01]  /*9c10*/  FFMA.FTZ R17, R0, R17, R190 ;  /* 0x0000001100117223 */ /* 0x001fe200000100be */
[----:B------:R-:W-:-:S06]  /*9c20*/  FFMA.FTZ R195, R159, UR5, -R157 ;  /* 0x000000059fc37c23 */ /* 0x000fcc000801089d */
[----:B------:R-:W0:Y:S08]  /*9c30*/  MUFU.EX2 R191, R191 ;  /* 0x000000bf00bf7308 */ /* 0x000e300000000800 */
[----:B------:R-:W2:Y:S01]  /*9c40*/  MUFU.EX2 R186, R186 ;  /* 0x000000ba00ba7308 */ /* 0x000ea20000000800 */
[----:B-1----:R-:W-:-:S07]  /*9c50*/  FFMA.FTZ R7, R2, R7, R165 ;  /* 0x0000000702077223 */ /* 0x002fce00000100a5 */
[----:B------:R-:W1:Y:S01]  /*9c60*/  MUFU.EX2 R184, R184 ;  /* 0x000000b800b87308 */ /* 0x000e620000000800 */
[----:B0-----:R-:W-:-:S07]  /*9c70*/  FADD.FTZ R17, R191, R17 ;  /* 0x00000011bf117221 */ /* 0x001fce0000010000 */
[----:B------:R-:W0:Y:S01]  /*9c80*/  MUFU.EX2 R187, R187 ;  /* 0x000000bb00bb7308 */ /* 0x000e220000000800 */
[----:B--2---:R-:W-:-:S07]  /*9c90*/  FADD.FTZ R157, R186, R7 ;  /* 0x00000007ba9d7221 */ /* 0x004fce0000010000 */
[----:B------:R-:W2:Y:S01]  /*9ca0*/  MUFU.EX2 R185, R185 ;  /* 0x000000b900b97308 */ /* 0x000ea20000000800 */
[----:B-1----:R-:W-:-:S07]  /*9cb0*/  FADD.FTZ R7, R184, R17 ;  /* 0x00000011b8077221 */ /* 0x002fce0000010000 */
        /* <DEDUP_REMOVED lines=65> */
[----:B-1----:R-:W-:Y:S01]  /*a0d0*/  FADD.FTZ R157, R158, R17 ;  /* 0x000000119e9d7221 */ /* 0x002fe20000010000 */
[----:B0-----:R-:W-:-:S03]  /*a0e0*/  FADD.FTZ R17, R21, R7 ;  /* 0x0000000715117221 */ /* 0x001fc60000010000 */
[----:B--2---:R-:W-:Y:S01]  /*a0f0*/  FADD.FTZ R7, R195, R157 ;  /* 0x0000009dc3077221 */ /* 0x004fe20000010000 */
[----:B------:R-:W-:Y:S06]  /*a100*/  @!P0 BRA `(.L_x_198) ;  /* 0x0000000000048947 */ /* 0x000fec0003800000 */
[----:B------:R-:W-:Y:S01]  /*a110*/  BPT.TRAP 0x1 ;  /* 0x000000040000795c */ /* 0x000fe20000300000 */
.L_x_198:
[----:B------:R-:W-:Y:S01]  /*a120*/  R2UR UR10, R22 ;  /* 0x00000000160a72ca */ /* 0x000fe200000e0000 */
[----:B------:R-:W-:Y:S01]  /*a130*/  UIADD3 UR4, UR4, 0x38860, URZ ;  /* 0x0003886004047890 */ /* 0x000fe2000fffe03f */
[----:B------:R-:W-:Y:S01]  /*a140*/  R2UR UR7, R20 ;  /* 0x00000000140772ca */ /* 0x000fe200000e0000 */
[----:B------:R-:W-:Y:S01]  /*a150*/  UMOV UR61, UR38 ;  /* 0x00000026003d7c82 */ /* 0x000fe20008000000 */
[----:B------:R-:W-:Y:S01]  /*a160*/  R2UR UR6, R6 ;  /* 0x00000000060672ca */ /* 0x000fe200000e0000 */
[----:B------:R-:W-:Y:S01]  /*a170*/  IMAD.MOV.U32 R227, RZ, RZ, R4 ;  /* 0x000000ffffe37224 */ /* 0x000fe200078e0004 */
[----:B------:R-:W-:Y:S01]  /*a180*/  F2FP.BF16.F32.PACK_AB R194, R21, R156 ;  /* 0x0000009c15c2723e */ /* 0x000fe200000010ff */
[----:B------:R-:W-:Y:S01]  /*a190*/  IMAD.MOV.U32 R21, RZ, RZ, R3 ;  /* 0x000000ffff157224 */ /* 0x000fe200078e0003 */
[----:B------:R-:W-:Y:S02]  /*a1a0*/  F2FP.BF16.F32.PACK_AB R208, R191, R190 ;  /* 0x000000bebfd0723e */ /* 0x000fe400000010ff */
[----:B------:R-:W-:-:S02]  /*a1b0*/  F2FP.BF16.F32.PACK_AB R209, R186, R165 ;  /* 0x000000a5bad1723e */ /* 0x000fc400000010ff */
[----:B------:R-:W-:Y:S02]  /*a1c0*/  F2FP.BF16.F32.PACK_AB R210, R185, R184 ;  /* 0x000000b8b9d2723e */ /* 0x000fe400000010ff */
[----:B------:R-:W-:Y:S01]  /*a1d0*/  F2FP.BF16.F32.PACK_AB R211, R189, R187 ;  /* 0x000000bbbdd3723e */ /* 0x000fe200000010ff */
[----:B------:R-:W-:Y:S01]  /*a1e0*/  UISETP.GT.AND UP0, UPT, UR7, UR10, UPT ;  /* 0x0000000a0700728c */ /* 0x000fe2000bf04270 */
[----:B------:R-:W-:Y:S01]  /*a1f0*/  F2FP.BF16.F32.PACK_AB R204, R188, R176 ;  /* 0x000000b0bccc723e */ /* 0x000fe200000010ff */
[----:B------:R-:W-:Y:S01]  /*a200*/  UPRMT UR4, UR6, 0x654, UR4 ;  /* 0x0000065406047896 */ /* 0x000fe20008000004 */
[----:B------:R-:W-:Y:S02]  /*a210*/  R2UR UR6, R16 ;  /* 0x00000000100672ca */ /* 0x000fe400000e0000 */
[----:B------:R-:W-:Y:S02]  /*a220*/  F2FP.BF16.F32.PACK_AB R205, R179, R178 ;  /* 0x000000b2b3cd723e */ /* 0x000fe400000010ff */
[----:B------:R-:W-:-:S02]  /*a230*/  PLOP3.LUT P1, PT, PT, PT, UP0, 0x80, 0x0 ;  /* 0x000000000000781c */ /* 0x000fc40003f2f008 */
[----:B------:R-:W-:Y:S02]  /*a240*/  F2FP.BF16.F32.PACK_AB R206, R180, R177 ;  /* 0x000000b1b4ce723e */ /* 0x000fe400000010ff */
[----:B------:R-:W-:Y:S01]  /*a250*/  SYNCS.ARRIVE.TRANS64.RED.A1T0 RZ, [UR4], RZ ;  /* 0x000000ffffff79a7 */ /* 0x000fe20008100404 */
[----:B------:R-:W-:Y:S01]  /*a260*/  UIADD3 UR4, UR7, -0x1, URZ ;  /* 0xffffffff07047890 */ /* 0x000fe2000fffe03f */
[----:B------:R-:W-:Y:S02]  /*a270*/  F2FP.BF16.F32.PACK_AB R207, R183, R182 ;  /* 0x000000b6b7cf723e */ /* 0x000fe400000010ff */
[----:B------:R-:W-:Y:S01]  /*a280*/  F2FP.BF16.F32.PACK_AB R200, R169, R168 ;  /* 0x000000a8a9c8723e */ /* 0x000fe200000010ff */
[----:B------:R-:W-:Y:S01]  /*a290*/  IMAD.U32 R228, RZ, RZ, UR6 ;  /* 0x00000006ffe47e24 */ /* 0x000fe2000f8e00ff */
[----:B------:R-:W-:Y:S01]  /*a2a0*/  F2FP.BF16.F32.PACK_AB R201, R171, R170 ;  /* 0x000000aaabc9723e */ /* 0x000fe200000010ff */
[----:B------:R-:W-:Y:S01]  /*a2b0*/  IMAD.U32 R20, RZ, RZ, UR4 ;  /* 0x00000004ff147e24 */ /* 0x000fe2000f8e00ff */
[----:B------:R-:W-:-:S02]  /*a2c0*/  F2FP.BF16.F32.PACK_AB R202, R173, R172 ;  /* 0x000000acadca723e */ /* 0x000fc400000010ff */
[----:B------:R-:W-:Y:S02]  /*a2d0*/  F2FP.BF16.F32.PACK_AB R203, R175, R174 ;  /* 0x000000aeafcb723e */ /* 0x000fe400000010ff */
[----:B------:R-:W-:Y:S02]  /*a2e0*/  F2FP.BF16.F32.PACK_AB R196, R160, R181 ;  /* 0x000000b5a0c4723e */ /* 0x000fe400000010ff */
[----:B------:R-:W-:Y:S02]  /*a2f0*/  F2FP.BF16.F32.PACK_AB R197, R163, R162 ;  /* 0x000000a2a3c5723e */ /* 0x000fe400000010ff */
[----:B------:R-:W-:Y:S02]  /*a300*/  F2FP.BF16.F32.PACK_AB R198, R164, R161 ;  /* 0x000000a1a4c6723e */ /* 0x000fe400000010ff */
[----:B------:R-:W-:Y:S02]  /*a310*/  F2FP.BF16.F32.PACK_AB R199, R167, R166 ;  /* 0x000000a6a7c7723e */ /* 0x000fe400000010ff */
[----:B------:R-:W-:-:S02]  /*a320*/  F2FP.BF16.F32.PACK_AB R192, R153, R152 ;  /* 0x0000009899c0723e */ /* 0x000fc400000010ff */
[----:B------:R-:W-:Y:S02]  /*a330*/  F2FP.BF16.F32.PACK_AB R193, R155, R154 ;  /* 0x0000009a9bc1723e */ /* 0x000fe400000010ff */
[----:B------:R-:W-:Y:S01]  /*a340*/  F2FP.BF16.F32.PACK_AB R195, R195, R158 ;  /* 0x0000009ec3c3723e */ /* 0x000fe200000010ff */
[----:B------:R-:W-:Y:S06]  /*a350*/  @P1 BRA `(.L_x_199) ;  /* 0xffffffc000e41947 */ /* 0x000fec000383ffff */
.L_x_188:
        /* <DEDUP_REMOVED lines=131> */
.L_x_200:
[----:B------:R-:W-:Y:S01]  /*ab90*/  R2UR UR4, R16 ;  /* 0x00000000100472ca */ /* 0x000fe200000e0000 */
[----:B------:R-:W-:-:S04]  /*aba0*/  IMAD.U32 R12, RZ, RZ, UR38 ;  /* 0x00000026ff0c7e24 */ /* 0x000fc8000f8e00ff */
[----:B------:R-:W-:-:S08]  /*abb0*/  IMAD R12, R12, 0x8, R5 ;  /* 0x000000080c0c7824 */ /* 0x000fd000078e0205 */
[----:B------:R-:W-:-:S05]  /*abc0*/  IMAD.U32 R9, RZ, RZ, UR4 ;  /* 0x00000004ff097e24 */ /* 0x000fca000f8e00ff */
[----:B------:R-:W-:-:S04]  /*abd0*/  SHF.L.U32 R9, R9, 0x1f, RZ ;  /* 0x0000001f09097819 */ /* 0x000fc800000006ff */
[----:B------:R0:W1:Y:S01]  /*abe0*/  SYNCS.PHASECHK.TRANS64.TRYWAIT P1, [R12+URZ+0x38850], R9 ;  /* 0x038850090c0075a7 */ /* 0x000062000802017f */
[----:B------:R-:W-:Y:S05]  /*abf0*/  @!P0 BRA `(.L_x_201) ;  /* 0x0000000000048947 */ /* 0x000fea0003800000 */
[----:B------:R-:W-:Y:S01]  /*ac00*/  BPT.TRAP 0x1 ;  /* 0x000000040000795c */ /* 0x000fe20000300000 */
.L_x_201:
[----:B------:R-:W-:-:S05]  /*ac10*/  VIADD R5, R5, 0x400 ;  /* 0x0000040005057836 */ /* 0x000fca0000000000 */
[----:B------:R-:W-:-:S04]  /*ac20*/  SHF.R.U32.HI R5, RZ, 0x4, R5 ;  /* 0x00000004ff057819 */ /* 0x000fc80000011605 */
[----:B------:R-:W-:Y:S01]  /*ac30*/  LOP3.LUT R5, R5, 0x3fff, RZ, 0xc0, !PT ;  /* 0x00003fff05057812 */ /* 0x000fe200078ec0ff */
[----:B-1----:R-:W-:Y:S06]  /*ac40*/  @P1 BRA `(.L_x_202) ;  /* 0x0000000000081947 */ /* 0x002fec0003800000 */
[----:B------:R-:W1:Y:S02]  /*ac50*/  SYNCS.PHASECHK.TRANS64.TRYWAIT P1, [R12+URZ+0x38850], R9 ;  /* 0x038850090c0075a7 */ /* 0x000e64000802017f */
[----:B-1----:R-:W-:Y:S05]  /*ac60*/  @!P1 BRA `(.L_x_203) ;  /* 0x000000b400c89947 */ /* 0x002fea0003800000 */
.L_x_202:
[----:B------:R-:W-:Y:S01]  /*ac70*/  LOP3.LUT R5, R5, 0x2800000, RZ, 0xfc, !PT ;  /* 0x0280000005057812 */ /* 0x000fe200078efcff */
[----:B------:R-:W-:Y:S01]  /*ac80*/  IMAD.U32 R8, RZ, RZ, UR38 ;  /* 0x00000026ff087e24 */ /* 0x000fe2000f8e00ff */
[----:B01----:R-:W-:Y:S01]  /*ac90*/  MOV R9, 0x40000040 ;  /* 0x4000004000097802 */ /* 0x003fe20000000f00 */
[----:B------:R-:W-:Y:S05]  /*aca0*/  WARPSYNC.ALL ;  /* 0x0000000000007948 */ /* 0x000fea0003800000 */
[----:B------:R-:W-:Y:S01]  /*acb0*/  IMAD R8, R8, 0xa00, R5 ;  /* 0x00000a0008087824 */ /* 0x000fe200078e0205 */
[----:B------:R-:W-:Y:S01]  /*acc0*/  R2UR UR7, R9 ;  /* 0x00000000090772ca */ /* 0x000fe200000e0000 */
[----:B------:R-:W-:Y:S01]  /*acd0*/  WARPGROUP.ARRIVE ;  /* 0x00000000000079c5 */ /* 0x000fe20000000000 */
[----:B------:R-:W-:Y:S01]  /*ace0*/  IMAD.MOV.U32 R11, RZ, RZ, 0x40000040 ;  /* 0x40000040ff0b7424 */ /* 0x000fe200078e00ff */
[----:B------:R-:W0:Y:S01]  /*acf0*/  SHFL.BFLY PT, R0, R17, 0x2, 0x1f ;  /* 0x0c401f0011007f89 */ /* 0x000e2200000e0000 */
[C---:B------:R-:W-:Y:S01]  /*ad00*/  R2UR UR6, R8.reuse ;  /* 0x00000000080672ca */ /* 0x040fe200000e0000 */
[----:B------:R-:W-:-:S02]  /*ad10*/  VIADD R10, R8, 0x80 ;  /* 0x00000080080a7836 */ /* 0x000fc40000000000 */
[----:B------:R-:W-:Y:S01]  /*ad20*/  IMAD.MOV.U32 R9, RZ, RZ, 0x40000040 ;  /* 0x40000040ff097424 */ /* 0x000fe200078e00ff */
[----:B------:R-:W1:Y:S01]  /*ad30*/  SHFL.BFLY PT, R2, R7, 0x2, 0x1f ;  /* 0x0c401f0007027f89 */ /* 0x000e6200000e0000 */
[----:B------:R-:W-:-:S08]  /*ad40*/  IMAD.U32 R15, RZ, RZ, UR5 ;  /* 0x00000005ff0f7e24 */ /* 0x000fd0000f8e00ff */
[----:B------:R-:W-:Y:S01]  /*ad50*/  HGMMA.64x256x16.F32.BF16 R24, R208, gdesc[UR4].tnspB, R24, gsb0 ;  /* 0x43e00004d0187df0 */ /* 0x000fe20008001818 */
[----:B------:R-:W-:Y:S01]  /*ad60*/  R2UR UR6, R10 ;  /* 0x000000000a0672ca */ /* 0x000fe200000e0000 */
[----:B------:R-:W-:Y:S01]  /*ad70*/  VIADD R10, R8, 0x100 ;  /* 0x00000100080a7836 */ /* 0x000fe20000000000 */
[----:B------:R-:W-:Y:S01]  /*ad80*/  R2UR UR7, R11 ;  /* 0x000000000b0772ca */ /* 0x000fe200000e0000 */
[----:B------:R-:W-:Y:S02]  /*ad90*/  IMAD.MOV.U32 R11, RZ, RZ, 0x40000040 ;  /* 0x40000040ff0b7424 */ /* 0x000fe400078e00ff */
[----:B0-----:R-:W-:Y:S01]  /*ada0*/  FADD.FTZ R0, R0, R17 ;  /* 0x0000001100007221 */ /* 0x001fe20000010000 */
[----:B-1----:R-:W-:-:S04]  /*adb0*/  FADD.FTZ R2, R2, R7 ;  /* 0x0000000702027221 */ /* 0x002fc80000010000 */
[----:B------:R-:W0:Y:S01]  /*adc0*/  SHFL.BFLY PT, R5, R0, 0x1, 0x1f ;  /* 0x0c201f0000057f89 */ /* 0x000e2200000e0000 */
[----:B------:R-:W-:Y:S01]  /*add0*/  IMAD.MOV.U32 R7, RZ, RZ, RZ ;  /* 0x000000ffff077224 */ /* 0x000fe200078e00ff */
[----:B------:R-:W-:Y:S02]  /*ade0*/  WARPGROUP.DEPBAR.LE gsb0, 0x0 ;  /* 0x00008000000079c5 */ /* 0x000fe40000010000 */
[----:B------:R-:W-:-:S13]  /*adf0*/  WARPGROUP.ARRIVE ;  /* 0x00000000000079c5 */ /* 0x000fda0000000000 */
[----:B------:R-:W-:Y:S01]  /*ae00*/  HGMMA.64x256x16.F32.BF16 R24, R204, gdesc[UR4].tnspB, R24, gsb0 ;  /* 0x43e00004cc187df0 */ /* 0x000fe20008001818 */
[----:B------:R-:W-:Y:S01]  /*ae10*/  R2UR UR6, R10 ;  /* 0x000000000a0672ca */ /* 0x000fe200000e0000 */
[C---:B------:R-:W-:Y:S01]  /*ae20*/  VIADD R10, R8.reuse, 0x180 ;  /* 0x00000180080a7836 */ /* 0x040fe20000000000 */
[----:B------:R-:W-:Y:S01]  /*ae30*/  R2UR UR7, R11 ;  /* 0x000000000b0772ca */ /* 0x000fe200000e0000 */
[----:B------:R-:W-:Y:S02]  /*ae40*/  IMAD.MOV.U32 R11, RZ, RZ, 0x40000040 ;  /* 0x40000040ff0b7424 */ /* 0x000fe400078e00ff */
[----:B------:R-:W-:Y:S01]  /*ae50*/  VIADD R8, R8, 0x200 ;  /* 0x0000020008087836 */ /* 0x000fe20000000000 */
[----:B------:R-:W-:Y:S02]  /*ae60*/  WARPGROUP.DEPBAR.LE gsb0, 0x0 ;  /* 0x00008000000079c5 */ /* 0x000fe40000010000 */
[----:B------:R-:W-:-:S15]  /*ae70*/  WARPGROUP.ARRIVE ;  /* 0x00000000000079c5 */ /* 0x000fde0000000000 */
[----:B------:R-:W-:-:S04]  /*ae80*/  NOP ;  /* 0x0000000000007918 */ /* 0x000fc80000000000 */
[----:B------:R-:W-:Y:S01]  /*ae90*/  HGMMA.64x256x16.F32.BF16 R24, R200, gdesc[UR4].tnspB, R24, gsb0 ;  /* 0x43e00004c8187df0 */ /* 0x000fe20008001818 */
[----:B------:R-:W-:Y:S02]  /*aea0*/  R2UR UR6, R10 ;  /* 0x000000000a0672ca */ /* 0x000fe400000e0000 */
[----:B------:R-:W-:Y:S01]  /*aeb0*/  R2UR UR7, R11 ;  /* 0x000000000b0772ca */ /* 0x000fe200000e0000 */
[----:B0-----:R-:W-:Y:S01]  /*aec0*/  FADD.FTZ R11, R0, R5 ;  /* 0x00000005000b7221 */ /* 0x001fe20000010000 */
[----:B------:R-:W-:Y:S02]  /*aed0*/  IMAD.MOV.U32 R5, RZ, RZ, RZ ;  /* 0x000000ffff057224 */ /* 0x000fe400078e00ff */
[----:B------:R-:W-:Y:S02]  /*aee0*/  IMAD.MOV.U32 R0, RZ, RZ, -0x800000 ;  /* 0xff800000ff007424 */ /* 0x000fe400078e00ff */
[----:B------:R-:W-:-:S13]  /*aef0*/  FSETP.NE.FTZ.AND P1, PT, R11, RZ, PT ;  /* 0x000000ff0b00720b */ /* 0x000fda0003f35000 */
[----:B------:R-:W-:Y:S01]  /*af00*/  @P1 MUFU.RCP R7, R11 ;  /* 0x0000000b00071308 */ /* 0x000fe20000001000 */
[----:B------:R-:W-:Y:S02]  /*af10*/  WARPGROUP.DEPBAR.LE gsb0, 0x0 ;  /* 0x00008000000079c5 */ /* 0x000fe40000010000 */
[----:B------:R-:W-:-:S06]  /*af20*/  WARPGROUP.ARRIVE ;  /* 0x00000000000079c5 */ /* 0x000fcc0000000000 */
[----:B------:R-:W-:Y:S01]  /*af30*/  HGMMA.64x256x16.F32.BF16 R24, R196, gdesc[UR4].tnspB, R24, gsb0 ;  /* 0x43e00004c4187df0 */ /* 0x000fe20008001818 */
[----:B------:R-:W-:Y:S02]  /*af40*/  R2UR UR6, R8 ;  /* 0x00000000080672ca */ /* 0x000fe400000e0000 */
[----:B------:R-:W-:Y:S01]  /*af50*/  R2UR UR7, R9 ;  /* 0x00000000090772ca */ /* 0x000fe200000e0000 */
[----:B------:R-:W0:Y:S01]  /*af60*/  @P1 MUFU.LG2 R8, R11 ;  /* 0x0000000b00081308 */ /* 0x000e220000000c00 */
[----:B------:R-:W1:Y:S01]  /*af70*/  SHFL.BFLY PT, R9, R2, 0x1, 0x1f ;  /* 0x0c201f0002097f89 */ /* 0x000e6200000e0000 */
[----:B0-----:R-:W-:Y:S01]  /*af80*/  @P1 FMUL.FTZ R8, R8, 0.69314718246459960938 ;  /* 0x3f31721808081820 */ /* 0x001fe20000410000 */
[----:B-1----:R-:W-:Y:S01]  /*af90*/  FADD.FTZ R13, R2, R9 ;  /* 0x00000009020d7221 */ /* 0x002fe20000010000 */
[----:B------:R-:W-:Y:S02]  /*afa0*/  IMAD.U32 R9, RZ, RZ, UR5 ;  /* 0x00000005ff097e24 */ /* 0x000fe4000f8e00ff */
[----:B------:R-:W-:-:S02]  /*afb0*/  IMAD.MOV.U32 R2, RZ, RZ, -0x800000 ;  /* 0xff800000ff027424 */ /* 0x000fc400078e00ff */
[----:B------:R-:W-:Y:S01]  /*afc0*/  FSETP.NE.FTZ.AND P2, PT, R13, RZ, PT ;  /* 0x000000ff0d00720b */ /* 0x000fe20003f55000 */
[----:B------:R-:W-:-:S04]  /*afd0*/  @P1 FMUL.FTZ R9, R9, 0.69314718246459960938 ;  /* 0x3f31721809091820 */ /* 0x000fc80000410000 */
[----:B------:R-:W-:-:S08]  /*afe0*/  @P1 FFMA.FTZ R2, R9, R4, R8 ;  /* 0x0000000409021223 */ /* 0x000fd00000010008 */
[----:B------:R-:W0:Y:S01]  /*aff0*/  @P2 MUFU.LG2 R10, R13 ;  /* 0x0000000d000a2308 */ /* 0x000e220000000c00 */
[----:B------:R-:W-:-:S07]  /*b000*/  @P2 FMUL.FTZ R15, R15, 0.69314718246459960938 ;  /* 0x3f3172180f0f2820 */ /* 0x000fce0000410000 */
[----:B------:R1:W2:Y:S01]  /*b010*/  @P2 MUFU.RCP R5, R13 ;  /* 0x0000000d00052308 */ /* 0x0002a20000001000 */
[----:B0-----:R-:W-:-:S04]  /*b020*/  @P2 FMUL.FTZ R10, R10, 0.69314718246459960938 ;  /* 0x3f3172180a0a2820 */ /* 0x001fc80000410000 */
[----:B------:R-:W-:Y:S01]  /*b030*/  @P2 FFMA.FTZ R0, R15, R3, R10 ;  /* 0x000000030f002223 */ /* 0x000fe2000001000a */
[----:B------:R-:W-:Y:S02]  /*b040*/  WARPGROUP.DEPBAR.LE gsb0, 0x0 ;  /* 0x00008000000079c5 */ /* 0x000fe40000010000 */
[----:B------:R-:W-:-:S06]  /*b050*/  WARPGROUP.ARRIVE ;  /* 0x00000000000079c5 */ /* 0x000fcc0000000000 */
[----:B------:R-:W-:Y:S03]  /*b060*/  HGMMA.64x256x16.F32.BF16 R24, R192, gdesc[UR4].tnspB, R24, gsb0 ;  /* 0x43e00004c0187df0 */ /* 0x000fe60008001818 */
[----:B------:R-:W-:Y:S02]  /*b070*/  WARPGROUP.DEPBAR.LE gsb0, 0x0 ;  /* 0x00008000000079c5 */ /* 0x000fe40000010000 */
[----:B-12---:R-:W-:Y:S05]  /*b080*/  @!P0 BRA `(.L_x_204) ;  /* 0x0000000000048947 */ /* 0x006fea0003800000 */
[----:B------:R-:W-:Y:S01]  /*b090*/  BPT.TRAP 0x1 ;  /* 0x000000040000795c */ /* 0x000fe20000300000 */
.L_x_204:
[----:B------:R-:W2:Y:S01]  /*b0a0*/  LDL.LU R3, [R1+0x38] ;  /* 0x0000380001037983 */ /* 0x000ea20000300800 */
[----:B------:R-:W-:Y:S01]  /*b0b0*/  R2UR UR5, R16 ;  /* 0x00000000100572ca */ /* 0x000fe200000e0000 */
[----:B------:R-:W-:Y:S01]  /*b0c0*/  UIADD3 UR38, UR38, 0x1, URZ ;  /* 0x0000000126267890 */ /* 0x000fe2000fffe03f */
[-C--:B------:R-:W-:Y:S01]  /*b0d0*/  FMUL.FTZ R24, R24, R7.reuse ;  /* 0x0000000718187220 */ /* 0x080fe20000410000 */
[-C--:B------:R-:W-:Y:S01]  /*b0e0*/  FMUL.FTZ R25, R25, R7.reuse ;  /* 0x0000000719197220 */ /* 0x080fe20000410000 */
[-C--:B------:R-:W-:Y:S01]  /*b0f0*/  FMUL.FTZ R28, R28, R7.reuse ;  /* 0x000000071c1c7220 */ /* 0x080fe20000410000 */
[----:B------:R-:W-:Y:S01]  /*b100*/  UISETP.NE.AND UP0, UPT, UR38, 0x2, UPT ;  /* 0x000000022600788c */ /* 0x000fe2000bf05270 */
        /* <DEDUP_REMOVED lines=126> */
[----:B------:R-:W-:Y:S01]  /*b8f0*/  USEL UR38, UR38, URZ, UP0 ;  /* 0x0000003f26267287 */ /* 0x000fe20008000000 */
[----:B--2---:R-:W-:Y:S01]  /*b900*/  R2UR UR4, R3 ;  /* 0x00000000030472ca */ /* 0x004fe200000e0000 */
[----:B------:R-:W-:-:S05]  /*b910*/  VIADD R3, R12, 0x38860 ;  /* 0x000388600c037836 */ /* 0x000fca0000000000 */
[----:B------:R-:W-:-:S04]  /*b920*/  PRMT R3, R6, 0x654, R3 ;  /* 0x0000065406037816 */ /* 0x000fc80000000003 */
[----:B------:R0:W-:Y:S03]  /*b930*/  SYNCS.ARRIVE.TRANS64.RED.A1T0 RZ, [R3+URZ], RZ ;  /* 0x000000ff03ff79a7 */ /* 0x0001e6000810043f */
[----:B------:R-:W-:-:S06]  /*b940*/  UIADD3 UR4, UR4, 0x1, URZ ;  /* 0x0000000104047890 */ /* 0x000fcc000fffe03f */
[----:B0-----:R-:W-:Y:S01]  /*b950*/  MOV R3, UR4 ;  /* 0x0000000400037c02 */ /* 0x001fe20008000f00 */
[----:B------:R-:W-:-:S04]  /*b960*/  USEL UR4, URZ, 0x1, UP0 ;  /* 0x000000013f047887 */ /* 0x000fc80008000000 */
[----:B------:R0:W-:Y:S01]  /*b970*/  STL [R1+0x38], R3 ;  /* 0x0000380301007387 */ /* 0x0001e20000100800 */
[----:B------:R-:W-:-:S06]  /*b980*/  ULOP3.LUT UR5, UR5, UR4, URZ, 0x3c, !UPT ;  /* 0x0000000405057292 */ /* 0x000fcc000f8e3c3f */
[----:B------:R-:W-:-:S07]  /*b990*/  IMAD.U32 R16, RZ, RZ, UR5 ;  /* 0x00000005ff107e24 */ /* 0x000fce000f8e00ff */
.L_x_180:
[----:B------:R-:W1:Y:S08]  /*b9a0*/  S2UR UR4, SR_CgaCtaId ;  /* 0x00000000000479c3 */ /* 0x000e700000008800 */
[----:B------:R-:W-:Y:S06]  /*b9b0*/  BAR.SYNC.DEFER_BLOCKING 0x5, 0x180 ;  /* 0x0146000000007b1d */ /* 0x000fec0000010000 */
[----:B------:R-:W-:Y:S01]  /*b9c0*/  UMOV UR8, 0x400 ;  /* 0x0000040000087882 */ /* 0x000fe20000000000 */
[----:B------:R-:W-:Y:S01]  /*b9d0*/  BSSY B0, `(.L_x_205) ;  /* 0x00004c3000007945 */ /* 0x000fe20003800000 */
[----:B-1----:R-:W-:-:S09]  /*b9e0*/  ULEA UR8, UR4, UR8, 0x18 ;  /* 0x0000000804087291 */ /* 0x002fd2000f8ec03f */
[----:B------:R-:W1:Y:S02]  /*b9f0*/  LDS.128 R4, [UR8+0x388d0] ;  /* 0x0388d008ff047984 */ /* 0x000e640008000c00 */
[----:B-1----:R-:W-:Y:S02]  /*ba00*/  R2UR UR6, R5 ;  /* 0x00000000050672ca */ /* 0x002fe400000e0000 */
[----:B------:R-:W-:Y:S02]  /*ba10*/  R2UR UR5, R6 ;  /* 0x00000000060572ca */ /* 0x000fe400000e0000 */
[----:B------:R-:W-:Y:S01]  /*ba20*/  R2UR UR7, R7 ;  /* 0x00000000070772ca */ /* 0x000fe200000e0000 */
[----:B------:R-:W-:Y:S06]  /*ba30*/  BAR.ARV 0x4, 0x180 ;  /* 0x0106000000007b1d */ /* 0x000fec0000002000 */
[----:B------:R-:W-:Y:S08]  /*ba40*/  @P0 BRA `(.L_x_206) ;  /* 0x0000003800d00947 */ /* 0x000ff00003800000 */
[----:B------:R-:W2:Y:S01]  /*ba50*/  LDL.LU R9, [R1+0x30] ;  /* 0x0000300001097983 */ /* 0x000ea20000300800 */
[----:B------:R-:W1:Y:S01]  /*ba60*/  S2UR UR4, SR_SWINHI ;  /* 0x00000000000479c3 */ /* 0x000e620000002f00 */
[----:B------:R-:W-:Y:S01]  /*ba70*/  IMAD.MOV.U32 R12, RZ, RZ, 0x2 ;  /* 0x00000002ff0c7424 */ /* 0x000fe200078e00ff */
[----:B------:R-:W-:Y:S01]  /*ba80*/  F2FP.BF16.F32.PACK_AB R6, R29, R28 ;  /* 0x0000001c1d06723e */ /* 0x000fe200000010ff */
[----:B------:R-:W3:Y:S01]  /*ba90*/  LDL.LU R8, [R1+0x34] ;  /* 0x0000340001087983 */ /* 0x000ee20000300800 */
[----:B------:R-:W-:Y:S01]  /*baa0*/  F2FP.BF16.F32.PACK_AB R7, R31, R30 ;  /* 0x0000001e1f07723e */ /* 0x000fe200000010ff */
[----:B------:R-:W-:Y:S01]  /*bab0*/  ULDC.64 UR14, c[0x0][0xc00] ;  /* 0x00030000000e7ab9 */ /* 0x000fe20000000a00 */
[----:B------:R-:W-:Y:S01]  /*bac0*/  R2UR UR22, R212 ;  /* 0x00000000d41672ca */ /* 0x000fe200000e0000 */
[----:B0-----:R-:W4:Y:S01]  /*bad0*/  LDL R3, [R1+0x48] ;  /* 0x0000480001037983 */ /* 0x001f220000100800 */
[----:B------:R-:W-:-:S03]  /*bae0*/  ULDC UR20, c[0x0][0xbe8] ;  /* 0x0002fa0000147ab9 */ /* 0x000fc60000000800 */
[----:B------:R-:W5:Y:S01]  /*baf0*/  LDL R170, [R1+0x2c] ;  /* 0x00002c0001aa7983 */ /* 0x000f620000100800 */
[----:B------:R-:W-:Y:S02]  /*bb00*/  R2UR UR21, R215 ;  /* 0x00000000d71572ca */ /* 0x000fe400000e0000 */
[----:B------:R-:W-:Y:S01]  /*bb10*/  R2UR UR24, R216 ;  /* 0x00000000d81872ca */ /* 0x000fe200000e0000 */
[----:B------:R-:W5:Y:S01]  /*bb20*/  LDL R171, [R1+0x44] ;  /* 0x0000440001ab7983 */ /* 0x000f620000100800 */
[----:B------:R-:W-:Y:S01]  /*bb30*/  UMOV UR10, UR8 ;  /* 0x00000008000a7c82 */ /* 0x000fe20008000000 */
[----:B-1----:R-:W-:Y:S01]  /*bb40*/  UMOV UR11, UR4 ;  /* 0x00000004000b7c82 */ /* 0x002fe20008000000 */
[----:B------:R-:W-:Y:S01]  /*bb50*/  BAR.SYNC.DEFER_BLOCKING 0x1, 0x100 ;  /* 0x0044000000007b1d */ /* 0x000fe20000010000 */
[----:B--2---:R-:W-:Y:S02]  /*bb60*/  R2UR UR19, R9 ;  /* 0x00000000091372ca */ /* 0x004fe400000e0000 */
[----:B---3--:R-:W-:Y:S01]  /*bb70*/  R2UR UR17, R8 ;  /* 0x00000000081172ca */ /* 0x008fe200000e0000 */
[----:B----4-:R-:W-:Y:S01]  /*bb80*/  IMAD.WIDE R12, R3, R12, UR10 ;  /* 0x0000000a030c7e25 */ /* 0x010fe2000f8e020c */
[----:B-----5:R-:W-:-:S02]  /*bb90*/  R2UR UR18, R170 ;  /* 0x00000000aa1272ca */ /* 0x020fc400000e0000 */
[C---:B------:R-:W-:Y:S02]  /*bba0*/  IADD3 R15, P1, R12.reuse, 0x20, RZ ;  /* 0x000000200c0f7810 */ /* 0x040fe40007f3e0ff */
[----:B------:R-:W-:Y:S02]  /*bbb0*/  IADD3 R157, P4, R12, 0x60, RZ ;  /* 0x000000600c9d7810 */ /* 0x000fe40007f9e0ff */
[----:B------:R-:W-:Y:S02]  /*bbc0*/  LOP3.LUT R14, R15, 0x380, RZ, 0xc0, !PT ;  /* 0x000003800f0e7812 */ /* 0x000fe400078ec0ff */
[----:B------:R-:W-:Y:S02]  /*bbd0*/  LOP3.LUT R156, R157, 0x380, RZ, 0xc0, !PT ;  /* 0x000003809d9c7812 */ /* 0x000fe400078ec0ff */
[----:B------:R-:W-:Y:S02]  /*bbe0*/  SHF.R.U64 R14, R14, 0x3, RZ ;  /* 0x000000030e0e7819 */ /* 0x000fe400000012ff */
[----:B------:R-:W-:-:S02]  /*bbf0*/  IADD3 R161, P6, R12, 0x4020, RZ ;  /* 0x000040200ca17810 */ /* 0x000fc40007fde0ff */
[----:B------:R-:W-:Y:S02]  /*bc00*/  LOP3.LUT R5, R12, 0x380, RZ, 0xc0, !PT ;  /* 0x000003800c057812 */ /* 0x000fe400078ec0ff */
[----:B------:R-:W-:Y:S02]  /*bc10*/  SHF.R.U64 R156, R156, 0x3, RZ ;  /* 0x000000039c9c7819 */ /* 0x000fe400000012ff */
[----:B------:R-:W-:Y:S01]  /*bc20*/  LOP3.LUT R14, R14, R15, RZ, 0x3c, !PT ;  /* 0x0000000f0e0e7212 */ /* 0x000fe200078e3cff */
[----:B------:R-:W-:Y:S01]  /*bc30*/  IMAD.X R15, RZ, RZ, R13, P1 ;  /* 0x000000ffff0f7224 */ /* 0x000fe200008e060d */
[----:B------:R-:W-:Y:S02]  /*bc40*/  IADD3 R159, P3, R12, 0x4000, RZ ;  /* 0x000040000c9f7810 */ /* 0x000fe40007f7e0ff */
[----:B------:R-:W-:Y:S02]  /*bc50*/  LOP3.LUT R160, R161, 0x380, RZ, 0xc0, !PT ;  /* 0x00000380a1a07812 */ /* 0x000fe400078ec0ff */
[----:B------:R-:W-:-:S02]  /*bc60*/  SHF.R.U64 R5, R5, 0x3, RZ ;  /* 0x0000000305057819 */ /* 0x000fc400000012ff */
[C---:B------:R-:W-:Y:S02]  /*bc70*/  IADD3 R155, P0, R12.reuse, 0x40, RZ ;  /* 0x000000400c9b7810 */ /* 0x040fe40007f1e0ff */
[C---:B------:R-:W-:Y:S02]  /*bc80*/  IADD3 R163, P5, R12.reuse, 0x4040, RZ ;  /* 0x000040400ca37810 */ /* 0x040fe40007fbe0ff */
[C---:B------:R-:W-:Y:S02]  /*bc90*/  IADD3 R165, P2, R12.reuse, 0x4060, RZ ;  /* 0x000040600ca57810 */ /* 0x040fe40007f5e0ff */
[----:B------:R-:W-:Y:S02]  /*bca0*/  IADD3 R167, P1, R12, 0x8000, RZ ;  /* 0x000080000ca77810 */ /* 0x000fe40007f3e0ff */
[----:B------:R-:W-:Y:S01]  /*bcb0*/  LOP3.LUT R156, R156, R157, RZ, 0x3c, !PT ;  /* 0x0000009d9c9c7212 */ /* 0x000fe200078e3cff */
[----:B------:R-:W-:Y:S01]  /*bcc0*/  IMAD.X R157, RZ, RZ, R13, P4 ;  /* 0x000000ffff9d7224 */ /* 0x000fe200020e060d */
[----:B------:R-:W-:-:S02]  /*bcd0*/  LOP3.LUT R158, R159, 0x380, RZ, 0xc0, !PT ;  /* 0x000003809f9e7812 */ /* 0x000fc400078ec0ff */
[----:B------:R-:W-:Y:S02]  /*bce0*/  SHF.R.U64 R160, R160, 0x3, RZ ;  /* 0x00000003a0a07819 */ /* 0x000fe400000012ff */
[----:B------:R-:W-:Y:S01]  /*bcf0*/  LOP3.LUT R4, R5, R12, RZ, 0x3c, !PT ;  /* 0x0000000c05047212 */ /* 0x000fe200078e3cff */
[----:B------:R-:W-:Y:S01]  /*bd00*/  IMAD.MOV.U32 R5, RZ, RZ, R13 ;  /* 0x000000ffff057224 */ /* 0x000fe200078e000d */
[----:B------:R-:W-:Y:S02]  /*bd10*/  IADD3 R9, P4, R12, 0x8040, RZ ;  /* 0x000080400c097810 */ /* 0x000fe40007f9e0ff */
[----:B------:R-:W-:Y:S02]  /*bd20*/  LOP3.LUT R154, R155, 0x380, RZ, 0xc0, !PT ;  /* 0x000003809b9a7812 */ /* 0x000fe400078ec0ff */
[----:B------:R-:W-:Y:S02]  /*bd30*/  LOP3.LUT R162, R163, 0x380, RZ, 0xc0, !PT ;  /* 0x00000380a3a27812 */ /* 0x000fe400078ec0ff */
[----:B------:R-:W-:-:S02]  /*bd40*/  LOP3.LUT R164, R165, 0x380, RZ, 0xc0, !PT ;  /* 0x00000380a5a47812 */ /* 0x000fc400078ec0ff */
[----:B------:R-:W-:Y:S02]  /*bd50*/  LOP3.LUT R166, R167, 0x380, RZ, 0xc0, !PT ;  /* 0x00000380a7a67812 */ /* 0x000fe400078ec0ff */
[----:B------:R-:W-:Y:S02]  /*bd60*/  SHF.R.U64 R158, R158, 0x3, RZ ;  /* 0x000000039e9e7819 */ /* 0x000fe400000012ff */
[----:B------:R-:W-:Y:S01]  /*bd70*/  LOP3.LUT R160, R160, R161, RZ, 0x3c, !PT ;  /* 0x000000a1a0a07212 */ /* 0x000fe200078e3cff */
[----:B------:R-:W-:Y:S01]  /*bd80*/  IMAD.X R161, RZ, RZ, R13, P6 ;  /* 0x000000ffffa17224 */ /* 0x000fe200030e060d */
[----:B------:R-:W-:Y:S02]  /*bd90*/  LOP3.LUT R8, R9, 0x380, RZ, 0xc0, !PT ;  /* 0x0000038009087812 */ /* 0x000fe400078ec0ff */
[----:B------:R-:W-:Y:S02]  /*bda0*/  SHF.R.U64 R154, R154, 0x3, RZ ;  /* 0x000000039a9a7819 */ /* 0x000fe400000012ff */
[----:B------:R-:W-:-:S02]  /*bdb0*/  SHF.R.U64 R162, R162, 0x3, RZ ;  /* 0x00000003a2a27819 */ /* 0x000fc400000012ff */
[----:B------:R-:W-:Y:S02]  /*bdc0*/  SHF.R.U64 R164, R164, 0x3, RZ ;  /* 0x00000003a4a47819 */ /* 0x000fe400000012ff */
[----:B------:R-:W-:Y:S02]  /*bdd0*/  SHF.R.U64 R166, R166, 0x3, RZ ;  /* 0x00000003a6a67819 */ /* 0x000fe400000012ff */
[----:B------:R-:W-:Y:S02]  /*bde0*/  MOV R3, R4 ;  /* 0x0000000400037202 */ /* 0x000fe40000000f00 */
[----:B------:R-:W-:Y:S02]  /*bdf0*/  IADD3 R17, P6, R12, 0xc000, RZ ;  /* 0x0000c0000c117810 */ /* 0x000fe40007fde0ff */
[----:B------:R-:W-:Y:S02]  /*be00*/  F2FP.BF16.F32.PACK_AB R4, R25, R24 ;  /* 0x000000181904723e */ /* 0x000fe400000010ff */
[----:B------:R-:W-:-:S02]  /*be10*/  F2FP.BF16.F32.PACK_AB R5, R27, R26 ;  /* 0x0000001a1b05723e */ /* 0x000fc400000010ff */
[----:B------:R-:W-:Y:S01]  /*be20*/  LOP3.LUT R158, R158, R159, RZ, 0x3c, !PT ;  /* 0x0000009f9e9e7212 */ /* 0x000fe200078e3cff */
[--C-:B------:R-:W-:Y:S01]  /*be30*/  IMAD.X R159, RZ, RZ, R13.reuse, P3 ;  /* 0x000000ffff9f7224 */ /* 0x100fe200018e060d */
[----:B------:R-:W-:Y:S02]  /*be40*/  SHF.R.U64 R8, R8, 0x3, RZ ;  /* 0x0000000308087819 */ /* 0x000fe400000012ff */
[----:B------:R-:W-:Y:S01]  /*be50*/  LOP3.LUT R154, R154, R155, RZ, 0x3c, !PT ;  /* 0x0000009b9a9a7212 */ /* 0x000fe200078e3cff */
[--C-:B------:R-:W-:Y:S01]  /*be60*/  IMAD.X R155, RZ, RZ, R13.reuse, P0 ;  /* 0x000000ffff9b7224 */ /* 0x100fe200000e060d */
[----:B------:R-:W-:Y:S01]  /*be70*/  LOP3.LUT R162, R162, R163, RZ, 0x3c, !PT ;  /* 0x000000a3a2a27212 */ /* 0x000fe200078e3cff */
[--C-:B------:R-:W-:Y:S01]  /*be80*/  IMAD.X R163, RZ, RZ, R13.reuse, P5 ;  /* 0x000000ffffa37224 */ /* 0x100fe200028e060d */
[----:B------:R-:W-:Y:S01]  /*be90*/  LOP3.LUT R164, R164, R165, RZ, 0x3c, !PT ;  /* 0x000000a5a4a47212 */ /* 0x000fe200078e3cff */
[--C-:B------:R-:W-:Y:S01]  /*bea0*/  IMAD.X R165, RZ, RZ, R13.reuse, P2 ;  /* 0x000000ffffa57224 */ /* 0x100fe200010e060d */
[----:B------:R-:W-:Y:S01]  /*beb0*/  LOP3.LUT R166, R166, R167, RZ, 0x3c, !PT ;  /* 0x000000a7a6a67212 */ /* 0x000fe200078e3cff */
[----:B------:R-:W-:Y:S01]  /*bec0*/  IMAD.X R167, RZ, RZ, R13, P1 ;  /* 0x000000ffffa77224 */ /* 0x000fe200008e060d */
[----:B------:R-:W-:-:S02]  /*bed0*/  IADD3 R11, P3, R12, 0x8060, RZ ;  /* 0x000080600c0b7810 */ /* 0x000fc40007f7e0ff */
[----:B------:R-:W-:Y:S01]  /*bee0*/  LOP3.LUT R10, R17, 0x380, RZ, 0xc0, !PT ;  /* 0x00000380110a7812 */ /* 0x000fe200078ec0ff */
[----:B------:R0:W-:Y:S01]  /*bef0*/  STSM.16.M88.4 [R3], R4 ;  /* 0x0000000403007844 */ /* 0x0001e20000000200 */
[C---:B------:R-:W-:Y:S02]  /*bf00*/  IADD3 R169, P0, R12.reuse, 0x8020, RZ ;  /* 0x000080200ca97810 */ /* 0x040fe40007f1e0ff */
[C---:B------:R-:W-:Y:S02]  /*bf10*/  IADD3 R20, P5, R12.reuse, 0xc020, RZ ;  /* 0x0000c0200c147810 */ /* 0x040fe40007fbe0ff */
[C---:B------:R-:W-:Y:S02]  /*bf20*/  IADD3 R153, P2, R12.reuse, 0xc040, RZ ;  /* 0x0000c0400c997810 */ /* 0x040fe40007f5e0ff */
[----:B------:R-:W-:Y:S02]  /*bf30*/  IADD3 R18, P1, R12, 0xc060, RZ ;  /* 0x0000c0600c127810 */ /* 0x000fe40007f3e0ff */
[----:B------:R-:W-:-:S02]  /*bf40*/  SHF.R.U64 R10, R10, 0x3, RZ ;  /* 0x000000030a0a7819 */ /* 0x000fc400000012ff */
[----:B------:R-:W-:Y:S02]  /*bf50*/  LOP3.LUT R168, R169, 0x380, RZ, 0xc0, !PT ;  /* 0x00000380a9a87812 */ /* 0x000fe400078ec0ff */
[----:B------:R-:W-:Y:S02]  /*bf60*/  LOP3.LUT R21, R20, 0x380, RZ, 0xc0, !PT ;  /* 0x0000038014157812 */ /* 0x000fe400078ec0ff */
[----:B0-----:R-:W-:Y:S01]  /*bf70*/  LOP3.LUT R4, R8, R9, RZ, 0x3c, !PT ;  /* 0x0000000908047212 */ /* 0x001fe200078e3cff */
[----:B------:R-:W-:Y:S01]  /*bf80*/  IMAD.X R5, RZ, RZ, R13, P4 ;  /* 0x000000ffff057224 */ /* 0x000fe200020e060d */
[----:B------:R-:W-:Y:S02]  /*bf90*/  LOP3.LUT R8, R11, 0x380, RZ, 0xc0, !PT ;  /* 0x000003800b087812 */ /* 0x000fe400078ec0ff */
[----:B------:R-:W-:Y:S02]  /*bfa0*/  LOP3.LUT R152, R153, 0x380, RZ, 0xc0, !PT ;  /* 0x0000038099987812 */ /* 0x000fe400078ec0ff */
[----:B------:R-:W-:-:S02]  /*bfb0*/  LOP3.LUT R19, R18, 0x380, RZ, 0xc0, !PT ;  /* 0x0000038012137812 */ /* 0x000fc400078ec0ff */
[----:B------:R-:W-:Y:S02]  /*bfc0*/  SHF.R.U64 R8, R8, 0x3, RZ ;  /* 0x0000000308087819 */ /* 0x000fe400000012ff */
[----:B------:R-:W-:Y:S02]  /*bfd0*/  LOP3.LUT R10, R10, R17, RZ, 0x3c, !PT ;  /* 0x000000110a0a7212 */ /* 0x000fe400078e3cff */
[----:B------:R-:W-:Y:S02]  /*bfe0*/  MOV R17, R4 ;  /* 0x0000000400117202 */ /* 0x000fe40000000f00 */
[----:B------:R-:W-:Y:S02]  /*bff0*/  SHF.R.U64 R168, R168, 0x3, RZ ;  /* 0x00000003a8a87819 */ /* 0x000fe400000012ff */
[----:B------:R-:W-:Y:S02]  /*c000*/  SHF.R.U64 R21, R21, 0x3, RZ ;  /* 0x0000000315157819 */ /* 0x000fe400000012ff */
[----:B------:R-:W-:-:S02]  /*c010*/  SHF.R.U64 R152, R152, 0x3, RZ ;  /* 0x0000000398987819 */ /* 0x000fc400000012ff */
[----:B------:R-:W-:Y:S02]  /*c020*/  SHF.R.U64 R19, R19, 0x3, RZ ;  /* 0x0000000313137819 */ /* 0x000fe400000012ff */
[----:B------:R-:W-:Y:S02]  /*c030*/  MOV R14, R14 ;  /* 0x0000000e000e7202 */ /* 0x000fe40000000f00 */
[----:B------:R-:W-:Y:S02]  /*c040*/  F2FP.BF16.F32.PACK_AB R4, R33, R32 ;  /* 0x000000202104723e */ /* 0x000fe400000010ff */
[----:B------:R-:W-:Y:S02]  /*c050*/  F2FP.BF16.F32.PACK_AB R5, R35, R34 ;  /* 0x000000222305723e */ /* 0x000fe400000010ff */
[----:B------:R-:W-:Y:S02]  /*c060*/  F2FP.BF16.F32.PACK_AB R6, R37, R36 ;  /* 0x000000242506723e */ /* 0x000fe400000010ff */
[----:B------:R-:W-:Y:S01]  /*c070*/  F2FP.BF16.F32.PACK_AB R7, R39, R38 ;  /* 0x000000262707723e */ /* 0x000fe200000010ff */
[--C-:B------:R-:W-:Y:S01]  /*c080*/  IMAD.X R9, RZ, RZ, R13.reuse, P3 ;  /* 0x000000ffff097224 */ /* 0x100fe200018e060d */
[----:B------:R-:W-:Y:S01]  /*c090*/  LOP3.LUT R8, R8, R11, RZ, 0x3c, !PT ;  /* 0x0000000b08087212 */ /* 0x000fe200078e3cff */
[--C-:B------:R-:W-:Y:S01]  /*c0a0*/  IMAD.X R11, RZ, RZ, R13.reuse, P6 ;  /* 0x000000ffff0b7224 */ /* 0x100fe200030e060d */
[----:B------:R-:W-:Y:S01]  /*c0b0*/  LOP3.LUT R168, R168, R169, RZ, 0x3c, !PT ;  /* 0x000000a9a8a87212 */ /* 0x000fe200078e3cff */
[--C-:B------:R-:W-:Y:S01]  /*c0c0*/  IMAD.X R169, RZ, RZ, R13.reuse, P0 ;  /* 0x000000ffffa97224 */ /* 0x100fe200000e060d */
[----:B------:R-:W-:Y:S01]  /*c0d0*/  LOP3.LUT R20, R21, R20, RZ, 0x3c, !PT ;  /* 0x0000001415147212 */ /* 0x000fe200078e3cff */
[----:B------:R0:W-:Y:S01]  /*c0e0*/  STSM.16.M88.4 [R14], R4 ;  /* 0x000000040e007844 */ /* 0x0001e20000000200 */
[----:B------:R-:W-:Y:S01]  /*c0f0*/  LOP3.LUT R152, R152, R153, RZ, 0x3c, !PT ;  /* 0x0000009998987212 */ /* 0x000fe200078e3cff */
[--C-:B------:R-:W-:Y:S01]  /*c100*/  IMAD.X R153, RZ, RZ, R13.reuse, P2 ;  /* 0x000000ffff997224 */ /* 0x100fe200010e060d */
[----:B------:R-:W-:Y:S01]  /*c110*/  LOP3.LUT R18, R19, R18, RZ, 0x3c, !PT ;  /* 0x0000001213127212 */ /* 0x000fe200078e3cff */
[----:B------:R-:W-:Y:S01]  /*c120*/  IMAD.X R19, RZ, RZ, R13, P1 ;  /* 0x000000ffff137224 */ /* 0x000fe200008e060d */
[----:B------:R-:W-:-:S02]  /*c130*/  IADD3.X R21, RZ, R13, RZ, P5, !PT ;  /* 0x0000000dff157210 */ /* 0x000fc40002ffe4ff */
[----:B------:R-:W-:Y:S02]  /*c140*/  MOV R154, R154 ;  /* 0x0000009a009a7202 */ /* 0x000fe40000000f00 */
[----:B------:R-:W-:Y:S02]  /*c150*/  F2FP.BF16.F32.PACK_AB R12, R41, R40 ;  /* 0x00000028290c723e */ /* 0x000fe400000010ff */
[----:B------:R-:W-:Y:S02]  /*c160*/  F2FP.BF16.F32.PACK_AB R13, R43, R42 ;  /* 0x0000002a2b0d723e */ /* 0x000fe400000010ff */
[----:B------:R-:W-:Y:S02]  /*c170*/  F2FP.BF16.F32.PACK_AB R15, R47, R46 ;  /* 0x0000002e2f0f723e */ /* 0x000fe400000010ff */
[----:B0-----:R-:W-:Y:S02]  /*c180*/  F2FP.BF16.F32.PACK_AB R14, R45, R44 ;  /* 0x0000002c2d0e723e */ /* 0x001fe400000010ff */
[----:B------:R-:W-:-:S02]  /*c190*/  MOV R156, R156 ;  /* 0x0000009c009c7202 */ /* 0x000fc40000000f00 */
[----:B------:R-:W-:Y:S02]  /*c1a0*/  MOV R22, R8 ;  /* 0x0000000800167202 */ /* 0x000fe40000000f00 */
[----:B------:R-:W-:Y:S02]  /*c1b0*/  MOV R3, R10 ;  /* 0x0000000a00037202 */ /* 0x000fe40000000f00 */
[----:B------:R-:W-:Y:S02]  /*c1c0*/  F2FP.BF16.F32.PACK_AB R4, R49, R48 ;  /* 0x000000303104723e */ /* 0x000fe400000010ff */
[----:B------:R-:W-:Y:S02]  /*c1d0*/  F2FP.BF16.F32.PACK_AB R5, R51, R50 ;  /* 0x000000323305723e */ /* 0x000fe400000010ff */
[----:B------:R-:W-:Y:S02]  /*c1e0*/  F2FP.BF16.F32.PACK_AB R6, R53, R52 ;  /* 0x000000343506723e */ /* 0x000fe400000010ff */
[----:B------:R-:W-:-:S02]  /*c1f0*/  F2FP.BF16.F32.PACK_AB R7, R55, R54 ;  /* 0x000000363707723e */ /* 0x000fc400000010ff */
[----:B------:R-:W-:Y:S02]  /*c200*/  MOV R158, R158 ;  /* 0x0000009e009e7202 */ /* 0x000fe40000000f00 */
[----:B------:R-:W-:Y:S02]  /*c210*/  F2FP.BF16.F32.PACK_AB R8, R57, R56 ;  /* 0x000000383908723e */ /* 0x000fe400000010ff */
[----:B------:R-:W-:Y:S02]  /*c220*/  F2FP.BF16.F32.PACK_AB R9, R59, R58 ;  /* 0x0000003a3b09723e */ /* 0x000fe400000010ff */
[----:B------:R-:W-:Y:S02]  /*c230*/  F2FP.BF16.F32.PACK_AB R10, R61, R60 ;  /* 0x0000003c3d0a723e */ /* 0x000fe400000010ff */
[----:B------:R-:W-:Y:S01]  /*c240*/  F2FP.BF16.F32.PACK_AB R11, R63, R62 ;  /* 0x0000003e3f0b723e */ /* 0x000fe200000010ff */
[----:B------:R0:W-:Y:S01]  /*c250*/  STSM.16.M88.4 [R154], R12 ;  /* 0x0000000c9a007844 */ /* 0x0001e20000000200 */
[----:B------:R-:W-:-:S02]  /*c260*/  MOV R160, R160 ;  /* 0x000000a000a07202 */ /* 0x000fc40000000f00 */
[----:B------:R-:W-:Y:S01]  /*c270*/  MOV R20, R20 ;  /* 0x0000001400147202 */ /* 0x000fe20000000f00 */
[----:B------:R1:W-:Y:S01]  /*c280*/  STSM.16.M88.4 [R156], R4 ;  /* 0x000000049c007844 */ /* 0x0003e20000000200 */
[----:B------:R-:W-:Y:S02]  /*c290*/  MOV R21, R152 ;  /* 0x0000009800157202 */ /* 0x000fe40000000f00 */
[----:B------:R-:W-:Y:S01]  /*c2a0*/  MOV R162, R162 ;  /* 0x000000a200a27202 */ /* 0x000fe20000000f00 */
[----:B------:R2:W-:Y:S01]  /*c2b0*/  STSM.16.M88.4 [R158], R8 ;  /* 0x000000089e007844 */ /* 0x0005e20000000200 */
[----:B------:R-:W-:Y:S02]  /*c2c0*/  F2FP.BF16.F32.PACK_AB R152, R73, R72 ;  /* 0x000000484998723e */ /* 0x000fe400000010ff */
[----:B------:R-:W-:Y:S02]  /*c2d0*/  F2FP.BF16.F32.PACK_AB R153, R75, R74 ;  /* 0x0000004a4b99723e */ /* 0x000fe400000010ff */
[----:B------:R-:W-:-:S02]  /*c2e0*/  F2FP.BF16.F32.PACK_AB R155, R79, R78 ;  /* 0x0000004e4f9b723e */ /* 0x000fc400000010ff */
[----:B0-----:R-:W-:Y:S02]  /*c2f0*/  F2FP.BF16.F32.PACK_AB R12, R65, R64 ;  /* 0x00000040410c723e */ /* 0x001fe400000010ff */
[----:B------:R-:W-:Y:S02]  /*c300*/  F2FP.BF16.F32.PACK_AB R13, R67, R66 ;  /* 0x00000042430d723e */ /* 0x000fe400000010ff */
[----:B------:R-:W-:Y:S02]  /*c310*/  F2FP.BF16.F32.PACK_AB R14, R69, R68 ;  /* 0x00000044450e723e */ /* 0x000fe400000010ff */
[----:B------:R-:W-:Y:S02]  /*c320*/  F2FP.BF16.F32.PACK_AB R15, R71, R70 ;  /* 0x00000046470f723e */ /* 0x000fe400000010ff */
[----:B------:R-:W-:Y:S02]  /*c330*/  F2FP.BF16.F32.PACK_AB R154, R77, R76 ;  /* 0x0000004c4d9a723e */ /* 0x000fe400000010ff */
[----:B------:R-:W-:-:S02]  /*c340*/  MOV R164, R164 ;  /* 0x000000a400a47202 */ /* 0x000fc40000000f00 */
[----:B-1----:R-:W-:Y:S02]  /*c350*/  F2FP.BF16.F32.PACK_AB R156, R81, R80 ;  /* 0x00000050519c723e */ /* 0x002fe400000010ff */
[----:B------:R-:W-:Y:S02]  /*c360*/  F2FP.BF16.F32.PACK_AB R157, R83, R82 ;  /* 0x00000052539d723e */ /* 0x000fe400000010ff */
[----:B--2---:R-:W-:Y:S02]  /*c370*/  F2FP.BF16.F32.PACK_AB R158, R85, R84 ;  /* 0x00000054559e723e */ /* 0x004fe400000010ff */
[----:B------:R-:W-:Y:S01]  /*c380*/  F2FP.BF16.F32.PACK_AB R159, R87, R86 ;  /* 0x00000056579f723e */ /* 0x000fe200000010ff */
[----:B------:R0:W-:Y:S01]  /*c390*/  STSM.16.M88.4 [R160], R12 ;  /* 0x0000000ca0007844 */ /* 0x0001e20000000200 */
[----:B------:R-:W-:Y:S02]  /*c3a0*/  MOV R166, R166 ;  /* 0x000000a600a67202 */ /* 0x000fe40000000f00 */
[----:B------:R-:W-:-:S02]  /*c3b0*/  F2FP.BF16.F32.PACK_AB R4, R89, R88 ;  /* 0x000000585904723e */ /* 0x000fc400000010ff */
[----:B------:R-:W-:Y:S02]  /*c3c0*/  F2FP.BF16.F32.PACK_AB R5, R91, R90 ;  /* 0x0000005a5b05723e */ /* 0x000fe400000010ff */
[----:B------:R-:W-:Y:S02]  /*c3d0*/  F2FP.BF16.F32.PACK_AB R6, R93, R92 ;  /* 0x0000005c5d06723e */ /* 0x000fe400000010ff */
[----:B------:R-:W-:Y:S02]  /*c3e0*/  F2FP.BF16.F32.PACK_AB R7, R95, R94 ;  /* 0x0000005e5f07723e */ /* 0x000fe400000010ff */
[----:B------:R-:W-:Y:S02]  /*c3f0*/  MOV R168, R168 ;  /* 0x000000a800a87202 */ /* 0x000fe40000000f00 */
[----:B------:R-:W-:Y:S02]  /*c400*/  F2FP.BF16.F32.PACK_AB R8, R97, R96 ;  /* 0x000000606108723e */ /* 0x000fe400000010ff */
[----:B------:R-:W-:-:S02]  /*c410*/  F2FP.BF16.F32.PACK_AB R9, R99, R98 ;  /* 0x000000626309723e */ /* 0x000fc400000010ff */
[----:B------:R-:W-:Y:S02]  /*c420*/  F2FP.BF16.F32.PACK_AB R10, R101, R100 ;  /* 0x00000064650a723e */ /* 0x000fe400000010ff */
[----:B------:R-:W-:Y:S01]  /*c430*/  F2FP.BF16.F32.PACK_AB R11, R103, R102 ;  /* 0x00000066670b723e */ /* 0x000fe200000010ff */
[----:B------:R1:W-:Y:S01]  /*c440*/  STSM.16.M88.4 [R162], R152 ;  /* 0x00000098a2007844 */ /* 0x0003e20000000200 */
[----:B0-----:R-:W-:Y:S02]  /*c450*/  F2FP.BF16.F32.PACK_AB R12, R105, R104 ;  /* 0x00000068690c723e */ /* 0x001fe400000010ff */
[----:B------:R-:W-:Y:S02]  /*c460*/  F2FP.BF16.F32.PACK_AB R13, R107, R106 ;  /* 0x0000006a6b0d723e */ /* 0x000fe400000010ff */
[----:B------:R-:W-:Y:S02]  /*c470*/  F2FP.BF16.F32.PACK_AB R14, R109, R108 ;  /* 0x0000006c6d0e723e */ /* 0x000fe400000010ff */
[----:B------:R-:W-:Y:S01]  /*c480*/  F2FP.BF16.F32.PACK_AB R15, R111, R110 ;  /* 0x0000006e6f0f723e */ /* 0x000fe200000010ff */
[----:B------:R0:W-:Y:S01]  /*c490*/  STSM.16.M88.4 [R164], R156 ;  /* 0x0000009ca4007844 */ /* 0x0001e20000000200 */
[----:B------:R-:W-:-:S03]  /*c4a0*/  MOV R161, R18 ;  /* 0x0000001200a17202 */ /* 0x000fc60000000f00 */
[----:B------:R2:W-:Y:S01]  /*c4b0*/  STSM.16.M88.4 [R166], R4 ;  /* 0x00000004a6007844 */ /* 0x0005e20000000200 */
[----:B-1----:R-:W-:Y:S02]  /*c4c0*/  F2FP.BF16.F32.PACK_AB R152, R113, R112 ;  /* 0x000000707198723e */ /* 0x002fe400000010ff */
[----:B------:R-:W-:Y:S02]  /*c4d0*/  F2FP.BF16.F32.PACK_AB R153, R115, R114 ;  /* 0x000000727399723e */ /* 0x000fe400000010ff */
[----:B------:R-:W-:Y:S02]  /*c4e0*/  F2FP.BF16.F32.PACK_AB R154, R117, R116 ;  /* 0x00000074759a723e */ /* 0x000fe400000010ff */
[----:B------:R-:W-:Y:S01]  /*c4f0*/  F2FP.BF16.F32.PACK_AB R155, R119, R118 ;  /* 0x00000076779b723e */ /* 0x000fe200000010ff */
[----:B------:R1:W-:Y:S01]  /*c500*/  STSM.16.M88.4 [R168], R8 ;  /* 0x00000008a8007844 */ /* 0x0003e20000000200 */
[----:B0-----:R-:W-:Y:S02]  /*c510*/  F2FP.BF16.F32.PACK_AB R156, R121, R120 ;  /* 0x00000078799c723e */ /* 0x001fe400000010ff */
[----:B------:R-:W-:-:S02]  /*c520*/  F2FP.BF16.F32.PACK_AB R157, R123, R122 ;  /* 0x0000007a7b9d723e */ /* 0x000fc400000010ff */
[----:B------:R-:W-:Y:S02]  /*c530*/  F2FP.BF16.F32.PACK_AB R158, R125, R124 ;  /* 0x0000007c7d9e723e */ /* 0x000fe400000010ff */
[----:B------:R-:W-:Y:S01]  /*c540*/  F2FP.BF16.F32.PACK_AB R159, R127, R126 ;  /* 0x0000007e7f9f723e */ /* 0x000fe200000010ff */
[----:B------:R0:W-:Y:S01]  /*c550*/  STSM.16.M88.4 [R17], R12 ;  /* 0x0000000c11007844 */ /* 0x0001e20000000200 */
[----:B--2---:R-:W-:Y:S02]  /*c560*/  F2FP.BF16.F32.PACK_AB R4, R129, R128 ;  /* 0x000000808104723e */ /* 0x004fe400000010ff */
[----:B------:R-:W-:Y:S02]  /*c570*/  F2FP.BF16.F32.PACK_AB R5, R131, R130 ;  /* 0x000000828305723e */ /* 0x000fe400000010ff */
[----:B------:R-:W-:Y:S02]  /*c580*/  F2FP.BF16.F32.PACK_AB R6, R133, R132 ;  /* 0x000000848506723e */ /* 0x000fe400000010ff */
[----:B------:R-:W-:-:S02]  /*c590*/  F2FP.BF16.F32.PACK_AB R7, R135, R134 ;  /* 0x000000868707723e */ /* 0x000fc400000010ff */
[----:B-1----:R-:W-:Y:S02]  /*c5a0*/  F2FP.BF16.F32.PACK_AB R8, R137, R136 ;  /* 0x000000888908723e */ /* 0x002fe400000010ff */
[----:B------:R-:W-:Y:S02]  /*c5b0*/  F2FP.BF16.F32.PACK_AB R9, R139, R138 ;  /* 0x0000008a8b09723e */ /* 0x000fe400000010ff */
[----:B------:R-:W-:Y:S02]  /*c5c0*/  F2FP.BF16.F32.PACK_AB R10, R141, R140 ;  /* 0x0000008c8d0a723e */ /* 0x000fe400000010ff */
[----:B------:R-:W-:Y:S01]  /*c5d0*/  F2FP.BF16.F32.PACK_AB R11, R143, R142 ;  /* 0x0000008e8f0b723e */ /* 0x000fe200000010ff */
[----:B------:R-:W-:Y:S01]  /*c5e0*/  STSM.16.M88.4 [R22], R152 ;  /* 0x0000009816007844 */ /* 0x000fe20000000200 */
[----:B0-----:R-:W-:Y:S02]  /*c5f0*/  F2FP.BF16.F32.PACK_AB R12, R145, R144 ;  /* 0x00000090910c723e */ /* 0x001fe400000010ff */
[----:B------:R-:W-:-:S02]  /*c600*/  F2FP.BF16.F32.PACK_AB R13, R147, R146 ;  /* 0x00000092930d723e */ /* 0x000fc400000010ff */
[----:B------:R-:W-:Y:S02]  /*c610*/  F2FP.BF16.F32.PACK_AB R14, R149, R148 ;  /* 0x00000094950e723e */ /* 0x000fe400000010ff */
[----:B------:R-:W-:Y:S01]  /*c620*/  F2FP.BF16.F32.PACK_AB R15, R151, R150 ;  /* 0x00000096970f723e */ /* 0x000fe200000010ff */
[----:B------:R-:W-:Y:S04]  /*c630*/  STSM.16.M88.4 [R3], R156 ;  /* 0x0000009c03007844 */ /* 0x000fe80000000200 */
[----:B------:R0:W-:Y:S04]  /*c640*/  STSM.16.M88.4 [R20], R4 ;  /* 0x0000000414007844 */ /* 0x0001e80000000200 */
[----:B------:R1:W-:Y:S04]  /*c650*/  STSM.16.M88.4 [R21], R8 ;  /* 0x0000000815007844 */ /* 0x0003e80000000200 */
[----:B------:R2:W-:Y:S01]  /*c660*/  STSM.16.M88.4 [R161], R12 ;  /* 0x0000000ca1007844 */ /* 0x0005e20000000200 */
[----:B------:R-:W-:Y:S01]  /*c670*/  USHF.L.U32 UR4, UR19, 0x2, URZ ;  /* 0x0000000213047899 */ /* 0x000fe2000800063f */
[----:B------:R-:W-:Y:S01]  /*c680*/  BAR.SYNC.DEFER_BLOCKING 0x1, 0x100 ;  /* 0x0044000000007b1d */ /* 0x000fe20000010000 */
[----:B------:R-:W-:Y:S01]  /*c690*/  ISETP.NE.U32.AND P0, PT, RZ, UR14, PT ;  /* 0x0000000eff007c0c */ /* 0x000fe2000bf05070 */
[----:B------:R-:W-:-:S02]  /*c6a0*/  USHF.L.U64.HI UR16, UR19, 0x2, UR17 ;  /* 0x0000000213107899 */ /* 0x000fc40008010211 */
[----:B------:R-:W-:Y:S01]  /*c6b0*/  UIADD3 UR9, UP0, UR4, UR14, URZ ;  /* 0x0000000e04097290 */ /* 0x000fe2000ff1e03f */
[----:B------:R-:W-:-:S03]  /*c6c0*/  ISETP.NE.AND.EX P0, PT, RZ, UR15, PT, P0 ;  /* 0x0000000fff007c0c */ /* 0x000fc6000bf05300 */
[----:B------:R-:W-:Y:S02]  /*c6d0*/  UIADD3.X UR12, UR16, UR15, URZ, UP0, !UPT ;  /* 0x0000000f100c7290 */ /* 0x000fe400087fe43f */
[----:B------:R-:W-:-:S04]  /*c6e0*/  IMAD.U32 R18, RZ, RZ, UR9 ;  /* 0x00000009ff127e24 */ /* 0x000fc8000f8e00ff */
[----:B------:R-:W-:Y:S01]  /*c6f0*/  IMAD.U32 R19, RZ, RZ, UR12 ;  /* 0x0000000cff137e24 */ /* 0x000fe2000f8e00ff */
[----:B------:R-:W-:-:S04]  /*c700*/  ULDC.64 UR12, c[0x0][0xc08] ;  /* 0x00030200000c7ab9 */ /* 0x000fc80000000a00 */
[----:B------:R-:W3:Y:S01]  /*c710*/  @P0 LDG.E R17, desc[UR36][R18.64] ;  /* 0x0000002412110981 */ /* 0x000ee2000c1e1900 */
[----:B------:R-:W-:-:S04]  /*c720*/  UISETP.NE.U32.AND UP0, UPT, UR12, URZ, UPT ;  /* 0x0000003f0c00728c */ /* 0x000fc8000bf05070 */
[----:B------:R-:W-:-:S06]  /*c730*/  UISETP.NE.AND.EX UP0, UPT, UR13, URZ, UPT, UP0 ;  /* 0x0000003f0d00728c */ /* 0x000fcc000bf05300 */
[----:B------:R-:W-:-:S05]  /*c740*/  PLOP3.LUT P4, PT, PT, PT, UP0, 0x80, 0x0 ;  /* 0x000000000000781c */ /* 0x000fca0003f8f008 */
[----:B------:R-:W-:-:S03]  /*c750*/  @UP0 UIADD3 UR12, UP1, UR4, UR12, URZ ;  /* 0x0000000c040c0290 */ /* 0x000fc6000ff3e03f */
[----:B------:R-:W-:Y:S01]  /*c760*/  ULDC UR4, c[0x0][0xad4] ;  /* 0x0002b50000047ab9 */ /* 0x000fe20000000800 */
[----:B------:R-:W-:Y:S02]  /*c770*/  @UP0 UIADD3.X UR13, UR16, UR13, URZ, UP1, !UPT ;  /* 0x0000000d100d0290 */ /* 0x000fe40008ffe43f */
[----:B0-----:R-:W-:-:S04]  /*c780*/  IMAD.U32 R4, RZ, RZ, UR12 ;  /* 0x0000000cff047e24 */ /* 0x001fc8000f8e00ff */
[----:B------:R-:W-:-:S05]  /*c790*/  IMAD.U32 R5, RZ, RZ, UR13 ;  /* 0x0000000dff057e24 */ /* 0x000fca000f8e00ff */
[----:B------:R0:W4:Y:S01]  /*c7a0*/  @P4 LDG.E R3, desc[UR36][R4.64] ;  /* 0x0000002404034981 */ /* 0x000122000c1e1900 */
[----:B------:R-:W-:Y:S02]  /*c7b0*/  UISETP.NE.AND UP0, UPT, UR22, URZ, UPT ;  /* 0x0000003f1600728c */ /* 0x000fe4000bf05270 */
[----:B------:R-:W-:Y:S02]  /*c7c0*/  UISETP.NE.AND UP1, UPT, UR20, 0x1, UPT ;  /* 0x000000011400788c */ /* 0x000fe4000bf25270 */
[----:B------:R-:W-:Y:S01]  /*c7d0*/  USEL UR4, UR22, UR4, UP0 ;  /* 0x0000000416047287 */ /* 0x000fe20008000000 */
[----:B------:R-:W-:-:S03]  /*c7e0*/  UMOV UR23, 0x9b8 ;  /* 0x000009b800177882 */ /* 0x000fc60000000000 */
[----:B------:R-:W-:Y:S01]  /*c7f0*/  UISETP.GT.AND UP2, UPT, UR4, 0x1, UPT ;  /* 0x000000010400788c */ /* 0x000fe2000bf44270 */
[----:B------:R-:W-:Y:S01]  /*c800*/  PLOP3.LUT P1, PT, PT, PT, UP1, 0x80, 0x0 ;  /* 0x000000000000781c */ /* 0x000fe20003f2f018 */
[----:B------:R-:W-:Y:S02]  /*c810*/  UISETP.NE.U32.AND UP0, UPT, UR14, URZ, UPT ;  /* 0x0000003f0e00728c */ /* 0x000fe4000bf05070 */
[----:B------:R-:W-:Y:S01]  /*c820*/  USEL UR23, UR23, 0x978, UP2 ;  /* 0x0000097817177887 */ /* 0x000fe20009000000 */
[----:B-1----:R-:W-:Y:S01]  /*c830*/  IMAD.U32 R8, RZ, RZ, UR18 ;  /* 0x00000012ff087e24 */ /* 0x002fe2000f8e00ff */
[----:B------:R-:W-:Y:S01]  /*c840*/  UISETP.NE.AND.EX UP0, UPT, UR15, URZ, UPT, UP0 ;  /* 0x0000003f0f00728c */ /* 0x000fe2000bf05300 */
[----:B------:R-:W-:Y:S02]  /*c850*/  UMOV UR4, URZ ;  /* 0x0000003f00047c82 */ /* 0x000fe40008000000 */
[----:B------:R-:W-:Y:S01]  /*c860*/  IMAD R8, R8, 0x80, R171 ;  /* 0x0000008008087824 */ /* 0x000fe200078e02ab */
[----:B------:R-:W-:Y:S01]  /*c870*/  USEL UR9, UR19, URZ, !UP0 ;  /* 0x0000003f13097287 */ /* 0x000fe2000c000000 */
[----:B------:R-:W-:Y:S01]  /*c880*/  @UP1 ULDC UR25, c[0x0][0xbec] ;  /* 0x0002fb0000191ab9 */ /* 0x000fe20000000800 */
[----:B------:R-:W-:-:S02]  /*c890*/  USEL UR22, UR17, URZ, !UP0 ;  /* 0x0000003f11167287 */ /* 0x000fc4000c000000 */
[----:B0-----:R-:W-:Y:S01]  /*c8a0*/  @P1 IMAD.HI.U32 R4, R8, UR25, RZ ;  /* 0x0000001908041c27 */ /* 0x001fe2000f8e00ff */
[----:B------:R-:W-:Y:S01]  /*c8b0*/  USEL UR21, UR21, URZ, UP2 ;  /* 0x0000003f15157287 */ /* 0x000fe20009000000 */
[----:B------:R-:W-:Y:S01]  /*c8c0*/  ULDC.64 UR16, c[0x0][UR23+0x220] ;  /* 0x0000880017107abb */ /* 0x000fe20008000a00 */
[----:B------:R-:W-:Y:S01]  /*c8d0*/  ULDC.64 UR14, c[0x0][UR23+0x218] ;  /* 0x00008600170e7abb */ /* 0x000fe20008000a00 */
[----:B------:R-:W-:Y:S01]  /*c8e0*/  ULDC.64 UR18, c[0x0][UR23+0x228] ;  /* 0x00008a0017127abb */ /* 0x000fe20008000a00 */
[----:B------:R-:W-:Y:S02]  /*c8f0*/  UIMAD UR17, UR17, UR9, URZ ;  /* 0x00000009111172a4 */ /* 0x000fe4000f8e023f */
[----:B------:R-:W-:Y:S01]  /*c900*/  UIMAD.WIDE.U32 UR12, UR14, UR24, URZ ;  /* 0x000000180e0c72a5 */ /* 0x000fe2000f8e003f */
[----:B------:R-:W-:Y:S01]  /*c910*/  IMAD.MOV.U32 R5, RZ, RZ, R8 ;  /* 0x000000ffff057224 */ /* 0x000fe200078e0008 */
[----:B------:R-:W-:Y:S01]  /*c920*/  @UP1 ULDC UR28, c[0x0][0xbf0] ;  /* 0x0002fc00001c1ab9 */ /* 0x000fe20000000800 */
[----:B------:R-:W-:-:S02]  /*c930*/  UIMAD UR24, UR15, UR24, URZ ;  /* 0x000000180f1872a4 */ /* 0x000fc4000f8e023f */
[----:B------:R-:W-:Y:S01]  /*c940*/  UIMAD.WIDE.U32 UR26, UR18, UR21, URZ ;  /* 0x00000015121a72a5 */ /* 0x000fe2000f8e003f */
[----:B------:R-:W-:Y:S01]  /*c950*/  @P1 SHF.R.U32.HI R5, RZ, UR28, R4 ;  /* 0x0000001cff051c19 */ /* 0x000fe20008011604 */
[----:B------:R-:W-:Y:S02]  /*c960*/  UIMAD.WIDE.U32 UR14, UR16, UR9, URZ ;  /* 0x00000009100e72a5 */ /* 0x000fe4000f8e003f */
[----:B------:R-:W-:Y:S02]  /*c970*/  UIMAD UR18, UR19, UR21, URZ ;  /* 0x00000015131272a4 */ /* 0x000fe4000f8e023f */
[----:B------:R-:W-:Y:S01]  /*c980*/  UIMAD UR17, UR16, UR22, UR17 ;  /* 0x00000016101172a4 */ /* 0x000fe2000f8e0211 */
[----:B------:R-:W-:Y:S01]  /*c990*/  IMAD.U32 R4, RZ, RZ, UR26 ;  /* 0x0000001aff047e24 */ /* 0x000fe2000f8e00ff */
[----:B------:R-:W-:Y:S01]  /*c9a0*/  UIADD3 UR18, UR27, UR18, URZ ;  /* 0x000000121b127290 */ /* 0x000fe2000fffe03f */
[----:B------:R-:W-:Y:S01]  /*c9b0*/  IMAD.MOV R7, RZ, RZ, -R5 ;  /* 0x000000ffff077224 */ /* 0x000fe200078e0a05 */
[----:B------:R-:W-:-:S02]  /*c9c0*/  UIADD3 UR24, UR13, UR24, URZ ;  /* 0x000000180d187290 */ /* 0x000fc4000fffe03f */
[----:B------:R-:W-:Y:S01]  /*c9d0*/  UIADD3 UR17, UR15, UR17, URZ ;  /* 0x000000110f117290 */ /* 0x000fe2000fffe03f */
[----:B------:R-:W-:Y:S02]  /*c9e0*/  IMAD R7, R7, UR20, R8 ;  /* 0x0000001407077c24 */ /* 0x000fe4000f8e0208 */
[----:B------:R-:W-:-:S03]  /*c9f0*/  IMAD.U32 R10, RZ, RZ, UR18 ;  /* 0x00000012ff0a7e24 */ /* 0x000fc6000f8e00ff */
[----:B------:R-:W-:Y:S02]  /*ca00*/  SHF.R.S32.HI R6, RZ, 0x1f, R7 ;  /* 0x0000001fff067819 */ /* 0x000fe40000011407 */
[----:B---3--:R-:W-:-:S13]  /*ca10*/  @P0 R2UR UR4, R17 ;  /* 0x00000000110402ca */ /* 0x008fda00000e0000 */
[----:B------:R-:W-:Y:S02]  /*ca20*/  UIADD3 UR12, UP0, UP3, UR14, UR12, UR4 ;  /* 0x0000000c0e0c7290 */ /* 0x000fe4000fb1e004 */
[----:B------:R-:W-:-:S04]  /*ca30*/  USHF.R.S32.HI UR16, URZ, 0x1f, UR4 ;  /* 0x0000001f3f107899 */ /* 0x000fc80008011404 */
[----:B------:R-:W-:Y:S01]  /*ca40*/  UIADD3.X UR14, UR17, UR24, UR16, UP0, UP3 ;  /* 0x00000018110e7290 */ /* 0x000fe200087e6410 */
[----:B------:R-:W-:Y:S02]  /*ca50*/  IADD3 R4, P2, P3, R5, UR12, R4 ;  /* 0x0000000c05047c10 */ /* 0x000fe4000fb5e004 */
[----:B------:R-:W-:Y:S01]  /*ca60*/  SHF.R.S32.HI R5, RZ, 0x1f, R5 ;  /* 0x0000001fff057819 */ /* 0x000fe20000011405 */
[----:B------:R-:W-:Y:S02]  /*ca70*/  ULDC.64 UR12, c[0x0][UR23+0x210] ;  /* 0x00008400170c7abb */ /* 0x000fe40008000a00 */
[----:B------:R-:W-:Y:S01]  /*ca80*/  IMAD R9, R7, UR13, RZ ;  /* 0x0000000d07097c24 */ /* 0x000fe2000f8e02ff */
[----:B------:R-:W-:Y:S01]  /*ca90*/  IADD3.X R5, R5, UR14, R10, P2, P3 ;  /* 0x0000000e05057c10 */ /* 0x000fe200097e640a */
[----:B------:R-:W-:Y:S01]  /*caa0*/  ULDC.64 UR14, c[0x0][0xba8] ;  /* 0x0002ea00000e7ab9 */ /* 0x000fe20000000a00 */
[----:B------:R-:W-:Y:S01]  /*cab0*/  @!UP2 ULDC UR14, c[0x0][0xb50] ;  /* 0x0002d400000eaab9 */ /* 0x000fe20000000800 */
[----:B------:R-:W-:Y:S01]  /*cac0*/  IMAD R9, R6, UR12, R9 ;  /* 0x0000000c06097c24 */ /* 0x000fe2000f8e0209 */
[----:B------:R-:W-:Y:S01]  /*cad0*/  @!UP2 ULDC UR15, c[0x0][0xb54] ;  /* 0x0002d500000faab9 */ /* 0x000fe20000000800 */
[----:B------:R-:W-:-:S04]  /*cae0*/  IMAD.WIDE.U32 R4, R7, UR12, R4 ;  /* 0x0000000c07047c25 */ /* 0x000fc8000f8e0004 */
[----:B------:R-:W-:Y:S01]  /*caf0*/  IMAD.IADD R5, R5, 0x1, R9 ;  /* 0x0000000105057824 */ /* 0x000fe200078e0209 */
[C---:B------:R-:W-:Y:S01]  /*cb00*/  LEA R9, P2, R4.reuse, UR14, 0x2 ;  /* 0x0000000e04097c11 */ /* 0x040fe2000f8410ff */
[----:B------:R-:W-:Y:S01]  /*cb10*/  ULDC UR12, c[0x0][0xa88] ;  /* 0x0002a200000c7ab9 */ /* 0x000fe20000000800 */
[----:B----4-:R-:W-:Y:S02]  /*cb20*/  @P4 R2UR UR12, R3 ;  /* 0x00000000030c42ca */ /* 0x010fe400000e0000 */
[----:B------:R-:W-:Y:S01]  /*cb30*/  LEA.HI.X R10, R4, UR15, R5, 0x2, P2 ;  /* 0x0000000f040a7c11 */ /* 0x000fe200090f1405 */
[----:B--2---:R-:W-:-:S12]  /*cb40*/  @P4 BRA `(.L_x_207) ;  /* 0x0000000000184947 */ /* 0x004fd80003800000 */
[----:B------:R-:W-:Y:S05]  /*cb50*/  @!P0 BRA `(.L_x_207) ;  /* 0x0000000000148947 */ /* 0x000fea0003800000 */
[----:B------:R-:W2:Y:S04]  /*cb60*/  LDG.E R4, desc[UR36][R18.64] ;  /* 0x0000002412047981 */ /* 0x000ea8000c1e1900 */
[----:B------:R-:W3:Y:S01]  /*cb70*/  LDG.E R3, desc[UR36][R18.64+0x4] ;  /* 0x0000042412037981 */ /* 0x000ee2000c1e1900 */
[----:B--2---:R-:W-:Y:S02]  /*cb80*/  R2UR UR13, R4 ;  /* 0x00000000040d72ca */ /* 0x004fe400000e0000 */
[----:B---3--:R-:W-:-:S13]  /*cb90*/  R2UR UR12, R3 ;  /* 0x00000000030c72ca */ /* 0x008fda00000e0000 */
[----:B------:R-:W-:-:S12]  /*cba0*/  UIADD3 UR12, -UR13, UR12, URZ ;  /* 0x0000000c0d0c7290 */ /* 0x000fd8000fffe13f */
.L_x_207:
[----:B------:R-:W2:Y:S04]  /*cbb0*/  LDL R12, [R1+0x40] ;  /* 0x00004000010c7983 */ /* 0x000ea80000100800 */
[----:B------:R-:W3:Y:S01]  /*cbc0*/  LDL R3, [R1+0x3c] ;  /* 0x00003c0001037983 */ /* 0x000ee20000100800 */
[----:B------:R-:W-:Y:S01]  /*cbd0*/  R2UR UR13, R170 ;  /* 0x00000000aa0d72ca */ /* 0x000fe200000e0000 */
[----:B------:R-:W-:Y:S01]  /*cbe0*/  UIMAD UR17, UR12, UR20, URZ ;  /* 0x000000140c1172a4 */ /* 0x000fe2000f8e023f */
[----:B------:R-:W-:Y:S01]  /*cbf0*/  PLOP3.LUT P3, PT, PT, PT, UP2, 0x80, 0x0 ;  /* 0x000000000000781c */ /* 0x000fe20003f6f028 */
[----:B------:R-:W-:Y:S04]  /*cc00*/  SHFL.IDX PT, R4, R9, RZ, 0x1c1f ;  /* 0x001c1fff09047589 */ /* 0x000fe800000e0000 */
[----:B------:R-:W0:Y:S04]  /*cc10*/  SHFL.IDX PT, R5, R10, RZ, 0x1c1f ;  /* 0x001c1fff0a057589 */ /* 0x000e2800000e0000 */
[----:B------:R-:W-:Y:S02]  /*cc20*/  SHFL.IDX PT, R6, R9, 0x1, 0x1c1f ;  /* 0x003c1f0009067f89 */ /* 0x000fe400000e0000 */
[----:B------:R-:W-:-:S02]  /*cc30*/  IMAD.U32 R11, RZ, RZ, UR13 ;  /* 0x0000000dff0b7e24 */ /* 0x000fc4000f8e00ff */
[----:B------:R-:W1:Y:S02]  /*cc40*/  SHFL.IDX PT, R7, R10, 0x1, 0x1c1f ;  /* 0x003c1f000a077f89 */ /* 0x000e6400000e0000 */
[----:B--2---:R-:W-:Y:S01]  /*cc50*/  IMAD R11, R11, 0x80, R12 ;  /* 0x000000800b0b7824 */ /* 0x004fe200078e020c */
[----:B---3--:R-:W-:-:S04]  /*cc60*/  LOP3.LUT P0, RZ, R3, 0x3, RZ, 0xc0, !PT ;  /* 0x0000000303ff7812 */ /* 0x008fc8000780c0ff */
[C---:B------:R-:W-:Y:S02]  /*cc70*/  IADD3 R3, R11.reuse, 0x8, RZ ;  /* 0x000000080b037810 */ /* 0x040fe40007ffe0ff */
[----:B------:R-:W-:Y:S02]  /*cc80*/  ISETP.GE.OR P2, PT, R11, UR17, P0 ;  /* 0x000000110b007c0c */ /* 0x000fe40008746670 */
[----:B------:R-:W-:-:S11]  /*cc90*/  ISETP.GE.OR P0, PT, R3, UR17, P0 ;  /* 0x0000001103007c0c */ /* 0x000fd60008706670 */
[----:B0-----:R0:W-:Y:S01]  /*cca0*/  @!P2 ST.E desc[UR36][R4.64], R2 ;  /* 0x000000020400a985 */ /* 0x0011e2000c101924 */
[----:B------:R-:W-:-:S03]  /*ccb0*/  ISETP.GE.AND P2, PT, R11, UR17, PT ;  /* 0x000000110b007c0c */ /* 0x000fc6000bf46270 */
[----:B-1----:R0:W-:Y:S01]  /*ccc0*/  @!P0 ST.E desc[UR36][R6.64], R0 ;  /* 0x0000000006008985 */ /* 0x0021e2000c101924 */
[----:B------:R-:W-:Y:S01]  /*ccd0*/  ISETP.GE.AND P0, PT, R3, UR17, PT ;  /* 0x0000001103007c0c */ /* 0x000fe2000bf06270 */
[----:B------:R-:W-:-:S12]  /*cce0*/  @P3 BRA `(.L_x_208) ;  /* 0x0000001000183947 */ /* 0x000fd80003800000 */
[----:B0-----:R-:W0:Y:S01]  /*ccf0*/  S2R R0, SR_TID.X ;  /* 0x0000000000007919 */ /* 0x001e220000002100 */
[----:B------:R-:W-:Y:S01]  /*cd00*/  ULDC.64 UR14, c[0x0][0xaa0] ;  /* 0x0002a800000e7ab9 */ /* 0x000fe20000000a00 */
[----:B------:R-:W-:Y:S02]  /*cd10*/  R2UR UR19, R216 ;  /* 0x00000000d81372ca */ /* 0x000fe400000e0000 */
[----:B------:R-:W-:Y:S01]  /*cd20*/  R2UR UR18, R170 ;  /* 0x00000000aa1272ca */ /* 0x000fe200000e0000 */
[----:B0-----:R-:W-:-:S05]  /*cd30*/  VIADD R0, R0, 0xffffff80 ;  /* 0xffffff8000007836 */ /* 0x001fca0000000000 */
[----:B------:R-:W-:-:S04]  /*cd40*/  SHF.R.S32.HI R3, RZ, 0x1f, R0 ;  /* 0x0000001fff037819 */ /* 0x000fc80000011400 */
[----:B------:R-:W-:-:S04]  /*cd50*/  LEA.HI R3, R3, R0, RZ, 0x3 ;  /* 0x0000000003037211 */ /* 0x000fc800078f18ff */
[----:B------:R-:W-:Y:S02]  /*cd60*/  LOP3.LUT R5, R3, 0xfffffff8, RZ, 0xc0, !PT ;  /* 0xfffffff803057812 */ /* 0x000fe400078ec0ff */
[----:B------:R-:W-:Y:S01]  /*cd70*/  SHF.R.S32.HI R17, RZ, 0x3, R3 ;  /* 0x00000003ff117819 */ /* 0x000fe20000011403 */
[----:B------:R-:W-:Y:S02]  /*cd80*/  IMAD.MOV.U32 R3, RZ, RZ, 0x2 ;  /* 0x00000002ff037424 */ /* 0x000fe400078e00ff */
[----:B------:R-:W-:-:S04]  /*cd90*/  IMAD.IADD R18, R0, 0x1, -R5 ;  /* 0x0000000100127824 */ /* 0x000fc800078e0a05 */
[----:B------:R-:W-:-:S04]  /*cda0*/  IMAD.SHL.U32 R0, R18, 0x8, RZ ;  /* 0x0000000812007824 */ /* 0x000fc800078e00ff */
[----:B------:R-:W-:-:S04]  /*cdb0*/  IMAD R2, R17, 0x40, R0 ;  /* 0x0000004011027824 */ /* 0x000fc800078e0200 */
[----:B------:R-:W-:-:S03]  /*cdc0*/  IMAD.WIDE R2, R2, R3, UR10 ;  /* 0x0000000a02027e25 */ /* 0x000fc6000f8e0203 */
[C---:B------:R-:W-:Y:S02]  /*cdd0*/  IADD3 R25, P2, R2.reuse, 0x3000, RZ ;  /* 0x0000300002197810 */ /* 0x040fe40007f5e0ff */
[C---:B------:R-:W-:Y:S02]  /*cde0*/  IADD3 R9, P4, R2.reuse, 0x1000, RZ ;  /* 0x0000100002097810 */ /* 0x040fe40007f9e0ff */
[----:B------:R-:W-:Y:S02]  /*cdf0*/  IADD3 R13, P3, R2, 0x2000, RZ ;  /* 0x00002000020d7810 */ /* 0x000fe40007f7e0ff */
[----:B------:R-:W-:Y:S02]  /*ce00*/  LOP3.LUT R24, R25, 0x380, RZ, 0xc0, !PT ;  /* 0x0000038019187812 */ /* 0x000fe400078ec0ff */
[----:B------:R-:W-:Y:S02]  /*ce10*/  LOP3.LUT R8, R9, 0x380, RZ, 0xc0, !PT ;  /* 0x0000038009087812 */ /* 0x000fe400078ec0ff */
[----:B------:R-:W-:-:S02]  /*ce20*/  LOP3.LUT R12, R13, 0x380, RZ, 0xc0, !PT ;  /* 0x000003800d0c7812 */ /* 0x000fc400078ec0ff */
[----:B------:R-:W-:Y:S02]  /*ce30*/  SHF.R.U64 R24, R24, 0x3, RZ ;  /* 0x0000000318187819 */ /* 0x000fe400000012ff */
[----:B------:R-:W-:Y:S02]  /*ce40*/  SHF.R.U64 R8, R8, 0x3, RZ ;  /* 0x0000000308087819 */ /* 0x000fe400000012ff */
[----:B------:R-:W-:Y:S02]  /*ce50*/  SHF.R.U64 R12, R12, 0x3, RZ ;  /* 0x000000030c0c7819 */ /* 0x000fe400000012ff */
[----:B------:R-:W-:Y:S01]  /*ce60*/  LOP3.LUT R24, R24, R25, RZ, 0x3c, !PT ;  /* 0x0000001918187212 */ /* 0x000fe200078e3cff */
[--C-:B------:R-:W-:Y:S01]  /*ce70*/  IMAD.X R25, RZ, RZ, R3.reuse, P2 ;  /* 0x000000ffff197224 */ /* 0x100fe200010e0603 */
[----:B------:R-:W-:Y:S01]  /*ce80*/  LOP3.LUT R8, R8, R9, RZ, 0x3c, !PT ;  /* 0x0000000908087212 */ /* 0x000fe200078e3cff */
[--C-:B------:R-:W-:Y:S01]  /*ce90*/  IMAD.X R9, RZ, RZ, R3.reuse, P4 ;  /* 0x000000ffff097224 */ /* 0x100fe200020e0603 */
[----:B------:R-:W-:Y:S01]  /*cea0*/  LOP3.LUT R12, R12, R13, RZ, 0x3c, !PT ;  /* 0x0000000d0c0c7212 */ /* 0x000fe200078e3cff */
[----:B------:R-:W-:Y:S01]  /*ceb0*/  IMAD.X R13, RZ, RZ, R3, P3 ;  /* 0x000000ffff0d7224 */ /* 0x000fe200018e0603 */
[C---:B------:R-:W-:Y:S01]  /*cec0*/  IADD3 R49, P2, R2.reuse, 0x9000, RZ ;  /* 0x0000900002317810 */ /* 0x040fe20007f5e0ff */
[----:B------:R-:W-:Y:S01]  /*ced0*/  UIMAD UR12, UR16, UR14, URZ ;  /* 0x0000000e100c72a4 */ /* 0x000fe2000f8e023f */
[C---:B------:R-:W-:Y:S01]  /*cee0*/  IADD3 R29, P0, R2.reuse, 0x4000, RZ ;  /* 0x00004000021d7810 */ /* 0x040fe20007f1e0ff */
[----:B------:R-:W-:Y:S01]  /*cef0*/  UIMAD.WIDE.U32 UR10, UR4, UR14, URZ ;  /* 0x0000000e040a72a5 */ /* 0x000fe2000f8e003f */
[C---:B------:R-:W-:Y:S01]  /*cf00*/  IADD3 R33, P6, R2.reuse, 0x5000, RZ ;  /* 0x0000500002217810 */ /* 0x040fe20007fde0ff */
[----:B------:R-:W-:Y:S01]  /*cf10*/  IMAD.U32 R78, RZ, RZ, UR18 ;  /* 0x00000012ff4e7e24 */ /* 0x000fe2000f8e00ff */
[C---:B------:R-:W-:Y:S01]  /*cf20*/  IADD3 R37, P5, R2.reuse, 0x6000, RZ ;  /* 0x0000600002257810 */ /* 0x040fe20007fbe0ff */
[----:B------:R-:W5:Y:S01]  /*cf30*/  LD.E.128 R8, desc[UR36][R8.64] ;  /* 0x0000002408087980 */ /* 0x000f62000c101d00 */
[----:B------:R-:W-:-:S02]  /*cf40*/  IADD3 R41, P4, R2, 0x7000, RZ ;  /* 0x0000700002297810 */ /* 0x000fc40007f9e0ff */
[C---:B------:R-:W-:Y:S01]  /*cf50*/  IADD3 R45, P3, R2.reuse, 0x8000, RZ ;  /* 0x00008000022d7810 */ /* 0x040fe20007f7e0ff */
[----:B------:R-:W5:Y:S01]  /*cf60*/  LD.E.128 R12, desc[UR36][R12.64] ;  /* 0x000000240c0c7980 */ /* 0x000f62000c101d00 */
[----:B------:R-:W-:Y:S02]  /*cf70*/  LOP3.LUT R48, R49, 0x380, RZ, 0xc0, !PT ;  /* 0x0000038031307812 */ /* 0x000fe400078ec0ff */
[----:B------:R-:W-:Y:S01]  /*cf80*/  LOP3.LUT R7, R2, 0x380, RZ, 0xc0, !PT ;  /* 0x0000038002077812 */ /* 0x000fe200078ec0ff */
[----:B------:R-:W-:Y:S01]  /*cf90*/  UIMAD UR12, UR4, UR15, UR12 ;  /* 0x0000000f040c72a4 */ /* 0x000fe2000f8e020c */
[----:B------:R-:W-:Y:S01]  /*cfa0*/  LOP3.LUT R28, R29, 0x380, RZ, 0xc0, !PT ;  /* 0x000003801d1c7812 */ /* 0x000fe200078ec0ff */
[----:B------:R-:W-:Y:S01]  /*cfb0*/  @UP1 ULDC UR14, c[0x0][0xbec] ;  /* 0x0002fb00000e1ab9 */ /* 0x000fe20000000800 */
[----:B------:R-:W-:Y:S01]  /*cfc0*/  LOP3.LUT R32, R33, 0x380, RZ, 0xc0, !PT ;  /* 0x0000038021207812 */ /* 0x000fe200078ec0ff */
[----:B------:R-:W5:Y:S01]  /*cfd0*/  LD.E.128 R24, desc[UR36][R24.64] ;  /* 0x0000002418187980 */ /* 0x000f62000c101d00 */
[----:B------:R-:W-:-:S02]  /*cfe0*/  LOP3.LUT R36, R37, 0x380, RZ, 0xc0, !PT ;  /* 0x0000038025247812 */ /* 0x000fc400078ec0ff */
[----:B------:R-:W-:Y:S02]  /*cff0*/  LOP3.LUT R40, R41, 0x380, RZ, 0xc0, !PT ;  /* 0x0000038029287812 */ /* 0x000fe400078ec0ff */
[----:B------:R-:W-:Y:S02]  /*d000*/  LOP3.LUT R44, R45, 0x380, RZ, 0xc0, !PT ;  /* 0x000003802d2c7812 */ /* 0x000fe400078ec0ff */
[----:B------:R-:W-:Y:S02]  /*d010*/  SHF.R.U64 R48, R48, 0x3, RZ ;  /* 0x0000000330307819 */ /* 0x000fe400000012ff */
[----:B------:R-:W-:Y:S02]  /*d020*/  SHF.R.U64 R28, R28, 0x3, RZ ;  /* 0x000000031c1c7819 */ /* 0x000fe400000012ff */
[----:B------:R-:W-:Y:S02]  /*d030*/  SHF.R.U64 R32, R32, 0x3, RZ ;  /* 0x0000000320207819 */ /* 0x000fe400000012ff */
[----:B------:R-:W-:-:S02]  /*d040*/  SHF.R.U64 R36, R36, 0x3, RZ ;  /* 0x0000000324247819 */ /* 0x000fc400000012ff */
[----:B------:R-:W-:Y:S02]  /*d050*/  SHF.R.U64 R40, R40, 0x3, RZ ;  /* 0x0000000328287819 */ /* 0x000fe400000012ff */
        /* <DEDUP_REMOVED lines=14> */
[----:B------:R-:W-:Y:S01]  /*d140*/  SHF.R.U64 R7, R7, 0x3, RZ ;  /* 0x0000000307077819 */ /* 0x000fe200000012ff */
[----:B------:R-:W-:Y:S01]  /*d150*/  UIADD3 UR11, UR11, UR12, URZ ;  /* 0x0000000c0b0b7290 */ /* 0x000fe2000fffe03f */
[C---:B------:R-:W-:Y:S01]  /*d160*/  IADD3 R53, P0, R2.reuse, 0xa000, RZ ;  /* 0x0000a00002357810 */ /* 0x040fe20007f1e0ff */
[----:B------:R-:W-:Y:S01]  /*d170*/  IMAD.X R73, RZ, RZ, R3, P2 ;  /* 0x000000ffff497224 */ /* 0x000fe200010e0603 */
[C---:B------:R-:W-:Y:S01]  /*d180*/  IADD3 R57, P6, R2.reuse, 0xb000, RZ ;  /* 0x0000b00002397810 */ /* 0x040fe20007fde0ff */
[----:B------:R-:W-:Y:S01]  /*d190*/  ULDC.64 UR12, c[0x0][0xae8] ;  /* 0x0002ba00000c7ab9 */ /* 0x000fe20000000a00 */
[C---:B------:R-:W-:Y:S01]  /*d1a0*/  IADD3 R61, P5, R2.reuse, 0xc000, RZ ;  /* 0x0000c000023d7810 */ /* 0x040fe20007fbe0ff */
[----:B------:R-:W-:Y:S01]  /*d1b0*/  USHF.R.S32.HI UR4, URZ, 0x1f, UR9 ;  /* 0x0000001f3f047899 */ /* 0x000fe20008011409 */
[C---:B------:R-:W-:Y:S01]  /*d1c0*/  IADD3 R65, P4, R2.reuse, 0xd000, RZ ;  /* 0x0000d00002417810 */ /* 0x040fe20007f9e0ff */
[----:B------:R-:W5:Y:S01]  /*d1d0*/  LD.E.128 R28, desc[UR36][R28.64] ;  /* 0x000000241c1c7980 */ /* 0x000f62000c101d00 */
[----:B------:R-:W-:-:S02]  /*d1e0*/  IADD3 R69, P3, R2, 0xe000, RZ ;  /* 0x0000e00002457810 */ /* 0x000fc40007f7e0ff */
[----:B------:R-:W-:Y:S01]  /*d1f0*/  LOP3.LUT R4, R5, 0x380, RZ, 0xc0, !PT ;  /* 0x0000038005047812 */ /* 0x000fe200078ec0ff */
[----:B------:R-:W5:Y:S01]  /*d200*/  LD.E.128 R32, desc[UR36][R32.64] ;  /* 0x0000002420207980 */ /* 0x000f62000c101d00 */
[----:B------:R-:W-:Y:S02]  /*d210*/  LOP3.LUT R52, R53, 0x380, RZ, 0xc0, !PT ;  /* 0x0000038035347812 */ /* 0x000fe400078ec0ff */
[----:B------:R-:W-:Y:S01]  /*d220*/  LOP3.LUT R56, R57, 0x380, RZ, 0xc0, !PT ;  /* 0x0000038039387812 */ /* 0x000fe200078ec0ff */
[----:B------:R-:W5:Y:S01]  /*d230*/  LD.E.128 R36, desc[UR36][R36.64] ;  /* 0x0000002424247980 */ /* 0x000f62000c101d00 */
[----:B------:R-:W-:Y:S02]  /*d240*/  LOP3.LUT R60, R61, 0x380, RZ, 0xc0, !PT ;  /* 0x000003803d3c7812 */ /* 0x000fe400078ec0ff */
[----:B------:R-:W-:Y:S01]  /*d250*/  LOP3.LUT R64, R65, 0x380, RZ, 0xc0, !PT ;  /* 0x0000038041407812 */ /* 0x000fe200078ec0ff */
[----:B------:R-:W5:Y:S01]  /*d260*/  LD.E.128 R40, desc[UR36][R40.64] ;  /* 0x0000002428287980 */ /* 0x000f62000c101d00 */
[----:B------:R-:W-:-:S02]  /*d270*/  LOP3.LUT R68, R69, 0x380, RZ, 0xc0, !PT ;  /* 0x0000038045447812 */ /* 0x000fc400078ec0ff */
[----:B------:R-:W-:Y:S01]  /*d280*/  SHF.R.U64 R4, R4, 0x3, RZ ;  /* 0x0000000304047819 */ /* 0x000fe200000012ff */
[----:B------:R-:W5:Y:S01]  /*d290*/  LD.E.128 R44, desc[UR36][R44.64] ;  /* 0x000000242c2c7980 */ /* 0x000f62000c101d00 */
[----:B------:R-:W-:Y:S02]  /*d2a0*/  SHF.R.U64 R52, R52, 0x3, RZ ;  /* 0x0000000334347819 */ /* 0x000fe400000012ff */
[----:B------:R-:W-:Y:S01]  /*d2b0*/  SHF.R.U64 R56, R56, 0x3, RZ ;  /* 0x0000000338387819 */ /* 0x000fe200000012ff */
[----:B------:R-:W5:Y:S01]  /*d2c0*/  LD.E.128 R48, desc[UR36][R48.64] ;  /* 0x0000002430307980 */ /* 0x000f62000c101d00 */
[----:B------:R-:W-:Y:S02]  /*d2d0*/  SHF.R.U64 R60, R60, 0x3, RZ ;  /* 0x000000033c3c7819 */ /* 0x000fe400000012ff */
[----:B------:R-:W-:Y:S02]  /*d2e0*/  SHF.R.U64 R64, R64, 0x3, RZ ;  /* 0x0000000340407819 */ /* 0x000fe400000012ff */
[----:B------:R-:W-:-:S02]  /*d2f0*/  SHF.R.U64 R68, R68, 0x3, RZ ;  /* 0x0000000344447819 */ /* 0x000fc400000012ff */
[----:B------:R-:W-:Y:S01]  /*d300*/  LOP3.LUT R2, R7, R2, RZ, 0x3c, !PT ;  /* 0x0000000207027212 */ /* 0x000fe200078e3cff */
[----:B------:R-:W-:Y:S01]  /*d310*/  UIMAD.WIDE.U32 UR10, UR19, UR12, UR10 ;  /* 0x0000000c130a72a5 */ /* 0x000fe2000f8e000a */
[----:B------:R-:W-:Y:S01]  /*d320*/  LOP3.LUT R52, R52, R53, RZ, 0x3c, !PT ;  /* 0x0000003534347212 */ /* 0x000fe200078e3cff */
[--C-:B------:R-:W-:Y:S01]  /*d330*/  IMAD.X R53, RZ, RZ, R3.reuse, P0 ;  /* 0x000000ffff357224 */ /* 0x100fe200000e0603 */
[----:B------:R-:W-:Y:S02]  /*d340*/  LOP3.LUT R56, R56, R57, RZ, 0x3c, !PT ;  /* 0x0000003938387212 */ /* 0x000fe400078e3cff */
[----:B------:R-:W-:Y:S01]  /*d350*/  LOP3.LUT R60, R60, R61, RZ, 0x3c, !PT ;  /* 0x0000003d3c3c7212 */ /* 0x000fe200078e3cff */
[--C-:B------:R-:W-:Y:S01]  /*d360*/  IMAD.X R61, RZ, RZ, R3.reuse, P5 ;  /* 0x000000ffff3d7224 */ /* 0x100fe200028e0603 */
[----:B------:R-:W-:Y:S01]  /*d370*/  LOP3.LUT R64, R64, R65, RZ, 0x3c, !PT ;  /* 0x0000004140407212 */ /* 0x000fe200078e3cff */
[--C-:B------:R-:W-:Y:S01]  /*d380*/  IMAD.X R65, RZ, RZ, R3.reuse, P4 ;  /* 0x000000ffff417224 */ /* 0x100fe200020e0603 */
[----:B------:R-:W-:Y:S01]  /*d390*/  LOP3.LUT R68, R68, R69, RZ, 0x3c, !PT ;  /* 0x0000004544447212 */ /* 0x000fe200078e3cff */
[----:B------:R-:W-:Y:S01]  /*d3a0*/  IMAD.X R69, RZ, RZ, R3, P3 ;  /* 0x000000ffff457224 */ /* 0x000fe200018e0603 */
[----:B------:R-:W-:Y:S01]  /*d3b0*/  LOP3.LUT R72, R4, R5, RZ, 0x3c, !PT ;  /* 0x0000000504487212 */ /* 0x000fe200078e3cff */
[----:B------:R-:W-:Y:S01]  /*d3c0*/  UIMAD UR11, UR19, UR13, UR11 ;  /* 0x0000000d130b72a4 */ /* 0x000fe2000f8e020b */
[----:B------:R-:W-:Y:S01]  /*d3d0*/  IADD3.X R57, RZ, R3, RZ, P6, !PT ;  /* 0x00000003ff397210 */ /* 0x000fe200037fe4ff */
[----:B------:R0:W5:Y:S01]  /*d3e0*/  LD.E.128 R4, desc[UR36][R2.64] ;  /* 0x0000002402047980 */ /* 0x000162000c101d00 */
[----:B------:R-:W-:-:S02]  /*d3f0*/  ULDC.64 UR12, c[0x0][0xaf0] ;  /* 0x0002bc00000c7ab9 */ /* 0x000fc40000000a00 */
[----:B------:R-:W-:Y:S01]  /*d400*/  UIMAD UR4, UR4, UR12, URZ ;  /* 0x0000000c040472a4 */ /* 0x000fe2000f8e023f */
[----:B------:R-:W5:Y:S01]  /*d410*/  LD.E.128 R52, desc[UR36][R52.64] ;  /* 0x0000002434347980 */ /* 0x000f62000c101d00 */
[----:B------:R-:W-:-:S03]  /*d420*/  IMAD R78, R78, 0x80, R17 ;  /* 0x000000804e4e7824 */ /* 0x000fc600078e0211 */
[----:B------:R-:W5:Y:S01]  /*d430*/  LD.E.128 R56, desc[UR36][R56.64] ;  /* 0x0000002438387980 */ /* 0x000f62000c101d00 */
[----:B0-----:R-:W-:Y:S02]  /*d440*/  IMAD.U32 R3, RZ, RZ, UR18 ;  /* 0x00000012ff037e24 */ /* 0x001fe4000f8e00ff */
[----:B------:R-:W-:Y:S01]  /*d450*/  IMAD R2, R18, 0x20, R17 ;  /* 0x0000002012027824 */ /* 0x000fe200078e0211 */
[----:B------:R-:W5:Y:S03]  /*d460*/  LD.E.128 R60, desc[UR36][R60.64] ;  /* 0x000000243c3c7980 */ /* 0x000f66000c101d00 */
[----:B------:R-:W-:Y:S01]  /*d470*/  IMAD R20, R3, 0x80, R2 ;  /* 0x0000008003147824 */ /* 0x000fe200078e0202 */
[----:B------:R-:W-:Y:S01]  /*d480*/  UIMAD UR4, UR9, UR13, UR4 ;  /* 0x0000000d090472a4 */ /* 0x000fe2000f8e0204 */
[----:B------:R-:W5:Y:S02]  /*d490*/  LD.E.128 R64, desc[UR36][R64.64] ;  /* 0x0000002440407980 */ /* 0x000f64000c101d00 */
[----:B------:R-:W-:Y:S01]  /*d4a0*/  @P1 IMAD.HI.U32 R2, R20, UR14, RZ ;  /* 0x0000000e14021c27 */ /* 0x000fe2000f8e00ff */
[----:B------:R-:W-:Y:S01]  /*d4b0*/  UIMAD.WIDE.U32 UR10, UR9, UR12, UR10 ;  /* 0x0000000c090a72a5 */ /* 0x000fe2000f8e000a */
[----:B------:R-:W5:Y:S02]  /*d4c0*/  LD.E.128 R68, desc[UR36][R68.64] ;  /* 0x0000002444447980 */ /* 0x000f64000c101d00 */
[----:B------:R-:W-:Y:S01]  /*d4d0*/  @UP1 ULDC UR9, c[0x0][0xbf0] ;  /* 0x0002fc0000091ab9 */ /* 0x000fe20000000800 */
[----:B------:R-:W-:Y:S01]  /*d4e0*/  IMAD.MOV.U32 R19, RZ, RZ, R20 ;  /* 0x000000ffff137224 */ /* 0x000fe200078e0014 */
[----:B------:R-:W-:Y:S01]  /*d4f0*/  @P1 SHF.R.U32.HI R19, RZ, UR9, R2 ;  /* 0x00000009ff131c19 */ /* 0x000fe20008011602 */
[----:B------:R-:W-:Y:S01]  /*d500*/  UIADD3 UR4, UR11, UR4, URZ ;  /* 0x000000040b047290 */ /* 0x000fe2000fffe03f */
[----:B------:R-:W-:Y:S01]  /*d510*/  IMAD.U32 R2, RZ, RZ, UR10 ;  /* 0x0000000aff027e24 */ /* 0x000fe2000f8e00ff */
[----:B------:R-:W5:Y:S01]  /*d520*/  LD.E.128 R72, desc[UR36][R72.64] ;  /* 0x0000002448487980 */ /* 0x000f62000c101d00 */
[--C-:B------:R-:W-:Y:S01]  /*d530*/  SHF.R.S32.HI R18, RZ, 0x1f, R19.reuse ;  /* 0x0000001fff127819 */ /* 0x100fe20000011413 */
[----:B------:R-:W-:-:S02]  /*d540*/  IMAD.MOV R21, RZ, RZ, -R19 ;  /* 0x000000ffff157224 */ /* 0x000fc400078e0a13 */
[----:B------:R-:W-:Y:S01]  /*d550*/  IMAD.U32 R3, RZ, RZ, UR11 ;  /* 0x0000000bff037e24 */ /* 0x000fe2000f8e00ff */
[----:B------:R-:W-:Y:S01]  /*d560*/  ULDC.64 UR10, c[0x0][0xae0] ;  /* 0x0002b800000a7ab9 */ /* 0x000fe20000000a00 */
[----:B------:R-:W-:Y:S01]  /*d570*/  IMAD.U32 R3, RZ, RZ, UR4 ;  /* 0x00000004ff037e24 */ /* 0x000fe2000f8e00ff */
[----:B------:R-:W-:Y:S01]  /*d580*/  @!PT LDS RZ, [RZ] ;  /* 0x00000000fffff984 */ /* 0x000fe20000000800 */
[----:B------:R-:W-:Y:S01]  /*d590*/  @!PT LDS RZ, [RZ] ;  /* 0x00000000fffff984 */ /* 0x000fe20000000800 */
[----:B------:R-:W-:Y:S01]  /*d5a0*/  @!PT LDS RZ, [RZ] ;  /* 0x00000000fffff984 */ /* 0x000fe20000000800 */
[----:B------:R-:W-:Y:S01]  /*d5b0*/  @!PT LDS RZ, [RZ] ;  /* 0x00000000fffff984 */ /* 0x000fe20000000800 */
[----:B------:R0:W-:Y:S06]  /*d5c0*/  MEMBAR.ALL.CTA ;  /* 0x0000000000007992 */ /* 0x0001ec0000008000 */
[----:B0-----:R-:W0:Y:S01]  /*d5d0*/  FENCE.VIEW.ASYNC.S ;  /* 0x00000000000073c6 */ /* 0x001e220000000000 */
[----:B------:R-:W-:-:S02]  /*d5e0*/  IMAD R18, R18, UR10, RZ ;  /* 0x0000000a12127c24 */ /* 0x000fc4000f8e02ff */
[----:B------:R-:W-:Y:S02]  /*d5f0*/  IMAD R21, R21, UR20, R20 ;  /* 0x0000001415157c24 */ /* 0x000fe4000f8e0214 */
[----:B------:R-:W-:-:S04]  /*d600*/  IMAD.WIDE.U32 R2, R19, UR10, R2 ;  /* 0x0000000a13027c25 */ /* 0x000fc8000f8e0002 */
[----:B------:R-:W-:Y:S01]  /*d610*/  IMAD R19, R19, UR11, R18 ;  /* 0x0000000b13137c24 */ /* 0x000fe2000f8e0212 */
[----:B------:R-:W-:Y:S01]  /*d620*/  SHF.R.S32.HI R18, RZ, 0x1f, R21 ;  /* 0x0000001fff127819 */ /* 0x000fe20000011415 */
[----:B------:R-:W-:Y:S02]  /*d630*/  ULDC.64 UR10, c[0x0][0xad8] ;  /* 0x0002b600000a7ab9 */ /* 0x000fe40000000a00 */
[----:B------:R-:W-:Y:S02]  /*d640*/  IMAD.IADD R3, R3, 0x1, R19 ;  /* 0x0000000103037824 */ /* 0x000fe400078e0213 */
[----:B------:R-:W-:Y:S02]  /*d650*/  IMAD R18, R18, UR10, RZ ;  /* 0x0000000a12127c24 */ /* 0x000fe4000f8e02ff */
[----:B------:R-:W-:-:S04]  /*d660*/  IMAD.WIDE.U32 R2, R21, UR10, R2 ;  /* 0x0000000a15027c25 */ /* 0x000fc8000f8e0002 */
[----:B------:R-:W-:Y:S01]  /*d670*/  IMAD R17, R21, UR11, R18 ;  /* 0x0000000b15117c24 */ /* 0x000fe2000f8e0212 */
[----:B------:R-:W-:-:S03]  /*d680*/  ULDC.64 UR10, c[0x0][0xa80] ;  /* 0x0002a000000a7ab9 */ /* 0x000fc60000000a00 */
[----:B------:R-:W-:Y:S01]  /*d690*/  IMAD.IADD R3, R3, 0x1, R17 ;  /* 0x0000000103037824 */ /* 0x000fe200078e0211 */
[----:B------:R-:W-:Y:S01]  /*d6a0*/  LEA R17, P2, R2, UR10, 0x1 ;  /* 0x0000000a02117c11 */ /* 0x000fe2000f8408ff */
[----:B------:R-:W-:-:S03]  /*d6b0*/  UIADD3 UR8, UR8, 0x38820, URZ ;  /* 0x0003882008087890 */ /* 0x000fc6000fffe03f */
[----:B------:R-:W-:Y:S02]  /*d6c0*/  LEA.HI.X R22, R2, UR11, R3, 0x1, P2 ;  /* 0x0000000b02167c11 */ /* 0x000fe400090f0c03 */
[C---:B------:R-:W-:Y:S01]  /*d6d0*/  ISETP.GE.AND P2, PT, R78.reuse, UR17, PT ;  /* 0x000000114e007c0c */ /* 0x040fe2000bf46270 */
[----:B------:R-:W-:Y:S01]  /*d6e0*/  UPRMT UR8, URZ, 0x654, UR8 ;  /* 0x000006543f087896 */ /* 0x000fe20008000008 */
[C---:B------:R-:W-:Y:S01]  /*d6f0*/  VIADD R19, R78.reuse, 0x40 ;  /* 0x000000404e137836 */ /* 0x040fe20000000000 */
[----:B------:R-:W-:Y:S01]  /*d700*/  IADD3 R18, R78, 0x20, RZ ;  /* 0x000000204e127810 */ /* 0x000fe20007ffe0ff */
[C---:B------:R-:W-:Y:S02]  /*d710*/  VIADD R82, R0.reuse, 0x80 ;  /* 0x0000008000527836 */ /* 0x040fe40000000000 */
[C---:B------:R-:W-:Y:S02]  /*d720*/  VIADD R84, R0.reuse, 0xc0 ;  /* 0x000000c000547836 */ /* 0x040fe40000000000 */
[----:B------:R-:W-:Y:S01]  /*d730*/  VIADD R80, R0, 0x40 ;  /* 0x0000004000507836 */ /* 0x000fe20000000000 */
[----:B0-----:R0:W1:Y:S01]  /*d740*/  SHFL.IDX PT, R79, R17, RZ, 0x181f ;  /* 0x00181fff114f7589 */ /* 0x00106200000e0000 */
[----:B------:R-:W-:Y:S01]  /*d750*/  SYNCS.ARRIVE.TRANS64.RED.A1T0 RZ, [UR8], RZ ;  /* 0x000000ffffff79a7 */ /* 0x000fe20008100408 */
[----:B------:R-:W-:Y:S02]  /*d760*/  BSSY B1, `(.L_x_209) ;  /* 0x000001a000017945 */ /* 0x000fe40003800000 */
[----:B------:R0:W2:Y:S01]  /*d770*/  SHFL.IDX PT, R77, R22, RZ, 0x181f ;  /* 0x00181fff164d7589 */ /* 0x0000a200000e0000 */
[----:B------:R-:W-:-:S02]  /*d780*/  ISETP.GE.AND P1, PT, R18, UR17, PT ;  /* 0x0000001112007c0c */ /* 0x000fc4000bf26270 */
[----:B------:R-:W-:Y:S02]  /*d790*/  ISETP.GE.AND P0, PT, R19, UR17, PT ;  /* 0x0000001113007c0c */ /* 0x000fe4000bf06270 */
[----:B------:R-:W-:Y:S02]  /*d7a0*/  SHF.R.S32.HI R86, RZ, 0x1f, R0 ;  /* 0x0000001fff567819 */ /* 0x000fe40000011400 */
[----:B------:R-:W-:Y:S02]  /*d7b0*/  SHF.R.S32.HI R81, RZ, 0x1f, R82 ;  /* 0x0000001fff517819 */ /* 0x000fe40000011452 */
[----:B------:R-:W-:Y:S02]  /*d7c0*/  SHF.R.S32.HI R83, RZ, 0x1f, R84 ;  /* 0x0000001fff537819 */ /* 0x000fe40000011454 */
[----:B------:R-:W-:Y:S01]  /*d7d0*/  SHF.R.S32.HI R85, RZ, 0x1f, R80 ;  /* 0x0000001fff557819 */ /* 0x000fe20000011450 */
[----:B0-----:R-:W-:Y:S06]  /*d7e0*/  @P2 BRA `(.L_x_210) ;  /* 0x0000000000442947 */ /* 0x001fec0003800000 */
[----:B------:R-:W-:Y:S02]  /*d7f0*/  ULDC UR4, c[0x0][0xac8] ;  /* 0x0002b20000047ab9 */ /* 0x000fe40000000800 */
[----:B------:R-:W-:Y:S02]  /*d800*/  ISETP.GE.AND P5, PT, R0, UR4, PT ;  /* 0x0000000400007c0c */ /* 0x000fe4000bfa6270 */
[----:B------:R-:W-:Y:S02]  /*d810*/  ISETP.GE.AND P4, PT, R80, UR4, PT ;  /* 0x0000000450007c0c */ /* 0x000fe4000bf86270 */
[----:B------:R-:W-:Y:S02]  /*d820*/  ISETP.GE.AND P3, PT, R82, UR4, PT ;  /* 0x0000000452007c0c */ /* 0x000fe4000bf66270 */
[----:B------:R-:W-:-:S07]  /*d830*/  ISETP.GE.AND P2, PT, R84, UR4, PT ;  /* 0x0000000454007c0c */ /* 0x000fce000bf46270 */
[----:B-1----:R-:W-:-:S04]  /*d840*/  @!P5 LEA R2, P6, R0, R79, 0x1 ;  /* 0x0000004f0002d211 */ /* 0x002fc800078c08ff */
[----:B--2---:R-:W-:Y:S02]  /*d850*/  @!P5 LEA.HI.X R3, R0, R77, R86, 0x1, P6 ;  /* 0x0000004d0003d211 */ /* 0x004fe400030f0c56 */
[----:B------:R-:W-:-:S03]  /*d860*/  @!P4 LEA R18, P6, R80, R79, 0x1 ;  /* 0x0000004f5012c211 */ /* 0x000fc600078c08ff */
[----:B-----5:R0:W-:Y:S01]  /*d870*/  @!P5 ST.E.128 desc[UR36][R2.64], R4 ;  /* 0x000000040200d985 */ /* 0x0201e2000c101d24 */
[----:B------:R-:W-:Y:S02]  /*d880*/  @!P4 LEA.HI.X R19, R80, R77, R85, 0x1, P6 ;  /* 0x0000004d5013c211 */ /* 0x000fe400030f0c55 */
[----:B------:R-:W-:-:S03]  /*d890*/  @!P3 LEA R20, P6, R82, R79, 0x1 ;  /* 0x0000004f5214b211 */ /* 0x000fc600078c08ff */
[----:B------:R0:W-:Y:S01]  /*d8a0*/  @!P4 ST.E.128 desc[UR36][R18.64], R28 ;  /* 0x0000001c1200c985 */ /* 0x0001e2000c101d24 */
[----:B------:R-:W-:Y:S02]  /*d8b0*/  @!P3 LEA.HI.X R21, R82, R77, R81, 0x1, P6 ;  /* 0x0000004d5215b211 */ /* 0x000fe400030f0c51 */
[----:B------:R-:W-:-:S03]  /*d8c0*/  @!P2 LEA R76, P6, R84, R79, 0x1 ;  /* 0x0000004f544ca211 */ /* 0x000fc600078c08ff */
[----:B------:R0:W-:Y:S01]  /*d8d0*/  @!P3 ST.E.128 desc[UR36][R20.64], R44 ;  /* 0x0000002c1400b985 */ /* 0x0001e2000c101d24 */
[----:B------:R-:W-:-:S05]  /*d8e0*/  @!P2 LEA.HI.X R77, R84, R77, R83, 0x1, P6 ;  /* 0x0000004d544da211 */ /* 0x000fca00030f0c53 */
[----:B------:R0:W-:Y:S04]  /*d8f0*/  @!P2 ST.E.128 desc[UR36][R76.64], R60 ;  /* 0x0000003c4c00a985 */ /* 0x0001e8000c101d24 */
.L_x_210:
[----:B------:R-:W-:Y:S05]  /*d900*/  BSYNC B1 ;  /* 0x0000000000017941 */ /* 0x000fea0003800000 */
.L_x_209:
[----:B0-----:R0:W3:Y:S01]  /*d910*/  SHFL.IDX PT, R19, R22, 0x1, 0x181f ;  /* 0x00381f0016137f89 */ /* 0x0010e200000e0000 */
[----:B------:R-:W-:Y:S03]  /*d920*/  BSSY B1, `(.L_x_211) ;  /* 0x0000014000017945 */ /* 0x000fe60003800000 */
[----:B-----5:R0:W4:Y:S01]  /*d930*/  SHFL.IDX PT, R7, R17, 0x1, 0x181f ;  /* 0x00381f0011077f89 */ /* 0x02012200000e0000 */
[----:B------:R-:W-:Y:S05]  /*d940*/  @P1 BRA `(.L_x_212) ;  /* 0x0000000000441947 */ /* 0x000fea0003800000 */
[----:B------:R-:W-:Y:S02]  /*d950*/  ULDC UR4, c[0x0][0xac8] ;  /* 0x0002b20000047ab9 */ /* 0x000fe40000000800 */
[----:B------:R-:W-:Y:S02]  /*d960*/  ISETP.GE.AND P4, PT, R0, UR4, PT ;  /* 0x0000000400007c0c */ /* 0x000fe4000bf86270 */
[----:B------:R-:W-:Y:S02]  /*d970*/  ISETP.GE.AND P3, PT, R80, UR4, PT ;  /* 0x0000000450007c0c */ /* 0x000fe4000bf66270 */
[----:B------:R-:W-:Y:S02]  /*d980*/  ISETP.GE.AND P2, PT, R82, UR4, PT ;  /* 0x0000000452007c0c */ /* 0x000fe4000bf46270 */
[----:B------:R-:W-:-:S07]  /*d990*/  ISETP.GE.AND P1, PT, R84, UR4, PT ;  /* 0x0000000454007c0c */ /* 0x000fce000bf26270 */
[-C--:B----4-:R-:W-:Y:S02]  /*d9a0*/  @!P4 LEA R2, P6, R0, R7.reuse, 0x1 ;  /* 0x000000070002c211 */ /* 0x090fe400078c08ff */
[----:B------:R-:W-:Y:S02]  /*d9b0*/  @!P3 LEA R4, P5, R80, R7, 0x1 ;  /* 0x000000075004b211 */ /* 0x000fe400078a08ff */
[----:B---3--:R-:W-:Y:S02]  /*d9c0*/  @!P4 LEA.HI.X R3, R0, R19, R86, 0x1, P6 ;  /* 0x000000130003c211 */ /* 0x008fe400030f0c56 */
[----:B------:R-:W-:Y:S02]  /*d9d0*/  @!P2 LEA R6, P6, R82, R7, 0x1 ;  /* 0x000000075206a211 */ /* 0x000fe400078c08ff */
[----:B------:R-:W-:Y:S01]  /*d9e0*/  @!P3 LEA.HI.X R5, R80, R19, R85, 0x1, P5 ;  /* 0x000000135005b211 */ /* 0x000fe200028f0c55 */
[----:B------:R3:W-:Y:S01]  /*d9f0*/  @!P4 ST.E.128 desc[UR36][R2.64], R8 ;  /* 0x000000080200c985 */ /* 0x0007e2000c101d24 */
[----:B------:R-:W-:-:S02]  /*da00*/  @!P1 LEA R18, P5, R84, R7, 0x1 ;  /* 0x0000000754129211 */ /* 0x000fc400078a08ff */
[-C--:B------:R-:W-:Y:S01]  /*da10*/  @!P2 LEA.HI.X R7, R82, R19.reuse, R81, 0x1, P6 ;  /* 0x000000135207a211 */ /* 0x080fe200030f0c51 */
[----:B------:R3:W-:Y:S01]  /*da20*/  @!P3 ST.E.128 desc[UR36][R4.64], R32 ;  /* 0x000000200400b985 */ /* 0x0007e2000c101d24 */
[----:B------:R-:W-:-:S03]  /*da30*/  @!P1 LEA.HI.X R19, R84, R19, R83, 0x1, P5 ;  /* 0x0000001354139211 */ /* 0x000fc600028f0c53 */
[----:B------:R3:W-:Y:S04]  /*da40*/  @!P2 ST.E.128 desc[UR36][R6.64], R48 ;  /* 0x000000300600a985 */ /* 0x0007e8000c101d24 */
[----:B------:R3:W-:Y:S02]  /*da50*/  @!P1 ST.E.128 desc[UR36][R18.64], R64 ;  /* 0x0000004012009985 */ /* 0x0007e4000c101d24 */
.L_x_212:
[----:B------:R-:W-:Y:S05]  /*da60*/  BSYNC B1 ;  /* 0x0000000000017941 */ /* 0x000fea0003800000 */
.L_x_211:
[----:B---3--:R3:W0:Y:S01]  /*da70*/  SHFL.IDX PT, R9, R22, 0x2, 0x181f ;  /* 0x00581f0016097f89 */ /* 0x00862200000e0000 */
[----:B------:R-:W-:Y:S03]  /*da80*/  BSSY B1, `(.L_x_213) ;  /* 0x0000014000017945 */ /* 0x000fe60003800000 */
[----:B------:R3:W0:Y:S01]  /*da90*/  SHFL.IDX PT, R5, R17, 0x2, 0x181f ;  /* 0x00581f0011057f89 */ /* 0x00062200000e0000 */
[----:B------:R-:W-:Y:S05]  /*daa0*/  @P0 BRA `(.L_x_214) ;  /* 0x0000000000440947 */ /* 0x000fea0003800000 */
[----:B------:R-:W-:Y:S02]  /*dab0*/  ULDC UR4, c[0x0][0xac8] ;  /* 0x0002b20000047ab9 */ /* 0x000fe40000000800 */
[----:B------:R-:W-:Y:S02]  /*dac0*/  ISETP.GE.AND P3, PT, R0, UR4, PT ;  /* 0x0000000400007c0c */ /* 0x000fe4000bf66270 */
[----:B------:R-:W-:Y:S02]  /*dad0*/  ISETP.GE.AND P2, PT, R80, UR4, PT ;  /* 0x0000000450007c0c */ /* 0x000fe4000bf46270 */
[----:B------:R-:W-:Y:S02]  /*dae0*/  ISETP.GE.AND P1, PT, R82, UR4, PT ;  /* 0x0000000452007c0c */ /* 0x000fe4000bf26270 */
[----:B------:R-:W-:-:S07]  /*daf0*/  ISETP.GE.AND P0, PT, R84, UR4, PT ;  /* 0x0000000454007c0c */ /* 0x000fce000bf06270 */
[-C--:B0-----:R-:W-:Y:S02]  /*db00*/  @!P3 LEA R2, P6, R0, R5.reuse, 0x1 ;  /* 0x000000050002b211 */ /* 0x081fe400078c08ff */
[-C--:B------:R-:W-:Y:S02]  /*db10*/  @!P2 LEA R4, P5, R80, R5.reuse, 0x1 ;  /* 0x000000055004a211 */ /* 0x080fe400078a08ff */
[----:B------:R-:W-:Y:S02]  /*db20*/  @!P1 LEA R6, P4, R82, R5, 0x1 ;  /* 0x0000000552069211 */ /* 0x000fe400078808ff */
[----:B------:R-:W-:Y:S02]  /*db30*/  @!P3 LEA.HI.X R3, R0, R9, R86, 0x1, P6 ;  /* 0x000000090003b211 */ /* 0x000fe400030f0c56 */
[----:B------:R-:W-:Y:S02]  /*db40*/  @!P0 LEA R8, P6, R84, R5, 0x1 ;  /* 0x0000000554088211 */ /* 0x000fe400078c08ff */
[-C--:B------:R-:W-:Y:S01]  /*db50*/  @!P2 LEA.HI.X R5, R80, R9.reuse, R85, 0x1, P5 ;  /* 0x000000095005a211 */ /* 0x080fe200028f0c55 */
[----:B------:R0:W-:Y:S01]  /*db60*/  @!P3 ST.E.128 desc[UR36][R2.64], R12 ;  /* 0x0000000c0200b985 */ /* 0x0001e2000c101d24 */
[----:B----4-:R-:W-:-:S02]  /*db70*/  @!P1 LEA.HI.X R7, R82, R9, R81, 0x1, P4 ;  /* 0x0000000952079211 */ /* 0x010fc400020f0c51 */
[----:B------:R-:W-:Y:S01]  /*db80*/  @!P0 LEA.HI.X R9, R84, R9, R83, 0x1, P6 ;  /* 0x0000000954098211 */ /* 0x000fe200030f0c53 */
[----:B------:R0:W-:Y:S04]  /*db90*/  @!P2 ST.E.128 desc[UR36][R4.64], R36 ;  /* 0x000000240400a985 */ /* 0x0001e8000c101d24 */
[----:B------:R0:W-:Y:S04]  /*dba0*/  @!P1 ST.E.128 desc[UR36][R6.64], R52 ;  /* 0x0000003406009985 */ /* 0x0001e8000c101d24 */
[----:B------:R0:W-:Y:S02]  /*dbb0*/  @!P0 ST.E.128 desc[UR36][R8.64], R68 ;  /* 0x0000004408008985 */ /* 0x0001e4000c101d24 */
.L_x_214:
[----:B------:R-:W-:Y:S05]  /*dbc0*/  BSYNC B1 ;  /* 0x0000000000017941 */ /* 0x000fea0003800000 */
.L_x_213:
[----:B0-----:R-:W-:Y:S01]  /*dbd0*/  VIADD R2, R78, 0x60 ;  /* 0x000000604e027836 */ /* 0x001fe20000000000 */
[----:B------:R0:W0:Y:S04]  /*dbe0*/  SHFL.IDX PT, R9, R22, 0x3, 0x181f ;  /* 0x00781f0016097f89 */ /* 0x00002800000e0000 */
[----:B------:R-:W-:Y:S01]  /*dbf0*/  ISETP.GE.AND P0, PT, R2, UR17, PT ;  /* 0x0000001102007c0c */ /* 0x000fe2000bf06270 */
[----:B---3--:R-:W3:-:S12]  /*dc00*/  SHFL.IDX PT, R17, R17, 0x3, 0x181f ;  /* 0x00781f0011117f89 */ /* 0x008ed800000e0000 */
[----:B------:R-:W-:Y:S05]  /*dc10*/  @P0 BRA `(.L_x_215) ;  /* 0x0000002800780947 */ /* 0x000fea0003800000 */
[----:B------:R-:W-:Y:S02]  /*dc20*/  ULDC UR4, c[0x0][0xac8] ;  /* 0x0002b20000047ab9 */ /* 0x000fe40000000800 */
[----:B------:R-:W-:Y:S02]  /*dc30*/  ISETP.GE.AND P3, PT, R0, UR4, PT ;  /* 0x0000000400007c0c */ /* 0x000fe4000bf66270 */
[----:B------:R-:W-:Y:S02]  /*dc40*/  ISETP.GE.AND P4, PT, R80, UR4, PT ;  /* 0x0000000450007c0c */ /* 0x000fe4000bf86270 */
[----:B------:R-:W-:-:S09]  /*dc50*/  ISETP.GE.AND P5, PT, R82, UR4, PT ;  /* 0x0000000452007c0c */ /* 0x000fd2000bfa6270 */
[-C--:B---3--:R-:W-:Y:S02]  /*dc60*/  @!P3 LEA R2, P0, R0, R17.reuse, 0x1 ;  /* 0x000000110002b211 */ /* 0x088fe400078008ff */
[-C--:B------:R-:W-:Y:S02]  /*dc70*/  @!P4 LEA R4, P1, R80, R17.reuse, 0x1 ;  /* 0x000000115004c211 */ /* 0x080fe400078208ff */
[----:B------:R-:W-:Y:S02]  /*dc80*/  @!P5 LEA R6, P2, R82, R17, 0x1 ;  /* 0x000000115206d211 */ /* 0x000fe400078408ff */
[-C--:B0-----:R-:W-:Y:S02]  /*dc90*/  @!P3 LEA.HI.X R3, R0, R9.reuse, R86, 0x1, P0 ;  /* 0x000000090003b211 */ /* 0x081fe400000f0c56 */
[-C--:B------:R-:W-:Y:S02]  /*dca0*/  @!P4 LEA.HI.X R5, R80, R9.reuse, R85, 0x1, P1 ;  /* 0x000000095005c211 */ /* 0x080fe400008f0c55 */
[----:B----4-:R-:W-:Y:S01]  /*dcb0*/  @!P5 LEA.HI.X R7, R82, R9, R81, 0x1, P2 ;  /* 0x000000095207d211 */ /* 0x010fe200010f0c51 */
[----:B------:R0:W-:Y:S01]  /*dcc0*/  @!P3 ST.E.128 desc[UR36][R2.64], R24 ;  /* 0x000000180200b985 */ /* 0x0001e2000c101d24 */
[----:B------:R-:W-:-:S03]  /*dcd0*/  ISETP.GE.AND P0, PT, R84, UR4, PT ;  /* 0x0000000454007c0c */ /* 0x000fc6000bf06270 */
[----:B------:R0:W-:Y:S04]  /*dce0*/  @!P4 ST.E.128 desc[UR36][R4.64], R40 ;  /* 0x000000280400c985 */ /* 0x0001e8000c101d24 */
[----:B------:R0:W-:Y:S06]  /*dcf0*/  @!P5 ST.E.128 desc[UR36][R6.64], R56 ;  /* 0x000000380600d985 */ /* 0x0001ec000c101d24 */
[----:B------:R-:W-:Y:S05]  /*dd00*/  @P0 BRA `(.L_x_215) ;  /* 0x00000028003c0947 */ /* 0x000fea0003800000 */
[----:B0-----:R-:W-:-:S04]  /*dd10*/  LEA R2, P0, R84, R17, 0x1 ;  /* 0x0000001154027211 */ /* 0x001fc800078008ff */
[----:B------:R-:W-:-:S05]  /*dd20*/  LEA.HI.X R3, R84, R9, R83, 0x1, P0 ;  /* 0x0000000954037211 */ /* 0x000fca00000f0c53 */
[----:B------:R0:W-:Y:S01]  /*dd30*/  ST.E.128 desc[UR36][R2.64], R72 ;  /* 0x0000004802007985 */ /* 0x0001e2000c101d24 */
[----:B------:R-:W-:Y:S05]  /*dd40*/  BRA `(.L_x_215) ;  /* 0x00000028002c7947 */ /* 0x000fea0003800000 */
.L_x_208:
[----:B------:R-:W-:Y:S01]  /*dd50*/  ULDC.64 UR14, c[0x0][0xb08] ;  /* 0x0002c200000e7ab9 */ /* 0x000fe20000000a00 */
[----:B------:R-:W-:Y:S01]  /*dd60*/  R2UR UR18, R216 ;  /* 0x00000000d81272ca */ /* 0x000fe200000e0000 */
[----:B------:R-:W-:Y:S01]  /*dd70*/  UIMAD UR12, UR16, UR14, URZ ;  /* 0x0000000e100c72a4 */ /* 0x000fe2000f8e023f */
[----:B------:R-:W-:Y:S01]  /*dd80*/  R2UR UR17, R215 ;  /* 0x00000000d71172ca */ /* 0x000fe200000e0000 */
[----:B------:R-:W-:Y:S01]  /*dd90*/  UIMAD.WIDE.U32 UR10, UR4, UR14, URZ ;  /* 0x0000000e040a72a5 */ /* 0x000fe2000f8e003f */
[----:B0-----:R-:W-:Y:S01]  /*dda0*/  IMAD.MOV.U32 R5, RZ, RZ, R8 ;  /* 0x000000ffff057224 */ /* 0x001fe200078e0008 */
[----:B------:R-:W-:Y:S01]  /*ddb0*/  UIMAD UR12, UR4, UR15, UR12 ;  /* 0x0000000f040c72a4 */ /* 0x000fe2000f8e020c */
[C---:B------:R-:W-:Y:S01]  /*ddc0*/  VIADD R160, R23.reuse, 0x78 ;  /* 0x0000007817a07836 */ /* 0x040fe20000000000 */
[----:B------:R-:W-:Y:S01]  /*ddd0*/  USHF.R.S32.HI UR4, URZ, 0x1f, UR9 ;  /* 0x0000001f3f047899 */ /* 0x000fe20008011409 */
[C---:B------:R-:W-:Y:S01]  /*dde0*/  VIADD R162, R23.reuse, 0x70 ;  /* 0x0000007017a27836 */ /* 0x040fe20000000000 */
[----:B------:R-:W-:Y:S01]  /*ddf0*/  UIADD3 UR11, UR11, UR12, URZ ;  /* 0x0000000c0b0b7290 */ /* 0x000fe2000fffe03f */
[C---:B------:R-:W-:Y:S01]  /*de00*/  VIADD R164, R23.reuse, 0x68 ;  /* 0x0000006817a47836 */ /* 0x040fe20000000000 */
[----:B------:R-:W-:Y:S01]  /*de10*/  ULDC.64 UR14, c[0x0][0xb40] ;  /* 0x0002d000000e7ab9 */ /* 0x000fe20000000a00 */
[----:B------:R-:W-:Y:S01]  /*de20*/  ULDC.64 UR12, c[0x0][0xb38] ;  /* 0x0002ce00000c7ab9 */ /* 0x000fe20000000a00 */
[----:B------:R-:W-:Y:S01]  /*de30*/  UIMAD UR4, UR4, UR14, URZ ;  /* 0x0000000e040472a4 */ /* 0x000fe2000f8e023f */
[C---:B------:R-:W-:Y:S01]  /*de40*/  VIADD R166, R23.reuse, 0x60 ;  /* 0x0000006017a67836 */ /* 0x040fe20000000000 */
[----:B------:R-:W-:Y:S01]  /*de50*/  UIMAD.WIDE.U32 UR10, UR18, UR12, UR10 ;  /* 0x0000000c120a72a5 */ /* 0x000fe2000f8e000a */
[C---:B------:R-:W-:Y:S01]  /*de60*/  VIADD R168, R23.reuse, 0x58 ;  /* 0x0000005817a87836 */ /* 0x040fe20000000000 */
[----:B------:R-:W-:Y:S01]  /*de70*/  UIMAD UR4, UR9, UR15, UR4 ;  /* 0x0000000f090472a4 */ /* 0x000fe2000f8e0204 */
[C---:B------:R-:W-:Y:S01]  /*de80*/  VIADD R170, R23.reuse, 0x50 ;  /* 0x0000005017aa7836 */ /* 0x040fe20000000000 */
[----:B------:R-:W-:Y:S01]  /*de90*/  UIMAD UR11, UR18, UR13, UR11 ;  /* 0x0000000d120b72a4 */ /* 0x000fe2000f8e020b */
[C---:B------:R-:W-:Y:S01]  /*dea0*/  VIADD R172, R23.reuse, 0x48 ;  /* 0x0000004817ac7836 */ /* 0x040fe20000000000 */
[----:B------:R-:W-:Y:S01]  /*deb0*/  UIADD3 UR8, UR8, 0x38820, URZ ;  /* 0x0003882008087890 */ /* 0x000fe2000fffe03f */
[C---:B------:R-:W-:Y:S01]  /*dec0*/  VIADD R174, R23.reuse, 0x40 ;  /* 0x0000004017ae7836 */ /* 0x040fe20000000000 */
[----:B------:R-:W-:Y:S01]  /*ded0*/  UIMAD.WIDE.U32 UR10, UR9, UR14, UR10 ;  /* 0x0000000e090a72a5 */ /* 0x000fe2000f8e000a */
[C---:B------:R-:W-:Y:S01]  /*dee0*/  VIADD R176, R23.reuse, 0x38 ;  /* 0x0000003817b07836 */ /* 0x040fe20000000000 */
[----:B------:R-:W-:Y:S01]  /*def0*/  ULDC.64 UR12, c[0x0][0xb48] ;  /* 0x0002d200000c7ab9 */ /* 0x000fe20000000a00 */
[----:B------:R-:W-:Y:S01]  /*df00*/  @UP1 ULDC UR9, c[0x0][0xbec] ;  /* 0x0002fb0000091ab9 */ /* 0x000fe20000000800 */
[----:B------:R-:W-:Y:S01]  /*df10*/  UIADD3 UR11, UR11, UR4, URZ ;  /* 0x000000040b0b7290 */ /* 0x000fe2000fffe03f */
[----:B------:R-:W-:Y:S01]  /*df20*/  @P1 IMAD.HI.U32 R0, R8, UR9, RZ ;  /* 0x0000000908001c27 */ /* 0x000fe2000f8e00ff */
[----:B------:R-:W-:Y:S01]  /*df30*/  UPRMT UR8, URZ, 0x654, UR8 ;  /* 0x000006543f087896 */ /* 0x000fe20008000008 */
[----:B------:R-:W-:Y:S01]  /*df40*/  BSSY B1, `(.L_x_216) ;  /* 0x00000d5000017945 */ /* 0x000fe20003800000 */
[----:B------:R-:W-:Y:S01]  /*df50*/  @UP1 ULDC UR4, c[0x0][0xbf0] ;  /* 0x0002fc0000041ab9 */ /* 0x000fe20000000800 */
[----:B------:R-:W-:Y:S01]  /*df60*/  UIMAD.WIDE.U32 UR10, UR17, UR12, UR10 ;  /* 0x0000000c110a72a5 */ /* 0x000fe2000f8e000a */
[----:B------:R-:W-:Y:S01]  /*df70*/  @P1 SHF.R.U32.HI R5, RZ, UR4, R0 ;  /* 0x00000004ff051c19 */ /* 0x000fe20008011600 */
[----:B------:R-:W-:Y:S01]  /*df80*/  VIADD R178, R23, 0x30 ;  /* 0x0000003017b27836 */ /* 0x000fe20000000000 */
[----:B------:R-:W-:Y:S01]  /*df90*/  SHF.R.S32.HI R18, RZ, 0x1f, R217 ;  /* 0x0000001fff127819 */ /* 0x000fe200000114d9 */
[----:B------:R-:W-:Y:S01]  /*dfa0*/  UIMAD UR4, UR17, UR13, UR11 ;  /* 0x0000000d110472a4 */ /* 0x000fe2000f8e020b */
[--C-:B------:R-:W-:Y:S01]  /*dfb0*/  SHF.R.S32.HI R0, RZ, 0x1f, R5.reuse ;  /* 0x0000001fff007819 */ /* 0x100fe20000011405 */
[----:B------:R-:W-:Y:S01]  /*dfc0*/  IMAD.MOV R7, RZ, RZ, -R5 ;  /* 0x000000ffff077224 */ /* 0x000fe200078e0a05 */
[----:B------:R-:W-:Y:S01]  /*dfd0*/  ULDC.64 UR12, c[0x0][0xb30] ;  /* 0x0002cc00000c7ab9 */ /* 0x000fe20000000a00 */
[----:B------:R-:W-:Y:S01]  /*dfe0*/  IMAD.U32 R3, RZ, RZ, UR11 ;  /* 0x0000000bff037e24 */ /* 0x000fe2000f8e00ff */
[----:B------:R-:W-:Y:S01]  /*dff0*/  SYNCS.ARRIVE.TRANS64.RED.A1T0 RZ, [UR8], RZ ;  /* 0x000000ffffff79a7 */ /* 0x000fe20008100408 */
[----:B------:R-:W-:Y:S01]  /*e000*/  IMAD R7, R7, UR20, R8 ;  /* 0x0000001407077c24 */ /* 0x000fe2000f8e0208 */
[----:B------:R-:W-:Y:S01]  /*e010*/  SHF.R.S32.HI R20, RZ, 0x1f, R218 ;  /* 0x0000001fff147819 */ /* 0x000fe200000114da */
[----:B------:R-:W-:Y:S01]  /*e020*/  IMAD R0, R0, UR12, RZ ;  /* 0x0000000c00007c24 */ /* 0x000fe2000f8e02ff */
[----:B------:R-:W-:Y:S01]  /*e030*/  SHF.R.S32.HI R22, RZ, 0x1f, R219 ;  /* 0x0000001fff167819 */ /* 0x000fe200000114db */
[----:B------:R-:W-:Y:S01]  /*e040*/  IMAD.U32 R2, RZ, RZ, UR10 ;  /* 0x0000000aff027e24 */ /* 0x000fe2000f8e00ff */
[----:B------:R-:W-:Y:S01]  /*e050*/  ULDC.64 UR10, c[0x0][0xb28] ;  /* 0x0002ca00000a7ab9 */ /* 0x000fe20000000a00 */
[----:B------:R-:W-:Y:S01]  /*e060*/  IMAD.U32 R3, RZ, RZ, UR4 ;  /* 0x00000004ff037e24 */ /* 0x000fe2000f8e00ff */
[----:B------:R-:W-:Y:S01]  /*e070*/  SHF.R.S32.HI R152, RZ, 0x1f, R220 ;  /* 0x0000001fff987819 */ /* 0x000fe200000114dc */
[C---:B------:R-:W-:Y:S01]  /*e080*/  IMAD R9, R5.reuse, UR13, R0 ;  /* 0x0000000d05097c24 */ /* 0x040fe2000f8e0200 */
[----:B------:R-:W-:Y:S01]  /*e090*/  SHF.R.S32.HI R0, RZ, 0x1f, R7 ;  /* 0x0000001fff007819 */ /* 0x000fe20000011407 */
[----:B------:R-:W-:Y:S01]  /*e0a0*/  IMAD.WIDE.U32 R2, R5, UR12, R2 ;  /* 0x0000000c05027c25 */ /* 0x000fe2000f8e0002 */
[----:B------:R-:W-:-:S02]  /*e0b0*/  SHF.R.S32.HI R153, RZ, 0x1f, R221 ;  /* 0x0000001fff997819 */ /* 0x000fc400000114dd */
[----:B------:R-:W-:Y:S01]  /*e0c0*/  SHF.R.S32.HI R154, RZ, 0x1f, R222 ;  /* 0x0000001fff9a7819 */ /* 0x000fe200000114de */
[----:B------:R-:W-:Y:S01]  /*e0d0*/  IMAD R0, R0, UR10, RZ ;  /* 0x0000000a00007c24 */ /* 0x000fe2000f8e02ff */
[----:B------:R-:W-:Y:S01]  /*e0e0*/  SHF.R.S32.HI R155, RZ, 0x1f, R223 ;  /* 0x0000001fff9b7819 */ /* 0x000fe200000114df */
[----:B------:R-:W-:Y:S01]  /*e0f0*/  IMAD.IADD R3, R3, 0x1, R9 ;  /* 0x0000000103037824 */ /* 0x000fe200078e0209 */
[----:B------:R-:W-:Y:S01]  /*e100*/  SHF.R.S32.HI R156, RZ, 0x1f, R224 ;  /* 0x0000001fff9c7819 */ /* 0x000fe200000114e0 */
[C---:B------:R-:W-:Y:S01]  /*e110*/  IMAD R5, R7.reuse, UR11, R0 ;  /* 0x0000000b07057c24 */ /* 0x040fe2000f8e0200 */
[----:B------:R-:W-:Y:S01]  /*e120*/  SHF.R.S32.HI R157, RZ, 0x1f, R225 ;  /* 0x0000001fff9d7819 */ /* 0x000fe200000114e1 */
[----:B------:R-:W-:Y:S01]  /*e130*/  IMAD.WIDE.U32 R2, R7, UR10, R2 ;  /* 0x0000000a07027c25 */ /* 0x000fe2000f8e0002 */
[----:B------:R-:W-:Y:S01]  /*e140*/  ULDC.64 UR10, c[0x0][0xb00] ;  /* 0x0002c000000a7ab9 */ /* 0x000fe20000000a00 */
[----:B------:R-:W-:Y:S02]  /*e150*/  SHF.R.S32.HI R158, RZ, 0x1f, R226 ;  /* 0x0000001fff9e7819 */ /* 0x000fe400000114e2 */
[----:B------:R-:W-:Y:S01]  /*e160*/  IMAD.IADD R3, R3, 0x1, R5 ;  /* 0x0000000103037824 */ /* 0x000fe200078e0205 */
[C---:B------:R-:W-:Y:S01]  /*e170*/  LEA R0, P1, R2.reuse, UR10, 0x2 ;  /* 0x0000000a02007c11 */ /* 0x040fe2000f8210ff */
[C---:B------:R-:W-:Y:S01]  /*e180*/  VIADD R180, R23.reuse, 0x28 ;  /* 0x0000002817b47836 */ /* 0x040fe20000000000 */
[----:B------:R-:W-:Y:S01]  /*e190*/  SHF.R.S32.HI R160, RZ, 0x1f, R160 ;  /* 0x0000001fffa07819 */ /* 0x000fe200000114a0 */
[C---:B------:R-:W-:Y:S01]  /*e1a0*/  VIADD R182, R23.reuse, 0x20 ;  /* 0x0000002017b67836 */ /* 0x040fe20000000000 */
[----:B------:R-:W-:Y:S01]  /*e1b0*/  LEA.HI.X R12, R2, UR11, R3, 0x2, P1 ;  /* 0x0000000b020c7c11 */ /* 0x000fe200088f1403 */
[C---:B------:R-:W-:Y:S01]  /*e1c0*/  VIADD R184, R23.reuse, 0x18 ;  /* 0x0000001817b87836 */ /* 0x040fe20000000000 */
[----:B------:R0:W1:Y:S01]  /*e1d0*/  SHFL.IDX PT, R2, R0, RZ, 0x1c1f ;  /* 0x001c1fff00027589 */ /* 0x00006200000e0000 */
[C---:B------:R-:W-:Y:S01]  /*e1e0*/  VIADD R186, R23.reuse, 0x10 ;  /* 0x0000001017ba7836 */ /* 0x040fe20000000000 */
[C---:B------:R-:W-:Y:S01]  /*e1f0*/  IADD3 R161, R23.reuse, 0x70, RZ ;  /* 0x0000007017a17810 */ /* 0x040fe20007ffe0ff */
[C---:B------:R-:W-:Y:S01]  /*e200*/  VIADD R188, R23.reuse, 0x8 ;  /* 0x0000000817bc7836 */ /* 0x040fe20000000000 */
[----:B------:R0:W2:Y:S01]  /*e210*/  SHFL.IDX PT, R3, R12, RZ, 0x1c1f ;  /* 0x001c1fff0c037589 */ /* 0x0000a200000e0000 */
        /* <DEDUP_REMOVED lines=17> */
[C---:B------:R-:W-:Y:S01]  /*e330*/  IADD3 R177, R23.reuse, 0x30, RZ ;  /* 0x0000003017b17810 */ /* 0x040fe20007ffe0ff */
[C---:B------:R-:W-:Y:S01]  /*e340*/  VIADD R181, R23.reuse, 0x20 ;  /* 0x0000002017b57836 */ /* 0x040fe20000000000 */
[----:B------:R-:W-:Y:S01]  /*e350*/  SHF.R.S32.HI R178, RZ, 0x1f, R178 ;  /* 0x0000001fffb27819 */ /* 0x000fe200000114b2 */
[C---:B------:R-:W-:Y:S01]  /*e360*/  VIADD R183, R23.reuse, 0x18 ;  /* 0x0000001817b77836 */ /* 0x040fe20000000000 */
[----:B------:R-:W-:Y:S01]  /*e370*/  SHF.R.S32.HI R180, RZ, 0x1f, R180 ;  /* 0x0000001fffb47819 */ /* 0x000fe200000114b4 */
[C---:B------:R-:W-:Y:S01]  /*e380*/  VIADD R185, R23.reuse, 0x10 ;  /* 0x0000001017b97836 */ /* 0x040fe20000000000 */
[----:B------:R-:W-:Y:S01]  /*e390*/  SHF.R.S32.HI R182, RZ, 0x1f, R182 ;  /* 0x0000001fffb67819 */ /* 0x000fe200000114b6 */
[----:B------:R-:W-:Y:S01]  /*e3a0*/  VIADD R187, R23, 0x8 ;  /* 0x0000000817bb7836 */ /* 0x000fe20000000000 */
[----:B------:R-:W-:-:S02]  /*e3b0*/  SHF.R.S32.HI R184, RZ, 0x1f, R184 ;  /* 0x0000001fffb87819 */ /* 0x000fc400000114b8 */
[----:B------:R-:W-:Y:S02]  /*e3c0*/  SHF.R.S32.HI R186, RZ, 0x1f, R186 ;  /* 0x0000001fffba7819 */ /* 0x000fe400000114ba */
[----:B------:R-:W-:Y:S01]  /*e3d0*/  SHF.R.S32.HI R188, RZ, 0x1f, R188 ;  /* 0x0000001fffbc7819 */ /* 0x000fe200000114bc */
[----:B012---:R-:W-:Y:S06]  /*e3e0*/  @P2 BRA `(.L_x_217) ;  /* 0x0000000800282947 */ /* 0x007fec0003800000 */
[----:B------:R-:W-:Y:S01]  /*e3f0*/  ULDC UR4, c[0x0][0xac8] ;  /* 0x0002b20000047ab9 */ /* 0x000fe20000000800 */
[C---:B------:R-:W-:Y:S01]  /*e400*/  VIADD R19, R23.reuse, 0xe0 ;  /* 0x000000e017137836 */ /* 0x040fe20000000000 */
[C---:B------:R-:W-:Y:S01]  /*e410*/  ISETP.GE.AND P2, PT, R23.reuse, UR4, PT ;  /* 0x0000000417007c0c */ /* 0x040fe2000bf46270 */
[----:B------:R-:W-:Y:S01]  /*e420*/  VIADD R21, R23, 0xe8 ;  /* 0x000000e817157836 */ /* 0x000fe20000000000 */
[----:B------:R-:W-:Y:S01]  /*e430*/  ISETP.GE.AND P1, PT, R187, UR4, PT ;  /* 0x00000004bb007c0c */ /* 0x000fe2000bf26270 */
[----:B------:R-:W-:Y:S01]  /*e440*/  VIADD R17, R23, 0xf0 ;  /* 0x000000f017117836 */ /* 0x000fe20000000000 */
[----:B------:R-:W-:Y:S01]  /*e450*/  ISETP.GE.AND P3, PT, R185, UR4, PT ;  /* 0x00000004b9007c0c */ /* 0x000fe2000bf66270 */
[----:B------:R-:W-:Y:S01]  /*e460*/  VIADD R13, R23, 0xf8 ;  /* 0x000000f8170d7836 */ /* 0x000fe20000000000 */
[----:B------:R-:W-:-:S07]  /*e470*/  ISETP.GE.AND P4, PT, R183, UR4, PT ;  /* 0x00000004b7007c0c */ /* 0x000fce000bf86270 */
[----:B------:R-:W-:Y:S02]  /*e480*/  @!P2 IMAD.WIDE R4, R23, 0x4, R2 ;  /* 0x000000041704a825 */ /* 0x000fe400078e0202 */
[----:B------:R-:W-:-:S03]  /*e490*/  @!P1 LEA R6, P5, R187, R2, 0x2 ;  /* 0x00000002bb069211 */ /* 0x000fc600078a10ff */
[----:B------:R0:W-:Y:S01]  /*e4a0*/  @!P2 ST.E.64 desc[UR36][R4.64], R24 ;  /* 0x000000180400a985 */ /* 0x0001e2000c101b24 */
[----:B------:R-:W-:Y:S02]  /*e4b0*/  ISETP.GE.AND P2, PT, R181, UR4, PT ;  /* 0x00000004b5007c0c */ /* 0x000fe4000bf46270 */
[----:B------:R-:W-:-:S05]  /*e4c0*/  @!P1 LEA.HI.X R7, R187, R3, R188, 0x2, P5 ;  /* 0x00000003bb079211 */ /* 0x000fca00028f14bc */
[----:B------:R1:W-:Y:S01]  /*e4d0*/  @!P1 ST.E.64 desc[UR36][R6.64], R28 ;  /* 0x0000001c06009985 */ /* 0x0003e2000c101b24 */
[----:B------:R-:W-:Y:S02]  /*e4e0*/  ISETP.GE.AND P1, PT, R179, UR4, PT ;  /* 0x00000004b3007c0c */ /* 0x000fe4000bf26270 */
[----:B0-----:R-:W-:-:S04]  /*e4f0*/  @!P3 LEA R4, P6, R185, R2, 0x2 ;  /* 0x00000002b904b211 */ /* 0x001fc800078c10ff */
[----:B------:R-:W-:Y:S02]  /*e500*/  @!P3 LEA.HI.X R5, R185, R3, R186, 0x2, P6 ;  /* 0x00000003b905b211 */ /* 0x000fe400030f14ba */
[----:B-1----:R-:W-:-:S03]  /*e510*/  @!P4 LEA R6, P5, R183, R2, 0x2 ;  /* 0x00000002b706c211 */ /* 0x002fc600078a10ff */
        /* <DEDUP_REMOVED lines=34> */
[----:B------:R-:W-:Y:S02]  /*e740*/  @!P4 LEA.HI.X R7, R167, R3, R168, 0x2, P5 ;  /* 0x00000003a707c211 */ /* 0x000fe400028f14a8 */
[----:B------:R-:W-:-:S03]  /*e750*/  ISETP.GE.AND P5, PT, R159, UR4, PT ;  /* 0x000000049f007c0c */ /* 0x000fc6000bfa6270 */
[----:B------:R1:W-:Y:S01]  /*e760*/  @!P4 ST.E.64 desc[UR36][R6.64], R68 ;  /* 0x000000440600c985 */ /* 0x0003e2000c101b24 */
[----:B------:R-:W-:Y:S02]  /*e770*/  ISETP.GE.AND P4, PT, R226, UR4, PT ;  /* 0x00000004e2007c0c */ /* 0x000fe4000bf86270 */
[----:B0-----:R-:W-:-:S04]  /*e780*/  @!P2 LEA R4, P6, R165, R2, 0x2 ;  /* 0x00000002a504a211 */ /* 0x001fc800078c10ff */
[----:B------:R-:W-:Y:S02]  /*e790*/  @!P2 LEA.HI.X R5, R165, R3, R166, 0x2, P6 ;  /* 0x00000003a505a211 */ /* 0x000fe400030f14a6 */
[----:B-1----:R-:W-:-:S03]  /*e7a0*/  @!P1 LEA R6, P6, R163, R2, 0x2 ;  /* 0x00000002a3069211 */ /* 0x002fc600078c10ff */
[----:B------:R0:W-:Y:S01]  /*e7b0*/  @!P2 ST.E.64 desc[UR36][R4.64], R72 ;  /* 0x000000480400a985 */ /* 0x0001e2000c101b24 */
[----:B------:R-:W-:Y:S02]  /*e7c0*/  @!P1 LEA.HI.X R7, R163, R3, R164, 0x2, P6 ;  /* 0x00000003a3079211 */ /* 0x000fe400030f14a4 */
[----:B------:R-:W-:-:S03]  /*e7d0*/  @!P4 LEA R10, P6, R226, R2, 0x2 ;  /* 0x00000002e20ac211 */ /* 0x000fc600078c10ff */
[----:B------:R1:W-:Y:S01]  /*e7e0*/  @!P1 ST.E.64 desc[UR36][R6.64], R76 ;  /* 0x0000004c06009985 */ /* 0x0003e2000c101b24 */
[----:B------:R-:W-:Y:S02]  /*e7f0*/  ISETP.GE.AND P1, PT, R225, UR4, PT ;  /* 0x00000004e1007c0c */ /* 0x000fe4000bf26270 */
[----:B------:R-:W-:Y:S02]  /*e800*/  @!P4 LEA.HI.X R11, R226, R3, R158, 0x2, P6 ;  /* 0x00000003e20bc211 */ /* 0x000fe400030f149e */
[----:B0-----:R-:W-:-:S04]  /*e810*/  @!P3 LEA R4, P2, R161, R2, 0x2 ;  /* 0x00000002a104b211 */ /* 0x001fc800078410ff */
[----:B------:R-:W-:Y:S02]  /*e820*/  @!P3 LEA.HI.X R5, R161, R3, R162, 0x2, P2 ;  /* 0x00000003a105b211 */ /* 0x000fe400010f14a2 */
[----:B------:R-:W-:-:S03]  /*e830*/  @!P5 LEA R8, P2, R159, R2, 0x2 ;  /* 0x000000029f08d211 */ /* 0x000fc600078410ff */
[----:B------:R0:W-:Y:S01]  /*e840*/  @!P3 ST.E.64 desc[UR36][R4.64], R80 ;  /* 0x000000500400b985 */ /* 0x0001e2000c101b24 */
[----:B------:R-:W-:Y:S02]  /*e850*/  ISETP.GE.AND P3, PT, R224, UR4, PT ;  /* 0x00000004e0007c0c */ /* 0x000fe4000bf66270 */
[----:B------:R-:W-:Y:S02]  /*e860*/  @!P5 LEA.HI.X R9, R159, R3, R160, 0x2, P2 ;  /* 0x000000039f09d211 */ /* 0x000fe400010f14a0 */
[----:B------:R-:W-:-:S03]  /*e870*/  ISETP.GE.AND P2, PT, R223, UR4, PT ;  /* 0x00000004df007c0c */ /* 0x000fc6000bf46270 */
[----:B------:R2:W-:Y:S01]  /*e880*/  @!P5 ST.E.64 desc[UR36][R8.64], R84 ;  /* 0x000000540800d985 */ /* 0x0005e2000c101b24 */
[----:B------:R-:W-:-:S03]  /*e890*/  @!P1 LEA R14, P5, R225, R2, 0x2 ;  /* 0x00000002e10e9211 */ /* 0x000fc600078a10ff */
[----:B------:R3:W-:Y:S01]  /*e8a0*/  @!P4 ST.E.64 desc[UR36][R10.64], R88 ;  /* 0x000000580a00c985 */ /* 0x0007e2000c101b24 */
[----:B------:R-:W-:Y:S02]  /*e8b0*/  ISETP.GE.AND P4, PT, R222, UR4, PT ;  /* 0x00000004de007c0c */ /* 0x000fe4000bf86270 */
[CC--:B-1----:R-:W-:Y:S02]  /*e8c0*/  @!P3 LEA R6, P6, R224.reuse, R2.reuse, 0x2 ;  /* 0x00000002e006b211 */ /* 0x0c2fe400078c10ff */
[-C--:B------:R-:W-:Y:S02]  /*e8d0*/  @!P1 LEA.HI.X R15, R225, R3.reuse, R157, 0x2, P5 ;  /* 0x00000003e10f9211 */ /* 0x080fe400028f149d */
[----:B------:R-:W-:Y:S02]  /*e8e0*/  @!P3 LEA.HI.X R7, R224, R3, R156, 0x2, P6 ;  /* 0x00000003e007b211 */ /* 0x000fe400030f149c */
[----:B------:R-:W-:Y:S01]  /*e8f0*/  ISETP.GE.AND P6, PT, R221, UR4, PT ;  /* 0x00000004dd007c0c */ /* 0x000fe2000bfc6270 */
[----:B------:R-:W-:Y:S01]  /*e900*/  @!P1 ST.E.64 desc[UR36][R14.64], R92 ;  /* 0x0000005c0e009985 */ /* 0x000fe2000c101b24 */
[----:B0-----:R-:W-:-:S03]  /*e910*/  @!P2 LEA R4, P5, R223, R2, 0x2 ;  /* 0x00000002df04a211 */ /* 0x001fc600078a10ff */
[----:B------:R0:W-:Y:S01]  /*e920*/  @!P3 ST.E.64 desc[UR36][R6.64], R96 ;  /* 0x000000600600b985 */ /* 0x0001e2000c101b24 */
[-C--:B------:R-:W-:Y:S02]  /*e930*/  @!P2 LEA.HI.X R5, R223, R3.reuse, R155, 0x2, P5 ;  /* 0x00000003df05a211 */ /* 0x080fe400028f149b */
[----:B------:R-:W-:Y:S02]  /*e940*/  ISETP.GE.AND P3, PT, R220, UR4, PT ;  /* 0x00000004dc007c0c */ /* 0x000fe4000bf66270 */
[CC--:B--2---:R-:W-:Y:S01]  /*e950*/  @!P4 LEA R8, P1, R222.reuse, R2.reuse, 0x2 ;  /* 0x00000002de08c211 */ /* 0x0c4fe200078210ff */
[----:B------:R1:W-:Y:S01]  /*e960*/  @!P2 ST.E.64 desc[UR36][R4.64], R100 ;  /* 0x000000640400a985 */ /* 0x0003e2000c101b24 */
[----:B------:R-:W-:Y:S02]  /*e970*/  ISETP.GE.AND P2, PT, R219, UR4, PT ;  /* 0x00000004db007c0c */ /* 0x000fe4000bf46270 */
[----:B---3--:R-:W-:Y:S02]  /*e980*/  @!P6 LEA R10, P5, R221, R2, 0x2 ;  /* 0x00000002dd0ae211 */ /* 0x008fe400078a10ff */
[----:B------:R-:W-:-:S02]  /*e990*/  @!P4 LEA.HI.X R9, R222, R3, R154, 0x2, P1 ;  /* 0x00000003de09c211 */ /* 0x000fc400008f149a */
[----:B------:R-:W-:Y:S02]  /*e9a0*/  @!P6 LEA.HI.X R11, R221, R3, R153, 0x2, P5 ;  /* 0x00000003dd0be211 */ /* 0x000fe400028f1499 */
[----:B------:R-:W-:Y:S01]  /*e9b0*/  ISETP.GE.AND P1, PT, R218, UR4, PT ;  /* 0x00000004da007c0c */ /* 0x000fe2000bf26270 */
[----:B------:R2:W-:Y:S01]  /*e9c0*/  @!P4 ST.E.64 desc[UR36][R8.64], R104 ;  /* 0x000000680800c985 */ /* 0x0005e2000c101b24 */
[----:B------:R-:W-:-:S03]  /*e9d0*/  ISETP.GE.AND P5, PT, R217, UR4, PT ;  /* 0x00000004d9007c0c */ /* 0x000fc6000bfa6270 */
[----:B------:R3:W-:Y:S01]  /*e9e0*/  @!P6 ST.E.64 desc[UR36][R10.64], R108 ;  /* 0x0000006c0a00e985 */ /* 0x0007e2000c101b24 */
[CC--:B0-----:R-:W-:Y:S02]  /*e9f0*/  @!P3 LEA R6, P6, R220.reuse, R2.reuse, 0x2 ;  /* 0x00000002dc06b211 */ /* 0x0c1fe400078c10ff */
[CC--:B-1----:R-:W-:Y:S02]  /*ea00*/  @!P2 LEA R4, P4, R219.reuse, R2.reuse, 0x2 ;  /* 0x00000002db04a211 */ /* 0x0c2fe400078810ff */
[-C--:B------:R-:W-:Y:S02]  /*ea10*/  @!P3 LEA.HI.X R7, R220, R3.reuse, R152, 0x2, P6 ;  /* 0x00000003dc07b211 */ /* 0x080fe400030f1498 */
[----:B------:R-:W-:Y:S02]  /*ea20*/  @!P2 LEA.HI.X R5, R219, R3, R22, 0x2, P4 ;  /* 0x00000003db05a211 */ /* 0x000fe400020f1416 */
[----:B------:R-:W-:Y:S01]  /*ea30*/  ISETP.GE.AND P4, PT, R214, UR4, PT ;  /* 0x00000004d6007c0c */ /* 0x000fe2000bf86270 */
[----:B------:R0:W-:Y:S01]  /*ea40*/  @!P3 ST.E.64 desc[UR36][R6.64], R112 ;  /* 0x000000700600b985 */ /* 0x0001e2000c101b24 */
[----:B------:R-:W-:-:S03]  /*ea50*/  @!P1 LEA R14, P6, R218, R2, 0x2 ;  /* 0x00000002da0e9211 */ /* 0x000fc600078c10ff */
[----:B------:R1:W-:Y:S01]  /*ea60*/  @!P2 ST.E.64 desc[UR36][R4.64], R116 ;  /* 0x000000740400a985 */ /* 0x0003e2000c101b24 */
[CC--:B--2---:R-:W-:Y:S02]  /*ea70*/  @!P5 LEA R8, P2, R217.reuse, R2.reuse, 0x2 ;  /* 0x00000002d908d211 */ /* 0x0c4fe400078410ff */
[-C--:B------:R-:W-:Y:S02]  /*ea80*/  @!P1 LEA.HI.X R15, R218, R3.reuse, R20, 0x2, P6 ;  /* 0x00000003da0f9211 */ /* 0x080fe400030f1414 */
[----:B------:R-:W-:Y:S02]  /*ea90*/  @!P5 LEA.HI.X R9, R217, R3, R18, 0x2, P2 ;  /* 0x00000003d909d211 */ /* 0x000fe400010f1412 */
[----:B------:R-:W-:Y:S01]  /*eaa0*/  ISETP.GE.AND P2, PT, R213, UR4, PT ;  /* 0x00000004d5007c0c */ /* 0x000fe2000bf46270 */
[----:B------:R-:W-:Y:S01]  /*eab0*/  @!P1 ST.E.64 desc[UR36][R14.64], R120 ;  /* 0x000000780e009985 */ /* 0x000fe2000c101b24 */
[----:B---3--:R-:W-:Y:S02]  /*eac0*/  SHF.R.S32.HI R11, RZ, 0x1f, R214 ;  /* 0x0000001fff0b7819 */ /* 0x008fe400000114d6 */
[----:B------:R-:W-:Y:S01]  /*ead0*/  @!P4 LEA R10, P3, R214, R2, 0x2 ;  /* 0x00000002d60ac211 */ /* 0x000fe200078610ff */
[----:B------:R2:W-:Y:S01]  /*eae0*/  @!P5 ST.E.64 desc[UR36][R8.64], R124 ;  /* 0x0000007c0800d985 */ /* 0x0005e2000c101b24 */
[----:B------:R-:W-:-:S02]  /*eaf0*/  ISETP.GE.AND P1, PT, R19, UR4, PT ;  /* 0x0000000413007c0c */ /* 0x000fc4000bf26270 */
[----:B------:R-:W-:Y:S02]  /*eb00*/  @!P4 LEA.HI.X R11, R214, R3, R11, 0x2, P3 ;  /* 0x00000003d60bc211 */ /* 0x000fe400018f140b */
[----:B------:R-:W-:Y:S02]  /*eb10*/  ISETP.GE.AND P3, PT, R21, UR4, PT ;  /* 0x0000000415007c0c */ /* 0x000fe4000bf66270 */
[----:B0-----:R-:W-:Y:S01]  /*eb20*/  SHF.R.S32.HI R7, RZ, 0x1f, R213 ;  /* 0x0000001fff077819 */ /* 0x001fe200000114d5 */
[----:B------:R0:W-:Y:S01]  /*eb30*/  @!P4 ST.E.64 desc[UR36][R10.64], R128 ;  /* 0x000000800a00c985 */ /* 0x0001e2000c101b24 */
[----:B------:R-:W-:Y:S02]  /*eb40*/  ISETP.GE.AND P4, PT, R17, UR4, PT ;  /* 0x0000000411007c0c */ /* 0x000fe4000bf86270 */
[----:B------:R-:W-:Y:S02]  /*eb50*/  @!P2 LEA R6, P5, R213, R2, 0x2 ;  /* 0x00000002d506a211 */ /* 0x000fe400078a10ff */
[----:B-1----:R-:W-:-:S02]  /*eb60*/  SHF.R.S32.HI R5, RZ, 0x1f, R19 ;  /* 0x0000001fff057819 */ /* 0x002fc40000011413 */
[-C--:B------:R-:W-:Y:S02]  /*eb70*/  @!P1 LEA R4, P6, R19, R2.reuse, 0x2 ;  /* 0x0000000213049211 */ /* 0x080fe400078c10ff */
[-C--:B------:R-:W-:Y:S02]  /*eb80*/  @!P2 LEA.HI.X R7, R213, R3.reuse, R7, 0x2, P5 ;  /* 0x00000003d507a211 */ /* 0x080fe400028f1407 */
[----:B------:R-:W-:Y:S02]  /*eb90*/  ISETP.GE.AND P5, PT, R13, UR4, PT ;  /* 0x000000040d007c0c */ /* 0x000fe4000bfa6270 */
[----:B------:R-:W-:Y:S01]  /*eba0*/  @!P1 LEA.HI.X R5, R19, R3, R5, 0x2, P6 ;  /* 0x0000000313059211 */ /* 0x000fe200030f1405 */
[----:B------:R1:W-:Y:S01]  /*ebb0*/  @!P2 ST.E.64 desc[UR36][R6.64], R132 ;  /* 0x000000840600a985 */ /* 0x0003e2000c101b24 */
[----:B--2---:R-:W-:Y:S02]  /*ebc0*/  SHF.R.S32.HI R9, RZ, 0x1f, R21 ;  /* 0x0000001fff097819 */ /* 0x004fe40000011415 */
[----:B------:R-:W-:Y:S01]  /*ebd0*/  @!P3 LEA R8, P6, R21, R2, 0x2 ;  /* 0x000000021508b211 */ /* 0x000fe200078c10ff */
[----:B------:R1:W-:Y:S01]  /*ebe0*/  @!P1 ST.E.64 desc[UR36][R4.64], R136 ;  /* 0x0000008804009985 */ /* 0x0003e2000c101b24 */
[----:B0-----:R-:W-:-:S02]  /*ebf0*/  SHF.R.S32.HI R11, RZ, 0x1f, R17 ;  /* 0x0000001fff0b7819 */ /* 0x001fc40000011411 */
[-C--:B------:R-:W-:Y:S02]  /*ec00*/  @!P3 LEA.HI.X R9, R21, R3.reuse, R9, 0x2, P6 ;  /* 0x000000031509b211 */ /* 0x080fe400030f1409 */
[CC--:B------:R-:W-:Y:S02]  /*ec10*/  @!P4 LEA R10, P6, R17.reuse, R2.reuse, 0x2 ;  /* 0x00000002110ac211 */ /* 0x0c0fe400078c10ff */
[----:B------:R-:W-:Y:S01]  /*ec20*/  SHF.R.S32.HI R14, RZ, 0x1f, R13 ;  /* 0x0000001fff0e7819 */ /* 0x000fe2000001140d */
[----:B------:R1:W-:Y:S01]  /*ec30*/  @!P3 ST.E.64 desc[UR36][R8.64], R140 ;  /* 0x0000008c0800b985 */ /* 0x0003e2000c101b24 */
[----:B------:R-:W-:Y:S02]  /*ec40*/  @!P4 LEA.HI.X R11, R17, R3, R11, 0x2, P6 ;  /* 0x00000003110bc211 */ /* 0x000fe400030f140b */
[----:B------:R-:W-:-:S03]  /*ec50*/  @!P5 LEA R2, P6, R13, R2, 0x2 ;  /* 0x000000020d02d211 */ /* 0x000fc600078c10ff */
[----:B------:R1:W-:Y:S01]  /*ec60*/  @!P4 ST.E.64 desc[UR36][R10.64], R144 ;  /* 0x000000900a00c985 */ /* 0x0003e2000c101b24 */
[----:B------:R-:W-:-:S05]  /*ec70*/  @!P5 LEA.HI.X R3, R13, R3, R14, 0x2, P6 ;  /* 0x000000030d03d211 */ /* 0x000fca00030f140e */
[----:B------:R1:W-:Y:S04]  /*ec80*/  @!P5 ST.E.64 desc[UR36][R2.64], R148 ;  /* 0x000000940200d985 */ /* 0x0003e8000c101b24 */
.L_x_217:
[----:B------:R-:W-:Y:S05]  /*ec90*/  BSYNC B1 ;  /* 0x0000000000017941 */ /* 0x000fea0003800000 */
.L_x_216:
[----:B-1----:R0:W1:Y:S04]  /*eca0*/  SHFL.IDX PT, R3, R12, 0x1, 0x1c1f ;  /* 0x003c1f000c037f89 */ /* 0x00206800000e0000 */
[----:B------:R0:W2:Y:S01]  /*ecb0*/  SHFL.IDX PT, R2, R0, 0x1, 0x1c1f ;  /* 0x003c1f0000027f89 */ /* 0x0000a200000e0000 */
[----:B------:R-:W-:Y:S05]  /*ecc0*/  @P0 BRA `(.L_x_215) ;  /* 0x00000018004c0947 */ /* 0x000fea0003800000 */
[----:B------:R-:W-:Y:S01]  /*ecd0*/  ULDC UR4, c[0x0][0xac8] ;  /* 0x0002b20000047ab9 */ /* 0x000fe20000000800 */
[C---:B------:R-:W-:Y:S01]  /*ece0*/  IADD3 R19, R23.reuse, 0xe0, RZ ;  /* 0x000000e017137810 */ /* 0x040fe20007ffe0ff */
[----:B------:R-:W-:Y:S01]  /*ecf0*/  VIADD R17, R23, 0xf0 ;  /* 0x000000f017117836 */ /* 0x000fe20000000000 */
[----:B------:R-:W-:Y:S02]  /*ed00*/  ISETP.GE.AND P0, PT, R187, UR4, PT ;  /* 0x00000004bb007c0c */ /* 0x000fe4000bf06270 */
[----:B------:R-:W-:Y:S02]  /*ed10*/  ISETP.GE.AND P6, PT, R23, UR4, PT ;  /* 0x0000000417007c0c */ /* 0x000fe4000bfc6270 */
[----:B------:R-:W-:Y:S02]  /*ed20*/  ISETP.GE.AND P1, PT, R185, UR4, PT ;  /* 0x00000004b9007c0c */ /* 0x000fe4000bf26270 */
[----:B------:R-:W-:Y:S02]  /*ed30*/  ISETP.GE.AND P2, PT, R183, UR4, PT ;  /* 0x00000004b7007c0c */ /* 0x000fe4000bf46270 */
[----:B------:R-:W-:-:S02]  /*ed40*/  ISETP.GE.AND P3, PT, R181, UR4, PT ;  /* 0x00000004b5007c0c */ /* 0x000fc4000bf66270 */
[----:B0-----:R-:W-:-:S03]  /*ed50*/  SHF.R.S32.HI R0, RZ, 0x1f, R213 ;  /* 0x0000001fff007819 */ /* 0x001fc600000114d5 */
[-C--:B--2---:R-:W-:Y:S02]  /*ed60*/  @!P0 LEA R6, P5, R187, R2.reuse, 0x2 ;  /* 0x00000002bb068211 */ /* 0x084fe400078a10ff */
[----:B-1----:R-:W-:Y:S02]  /*ed70*/  @!P6 IMAD.WIDE R4, R23, 0x4, R2 ;  /* 0x000000041704e825 */ /* 0x002fe400078e0202 */
[-C--:B------:R-:W-:Y:S02]  /*ed80*/  @!P1 LEA R8, P4, R185, R2.reuse, 0x2 ;  /* 0x00000002b9089211 */ /* 0x080fe400078810ff */
[-C--:B------:R-:W-:Y:S01]  /*ed90*/  @!P0 LEA.HI.X R7, R187, R3.reuse, R188, 0x2, P5 ;  /* 0x00000003bb078211 */ /* 0x080fe200028f14bc */
[----:B------:R0:W-:Y:S01]  /*eda0*/  @!P6 ST.E.64 desc[UR36][R4.64], R26 ;  /* 0x0000001a0400e985 */ /* 0x0001e2000c101b24 */
[----:B------:R-:W-:Y:S02]  /*edb0*/  @!P1 LEA.HI.X R9, R185, R3, R186, 0x2, P4 ;  /* 0x00000003b9099211 */ /* 0x000fe400020f14ba */
[----:B------:R-:W-:Y:S01]  /*edc0*/  ISETP.GE.AND P5, PT, R179, UR4, PT ;  /* 0x00000004b3007c0c */ /* 0x000fe2000bfa6270 */
[----:B------:R1:W-:Y:S01]  /*edd0*/  @!P0 ST.E.64 desc[UR36][R6.64], R30 ;  /* 0x0000001e06008985 */ /* 0x0003e2000c101b24 */
[----:B------:R-:W-:-:S02]  /*ede0*/  @!P2 LEA R10, P6, R183, R2, 0x2 ;  /* 0x00000002b70aa211 */ /* 0x000fc400078c10ff */
[----:B------:R-:W-:Y:S01]  /*edf0*/  ISETP.GE.AND P0, PT, R177, UR4, PT ;  /* 0x00000004b1007c0c */ /* 0x000fe2000bf06270 */
[----:B------:R2:W-:Y:S01]  /*ee00*/  @!P1 ST.E.64 desc[UR36][R8.64], R34 ;  /* 0x0000002208009985 */ /* 0x0005e2000c101b24 */
[-C--:B------:R-:W-:Y:S02]  /*ee10*/  @!P2 LEA.HI.X R11, R183, R3.reuse, R184, 0x2, P6 ;  /* 0x00000003b70ba211 */ /* 0x080fe400030f14b8 */
[----:B------:R-:W-:Y:S02]  /*ee20*/  ISETP.GE.AND P1, PT, R175, UR4, PT ;  /* 0x00000004af007c0c */ /* 0x000fe4000bf26270 */
[----:B------:R-:W-:Y:S01]  /*ee30*/  @!P3 LEA R12, P4, R181, R2, 0x2 ;  /* 0x00000002b50cb211 */ /* 0x000fe200078810ff */
[----:B------:R3:W-:Y:S01]  /*ee40*/  @!P2 ST.E.64 desc[UR36][R10.64], R38 ;  /* 0x000000260a00a985 */ /* 0x0007e2000c101b24 */
[----:B------:R-:W-:Y:S02]  /*ee50*/  ISETP.GE.AND P2, PT, R173, UR4, PT ;  /* 0x00000004ad007c0c */ /* 0x000fe4000bf46270 */
[----:B------:R-:W-:-:S02]  /*ee60*/  @!P3 LEA.HI.X R13, R181, R3, R182, 0x2, P4 ;  /* 0x00000003b50db211 */ /* 0x000fc400020f14b6 */
[-C--:B0-----:R-:W-:Y:S02]  /*ee70*/  @!P5 LEA R4, P4, R179, R2.reuse, 0x2 ;  /* 0x00000002b304d211 */ /* 0x081fe400078810ff */
[-C--:B-1----:R-:W-:Y:S01]  /*ee80*/  @!P0 LEA R6, P6, R177, R2.reuse, 0x2 ;  /* 0x00000002b1068211 */ /* 0x082fe200078c10ff */
[----:B------:R-:W-:Y:S01]  /*ee90*/  @!P3 ST.E.64 desc[UR36][R12.64], R42 ;  /* 0x0000002a0c00b985 */ /* 0x000fe2000c101b24 */
[-C--:B------:R-:W-:Y:S02]  /*eea0*/  @!P5 LEA.HI.X R5, R179, R3.reuse, R180, 0x2, P4 ;  /* 0x00000003b305d211 */ /* 0x080fe400020f14b4 */
[----:B------:R-:W-:Y:S02]  /*eeb0*/  ISETP.GE.AND P3, PT, R171, UR4, PT ;  /* 0x00000004ab007c0c */ /* 0x000fe4000bf66270 */
[----:B------:R-:W-:Y:S01]  /*eec0*/  @!P1 LEA R14, P4, R175, R2, 0x2 ;  /* 0x00000002af0e9211 */ /* 0x000fe200078810ff */
[----:B------:R0:W-:Y:S01]  /*eed0*/  @!P5 ST.E.64 desc[UR36][R4.64], R46 ;  /* 0x0000002e0400d985 */ /* 0x0001e2000c101b24 */
[----:B------:R-:W-:-:S02]  /*eee0*/  @!P0 LEA.HI.X R7, R177, R3, R178, 0x2, P6 ;  /* 0x00000003b1078211 */ /* 0x000fc400030f14b2 */
[-C--:B------:R-:W-:Y:S02]  /*eef0*/  @!P1 LEA.HI.X R15, R175, R3.reuse, R176, 0x2, P4 ;  /* 0x00000003af0f9211 */ /* 0x080fe400020f14b0 */
[----:B------:R-:W-:Y:S01]  /*ef00*/  ISETP.GE.AND P5, PT, R169, UR4, PT ;  /* 0x00000004a9007c0c */ /* 0x000fe2000bfa6270 */
[----:B------:R1:W-:Y:S01]  /*ef10*/  @!P0 ST.E.64 desc[UR36][R6.64], R50 ;  /* 0x0000003206008985 */ /* 0x0003e2000c101b24 */
[----:B--2---:R-:W-:Y:S02]  /*ef20*/  @!P2 LEA R8, P6, R173, R2, 0x2 ;  /* 0x00000002ad08a211 */ /* 0x004fe400078c10ff */
[----:B------:R-:W-:Y:S01]  /*ef30*/  ISETP.GE.AND P0, PT, R167, UR4, PT ;  /* 0x00000004a7007c0c */ /* 0x000fe2000bf06270 */
[----:B------:R-:W-:Y:S01]  /*ef40*/  @!P1 ST.E.64 desc[UR36][R14.64], R54 ;  /* 0x000000360e009985 */ /* 0x000fe2000c101b24 */
[----:B------:R-:W-:Y:S02]  /*ef50*/  @!P2 LEA.HI.X R9, R173, R3, R174, 0x2, P6 ;  /* 0x00000003ad09a211 */ /* 0x000fe400030f14ae */
[----:B------:R-:W-:-:S02]  /*ef60*/  ISETP.GE.AND P1, PT, R165, UR4, PT ;  /* 0x00000004a5007c0c */ /* 0x000fc4000bf26270 */
[-C--:B---3--:R-:W-:Y:S01]  /*ef70*/  @!P3 LEA R10, P4, R171, R2.reuse, 0x2 ;  /* 0x00000002ab0ab211 */ /* 0x088fe200078810ff */
[----:B------:R2:W-:Y:S01]  /*ef80*/  @!P2 ST.E.64 desc[UR36][R8.64], R58 ;  /* 0x0000003a0800a985 */ /* 0x0005e2000c101b24 */
[----:B------:R-:W-:Y:S02]  /*ef90*/  ISETP.GE.AND P2, PT, R163, UR4, PT ;  /* 0x00000004a3007c0c */ /* 0x000fe4000bf46270 */
[-C--:B------:R-:W-:Y:S02]  /*efa0*/  @!P3 LEA.HI.X R11, R171, R3.reuse, R172, 0x2, P4 ;  /* 0x00000003ab0bb211 */ /* 0x080fe400020f14ac */
[-C--:B0-----:R-:W-:Y:S02]  /*efb0*/  @!P5 LEA R4, P4, R169, R2.reuse, 0x2 ;  /* 0x00000002a904d211 */ /* 0x081fe400078810ff */
[----:B-1----:R-:W-:Y:S01]  /*efc0*/  @!P0 LEA R6, P6, R167, R2, 0x2 ;  /* 0x00000002a7068211 */ /* 0x002fe200078c10ff */
[----:B------:R0:W-:Y:S01]  /*efd0*/  @!P3 ST.E.64 desc[UR36][R10.64], R62 ;  /* 0x0000003e0a00b985 */ /* 0x0001e2000c101b24 */
[----:B------:R-:W-:-:S02]  /*efe0*/  @!P5 LEA.HI.X R5, R169, R3, R170, 0x2, P4 ;  /* 0x00000003a905d211 */ /* 0x000fc400020f14aa */
[----:B------:R-:W-:Y:S02]  /*eff0*/  ISETP.GE.AND P3, PT, R161, UR4, PT ;  /* 0x00000004a1007c0c */ /* 0x000fe4000bf66270 */
[-C--:B------:R-:W-:Y:S01]  /*f000*/  @!P1 LEA R12, P4, R165, R2.reuse, 0x2 ;  /* 0x00000002a50c9211 */ /* 0x080fe200078810ff */
[----:B------:R1:W-:Y:S01]  /*f010*/  @!P5 ST.E.64 desc[UR36][R4.64], R66 ;  /* 0x000000420400d985 */ /* 0x0003e2000c101b24 */
[-C--:B------:R-:W-:Y:S02]  /*f020*/  @!P0 LEA.HI.X R7, R167, R3.reuse, R168, 0x2, P6 ;  /* 0x00000003a7078211 */ /* 0x080fe400030f14a8 */
[----:B------:R-:W-:Y:S02]  /*f030*/  @!P1 LEA.HI.X R13, R165, R3, R166, 0x2, P4 ;  /* 0x00000003a50d9211 */ /* 0x000fe400020f14a6 */
[----:B------:R-:W-:Y:S01]  /*f040*/  ISETP.GE.AND P6, PT, R159, UR4, PT ;  /* 0x000000049f007c0c */ /* 0x000fe2000bfc6270 */
[----:B------:R3:W-:Y:S01]  /*f050*/  @!P0 ST.E.64 desc[UR36][R6.64], R70 ;  /* 0x0000004606008985 */ /* 0x0007e2000c101b24 */
[----:B--2---:R-:W-:-:S02]  /*f060*/  @!P2 LEA R8, P5, R163, R2, 0x2 ;  /* 0x00000002a308a211 */ /* 0x004fc400078a10ff */
[----:B------:R-:W-:Y:S01]  /*f070*/  ISETP.GE.AND P0, PT, R226, UR4, PT ;  /* 0x00000004e2007c0c */ /* 0x000fe2000bf06270 */
[----:B------:R-:W-:Y:S01]  /*f080*/  @!P1 ST.E.64 desc[UR36][R12.64], R74 ;  /* 0x0000004a0c009985 */ /* 0x000fe2000c101b24 */
[-C--:B------:R-:W-:Y:S02]  /*f090*/  @!P2 LEA.HI.X R9, R163, R3.reuse, R164, 0x2, P5 ;  /* 0x00000003a309a211 */ /* 0x080fe400028f14a4 */
[----:B------:R-:W-:Y:S02]  /*f0a0*/  ISETP.GE.AND P1, PT, R225, UR4, PT ;  /* 0x00000004e1007c0c */ /* 0x000fe4000bf26270 */
[C---:B0-----:R-:W-:Y:S01]  /*f0b0*/  @!P3 LEA R10, P4, R161.reuse, R2, 0x2 ;  /* 0x00000002a10ab211 */ /* 0x041fe200078810ff */
[----:B------:R0:W-:Y:S01]  /*f0c0*/  @!P2 ST.E.64 desc[UR36][R8.64], R78 ;  /* 0x0000004e0800a985 */ /* 0x0001e2000c101b24 */
[----:B------:R-:W-:Y:S02]  /*f0d0*/  ISETP.GE.AND P2, PT, R224, UR4, PT ;  /* 0x00000004e0007c0c */ /* 0x000fe4000bf46270 */
[----:B------:R-:W-:-:S02]  /*f0e0*/  @!P3 LEA.HI.X R11, R161, R3, R162, 0x2, P4 ;  /* 0x00000003a10bb211 */ /* 0x000fc400020f14a2 */
[CC--:B-1----:R-:W-:Y:S02]  /*f0f0*/  @!P6 LEA R4, P4, R159.reuse, R2.reuse, 0x2 ;  /* 0x000000029f04e211 */ /* 0x0c2fe400078810ff */
[CC--:B---3--:R-:W-:Y:S01]  /*f100*/  @!P0 LEA R6, P5, R226.reuse, R2.reuse, 0x2 ;  /* 0x00000002e2068211 */ /* 0x0c8fe200078a10ff */
[----:B------:R1:W-:Y:S01]  /*f110*/  @!P3 ST.E.64 desc[UR36][R10.64], R82 ;  /* 0x000000520a00b985 */ /* 0x0003e2000c101b24 */
        /* <DEDUP_REMOVED lines=8> */
[C---:B0-----:R-:W-:Y:S02]  /*f1a0*/  @!P2 LEA R8, P6, R224.reuse, R2, 0x2 ;  /* 0x00000002e008a211 */ /* 0x041fe400078c10ff */
[----:B------:R-:W-:Y:S01]  /*f1b0*/  ISETP.GE.AND P0, PT, R221, UR4, PT ;  /* 0x00000004dd007c0c */ /* 0x000fe2000bf06270 */
[----:B------:R0:W-:Y:S01]  /*f1c0*/  @!P1 ST.E.64 desc[UR36][R14.64], R94 ;  /* 0x0000005e0e009985 */ /* 0x0001e2000c101b24 */
[----:B------:R-:W-:Y:S02]  /*f1d0*/  @!P2 LEA.HI.X R9, R224, R3, R156, 0x2, P6 ;  /* 0x00000003e009a211 */ /* 0x000fe400030f149c */
[----:B------:R-:W-:-:S02]  /*f1e0*/  ISETP.GE.AND P1, PT, R220, UR4, PT ;  /* 0x00000004dc007c0c */ /* 0x000fc4000bf26270 */
[-C--:B-1----:R-:W-:Y:S01]  /*f1f0*/  @!P3 LEA R10, P4, R223, R2.reuse, 0x2 ;  /* 0x00000002df0ab211 */ /* 0x082fe200078810ff */
[----:B------:R1:W-:Y:S01]  /*f200*/  @!P2 ST.E.64 desc[UR36][R8.64], R98 ;  /* 0x000000620800a985 */ /* 0x0003e2000c101b24 */
[----:B------:R-:W-:Y:S02]  /*f210*/  ISETP.GE.AND P2, PT, R219, UR4, PT ;  /* 0x00000004db007c0c */ /* 0x000fe4000bf46270 */
[-C--:B------:R-:W-:Y:S02]  /*f220*/  @!P3 LEA.HI.X R11, R223, R3.reuse, R155, 0x2, P4 ;  /* 0x00000003df0bb211 */ /* 0x080fe400020f149b */
[CC--:B--2---:R-:W-:Y:S02]  /*f230*/  @!P5 LEA R4, P4, R222.reuse, R2.reuse, 0x2 ;  /* 0x00000002de04d211 */ /* 0x0c4fe400078810ff */
[----:B---3--:R-:W-:Y:S01]  /*f240*/  @!P0 LEA R6, P6, R221, R2, 0x2 ;  /* 0x00000002dd068211 */ /* 0x008fe200078c10ff */
[----:B------:R-:W-:Y:S01]  /*f250*/  @!P3 ST.E.64 desc[UR36][R10.64], R102 ;  /* 0x000000660a00b985 */ /* 0x000fe2000c101b24 */
[----:B------:R-:W-:-:S02]  /*f260*/  @!P5 LEA.HI.X R5, R222, R3, R154, 0x2, P4 ;  /* 0x00000003de05d211 */ /* 0x000fc400020f149a */
[-C--:B------:R-:W-:Y:S02]  /*f270*/  @!P1 LEA R12, P4, R220, R2.reuse, 0x2 ;  /* 0x00000002dc0c9211 */ /* 0x080fe400078810ff */
[----:B------:R-:W-:Y:S01]  /*f280*/  ISETP.GE.AND P3, PT, R218, UR4, PT ;  /* 0x00000004da007c0c */ /* 0x000fe2000bf66270 */
[----:B------:R-:W-:Y:S01]  /*f290*/  @!P5 ST.E.64 desc[UR36][R4.64], R106 ;  /* 0x0000006a0400d985 */ /* 0x000fe2000c101b24 */
[-C--:B------:R-:W-:Y:S02]  /*f2a0*/  @!P0 LEA.HI.X R7, R221, R3.reuse, R153, 0x2, P6 ;  /* 0x00000003dd078211 */ /* 0x080fe400030f1499 */
[----:B------:R-:W-:Y:S02]  /*f2b0*/  @!P1 LEA.HI.X R13, R220, R3, R152, 0x2, P4 ;  /* 0x00000003dc0d9211 */ /* 0x000fe400020f1498 */
[----:B0-----:R-:W-:Y:S01]  /*f2c0*/  @!P2 LEA R14, P5, R219, R2, 0x2 ;  /* 0x00000002db0ea211 */ /* 0x001fe200078a10ff */
[----:B------:R0:W-:Y:S01]  /*f2d0*/  @!P0 ST.E.64 desc[UR36][R6.64], R110 ;  /* 0x0000006e06008985 */ /* 0x0001e2000c101b24 */
[----:B------:R-:W-:-:S02]  /*f2e0*/  ISETP.GE.AND P0, PT, R214, UR4, PT ;  /* 0x00000004d6007c0c */ /* 0x000fc4000bf06270 */
[-C--:B------:R-:W-:Y:S01]  /*f2f0*/  @!P2 LEA.HI.X R15, R219, R3.reuse, R22, 0x2, P5 ;  /* 0x00000003db0fa211 */ /* 0x080fe200028f1416 */
[----:B------:R2:W-:Y:S01]  /*f300*/  @!P1 ST.E.64 desc[UR36][R12.64], R114 ;  /* 0x000000720c009985 */ /* 0x0005e2000c101b24 */
[----:B------:R-:W-:Y:S02]  /*f310*/  ISETP.GE.AND P1, PT, R217, UR4, PT ;  /* 0x00000004d9007c0c */ /* 0x000fe4000bf26270 */
[C---:B-1----:R-:W-:Y:S01]  /*f320*/  @!P3 LEA R8, P4, R218.reuse, R2, 0x2 ;  /* 0x00000002da08b211 */ /* 0x042fe200078810ff */
[----:B------:R-:W-:Y:S01]  /*f330*/  @!P2 ST.E.64 desc[UR36][R14.64], R118 ;  /* 0x000000760e00a985 */ /* 0x000fe2000c101b24 */
[----:B------:R-:W-:Y:S02]  /*f340*/  ISETP.GE.AND P2, PT, R213, UR4, PT ;  /* 0x00000004d5007c0c */ /* 0x000fe4000bf46270 */
[----:B------:R-:W-:Y:S02]  /*f350*/  @!P3 LEA.HI.X R9, R218, R3, R20, 0x2, P4 ;  /* 0x00000003da09b211 */ /* 0x000fe400020f1414 */
[----:B------:R-:W-:-:S02]  /*f360*/  ISETP.GE.AND P4, PT, R19, UR4, PT ;  /* 0x0000000413007c0c */ /* 0x000fc4000bf86270 */
[----:B0-----:R-:W-:Y:S01]  /*f370*/  SHF.R.S32.HI R7, RZ, 0x1f, R214 ;  /* 0x0000001fff077819 */ /* 0x001fe200000114d6 */
[----:B------:R0:W-:Y:S01]  /*f380*/  @!P3 ST.E.64 desc[UR36][R8.64], R122 ;  /* 0x0000007a0800b985 */ /* 0x0001e2000c101b24 */
[CC--:B------:R-:W-:Y:S01]  /*f390*/  @!P0 LEA R6, P6, R214.reuse, R2.reuse, 0x2 ;  /* 0x00000002d6068211 */ /* 0x0c0fe200078c10ff */
[----:B--2---:R-:W-:Y:S01]  /*f3a0*/  VIADD R13, R23, 0xe8 ;  /* 0x000000e8170d7836 */ /* 0x004fe20000000000 */
[----:B------:R-:W-:Y:S02]  /*f3b0*/  @!P1 LEA R4, P5, R217, R2, 0x2 ;  /* 0x00000002d9049211 */ /* 0x000fe400078a10ff */
[-C--:B------:R-:W-:Y:S02]  /*f3c0*/  @!P0 LEA.HI.X R7, R214, R3.reuse, R7, 0x2, P6 ;  /* 0x00000003d6078211 */ /* 0x080fe400030f1407 */
[----:B------:R-:W-:Y:S02]  /*f3d0*/  ISETP.GE.AND P3, PT, R13, UR4, PT ;  /* 0x000000040d007c0c */ /* 0x000fe4000bf66270 */
[----:B------:R-:W-:-:S02]  /*f3e0*/  @!P1 LEA.HI.X R5, R217, R3, R18, 0x2, P5 ;  /* 0x00000003d9059211 */ /* 0x000fc400028f1412 */
[-C--:B------:R-:W-:Y:S02]  /*f3f0*/  @!P2 LEA R10, P5, R213, R2.reuse, 0x2 ;  /* 0x00000002d50aa211 */ /* 0x080fe400078a10ff */
[----:B------:R-:W-:Y:S01]  /*f400*/  ISETP.GE.AND P6, PT, R17, UR4, PT ;  /* 0x0000000411007c0c */ /* 0x000fe2000bfc6270 */
[----:B------:R1:W-:Y:S01]  /*f410*/  @!P1 ST.E.64 desc[UR36][R4.64], R126 ;  /* 0x0000007e04009985 */ /* 0x0003e2000c101b24 */
[-C--:B------:R-:W-:Y:S02]  /*f420*/  @!P2 LEA.HI.X R11, R213, R3.reuse, R0, 0x2, P5 ;  /* 0x00000003d50ba211 */ /* 0x080fe400028f1400 */
[----:B0-----:R-:W-:Y:S01]  /*f430*/  SHF.R.S32.HI R9, RZ, 0x1f, R19 ;  /* 0x0000001fff097819 */ /* 0x001fe20000011413 */
[----:B------:R1:W-:Y:S01]  /*f440*/  @!P0 ST.E.64 desc[UR36][R6.64], R130 ;  /* 0x0000008206008985 */ /* 0x0003e2000c101b24 */
[C---:B------:R-:W-:Y:S02]  /*f450*/  @!P4 LEA R8, P5, R19.reuse, R2, 0x2 ;  /* 0x000000021308c211 */ /* 0x040fe400078a10ff */
[----:B------:R-:W-:Y:S01]  /*f460*/  SHF.R.S32.HI R0, RZ, 0x1f, R13 ;  /* 0x0000001fff007819 */ /* 0x000fe2000001140d */
[----:B------:R1:W-:Y:S01]  /*f470*/  @!P2 ST.E.64 desc[UR36][R10.64], R134 ;  /* 0x000000860a00a985 */ /* 0x0003e2000c101b24 */
[----:B------:R-:W-:-:S02]  /*f480*/  @!P4 LEA.HI.X R9, R19, R3, R9, 0x2, P5 ;  /* 0x000000031309c211 */ /* 0x000fc400028f1409 */
[----:B------:R-:W-:-:S03]  /*f490*/  @!P3 LEA R12, P5, R13, R2, 0x2 ;  /* 0x000000020d0cb211 */ /* 0x000fc600078a10ff */
[----:B------:R1:W-:Y:S01]  /*f4a0*/  @!P4 ST.E.64 desc[UR36][R8.64], R138 ;  /* 0x0000008a0800c985 */ /* 0x0003e2000c101b24 */
[-C--:B------:R-:W-:Y:S02]  /*f4b0*/  @!P3 LEA.HI.X R13, R13, R3.reuse, R0, 0x2, P5 ;  /* 0x000000030d0db211 */ /* 0x080fe400028f1400 */
[----:B------:R-:W-:Y:S02]  /*f4c0*/  SHF.R.S32.HI R0, RZ, 0x1f, R17 ;  /* 0x0000001fff007819 */ /* 0x000fe40000011411 */
[C---:B------:R-:W-:Y:S01]  /*f4d0*/  @!P6 LEA R14, P5, R17.reuse, R2, 0x2 ;  /* 0x00000002110ee211 */ /* 0x040fe200078a10ff */
[----:B------:R1:W-:Y:S03]  /*f4e0*/  @!P3 ST.E.64 desc[UR36][R12.64], R142 ;  /* 0x0000008e0c00b985 */ /* 0x0003e6000c101b24 */
[----:B------:R-:W-:Y:S01]  /*f4f0*/  @!P6 LEA.HI.X R15, R17, R3, R0, 0x2, P5 ;  /* 0x00000003110fe211 */ /* 0x000fe200028f1400 */
[----:B------:R-:W-:-:S04]  /*f500*/  VIADD R17, R23, 0xf8 ;  /* 0x000000f817117836 */ /* 0x000fc80000000000 */
[----:B------:R1:W-:Y:S01]  /*f510*/  @!P6 ST.E.64 desc[UR36][R14.64], R146 ;  /* 0x000000920e00e985 */ /* 0x0003e2000c101b24 */
[----:B------:R-:W-:-:S13]  /*f520*/  ISETP.GE.AND P0, PT, R17, UR4, PT ;  /* 0x0000000411007c0c */ /* 0x000fda000bf06270 */
[----:B-1----:R-:W-:Y:S05]  /*f530*/  @P0 BRA `(.L_x_215) ;  /* 0x0000001000300947 */ /* 0x002fea0003800000 */
[----:B------:R-:W-:Y:S02]  /*f540*/  LEA R2, P0, R17, R2, 0x2 ;  /* 0x0000000211027211 */ /* 0x000fe400078010ff */
[----:B------:R-:W-:-:S04]  /*f550*/  SHF.R.S32.HI R0, RZ, 0x1f, R17 ;  /* 0x0000001fff007819 */ /* 0x000fc80000011411 */
[----:B------:R-:W-:-:S05]  /*f560*/  LEA.HI.X R3, R17, R3, R0, 0x2, P0 ;  /* 0x0000000311037211 */ /* 0x000fca00000f1400 */
[----:B------:R0:W-:Y:S01]  /*f570*/  ST.E.64 desc[UR36][R2.64], R150 ;  /* 0x0000009602007985 */ /* 0x0001e2000c101b24 */
[----:B------:R-:W-:Y:S05]  /*f580*/  BRA `(.L_x_215) ;  /* 0x00000010001c7947 */ /* 0x000fea0003800000 */
.L_x_206:
[----:B------:R-:W2:Y:S01]  /*f590*/  LDL R8, [R1+0x30] ;  /* 0x0000300001087983 */ /* 0x000ea20000100800 */
[----:B------:R-:W-:Y:S01]  /*f5a0*/  ULDC.64 UR8, c[0x0][0xc00] ;  /* 0x0003000000087ab9 */ /* 0x000fe20000000a00 */
[----:B------:R-:W-:Y:S01]  /*f5b0*/  R2UR UR10, R212 ;  /* 0x00000000d40a72ca */ /* 0x000fe200000e0000 */
[----:B------:R-:W-:-:S04]  /*f5c0*/  UISETP.NE.U32.AND UP0, UPT, UR8, URZ, UPT ;  /* 0x0000003f0800728c */ /* 0x000fc8000bf05070 */
[----:B------:R-:W-:-:S03]  /*f5d0*/  UISETP.NE.AND.EX UP0, UPT, UR9, URZ, UPT, UP0 ;  /* 0x0000003f0900728c */ /* 0x000fc6000bf05300 */
[----:B------:R-:W-:-:S03]  /*f5e0*/  ULDC.64 UR8, c[0x0][0xc00] ;  /* 0x0003000000087ab9 */ /* 0x000fc60000000a00 */
[----:B------:R-:W-:Y:S02]  /*f5f0*/  PLOP3.LUT P1, PT, PT, PT, UP0, 0x80, 0x0 ;  /* 0x000000000000781c */ /* 0x000fe40003f2f008 */
[----:B--2---:R-:W-:-:S13]  /*f600*/  R2UR UR4, R8 ;  /* 0x00000000080472ca */ /* 0x004fda00000e0000 */
[----:B------:R-:W-:-:S06]  /*f610*/  UIMAD.WIDE UR8, UR4, 0x4, UR8 ;  /* 0x00000004040878a5 */ /* 0x000fcc000f8e0208 */
[----:B------:R-:W-:Y:S02]  /*f620*/  IMAD.U32 R2, RZ, RZ, UR8 ;  /* 0x00000008ff027e24 */ /* 0x000fe4000f8e00ff */
[----:B0-----:R-:W-:Y:S01]  /*f630*/  IMAD.U32 R3, RZ, RZ, UR9 ;  /* 0x00000009ff037e24 */ /* 0x001fe2000f8e00ff */
[----:B------:R-:W-:Y:S02]  /*f640*/  ULDC.64 UR8, c[0x0][0xc08] ;  /* 0x0003020000087ab9 */ /* 0x000fe40000000a00 */
[----:B------:R-:W-:Y:S02]  /*f650*/  UISETP.NE.U32.AND UP1, UPT, UR8, URZ, UPT ;  /* 0x0000003f0800728c */ /* 0x000fe4000bf25070 */
[----:B------:R-:W2:Y:S02]  /*f660*/  @P1 LDG.E R7, desc[UR36][R2.64] ;  /* 0x0000002402071981 */ /* 0x000ea4000c1e1900 */
[----:B------:R-:W-:-:S06]  /*f670*/  UISETP.NE.AND.EX UP1, UPT, UR9, URZ, UPT, UP1 ;  /* 0x0000003f0900728c */ /* 0x000fcc000bf25310 */
[----:B------:R-:W-:-:S05]  /*f680*/  PLOP3.LUT P2, PT, PT, PT, UP1, 0x80, 0x0 ;  /* 0x000000000000781c */ /* 0x000fca0003f4f018 */
[----:B------:R-:W-:Y:S02]  /*f690*/  @UP1 ULDC.64 UR8, c[0x0][0xc08] ;  /* 0x0003020000081ab9 */ /* 0x000fe40000000a00 */
[----:B------:R-:W-:-:S03]  /*f6a0*/  @UP1 UIMAD.WIDE UR8, UR4, 0x4, UR8 ;  /* 0x00000004040818a5 */ /* 0x000fc6000f8e0208 */
[----:B------:R-:W-:Y:S02]  /*f6b0*/  ULDC UR4, c[0x0][0xa88] ;  /* 0x0002a20000047ab9 */ /* 0x000fe40000000800 */
[----:B------:R-:W-:Y:S02]  /*f6c0*/  IMAD.U32 R0, RZ, RZ, UR4 ;  /* 0x00000004ff007e24 */ /* 0x000fe4000f8e00ff */
[----:B------:R-:W-:Y:S02]  /*f6d0*/  IMAD.U32 R4, RZ, RZ, UR8 ;  /* 0x00000008ff047e24 */ /* 0x000fe4000f8e00ff */
[----:B------:R-:W-:-:S05]  /*f6e0*/  IMAD.U32 R5, RZ, RZ, UR9 ;  /* 0x00000009ff057e24 */ /* 0x000fca000f8e00ff */
[----:B------:R0:W5:Y:S01]  /*f6f0*/  @P2 LDG.E R0, desc[UR36][R4.64] ;  /* 0x0000002404002981 */ /* 0x000162000c1e1900 */
[----:B------:R-:W-:Y:S01]  /*f700*/  UMOV UR4, URZ ;  /* 0x0000003f00047c82 */ /* 0x000fe20008000000 */
[----:B------:R-:W-:Y:S01]  /*f710*/  UISETP.NE.AND UP1, UPT, UR10, URZ, UPT ;  /* 0x0000003f0a00728c */ /* 0x000fe2000bf25270 */
[----:B------:R-:W1:Y:S10]  /*f720*/  S2R R6, SR_TID.X ;  /* 0x0000000000067919 */ /* 0x000e740000002100 */
[----:B------:R-:W-:-:S02]  /*f730*/  @!UP1 ULDC UR10, c[0x0][0xad4] ;  /* 0x0002b500000a9ab9 */ /* 0x000fc40000000800 */
[----:B------:R-:W-:Y:S02]  /*f740*/  IMAD.U32 R212, RZ, RZ, UR10 ;  /* 0x0000000affd47e24 */ /* 0x000fe4000f8e00ff */
[----:B-1----:R-:W-:-:S05]  /*f750*/  VIADD R6, R6, 0xffffff80 ;  /* 0xffffff8006067836 */ /* 0x002fca0000000000 */
[----:B------:R-:W-:Y:S02]  /*f760*/  ISETP.GT.AND P0, PT, R6, 0x7f, PT ;  /* 0x0000007f0600780c */ /* 0x000fe40003f04270 */
[----:B--2---:R-:W-:-:S13]  /*f770*/  @P1 R2UR UR4, R7 ;  /* 0x00000000070412ca */ /* 0x004fda00000e0000 */
[----:B------:R-:W-:Y:S01]  /*f780*/  USHF.R.S32.HI UR21, URZ, 0x1f, UR4 ;  /* 0x0000001f3f157899 */ /* 0x000fe20008011404 */
[----:B0-----:R-:W-:Y:S11]  /*f790*/  @P2 BRA `(.L_x_218) ;  /* 0x0000000000102947 */ /* 0x001ff60003800000 */
[----:B------:R-:W-:Y:S05]  /*f7a0*/  @!P1 BRA `(.L_x_218) ;  /* 0x00000000000c9947 */ /* 0x000fea0003800000 */
[----:B------:R-:W2:Y:S04]  /*f7b0*/  LDG.E R5, desc[UR36][R2.64] ;  /* 0x0000002402057981 */ /* 0x000ea8000c1e1900 */
[----:B-----5:R-:W2:Y:S02]  /*f7c0*/  LDG.E R0, desc[UR36][R2.64+0x4] ;  /* 0x0000042402007981 */ /* 0x020ea4000c1e1900 */
[----:B--2---:R-:W-:-:S07]  /*f7d0*/  IMAD.IADD R0, R0, 0x1, -R5 ;  /* 0x0000000100007824 */ /* 0x004fce00078e0a05 */
.L_x_218:
[----:B------:R-:W2:Y:S01]  /*f7e0*/  LDL.LU R2, [R1+0x34] ;  /* 0x0000340001027983 */ /* 0x000ea20000300800 */
[----:B------:R-:W-:Y:S01]  /*f7f0*/  R2UR UR9, R8 ;  /* 0x00000000080972ca */ /* 0x000fe200000e0000 */
[----:B------:R-:W-:-:S12]  /*f800*/  BSSY B1, `(.L_x_219) ;  /* 0x0000040000017945 */ /* 0x000fd80003800000 */
[----:B------:R-:W-:Y:S01]  /*f810*/  USEL UR12, UR9, URZ, !UP0 ;  /* 0x0000003f090c7287 */ /* 0x000fe2000c000000 */
[----:B--2---:R-:W-:-:S13]  /*f820*/  R2UR UR8, R2 ;  /* 0x00000000020872ca */ /* 0x004fda00000e0000 */
[----:B------:R-:W-:Y:S01]  /*f830*/  USEL UR13, UR8, URZ, !UP0 ;  /* 0x0000003f080d7287 */ /* 0x000fe2000c000000 */
[----:B------:R-:W-:Y:S11]  /*f840*/  @P0 BRA `(.L_x_220) ;  /* 0x0000000000ec0947 */ /* 0x000ff60003800000 */
[----:B------:R-:W2:Y:S01]  /*f850*/  LDL R2, [R1+0x2c] ;  /* 0x00002c0001027983 */ /* 0x000ea20000100800 */
[----:B------:R-:W0:Y:S01]  /*f860*/  LDC R9, c[0x0][0xbe8] ;  /* 0x0002fa00ff097b82 */ /* 0x000e220000000800 */
[----:B--2---:R-:W-:Y:S02]  /*f870*/  R2UR UR8, R2 ;  /* 0x00000000020872ca */ /* 0x004fe400000e0000 */
[----:B------:R-:W1:Y:S11]  /*f880*/  S2R R2, SR_TID.X ;  /* 0x0000000000027919 */ /* 0x000e760000002100 */
[----:B------:R-:W-:-:S04]  /*f890*/  IMAD.U32 R3, RZ, RZ, UR8 ;  /* 0x00000008ff037e24 */ /* 0x000fc8000f8e00ff */
[----:B-1----:R-:W-:Y:S02]  /*f8a0*/  IMAD R2, R3, 0x80, R2 ;  /* 0x0000008003027824 */ /* 0x002fe400078e0202 */
[----:B0----5:R-:W-:Y:S02]  /*f8b0*/  IMAD R3, R0, R9, RZ ;  /* 0x0000000900037224 */ /* 0x021fe400078e02ff */
[----:B------:R-:W-:-:S05]  /*f8c0*/  VIADD R4, R2, 0xffffff80 ;  /* 0xffffff8002047836 */ /* 0x000fca0000000000 */
[----:B------:R-:W-:-:S13]  /*f8d0*/  ISETP.GE.AND P0, PT, R4, R3, PT ;  /* 0x000000030400720c */ /* 0x000fda0003f06270 */
[----:B------:R-:W-:Y:S05]  /*f8e0*/  @P0 BRA `(.L_x_220) ;  /* 0x0000000000c40947 */ /* 0x000fea0003800000 */
[----:B------:R-:W-:Y:S01]  /*f8f0*/  ISETP.NE.AND P0, PT, R9, 0x1, PT ;  /* 0x000000010900780c */ /* 0x000fe20003f05270 */
[----:B------:R-:W-:Y:S01]  /*f900*/  UMOV UR19, 0x9b8 ;  /* 0x000009b800137882 */ /* 0x000fe20000000000 */
[----:B------:R-:W-:Y:S01]  /*f910*/  R2UR UR9, R212 ;  /* 0x00000000d40972ca */ /* 0x000fe200000e0000 */
[----:B------:R-:W-:Y:S01]  /*f920*/  IMAD.MOV.U32 R5, RZ, RZ, R4 ;  /* 0x000000ffff057224 */ /* 0x000fe200078e0004 */
[----:B------:R-:W-:Y:S02]  /*f930*/  R2UR UR8, R215 ;  /* 0x00000000d70872ca */ /* 0x000fe400000e0000 */
[----:B------:R-:W-:-:S07]  /*f940*/  R2UR UR20, R216 ;  /* 0x00000000d81472ca */ /* 0x000fce00000e0000 */
[----:B------:R-:W0:Y:S02]  /*f950*/  @P0 LDC R3, c[0x0][0xbec] ;  /* 0x0002fb00ff030b82 */ /* 0x000e240000000800 */
[----:B------:R-:W-:-:S04]  /*f960*/  UISETP.GT.AND UP0, UPT, UR9, 0x1, UPT ;  /* 0x000000010900788c */ /* 0x000fc8000bf04270 */
[----:B------:R-:W-:Y:S02]  /*f970*/  USEL UR19, UR19, 0x978, UP0 ;  /* 0x0000097813137887 */ /* 0x000fe40008000000 */
[----:B------:R-:W1:Y:S01]  /*f980*/  @P0 LDC R7, c[0x0][0xbf0] ;  /* 0x0002fc00ff070b82 */ /* 0x000e620000000800 */
[----:B------:R-:W-:-:S09]  /*f990*/  USEL UR18, UR8, URZ, UP0 ;  /* 0x0000003f08127287 */ /* 0x000fd20008000000 */
[----:B------:R-:W-:Y:S01]  /*f9a0*/  ULDC.64 UR8, c[0x0][UR19+0x218] ;  /* 0x0000860013087abb */ /* 0x000fe20008000a00 */
[----:B------:R-:W-:Y:S01]  /*f9b0*/  ULDC.64 UR14, c[0x0][UR19+0x220] ;  /* 0x00008800130e7abb */ /* 0x000fe20008000a00 */
[----:B------:R-:W-:Y:S01]  /*f9c0*/  ULDC.64 UR16, c[0x0][UR19+0x228] ;  /* 0x00008a0013107abb */ /* 0x000fe20008000a00 */
[----:B------:R-:W-:Y:S02]  /*f9d0*/  UIMAD.WIDE.U32 UR10, UR8, UR20, URZ ;  /* 0x00000014080a72a5 */ /* 0x000fe4000f8e003f */
[----:B------:R-:W-:Y:S01]  /*f9e0*/  UIMAD UR20, UR9, UR20, URZ ;  /* 0x00000014091472a4 */ /* 0x000fe2000f8e023f */
[----:B0-----:R-:W-:Y:S01]  /*f9f0*/  @P0 IMAD.HI.U32 R2, R4, R3, RZ ;  /* 0x0000000304020227 */ /* 0x001fe200078e00ff */
[----:B------:R-:W-:Y:S02]  /*fa00*/  UIMAD UR15, UR15, UR12, URZ ;  /* 0x0000000c0f0f72a4 */ /* 0x000fe4000f8e023f */
[----:B------:R-:W-:Y:S02]  /*fa10*/  UIMAD.WIDE.U32 UR22, UR16, UR18, URZ ;  /* 0x00000012101672a5 */ /* 0x000fe4000f8e003f */
[----:B------:R-:W-:-:S02]  /*fa20*/  UIMAD.WIDE.U32 UR8, UR14, UR12, URZ ;  /* 0x0000000c0e0872a5 */ /* 0x000fc4000f8e003f */
[----:B------:R-:W-:Y:S01]  /*fa30*/  UIMAD UR16, UR17, UR18, URZ ;  /* 0x00000012111072a4 */ /* 0x000fe2000f8e023f */
[----:B-1----:R-:W-:Y:S01]  /*fa40*/  @P0 SHF.R.U32.HI R5, RZ, R7, R2 ;  /* 0x00000007ff050219 */ /* 0x002fe20000011602 */
[----:B------:R-:W-:Y:S01]  /*fa50*/  UIMAD UR15, UR14, UR13, UR15 ;  /* 0x0000000d0e0f72a4 */ /* 0x000fe2000f8e020f */
[----:B------:R-:W-:Y:S01]  /*fa60*/  IMAD.U32 R2, RZ, RZ, UR22 ;  /* 0x00000016ff027e24 */ /* 0x000fe2000f8e00ff */
[----:B------:R-:W-:Y:S01]  /*fa70*/  UIADD3 UR10, UP1, UP2, UR8, UR10, UR4 ;  /* 0x0000000a080a7290 */ /* 0x000fe2000fa3e004 */
[C---:B------:R-:W-:Y:S01]  /*fa80*/  IADD3 R7, -R5.reuse, RZ, RZ ;  /* 0x000000ff05077210 */ /* 0x040fe20007ffe1ff */
[----:B------:R-:W-:Y:S02]  /*fa90*/  UIADD3 UR16, UR23, UR16, URZ ;  /* 0x0000001017107290 */ /* 0x000fe4000fffe03f */
[----:B------:R-:W-:Y:S01]  /*faa0*/  IMAD.U32 R3, RZ, RZ, UR23 ;  /* 0x00000017ff037e24 */ /* 0x000fe2000f8e00ff */
[----:B------:R-:W-:Y:S02]  /*fab0*/  UIADD3 UR20, UR11, UR20, URZ ;  /* 0x000000140b147290 */ /* 0x000fe4000fffe03f */
[----:B------:R-:W-:Y:S01]  /*fac0*/  UIADD3 UR15, UR9, UR15, URZ ;  /* 0x0000000f090f7290 */ /* 0x000fe2000fffe03f */
[----:B------:R-:W-:Y:S01]  /*fad0*/  IADD3 R2, P0, P1, R5, UR10, R2 ;  /* 0x0000000a05027c10 */ /* 0x000fe2000f91e002 */
[----:B------:R-:W-:Y:S01]  /*fae0*/  IMAD R7, R9, R7, R4 ;  /* 0x0000000709077224 */ /* 0x000fe200078e0204 */
[----:B------:R-:W-:Y:S01]  /*faf0*/  SHF.R.S32.HI R5, RZ, 0x1f, R5 ;  /* 0x0000001fff057819 */ /* 0x000fe20000011405 */
[----:B------:R-:W-:Y:S01]  /*fb00*/  UIADD3.X UR10, UR15, UR20, UR21, UP1, UP2 ;  /* 0x000000140f0a7290 */ /* 0x000fe20008fe4415 */
[----:B------:R-:W-:Y:S01]  /*fb10*/  IMAD.U32 R8, RZ, RZ, UR16 ;  /* 0x00000010ff087e24 */ /* 0x000fe2000f8e00ff */
[----:B------:R-:W-:Y:S01]  /*fb20*/  ULDC.64 UR8, c[0x0][UR19+0x210] ;  /* 0x0000840013087abb */ /* 0x000fe20008000a00 */
[----:B------:R-:W-:Y:S01]  /*fb30*/  SHF.R.S32.HI R4, RZ, 0x1f, R7 ;  /* 0x0000001fff047819 */ /* 0x000fe20000011407 */
[----:B------:R-:W-:-:S02]  /*fb40*/  IMAD R9, R7, UR9, RZ ;  /* 0x0000000907097c24 */ /* 0x000fc4000f8e02ff */
[----:B------:R-:W-:Y:S01]  /*fb50*/  IADD3.X R3, R5, UR10, R8, P0, P1 ;  /* 0x0000000a05037c10 */ /* 0x000fe200087e2408 */
[----:B------:R-:W-:Y:S01]  /*fb60*/  ULDC.64 UR10, c[0x0][0xba8] ;  /* 0x0002ea00000a7ab9 */ /* 0x000fe20000000a00 */
[----:B------:R-:W-:Y:S01]  /*fb70*/  IMAD R9, R4, UR8, R9 ;  /* 0x0000000804097c24 */ /* 0x000fe2000f8e0209 */
[----:B------:R-:W-:Y:S01]  /*fb80*/  @!UP0 ULDC UR10, c[0x0][0xb50] ;  /* 0x0002d400000a8ab9 */ /* 0x000fe20000000800 */
[----:B------:R-:W-:Y:S01]  /*fb90*/  @!UP0 ULDC UR11, c[0x0][0xb54] ;  /* 0x0002d500000b8ab9 */ /* 0x000fe20000000800 */
[----:B------:R-:W-:-:S04]  /*fba0*/  IMAD.WIDE.U32 R2, R7, UR8, R2 ;  /* 0x0000000807027c25 */ /* 0x000fc8000f8e0002 */
[----:B------:R-:W-:Y:S01]  /*fbb0*/  IMAD.IADD R3, R3, 0x1, R9 ;  /* 0x0000000103037824 */ /* 0x000fe200078e0209 */
[----:B------:R-:W-:-:S04]  /*fbc0*/  LEA R4, P0, R2, UR10, 0x2 ;  /* 0x0000000a02047c11 */ /* 0x000fc8000f8010ff */
[----:B------:R-:W-:Y:S01]  /*fbd0*/  LEA.HI.X R5, R2, UR11, R3, 0x2, P0 ;  /* 0x0000000b02057c11 */ /* 0x000fe200080f1403 */
[----:B------:R-:W-:-:S05]  /*fbe0*/  IMAD.MOV.U32 R3, RZ, RZ, -0x800000 ;  /* 0xff800000ff037424 */ /* 0x000fca00078e00ff */
[----:B------:R0:W-:Y:S03]  /*fbf0*/  STG.E desc[UR36][R4.64], R3 ;  /* 0x0000000304007986 */ /* 0x0001e6000c101924 */
.L_x_220:
[----:B------:R-:W-:Y:S05]  /*fc00*/  BSYNC B1 ;  /* 0x0000000000017941 */ /* 0x000fea0003800000 */
.L_x_219:
[----:B------:R-:W-:-:S13]  /*fc10*/  R2UR UR8, R212 ;  /* 0x00000000d40872ca */ /* 0x000fda00000e0000 */
[----:B------:R-:W-:-:S06]  /*fc20*/  UISETP.GT.AND UP0, UPT, UR8, 0x1, UPT ;  /* 0x000000010800788c */ /* 0x000fcc000bf04270 */
[----:B------:R-:W-:-:S13]  /*fc30*/  PLOP3.LUT P0, PT, PT, PT, UP0, 0x80, 0x0 ;  /* 0x000000000000781c */ /* 0x000fda0003f0f008 */
[----:B------:R-:W-:Y:S05]  /*fc40*/  @P0 BRA `(.L_x_215) ;  /* 0x00000008006c0947 */ /* 0x000fea0003800000 */
[----:B------:R-:W2:Y:S01]  /*fc50*/  LDL.LU R2, [R1+0x2c] ;  /* 0x00002c0001027983 */ /* 0x000ea20000300800 */
[----:B------:R-:W1:Y:S01]  /*fc60*/  LDC R11, c[0x0][0xbe8] ;  /* 0x0002fa00ff0b7b82 */ /* 0x000e620000000800 */
[----:B0-----:R-:W-:Y:S01]  /*fc70*/  SHF.R.S32.HI R3, RZ, 0x1f, R6 ;  /* 0x0000001fff037819 */ /* 0x001fe20000011406 */
[----:B------:R-:W-:Y:S01]  /*fc80*/  ULDC.64 UR10, c[0x0][0xaa0] ;  /* 0x0002a800000a7ab9 */ /* 0x000fe20000000a00 */
[----:B------:R-:W-:Y:S01]  /*fc90*/  R2UR UR15, R216 ;  /* 0x00000000d80f72ca */ /* 0x000fe200000e0000 */
[----:B------:R-:W-:Y:S01]  /*fca0*/  UIMAD.WIDE.U32 UR8, UR4, UR10, URZ ;  /* 0x0000000a040872a5 */ /* 0x000fe2000f8e003f */
[----:B------:R-:W-:Y:S01]  /*fcb0*/  BSSY B1, `(.L_x_221) ;  /* 0x0000052000017945 */ /* 0x000fe20003800000 */
[----:B------:R-:W-:-:S04]  /*fcc0*/  UIMAD UR10, UR21, UR10, URZ ;  /* 0x0000000a150a72a4 */ /* 0x000fc8000f8e023f */
[----:B------:R-:W-:-:S04]  /*fcd0*/  UIMAD UR10, UR4, UR11, UR10 ;  /* 0x0000000b040a72a4 */ /* 0x000fc8000f8e020a */
[----:B------:R-:W-:-:S03]  /*fce0*/  UIADD3 UR9, UR9, UR10, URZ ;  /* 0x0000000a09097290 */ /* 0x000fc6000fffe03f */
[----:B------:R-:W-:Y:S02]  /*fcf0*/  ULDC.64 UR10, c[0x0][0xae8] ;  /* 0x0002ba00000a7ab9 */ /* 0x000fe40000000a00 */
[----:B------:R-:W-:-:S04]  /*fd00*/  UIMAD.WIDE.U32 UR8, UR15, UR10, UR8 ;  /* 0x0000000a0f0872a5 */ /* 0x000fc8000f8e0008 */
[----:B------:R-:W-:Y:S01]  /*fd10*/  UIMAD UR9, UR15, UR11, UR9 ;  /* 0x0000000b0f0972a4 */ /* 0x000fe2000f8e0209 */
[----:B-1----:R-:W-:Y:S02]  /*fd20*/  ISETP.NE.AND P0, PT, R11, 0x1, PT ;  /* 0x000000010b00780c */ /* 0x002fe40003f05270 */
[----:B------:R-:W-:Y:S02]  /*fd30*/  ULDC.64 UR10, c[0x0][0xaf0] ;  /* 0x0002bc00000a7ab9 */ /* 0x000fe40000000a00 */
[----:B------:R-:W-:-:S04]  /*fd40*/  UIMAD UR13, UR13, UR10, URZ ;  /* 0x0000000a0d0d72a4 */ /* 0x000fc8000f8e023f */
[----:B------:R-:W-:Y:S02]  /*fd50*/  UIMAD UR4, UR12, UR11, UR13 ;  /* 0x0000000b0c0472a4 */ /* 0x000fe4000f8e020d */
[----:B------:R-:W-:-:S03]  /*fd60*/  UIMAD.WIDE.U32 UR12, UR12, UR10, UR8 ;  /* 0x0000000a0c0c72a5 */ /* 0x000fc6000f8e0008 */
[----:B------:R-:W0:Y:S01]  /*fd70*/  @P0 LDC R7, c[0x0][0xbf0] ;  /* 0x0002fc00ff070b82 */ /* 0x000e220000000800 */
[----:B------:R-:W-:Y:S01]  /*fd80*/  UIADD3 UR4, UR13, UR4, URZ ;  /* 0x000000040d047290 */ /* 0x000fe2000fffe03f */
[----:B------:R-:W-:Y:S01]  /*fd90*/  ULDC.64 UR8, c[0x0][0xae0] ;  /* 0x0002b80000087ab9 */ /* 0x000fe20000000a00 */
[----:B--2---:R-:W-:Y:S02]  /*fda0*/  R2UR UR14, R2 ;  /* 0x00000000020e72ca */ /* 0x004fe400000e0000 */
[----:B------:R-:W-:-:S03]  /*fdb0*/  LEA.HI R2, R3, R6, RZ, 0x3 ;  /* 0x0000000603027211 */ /* 0x000fc600078f18ff */
[----:B------:R-:W1:Y:S01]  /*fdc0*/  @P0 LDC R3, c[0x0][0xbec] ;  /* 0x0002fb00ff030b82 */ /* 0x000e620000000800 */
[----:B------:R-:W-:Y:S02]  /*fdd0*/  LOP3.LUT R5, R2, 0xfffffff8, RZ, 0xc0, !PT ;  /* 0xfffffff802057812 */ /* 0x000fe400078ec0ff */
[----:B------:R-:W-:-:S03]  /*fde0*/  SHF.R.S32.HI R13, RZ, 0x3, R2 ;  /* 0x00000003ff0d7819 */ /* 0x000fc60000011402 */
[----:B------:R-:W-:Y:S02]  /*fdf0*/  IMAD.IADD R8, R6, 0x1, -R5 ;  /* 0x0000000106087824 */ /* 0x000fe400078e0a05 */
[----:B------:R-:W-:Y:S02]  /*fe00*/  IMAD.U32 R5, RZ, RZ, UR14 ;  /* 0x0000000eff057e24 */ /* 0x000fe4000f8e00ff */
[----:B------:R-:W-:-:S04]  /*fe10*/  IMAD R2, R8, 0x20, R13 ;  /* 0x0000002008027824 */ /* 0x000fc800078e020d */
[----:B------:R-:W-:-:S04]  /*fe20*/  IMAD R6, R5, 0x80, R2 ;  /* 0x0000008005067824 */ /* 0x000fc800078e0202 */
[----:B------:R-:W-:Y:S02]  /*fe30*/  IMAD.MOV.U32 R5, RZ, RZ, R6 ;  /* 0x000000ffff057224 */ /* 0x000fe400078e0006 */
[----:B-1----:R-:W-:-:S04]  /*fe40*/  @P0 IMAD.HI.U32 R2, R6, R3, RZ ;  /* 0x0000000306020227 */ /* 0x002fc800078e00ff */
[----:B------:R-:W-:Y:S01]  /*fe50*/  IMAD.U32 R3, RZ, RZ, UR13 ;  /* 0x0000000dff037e24 */ /* 0x000fe2000f8e00ff */
[----:B0-----:R-:W-:Y:S01]  /*fe60*/  @P0 SHF.R.U32.HI R5, RZ, R7, R2 ;  /* 0x00000007ff050219 */ /* 0x001fe20000011602 */
[----:B------:R-:W-:Y:S02]  /*fe70*/  IMAD.U32 R2, RZ, RZ, UR12 ;  /* 0x0000000cff027e24 */ /* 0x000fe4000f8e00ff */
[----:B------:R-:W-:Y:S01]  /*fe80*/  IMAD.U32 R3, RZ, RZ, UR4 ;  /* 0x00000004ff037e24 */ /* 0x000fe2000f8e00ff */
[--C-:B------:R-:W-:Y:S01]  /*fe90*/  SHF.R.S32.HI R4, RZ, 0x1f, R5.reuse ;  /* 0x0000001fff047819 */ /* 0x100fe20000011405 */
[----:B------:R-:W-:Y:S02]  /*fea0*/  IMAD.MOV R7, RZ, RZ, -R5 ;  /* 0x000000ffff077224 */ /* 0x000fe400078e0a05 */
[----:B------:R-:W-:-:S04]  /*feb0*/  IMAD.WIDE.U32 R2, R5, UR8, R2 ;  /* 0x0000000805027c25 */ /* 0x000fc8000f8e0002 */
[----:B------:R-:W-:Y:S02]  /*fec0*/  IMAD R7, R11, R7, R6 ;  /* 0x000000070b077224 */ /* 0x000fe400078e0206 */
[----:B------:R-:W-:Y:S02]  /*fed0*/  IMAD R4, R4, UR8, RZ ;  /* 0x0000000804047c24 */ /* 0x000fe4000f8e02ff */
[----:B------:R-:W-:Y:S02]  /*fee0*/  IMAD.U32 R6, RZ, RZ, UR14 ;  /* 0x0000000eff067e24 */ /* 0x000fe4000f8e00ff */
[----:B------:R-:W-:Y:S01]  /*fef0*/  IMAD R9, R5, UR9, R4 ;  /* 0x0000000905097c24 */ /* 0x000fe2000f8e0204 */
[----:B------:R-:W-:Y:S01]  /*ff00*/  SHF.R.S32.HI R4, RZ, 0x1f, R7 ;  /* 0x0000001fff047819 */ /* 0x000fe20000011407 */
[----:B------:R-:W-:Y:S01]  /*ff10*/  ULDC.64 UR8, c[0x0][0xad8] ;  /* 0x0002b60000087ab9 */ /* 0x000fe20000000a00 */
[----:B------:R-:W-:Y:S02]  /*ff20*/  IMAD R6, R6, 0x80, R13 ;  /* 0x0000008006067824 */ /* 0x000fe400078e020d */
[----:B------:R-:W-:Y:S01]  /*ff30*/  IADD3 R3, R3, R9, RZ ;  /* 0x0000000903037210 */ /* 0x000fe20007ffe0ff */
[----:B------:R-:W-:-:S02]  /*ff40*/  IMAD R4, R4, UR8, RZ ;  /* 0x0000000804047c24 */ /* 0x000fc4000f8e02ff */
[----:B-----5:R-:W-:Y:S02]  /*ff50*/  IMAD R11, R0, R11, RZ ;  /* 0x0000000b000b7224 */ /* 0x020fe400078e02ff */
[C---:B------:R-:W-:Y:S02]  /*ff60*/  IMAD R5, R7.reuse, UR9, R4 ;  /* 0x0000000907057c24 */ /* 0x040fe4000f8e0204 */
[----:B------:R-:W-:Y:S01]  /*ff70*/  IMAD.WIDE.U32 R2, R7, UR8, R2 ;  /* 0x0000000807027c25 */ /* 0x000fe2000f8e0002 */
[----:B------:R-:W-:-:S03]  /*ff80*/  ULDC.64 UR8, c[0x0][0xa80] ;  /* 0x0002a00000087ab9 */ /* 0x000fc60000000a00 */
[----:B------:R-:W-:Y:S02]  /*ff90*/  VIADD R4, R6, 0x40 ;  /* 0x0000004006047836 */ /* 0x000fe40000000000 */
[----:B------:R-:W-:Y:S01]  /*ffa0*/  IMAD.IADD R3, R3, 0x1, R5 ;  /* 0x0000000103037824 */ /* 0x000fe200078e0205 */
[----:B------:R-:W-:Y:S01]  /*ffb0*/  LEA R5, P2, R2, UR8, 0x1 ;  /* 0x0000000802057c11 */ /* 0x000fe2000f8408ff */
[----:B------:R-:W-:Y:S01]  /*ffc0*/  VIADD R0, R6, 0x20 ;  /* 0x0000002006007836 */ /* 0x000fe20000000000 */
[-C--:B------:R-:W-:Y:S01]  /*ffd0*/  ISETP.GE.AND P0, PT, R4, R11.reuse, PT ;  /* 0x0000000b0400720c */ /* 0x080fe20003f06270 */
[----:B------:R-:W-:Y:S01]  /*ffe0*/  IMAD.SHL.U32 R7, R8, 0x8, RZ ;  /* 0x0000000808077824 */ /* 0x000fe200078e00ff */
[----:B------:R-:W-:Y:S02]  /*fff0*/  LEA.HI.X R4, R2, UR9, R3, 0x1, P2 ;  /* 0x0000000902047c11 */ /* 0x000fe400090f0c03 */
[-C--:B------:R-:W-:Y:S01]  /*10000*/  ISETP.GE.AND P2, PT, R6, R11.reuse, PT ;  /* 0x0000000b0600720c */ /* 0x080fe20003f46270 */
[C---:B------:R-:W-:Y:S01]  /*10010*/  VIADD R9, R7.reuse, 0xc0 ;  /* 0x000000c007097836 */ /* 0x040fe20000000000 */
[----:B------:R-:W-:Y:S01]  /*10020*/  ISETP.GE.AND P1, PT, R0, R11, PT ;  /* 0x0000000b0000720c */ /* 0x000fe20003f26270 */
[C---:B------:R-:W-:Y:S01]  /*10030*/  VIADD R15, R7.reuse, 0x40 ;  /* 0x00000040070f7836 */ /* 0x040fe20000000000 */
[----:B------:R0:W1:Y:S01]  /*10040*/  SHFL.IDX PT, R2, R5, RZ, 0x181f ;  /* 0x00181fff05027589 */ /* 0x00006200000e0000 */
[----:B------:R-:W-:Y:S01]  /*10050*/  VIADD R13, R7, 0x80 ;  /* 0x00000080070d7836 */ /* 0x000fe20000000000 */
[----:B------:R-:W-:-:S02]  /*10060*/  SHF.R.S32.HI R8, RZ, 0x1f, R7 ;  /* 0x0000001fff087819 */ /* 0x000fc40000011407 */
[----:B------:R0:W2:Y:S01]  /*10070*/  SHFL.IDX PT, R0, R4, RZ, 0x181f ;  /* 0x00181fff04007589 */ /* 0x0000a200000e0000 */
[----:B------:R-:W-:Y:S02]  /*10080*/  SHF.R.S32.HI R10, RZ, 0x1f, R9 ;  /* 0x0000001fff0a7819 */ /* 0x000fe40000011409 */
[----:B------:R-:W-:Y:S02]  /*10090*/  SHF.R.S32.HI R12, RZ, 0x1f, R15 ;  /* 0x0000001fff0c7819 */ /* 0x000fe4000001140f */
[----:B------:R-:W-:Y:S01]  /*100a0*/  SHF.R.S32.HI R14, RZ, 0x1f, R13 ;  /* 0x0000001fff0e7819 */ /* 0x000fe2000001140d */
[----:B------:R-:W-:Y:S06]  /*100b0*/  @P2 BRA `(.L_x_222) ;  /* 0x0000000000442947 */ /* 0x000fec0003800000 */
        /* <DEDUP_REMOVED lines=8> */
[----:B------:R3:W-:Y:S01]  /*10140*/  @!P5 ST.E.128 desc[UR36][R18.64], RZ ;  /* 0x000000ff1200d985 */ /* 0x0007e2000c101d24 */
[----:B------:R-:W-:Y:S02]  /*10150*/  @!P4 LEA.HI.X R21, R15, R0, R12, 0x1, P6 ;  /* 0x000000000f15c211 */ /* 0x000fe400030f0c0c */
[----:B------:R-:W-:-:S03]  /*10160*/  @!P3 LEA R24, P6, R13, R2, 0x1 ;  /* 0x000000020d18b211 */ /* 0x000fc600078c08ff */
[----:B------:R3:W-:Y:S01]  /*10170*/  @!P4 ST.E.128 desc[UR36][R20.64], RZ ;  /* 0x000000ff1400c985 */ /* 0x0007e2000c101d24 */
[----:B------:R-:W-:Y:S02]  /*10180*/  @!P3 LEA.HI.X R25, R13, R0, R14, 0x1, P6 ;  /* 0x000000000d19b211 */ /* 0x000fe400030f0c0e */
[----:B------:R-:W-:-:S03]  /*10190*/  @!P2 LEA R2, P6, R9, R2, 0x1 ;  /* 0x000000020902a211 */ /* 0x000fc600078c08ff */
[----:B------:R3:W-:Y:S01]  /*101a0*/  @!P3 ST.E.128 desc[UR36][R24.64], RZ ;  /* 0x000000ff1800b985 */ /* 0x0007e2000c101d24 */
[----:B------:R-:W-:-:S05]  /*101b0*/  @!P2 LEA.HI.X R3, R9, R0, R10, 0x1, P6 ;  /* 0x000000000903a211 */ /* 0x000fca00030f0c0a */
[----:B------:R3:W-:Y:S04]  /*101c0*/  @!P2 ST.E.128 desc[UR36][R2.64], RZ ;  /* 0x000000ff0200a985 */ /* 0x0007e8000c101d24 */
.L_x_222:
[----:B------:R-:W-:Y:S05]  /*101d0*/  BSYNC B1 ;  /* 0x0000000000017941 */ /* 0x000fea0003800000 */
.L_x_221:
[----:B--2---:R2:W4:Y:S01]  /*101e0*/  SHFL.IDX PT, R0, R4, 0x1, 0x181f ;  /* 0x00381f0004007f89 */ /* 0x00452200000e0000 */
[----:B------:R-:W-:Y:S03]  /*101f0*/  BSSY B1, `(.L_x_223) ;  /* 0x0000014000017945 */ /* 0x000fe60003800000 */
[----:B-1-3--:R2:W1:Y:S01]  /*10200*/  SHFL.IDX PT, R2, R5, 0x1, 0x181f ;  /* 0x00381f0005027f89 */ /* 0x00a46200000e0000 */
[----:B------:R-:W-:Y:S05]  /*10210*/  @P1 BRA `(.L_x_224) ;  /* 0x0000000000441947 */ /* 0x000fea0003800000 */
[----:B------:R-:W-:Y:S02]  /*10220*/  ULDC UR4, c[0x0][0xac8] ;  /* 0x0002b20000047ab9 */ /* 0x000fe40000000800 */
[----:B------:R-:W-:Y:S02]  /*10230*/  ISETP.GE.AND P4, PT, R7, UR4, PT ;  /* 0x0000000407007c0c */ /* 0x000fe4000bf86270 */
[----:B------:R-:W-:Y:S02]  /*10240*/  ISETP.GE.AND P3, PT, R15, UR4, PT ;  /* 0x000000040f007c0c */ /* 0x000fe4000bf66270 */
[----:B------:R-:W-:Y:S02]  /*10250*/  ISETP.GE.AND P2, PT, R13, UR4, PT ;  /* 0x000000040d007c0c */ /* 0x000fe4000bf46270 */
[----:B------:R-:W-:-:S07]  /*10260*/  ISETP.GE.AND P1, PT, R9, UR4, PT ;  /* 0x0000000409007c0c */ /* 0x000fce000bf26270 */
[-C--:B-1----:R-:W-:Y:S02]  /*10270*/  @!P4 LEA R18, P6, R7, R2.reuse, 0x1 ;  /* 0x000000020712c211 */ /* 0x082fe400078c08ff */
[----:B------:R-:W-:Y:S02]  /*10280*/  @!P3 LEA R20, P5, R15, R2, 0x1 ;  /* 0x000000020f14b211 */ /* 0x000fe400078a08ff */
[----:B----4-:R-:W-:Y:S02]  /*10290*/  @!P4 LEA.HI.X R19, R7, R0, R8, 0x1, P6 ;  /* 0x000000000713c211 */ /* 0x010fe400030f0c08 */
[----:B------:R-:W-:Y:S02]  /*102a0*/  @!P2 LEA R24, P6, R13, R2, 0x1 ;  /* 0x000000020d18a211 */ /* 0x000fe400078c08ff */
[----:B------:R-:W-:Y:S01]  /*102b0*/  @!P3 LEA.HI.X R21, R15, R0, R12, 0x1, P5 ;  /* 0x000000000f15b211 */ /* 0x000fe200028f0c0c */
[----:B------:R3:W-:Y:S01]  /*102c0*/  @!P4 ST.E.128 desc[UR36][R18.64], RZ ;  /* 0x000000ff1200c985 */ /* 0x0007e2000c101d24 */
[----:B------:R-:W-:-:S02]  /*102d0*/  @!P1 LEA R2, P5, R9, R2, 0x1 ;  /* 0x0000000209029211 */ /* 0x000fc400078a08ff */
[-C--:B------:R-:W-:Y:S01]  /*102e0*/  @!P2 LEA.HI.X R25, R13, R0.reuse, R14, 0x1, P6 ;  /* 0x000000000d19a211 */ /* 0x080fe200030f0c0e */
[----:B------:R3:W-:Y:S01]  /*102f0*/  @!P3 ST.E.128 desc[UR36][R20.64], RZ ;  /* 0x000000ff1400b985 */ /* 0x0007e2000c101d24 */
[----:B------:R-:W-:-:S03]  /*10300*/  @!P1 LEA.HI.X R3, R9, R0, R10, 0x1, P5 ;  /* 0x0000000009039211 */ /* 0x000fc600028f0c0a */
[----:B------:R3:W-:Y:S04]  /*10310*/  @!P2 ST.E.128 desc[UR36][R24.64], RZ ;  /* 0x000000ff1800a985 */ /* 0x0007e8000c101d24 */
[----:B------:R3:W-:Y:S02]  /*10320*/  @!P1 ST.E.128 desc[UR36][R2.64], RZ ;  /* 0x000000ff02009985 */ /* 0x0007e4000c101d24 */
.L_x_224:
[----:B------:R-:W-:Y:S05]  /*10330*/  BSYNC B1 ;  /* 0x0000000000017941 */ /* 0x000fea0003800000 */
.L_x_223:
[----:B----4-:R4:W0:Y:S01]  /*10340*/  SHFL.IDX PT, R0, R4, 0x2, 0x181f ;  /* 0x00581f0004007f89 */ /* 0x01082200000e0000 */
        /* <DEDUP_REMOVED lines=9> */
[-C--:B------:R-:W-:Y:S02]  /*103e0*/  @!P2 LEA R20, P5, R15, R2.reuse, 0x1 ;  /* 0x000000020f14a211 */ /* 0x080fe400078a08ff */
[----:B------:R-:W-:Y:S02]  /*103f0*/  @!P1 LEA R24, P4, R13, R2, 0x1 ;  /* 0x000000020d189211 */ /* 0x000fe400078808ff */
[----:B0-----:R-:W-:Y:S02]  /*10400*/  @!P3 LEA.HI.X R19, R7, R0, R8, 0x1, P6 ;  /* 0x000000000713b211 */ /* 0x001fe400030f0c08 */
[----:B------:R-:W-:Y:S02]  /*10410*/  @!P0 LEA R2, P6, R9, R2, 0x1 ;  /* 0x0000000209028211 */ /* 0x000fe400078c08ff */
[-C--:B------:R-:W-:Y:S01]  /*10420*/  @!P2 LEA.HI.X R21, R15, R0.reuse, R12, 0x1, P5 ;  /* 0x000000000f15a211 */ /* 0x080fe200028f0c0c */
[----:B------:R3:W-:Y:S01]  /*10430*/  @!P3 ST.E.128 desc[UR36][R18.64], RZ ;  /* 0x000000ff1200b985 */ /* 0x0007e2000c101d24 */
[----:B------:R-:W-:-:S02]  /*10440*/  @!P1 LEA.HI.X R25, R13, R0, R14, 0x1, P4 ;  /* 0x000000000d199211 */ /* 0x000fc400020f0c0e */
[----:B------:R-:W-:Y:S01]  /*10450*/  @!P0 LEA.HI.X R3, R9, R0, R10, 0x1, P6 ;  /* 0x0000000009038211 */ /* 0x000fe200030f0c0a */
[----:B------:R3:W-:Y:S04]  /*10460*/  @!P2 ST.E.128 desc[UR36][R20.64], RZ ;  /* 0x000000ff1400a985 */ /* 0x0007e8000c101d24 */
[----:B------:R3:W-:Y:S04]  /*10470*/  @!P1 ST.E.128 desc[UR36][R24.64], RZ ;  /* 0x000000ff18009985 */ /* 0x0007e8000c101d24 */
[----:B------:R3:W-:Y:S02]  /*10480*/  @!P0 ST.E.128 desc[UR36][R2.64], RZ ;  /* 0x000000ff02008985 */ /* 0x0007e4000c101d24 */
.L_x_226:
[----:B------:R-:W-:Y:S05]  /*10490*/  BSYNC B1 ;  /* 0x0000000000017941 */ /* 0x000fea0003800000 */
.L_x_225:
[----:B0-----:R-:W-:Y:S01]  /*104a0*/  VIADD R0, R6, 0x60 ;  /* 0x0000006006007836 */ /* 0x001fe20000000000 */
[----:B--2-4-:R-:W0:Y:S04]  /*104b0*/  SHFL.IDX PT, R4, R4, 0x3, 0x181f ;  /* 0x00781f0004047f89 */ /* 0x014e2800000e0000 */
[----:B------:R-:W-:Y:S01]  /*104c0*/  ISETP.GE.AND P0, PT, R0, R11, PT ;  /* 0x0000000b0000720c */ /* 0x000fe20003f06270 */
[----:B-1-3--:R1:W2:-:S12]  /*104d0*/  SHFL.IDX PT, R2, R5, 0x3, 0x181f ;  /* 0x00781f0005027f89 */ /* 0x00a29800000e0000 */
[----:B-1----:R-:W-:Y:S05]  /*104e0*/  @P0 BRA `(.L_x_215) ;  /* 0x0000000000440947 */ /* 0x002fea0003800000 */
[----:B------:R-:W-:Y:S02]  /*104f0*/  ULDC UR4, c[0x0][0xac8] ;  /* 0x0002b20000047ab9 */ /* 0x000fe40000000800 */
[----:B------:R-:W-:Y:S02]  /*10500*/  ISETP.GE.AND P3, PT, R7, UR4, PT ;  /* 0x0000000407007c0c */ /* 0x000fe4000bf66270 */
[----:B------:R-:W-:Y:S02]  /*10510*/  ISETP.GE.AND P2, PT, R15, UR4, PT ;  /* 0x000000040f007c0c */ /* 0x000fe4000bf46270 */
[----:B------:R-:W-:Y:S02]  /*10520*/  ISETP.GE.AND P1, PT, R13, UR4, PT ;  /* 0x000000040d007c0c */ /* 0x000fe4000bf26270 */
[----:B------:R-:W-:-:S07]  /*10530*/  ISETP.GE.AND P0, PT, R9, UR4, PT ;  /* 0x0000000409007c0c */ /* 0x000fce000bf06270 */
[----:B--2---:R-:W-:-:S04]  /*10540*/  @!P3 LEA R6, P4, R7, R2, 0x1 ;  /* 0x000000020706b211 */ /* 0x004fc800078808ff */
[----:B0-----:R-:W-:Y:S02]  /*10550*/  @!P3 LEA.HI.X R7, R7, R4, R8, 0x1, P4 ;  /* 0x000000040707b211 */ /* 0x001fe400020f0c08 */
[-C--:B------:R-:W-:Y:S02]  /*10560*/  @!P2 LEA R18, P4, R15, R2.reuse, 0x1 ;  /* 0x000000020f12a211 */ /* 0x080fe400078808ff */
[-C--:B------:R-:W-:Y:S01]  /*10570*/  @!P1 LEA R20, P5, R13, R2.reuse, 0x1 ;  /* 0x000000020d149211 */ /* 0x080fe200078a08ff */
[----:B------:R0:W-:Y:S01]  /*10580*/  @!P3 ST.E.128 desc[UR36][R6.64], RZ ;  /* 0x000000ff0600b985 */ /* 0x0001e2000c101d24 */
[----:B------:R-:W-:Y:S02]  /*10590*/  @!P0 LEA R2, P6, R9, R2, 0x1 ;  /* 0x0000000209028211 */ /* 0x000fe400078c08ff */
[-C--:B------:R-:W-:Y:S02]  /*105a0*/  @!P2 LEA.HI.X R19, R15, R4.reuse, R12, 0x1, P4 ;  /* 0x000000040f13a211 */ /* 0x080fe400020f0c0c */
[----:B------:R-:W-:-:S02]  /*105b0*/  @!P1 LEA.HI.X R21, R13, R4, R14, 0x1, P5 ;  /* 0x000000040d159211 */ /* 0x000fc400028f0c0e */
[----:B------:R-:W-:Y:S01]  /*105c0*/  @!P0 LEA.HI.X R3, R9, R4, R10, 0x1, P6 ;  /* 0x0000000409038211 */ /* 0x000fe200030f0c0a */
[----:B------:R0:W-:Y:S04]  /*105d0*/  @!P2 ST.E.128 desc[UR36][R18.64], RZ ;  /* 0x000000ff1200a985 */ /* 0x0001e8000c101d24 */
[----:B------:R0:W-:Y:S04]  /*105e0*/  @!P1 ST.E.128 desc[UR36][R20.64], RZ ;  /* 0x000000ff14009985 */ /* 0x0001e8000c101d24 */
[----:B------:R0:W-:Y:S02]  /*105f0*/  @!P0 ST.E.128 desc[UR36][R2.64], RZ ;  /* 0x000000ff02008985 */ /* 0x0001e4000c101d24 */
.L_x_215:
[----:B------:R-:W-:Y:S05]  /*10600*/  BSYNC B0 ;  /* 0x0000000000007941 */ /* 0x000fea0003800000 */
.L_x_205:
[----:B------:R-:W-:Y:S02]  /*10610*/  ULDC UR4, c[0x0][0xc3c] ;  /* 0x00030f0000047ab9 */ /* 0x000fe40000000800 */
[----:B------:R-:W-:-:S06]  /*10620*/  UISETP.GE.AND UP0, UPT, UR7, UR4, UPT ;  /* 0x000000040700728c */ /* 0x000fcc000bf06270 */
[----:B------:R-:W-:-:S13]  /*10630*/  PLOP3.LUT P0, PT, PT, PT, UP0, 0x80, 0x0 ;  /* 0x000000000000781c */ /* 0x000fda0003f0f008 */
[----:B------:R-:W-:Y:S05]  /*10640*/  @!P0 BRA `(.L_x_227) ;  /* 0xffffff0800908947 */ /* 0x000fea000383ffff */
[----:B------:R-:W-:Y:S05]  /*10650*/  EXIT ;  /* 0x000000000000794d */ /* 0x000fea0003800000 */
.L_x_176:
[----:B------:R-:W-:-:S08]  /*10660*/  NOP ;  /* 0x0000000000007918 */ /* 0x000fd00000000000 */
[----:B0-----:R-:W0:-:S00]  /*10670*/  USETMAXREG.DEALLOC.CTAPOOL 0x28 ;  /* 0x00000028000079c8 */ /* 0x001e0000080e0500 */
[----:B0-----:R-:W-:Y:S01]  /*10680*/  LOP3.LUT R2, R2, 0x3, RZ, 0xc0, !PT ;  /* 0x0000000302027812 */ /* 0x001fe200078ec0ff */
[----:B------:R-:W-:Y:S01]  /*10690*/  IMAD.MOV.U32 R6, RZ, RZ, RZ ;  /* 0x000000ffff067224 */ /* 0x000fe200078e00ff */
[----:B------:R-:W-:-:S04]  /*106a0*/  LOP3.LUT R23, R23, 0xfffffeff, RZ, 0xc0, !PT ;  /* 0xfffffeff17177812 */ /* 0x000fc800078ec0ff */
[----:B------:R-:W0:Y:S02]  /*106b0*/  SHFL.IDX PT, R2, R2, RZ, 0x1f ;  /* 0x00001fff02027589 */ /* 0x000e2400000e0000 */
[----:B0-----:R-:W-:-:S13]  /*106c0*/  ISETP.NE.AND P0, PT, R2, RZ, PT ;  /* 0x000000ff0200720c */ /* 0x001fda0003f05270 */
[----:B------:R-:W-:Y:S01]  /*106d0*/  @P0 LOP3.LUT R23, R23, 0x100, RZ, 0xfc, !PT ;  /* 0x0000010017170812 */ /* 0x000fe200078efcff */
[----:B------:R-:W-:Y:S06]  /*106e0*/  @!P0 BRA `(.L_x_228) ;  /* 0x00000000001c8947 */ /* 0x000fec0003800000 */
[----:B------:R-:W0:Y:S08]  /*106f0*/  S2UR UR5, SR_CgaCtaId ;  /* 0x00000000000579c3 */ /* 0x000e300000008800 */
[----:B------:R-:W-:Y:S06]  /*10700*/  BAR.SYNC.DEFER_BLOCKING 0x5, 0x180 ;  /* 0x0146000000007b1d */ /* 0x000fec0000010000 */
[----:B------:R-:W-:-:S02]  /*10710*/  UMOV UR4, 0x400 ;  /* 0x0000040000047882 */ /* 0x000fc40000000000 */
[----:B0-----:R-:W-:-:S09]  /*10720*/  ULEA UR4, UR5, UR4, 0x18 ;  /* 0x0000000405047291 */ /* 0x001fd2000f8ec03f */
[----:B------:R-:W0:Y:S01]  /*10730*/  LDS.128 R16, [UR4+0x388d0] ;  /* 0x0388d004ff107984 */ /* 0x000e220008000c00 */
[----:B------:R-:W-:Y:S06]  /*10740*/  BAR.ARV 0x4, 0x180 ;  /* 0x0106000000007b1d */ /* 0x000fec0000002000 */
[----:B------:R-:W-:Y:S05]  /*10750*/  BRA `(.L_x_229) ;  /* 0x0000000800947947 */ /* 0x000fea0003800000 */
.L_x_228:
[----:B------:R-:W-:Y:S01]  /*10760*/  LOP3.LUT R7, R0, 0x1f, RZ, 0xc0, !PT ;  /* 0x0000001f00077812 */ /* 0x000fe200078ec0ff */
[----:B------:R-:W-:Y:S01]  /*10770*/  ULDC UR4, c[0x0][0xc3c] ;  /* 0x00030f0000047ab9 */ /* 0x000fe20000000800 */
[----:B------:R-:W-:Y:S01]  /*10780*/  IMAD.MOV.U32 R9, RZ, RZ, RZ ;  /* 0x000000ffff097224 */ /* 0x000fe200078e00ff */
[----:B------:R-:W0:Y:S01]  /*10790*/  S2UR UR6, SR_CTAID.X ;  /* 0x00000000000679c3 */ /* 0x000e220000002500 */
[----:B------:R-:W-:Y:S01]  /*107a0*/  ISETP.NE.AND P0, PT, R7, 0x1f, PT ;  /* 0x0000001f0700780c */ /* 0x000fe20003f05270 */
[----:B------:R-:W-:-:S03]  /*107b0*/  ULDC UR5, c[0x0][0xc38] ;  /* 0x00030e0000057ab9 */ /* 0x000fc60000000800 */
[----:B------:R-:W-:-:S13]  /*107c0*/  ISETP.GE.OR P1, PT, R7, UR4, !P0 ;  /* 0x0000000407007c0c */ /* 0x000fda000c726670 */
[----:B------:R-:W1:Y:S08]  /*107d0*/  @!P1 LDC.64 R4, c[0x0][0xc80] ;  /* 0x00032000ff049b82 */ /* 0x000e700000000a00 */
[----:B------:R-:W2:Y:S01]  /*107e0*/  @!P1 LDC.64 R2, c[0x0][0xc78] ;  /* 0x00031e00ff029b82 */ /* 0x000ea20000000a00 */
[----:B-1----:R-:W-:-:S05]  /*107f0*/  @!P1 IMAD.WIDE.U32 R4, R7, 0x4, R4 ;  /* 0x0000000407049825 */ /* 0x002fca00078e0004 */
[----:B------:R-:W3:Y:S01]  /*10800*/  @!P1 LDG.E R6, desc[UR36][R4.64] ;  /* 0x0000002404069981 */ /* 0x000ee2000c1e1900 */
[----:B--2---:R-:W-:-:S05]  /*10810*/  @!P1 IMAD.WIDE.U32 R2, R7, 0x4, R2 ;  /* 0x0000000407029825 */ /* 0x004fca00078e0002 */
[----:B------:R-:W3:Y:S01]  /*10820*/  @!P1 LDG.E R9, desc[UR36][R2.64] ;  /* 0x0000002402099981 */ /* 0x000ee2000c1e1900 */
[C---:B------:R-:W-:Y:S02]  /*10830*/  ISETP.NE.AND P1, PT, R7.reuse, RZ, PT ;  /* 0x000000ff0700720c */ /* 0x040fe40003f25270 */
[C---:B------:R-:W-:Y:S02]  /*10840*/  ISETP.GE.U32.AND P2, PT, R7.reuse, 0x2, PT ;  /* 0x000000020700780c */ /* 0x040fe40003f46070 */
[C---:B------:R-:W-:Y:S02]  /*10850*/  ISETP.GE.U32.AND P3, PT, R7.reuse, 0x4, PT ;  /* 0x000000040700780c */ /* 0x040fe40003f66070 */
[C---:B------:R-:W-:Y:S02]  /*10860*/  ISETP.GE.U32.AND P4, PT, R7.reuse, 0x8, PT ;  /* 0x000000080700780c */ /* 0x040fe40003f86070 */
[----:B------:R-:W-:Y:S01]  /*10870*/  ISETP.GE.U32.AND P5, PT, R7, 0x10, PT ;  /* 0x000000100700780c */ /* 0x000fe20003fa6070 */
[----:B------:R-:W-:Y:S01]  /*10880*/  UMOV UR4, URZ ;  /* 0x0000003f00047c82 */ /* 0x000fe20008000000 */
[----:B---3--:R-:W-:-:S05]  /*10890*/  IMAD R8, R6, R9, RZ ;  /* 0x0000000906087224 */ /* 0x008fca00078e02ff */
[----:B------:R-:W1:Y:S02]  /*108a0*/  SHFL.UP PT, R10, R8, 0x1, RZ ;  /* 0x04200000080a7989 */ /* 0x000e6400000e00ff */
[----:B-1----:R-:W-:-:S05]  /*108b0*/  SEL R11, R10, RZ, P1 ;  /* 0x000000ff0a0b7207 */ /* 0x002fca0000800000 */
[----:B------:R-:W-:-:S05]  /*108c0*/  IMAD.IADD R11, R8, 0x1, R11 ;  /* 0x00000001080b7824 */ /* 0x000fca00078e020b */
        /* <DEDUP_REMOVED lines=10> */
[----:B-1----:R-:W-:-:S04]  /*10970*/  SEL R5, R4, RZ, P5 ;  /* 0x000000ff04057207 */ /* 0x002fc80002800000 */
[----:B------:R-:W-:-:S05]  /*10980*/  IADD3 R5, R2, R5, RZ ;  /* 0x0000000502057210 */ /* 0x000fca0007ffe0ff */
[----:B------:R-:W1:Y:S02]  /*10990*/  SHFL.IDX PT, R8, R5, 0x1f, 0x1f ;  /* 0x03e01f0005087f89 */ /* 0x000e6400000e0000 */
[----:B-1----:R-:W-:-:S05]  /*109a0*/  IMAD R8, R8, UR5, RZ ;  /* 0x0000000508087c24 */ /* 0x002fca000f8e02ff */
[----:B0-----:R-:W-:Y:S01]  /*109b0*/  ISETP.GT.AND P6, PT, R8, UR6, PT ;  /* 0x0000000608007c0c */ /* 0x001fe2000bfc4270 */
[----:B------:R-:W-:-:S12]  /*109c0*/  IMAD.MOV.U32 R3, RZ, RZ, R8 ;  /* 0x000000ffff037224 */ /* 0x000fd800078e0008 */
[----:B------:R-:W-:Y:S05]  /*109d0*/  @P6 BRA `(.L_x_230) ;  /* 0x0000000000986947 */ /* 0x000fea0003800000 */
[----:B------:R-:W-:Y:S01]  /*109e0*/  IMAD.MOV.U32 R8, RZ, RZ, R3 ;  /* 0x000000ffff087224 */ /* 0x000fe200078e0003 */
[----:B------:R-:W-:Y:S01]  /*109f0*/  UMOV UR4, URZ ;  /* 0x0000003f00047c82 */ /* 0x000fe20008000000 */
[----:B------:R-:W-:-:S05]  /*10a00*/  ULDC UR5, c[0x0][0xc38] ;  /* 0x00030e0000057ab9 */ /* 0x000fca0000000800 */
.L_x_232:
[----:B------:R-:W0:Y:S01]  /*10a10*/  LDC R2, c[0x0][0xc3c] ;  /* 0x00030f00ff027b82 */ /* 0x000e220000000800 */
[----:B------:R-:W-:-:S06]  /*10a20*/  UIADD3 UR4, UR4, 0x1f, URZ ;  /* 0x0000001f04047890 */ /* 0x000fcc000fffe03f */
[----:B0-----:R-:W-:-:S13]  /*10a30*/  ISETP.LE.AND P6, PT, R2, UR4, PT ;  /* 0x0000000402007c0c */ /* 0x001fda000bfc3270 */
[----:B------:R-:W-:Y:S05]  /*10a40*/  @P6 BRA `(.L_x_231) ;  /* 0x0000000400ac6947 */ /* 0x000fea0003800000 */
[----:B------:R-:W-:Y:S02]  /*10a50*/  VIADD R9, R7, UR4 ;  /* 0x0000000407097c36 */ /* 0x000fe40008000000 */
[----:B------:R-:W-:-:S03]  /*10a60*/  IMAD.MOV.U32 R6, RZ, RZ, RZ ;  /* 0x000000ffff067224 */ /* 0x000fc600078e00ff */
[----:B------:R-:W-:-:S13]  /*10a70*/  ISETP.GE.OR P6, PT, R9, R2, !P0 ;  /* 0x000000020900720c */ /* 0x000fda00047c6670 */
[----:B------:R-:W0:Y:S08]  /*10a80*/  @!P6 LDC.64 R4, c[0x0][0xc80] ;  /* 0x00032000ff04eb82 */ /* 0x000e300000000a00 */
[----:B------:R-:W1:Y:S01]  /*10a90*/  @!P6 LDC.64 R2, c[0x0][0xc78] ;  /* 0x00031e00ff02eb82 */ /* 0x000e620000000a00 */
[----:B0-----:R-:W-:-:S05]  /*10aa0*/  @!P6 IMAD.WIDE R4, R9, 0x4, R4 ;  /* 0x000000040904e825 */ /* 0x001fca00078e0204 */
[----:B------:R-:W2:Y:S01]  /*10ab0*/  @!P6 LDG.E R6, desc[UR36][R4.64] ;  /* 0x000000240406e981 */ /* 0x000ea2000c1e1900 */
[----:B-1----:R-:W-:-:S04]  /*10ac0*/  @!P6 IMAD.WIDE R2, R9, 0x4, R2 ;  /* 0x000000040902e825 */ /* 0x002fc800078e0202 */
[----:B------:R-:W-:-:S06]  /*10ad0*/  IMAD.MOV.U32 R9, RZ, RZ, RZ ;  /* 0x000000ffff097224 */ /* 0x000fcc00078e00ff */
[----:B------:R-:W2:Y:S02]  /*10ae0*/  @!P6 LDG.E R9, desc[UR36][R2.64] ;  /* 0x000000240209e981 */ /* 0x000ea4000c1e1900 */
[----:B--2---:R-:W-:-:S05]  /*10af0*/  IMAD R13, R6, R9, RZ ;  /* 0x00000009060d7224 */ /* 0x004fca00078e02ff */
[----:B------:R-:W0:Y:S02]  /*10b00*/  SHFL.UP PT, R10, R13, 0x1, RZ ;  /* 0x042000000d0a7989 */ /* 0x000e2400000e00ff */
[----:B0-----:R-:W-:-:S05]  /*10b10*/  SEL R10, R10, RZ, P1 ;  /* 0x000000ff0a0a7207 */ /* 0x001fca0000800000 */
[----:B------:R-:W-:-:S05]  /*10b20*/  IMAD.IADD R10, R13, 0x1, R10 ;  /* 0x000000010d0a7824 */ /* 0x000fca00078e020a */
        /* <DEDUP_REMOVED lines=12> */
[----:B------:R-:W0:Y:S02]  /*10bf0*/  SHFL.IDX PT, R2, R5, 0x1f, 0x1f ;  /* 0x03e01f0005027f89 */ /* 0x000e2400000e0000 */
[----:B0-----:R-:W-:-:S04]  /*10c00*/  IMAD R3, R2, UR5, RZ ;  /* 0x0000000502037c24 */ /* 0x001fc8000f8e02ff */
[----:B------:R-:W-:-:S05]  /*10c10*/  IMAD.IADD R8, R3, 0x1, R8 ;  /* 0x0000000103087824 */ /* 0x000fca00078e0208 */
[----:B------:R-:W-:-:S13]  /*10c20*/  ISETP.GT.AND P6, PT, R8, UR6, PT ;  /* 0x0000000608007c0c */ /* 0x000fda000bfc4270 */
[----:B------:R-:W-:Y:S05]  /*10c30*/  @!P6 BRA `(.L_x_232) ;  /* 0xfffffffc0074e947 */ /* 0x000fea000383ffff */
.L_x_230:
[----:B------:R-:W-:Y:S02]  /*10c40*/  IMAD.IADD R11, R8, 0x1, -R3 ;  /* 0x00000001080b7824 */ /* 0x000fe400078e0a03 */
[----:B------:R-:W-:Y:S02]  /*10c50*/  IMAD.MOV.U32 R16, RZ, RZ, RZ ;  /* 0x000000ffff107224 */ /* 0x000fe400078e00ff */
[----:B------:R-:W-:-:S05]  /*10c60*/  IMAD R2, R5, UR5, R11 ;  /* 0x0000000505027c24 */ /* 0x000fca000f8e020b */
[----:B------:R-:W-:-:S13]  /*10c70*/  ISETP.GT.AND P0, PT, R2, UR6, PT ;  /* 0x0000000602007c0c */ /* 0x000fda000bf04270 */
[----:B------:R-:W-:-:S04]  /*10c80*/  VOTE.ANY R8, PT, !P0 ;  /* 0x0000000000087806 */ /* 0x000fc800040e0100 */
[----:B------:R-:W0:Y:S01]  /*10c90*/  POPC R19, R8 ;  /* 0x0000000800137309 */ /* 0x000e220000000000 */
[----:B------:R-:W-:Y:S01]  /*10ca0*/  ISETP.NE.AND P0, PT, R8, RZ, PT ;  /* 0x000000ff0800720c */ /* 0x000fe20003f05270 */
[----:B0-----:R-:W0:Y:S04]  /*10cb0*/  SHFL.IDX PT, R6, R6, R19, 0x1f ;  /* 0x00001f1306067589 */ /* 0x001e2800000e0000 */
[----:B------:R1:W2:Y:S01]  /*10cc0*/  SHFL.IDX PT, R9, R9, R19, 0x1f ;  /* 0x00001f1309097589 */ /* 0x0002a200000e0000 */
[----:B0-----:R-:W-:-:S04]  /*10cd0*/  IABS R4, R6 ;  /* 0x0000000600047213 */ /* 0x001fc80000000000 */
[----:B------:R-:W0:Y:S08]  /*10ce0*/  I2F.RP R10, R4 ;  /* 0x00000004000a7306 */ /* 0x000e300000209400 */
[----:B0-----:R-:W0:Y:S02]  /*10cf0*/  MUFU.RCP R10, R10 ;  /* 0x0000000a000a7308 */ /* 0x001e240000001000 */
[----:B0-----:R-:W-:-:S06]  /*10d00*/  VIADD R2, R10, 0xffffffe ;  /* 0x0ffffffe0a027836 */ /* 0x001fcc0000000000 */
[----:B------:R-:W0:Y:S02]  /*10d10*/  F2I.FTZ.U32.TRUNC.NTZ R3, R2 ;  /* 0x0000000200037305 */ /* 0x000e24000021f000 */
[----:B0-----:R-:W-:Y:S01]  /*10d20*/  IMAD.MOV R12, RZ, RZ, -R3 ;  /* 0x000000ffff0c7224 */ /* 0x001fe200078e0a03 */
[----:B-12---:R-:W-:Y:S06]  /*10d30*/  @!P0 BRA `(.L_x_233) ;  /* 0x0000000000088947 */ /* 0x006fec0003800000 */
[----:B------:R-:W-:-:S06]  /*10d40*/  IADD3 R16, R19, -0x1, RZ ;  /* 0xffffffff13107810 */ /* 0x000fcc0007ffe0ff */
[----:B------:R0:W1:Y:S02]  /*10d50*/  SHFL.IDX PT, R16, R5, R16, 0x1f ;  /* 0x00001f1005107589 */ /* 0x00006400000e0000 */
.L_x_233:
[----:B-1----:R-:W-:Y:S01]  /*10d60*/  IMAD R16, R16, UR5, R11 ;  /* 0x0000000510107c24 */ /* 0x002fe2000f8e020b */
[----:B0-----:R-:W-:Y:S01]  /*10d70*/  IABS R5, R9 ;  /* 0x0000000900057213 */ /* 0x001fe20000000000 */
[----:B------:R-:W-:Y:S01]  /*10d80*/  IMAD.MOV.U32 R11, RZ, RZ, R12 ;  /* 0x000000ffff0b7224 */ /* 0x000fe200078e000c */
[----:B------:R-:W-:Y:S01]  /*10d90*/  IABS R12, R6 ;  /* 0x00000006000c7213 */ /* 0x000fe20000000000 */
[----:B------:R-:W-:Y:S01]  /*10da0*/  IMAD.MOV.U32 R2, RZ, RZ, RZ ;  /* 0x000000ffff027224 */ /* 0x000fe200078e00ff */
[----:B------:R-:W-:Y:S01]  /*10db0*/  IADD3 R17, -R16, UR6, RZ ;  /* 0x0000000610117c10 */ /* 0x000fe2000fffe1ff */
[----:B------:R-:W-:Y:S01]  /*10dc0*/  IMAD R11, R11, R4, RZ ;  /* 0x000000040b0b7224 */ /* 0x000fe200078e02ff */
[----:B------:R-:W0:Y:S01]  /*10dd0*/  I2F.RP R8, R5 ;  /* 0x0000000500087306 */ /* 0x000e220000209400 */
[----:B------:R-:W-:Y:S01]  /*10de0*/  IMAD.MOV R12, RZ, RZ, -R12 ;  /* 0x000000ffff0c7224 */ /* 0x000fe200078e0a0c */
[----:B------:R-:W-:Y:S01]  /*10df0*/  IABS R10, R17 ;  /* 0x00000011000a7213 */ /* 0x000fe20000000000 */
[----:B------:R-:W-:-:S04]  /*10e00*/  IMAD.HI.U32 R2, R3, R11, R2 ;  /* 0x0000000b03027227 */ /* 0x000fc800078e0002 */
[----:B------:R-:W-:Y:S02]  /*10e10*/  IMAD.MOV.U32 R3, RZ, RZ, R10 ;  /* 0x000000ffff037224 */ /* 0x000fe400078e000a */
[----:B------:R-:W-:Y:S02]  /*10e20*/  IMAD.MOV.U32 R10, RZ, RZ, R12 ;  /* 0x000000ffff0a7224 */ /* 0x000fe400078e000c */
[----:B------:R-:W-:-:S04]  /*10e30*/  IMAD.HI.U32 R2, R2, R3, RZ ;  /* 0x0000000302027227 */ /* 0x000fc800078e00ff */
[----:B------:R-:W-:Y:S01]  /*10e40*/  IMAD R3, R2, R10, R3 ;  /* 0x0000000a02037224 */ /* 0x000fe200078e0203 */
[----:B0-----:R-:W0:Y:S01]  /*10e50*/  MUFU.RCP R8, R8 ;  /* 0x0000000800087308 */ /* 0x001e220000001000 */
[----:B------:R-:W-:-:S03]  /*10e60*/  VIADD R19, R19, UR4 ;  /* 0x0000000413137c36 */ /* 0x000fc60008000000 */
[----:B------:R-:W-:-:S13]  /*10e70*/  ISETP.GT.U32.AND P1, PT, R4, R3, PT ;  /* 0x000000030400720c */ /* 0x000fda0003f24070 */
[----:B------:R-:W-:Y:S02]  /*10e80*/  @!P1 IMAD.IADD R3, R3, 0x1, -R4 ;  /* 0x0000000103039824 */ /* 0x000fe400078e0a04 */
[----:B0-----:R-:W-:Y:S02]  /*10e90*/  VIADD R10, R8, 0xffffffe ;  /* 0x0ffffffe080a7836 */ /* 0x001fe40000000000 */
[----:B------:R-:W-:Y:S01]  /*10ea0*/  @!P1 VIADD R2, R2, 0x1 ;  /* 0x0000000102029836 */ /* 0x000fe20000000000 */
[----:B------:R-:W-:Y:S02]  /*10eb0*/  ISETP.GE.U32.AND P0, PT, R3, R4, PT ;  /* 0x000000040300720c */ /* 0x000fe40003f06070 */
[----:B------:R-:W-:Y:S01]  /*10ec0*/  LOP3.LUT R4, R17, R6, RZ, 0x3c, !PT ;  /* 0x0000000611047212 */ /* 0x000fe200078e3cff */
[----:B------:R0:W1:Y:S01]  /*10ed0*/  F2I.FTZ.U32.TRUNC.NTZ R3, R10 ;  /* 0x0000000a00037305 */ /* 0x000062000021f000 */
[----:B------:R-:W-:Y:S02]  /*10ee0*/  ISETP.NE.AND P1, PT, R6, RZ, PT ;  /* 0x000000ff0600720c */ /* 0x000fe40003f25270 */
[----:B------:R-:W-:-:S02]  /*10ef0*/  ISETP.GE.AND P2, PT, R4, RZ, PT ;  /* 0x000000ff0400720c */ /* 0x000fc40003f46270 */
[----:B0-----:R-:W-:-:S05]  /*10f00*/  IABS R10, R9 ;  /* 0x00000009000a7213 */ /* 0x001fca0000000000 */
[----:B------:R-:W-:-:S04]  /*10f10*/  @P0 VIADD R2, R2, 0x1 ;  /* 0x0000000102020836 */ /* 0x000fc80000000000 */
[----:B------:R-:W-:Y:S02]  /*10f20*/  IMAD.MOV.U32 R8, RZ, RZ, R2 ;  /* 0x000000ffff087224 */ /* 0x000fe400078e0002 */
[----:B-1----:R-:W-:Y:S02]  /*10f30*/  IMAD.MOV R2, RZ, RZ, -R3 ;  /* 0x000000ffff027224 */ /* 0x002fe400078e0a03 */
[----:B------:R-:W-:Y:S01]  /*10f40*/  @!P2 IMAD.MOV R8, RZ, RZ, -R8 ;  /* 0x000000ffff08a224 */ /* 0x000fe200078e0a08 */
[----:B------:R-:W-:Y:S01]  /*10f50*/  @!P1 LOP3.LUT R8, RZ, R6, RZ, 0x33, !PT ;  /* 0x00000006ff089212 */ /* 0x000fe200078e33ff */
[----:B------:R-:W-:Y:S02]  /*10f60*/  IMAD R11, R2, R5, RZ ;  /* 0x00000005020b7224 */ /* 0x000fe400078e02ff */
[----:B------:R-:W-:Y:S01]  /*10f70*/  IMAD.MOV.U32 R2, RZ, RZ, RZ ;  /* 0x000000ffff027224 */ /* 0x000fe200078e00ff */
[----:B------:R-:W-:Y:S01]  /*10f80*/  IABS R4, R8 ;  /* 0x0000000800047213 */ /* 0x000fe20000000000 */
[----:B------:R-:W-:-:S02]  /*10f90*/  IMAD.MOV R10, RZ, RZ, -R10 ;  /* 0x000000ffff0a7224 */ /* 0x000fc400078e0a0a */
[----:B------:R-:W-:-:S04]  /*10fa0*/  IMAD.HI.U32 R2, R3, R11, R2 ;  /* 0x0000000b03027227 */ /* 0x000fc800078e0002 */
[----:B------:R-:W-:Y:S01]  /*10fb0*/  IMAD.MOV.U32 R3, RZ, RZ, R4 ;  /* 0x000000ffff037224 */ /* 0x000fe200078e0004 */
[----:B------:R-:W-:Y:S01]  /*10fc0*/  MOV R4, R10 ;  /* 0x0000000a00047202 */ /* 0x000fe20000000f00 */
[----:B------:R-:W-:Y:S02]  /*10fd0*/  IMAD R6, R6, R8, RZ ;  /* 0x0000000806067224 */ /* 0x000fe400078e02ff */
[----:B------:R-:W-:-:S04]  /*10fe0*/  IMAD.HI.U32 R2, R2, R3, RZ ;  /* 0x0000000302027227 */ /* 0x000fc800078e00ff */
[----:B------:R-:W-:Y:S01]  /*10ff0*/  IMAD R4, R2, R4, R3 ;  /* 0x0000000402047224 */ /* 0x000fe200078e0203 */
[----:B------:R-:W-:Y:S01]  /*11000*/  LOP3.LUT R3, R8, R9, RZ, 0x3c, !PT ;  /* 0x0000000908037212 */ /* 0x000fe200078e3cff */
[----:B------:R-:W-:-:S03]  /*11010*/  IMAD.IADD R17, R17, 0x1, -R6 ;  /* 0x0000000111117824 */ /* 0x000fc600078e0a06 */
[----:B------:R-:W-:Y:S02]  /*11020*/  ISETP.GT.U32.AND P1, PT, R5, R4, PT ;  /* 0x000000040500720c */ /* 0x000fe40003f24070 */
[----:B------:R-:W-:-:S11]  /*11030*/  ISETP.GE.AND P2, PT, R3, RZ, PT ;  /* 0x000000ff0300720c */ /* 0x000fd60003f46270 */
[----:B------:R-:W-:Y:S02]  /*11040*/  @!P1 IMAD.IADD R4, R4, 0x1, -R5 ;  /* 0x0000000104049824 */ /* 0x000fe400078e0a05 */
[----:B------:R-:W-:Y:S01]  /*11050*/  @!P1 VIADD R2, R2, 0x1 ;  /* 0x0000000102029836 */ /* 0x000fe20000000000 */
[----:B------:R-:W-:Y:S02]  /*11060*/  ISETP.NE.AND P1, PT, R9, RZ, PT ;  /* 0x000000ff0900720c */ /* 0x000fe40003f25270 */
[----:B------:R-:W-:-:S13]  /*11070*/  ISETP.GE.U32.AND P0, PT, R4, R5, PT ;  /* 0x000000050400720c */ /* 0x000fda0003f06070 */
[----:B------:R-:W-:-:S04]  /*11080*/  @P0 VIADD R2, R2, 0x1 ;  /* 0x0000000102020836 */ /* 0x000fc80000000000 */
[----:B------:R-:W-:Y:S01]  /*11090*/  @!P2 IMAD.MOV R2, RZ, RZ, -R2 ;  /* 0x000000ffff02a224 */ /* 0x000fe200078e0a02 */
[----:B------:R-:W-:-:S05]  /*110a0*/  @!P1 LOP3.LUT R2, RZ, R9, RZ, 0x33, !PT ;  /* 0x00000009ff029212 */ /* 0x000fca00078e33ff */
[----:B------:R-:W-:-:S04]  /*110b0*/  IMAD.MOV R18, RZ, RZ, -R2 ;  /* 0x000000ffff127224 */ /* 0x000fc800078e0a02 */
[C---:B------:R-:W-:Y:S02]  /*110c0*/  IMAD R18, R9.reuse, R18, R8 ;  /* 0x0000001209127224 */ /* 0x040fe400078e0208 */
[----:B------:R-:W-:-:S04]  /*110d0*/  IMAD R9, R9, 0x1000000, R2 ;  /* 0x0100000009097824 */ /* 0x000fc800078e0202 */
[----:B------:R-:W-:Y:S01]  /*110e0*/  IMAD R18, R18, 0x10000, R9 ;  /* 0x0001000012127824 */ /* 0x000fe200078e0209 */
[----:B------:R-:W-:Y:S06]  /*110f0*/  BRA `(.L_x_234) ;  /* 0x0000000000147947 */ /* 0x000fec0003800000 */
.L_x_231:
[----:B------:R-:W-:Y:S01]  /*11100*/  ULDC UR4, c[0x0][0xc3c] ;  /* 0x00030f0000047ab9 */ /* 0x000fe20000000800 */
[----:B------:R-:W-:Y:S02]  /*11110*/  IMAD.MOV.U32 R17, RZ, RZ, RZ ;  /* 0x000000ffff117224 */ /* 0x000fe400078e00ff */
[----:B------:R-:W-:Y:S02]  /*11120*/  IMAD.U32 R16, RZ, RZ, UR6 ;  /* 0x00000006ff107e24 */ /* 0x000fe4000f8e00ff */
[----:B------:R-:W-:Y:S02]  /*11130*/  IMAD.MOV.U32 R18, RZ, RZ, RZ ;  /* 0x000000ffff127224 */ /* 0x000fe400078e00ff */
[----:B------:R-:W-:-:S07]  /*11140*/  IMAD.U32 R19, RZ, RZ, UR4 ;  /* 0x00000004ff137e24 */ /* 0x000fce000f8e00ff */
.L_x_234:
[----:B------:R-:W-:-:S13]  /*11150*/  ISETP.NE.AND P0, PT, R7, RZ, PT ;  /* 0x000000ff0700720c */ /* 0x000fda0003f05270 */
[----:B------:R-:W0:Y:S01]  /*11160*/  @!P0 S2R R3, SR_CgaCtaId ;  /* 0x0000000000038919 */ /* 0x000e220000008800 */
[----:B------:R-:W-:-:S04]  /*11170*/  @!P0 MOV R2, 0x400 ;  /* 0x0000040000028802 */ /* 0x000fc80000000f00 */
[----:B0-----:R-:W-:-:S05]  /*11180*/  @!P0 LEA R2, R3, R2, 0x18 ;  /* 0x0000000203028211 */ /* 0x001fca00078ec0ff */
[----:B------:R1:W-:Y:S01]  /*11190*/  @!P0 STS.128 [R2+0x388d0], R16 ;  /* 0x0388d01002008388 */ /* 0x0003e20000000c00 */
[----:B------:R-:W-:Y:S06]  /*111a0*/  BAR.ARV 0x5, 0x180 ;  /* 0x0146000000007b1d */ /* 0x000fec0000002000 */
.L_x_229:
[----:B------:R2:W-:Y:S01]  /*111b0*/  STL [R1+0x28], RZ ;  /* 0x000028ff01007387 */ /* 0x0005e20000100800 */
[----:B------:R-:W-:Y:S01]  /*111c0*/  ULDC UR4, c[0x0][0xc3c] ;  /* 0x00030f0000047ab9 */ /* 0x000fe20000000800 */
[----:B------:R-:W-:Y:S01]  /*111d0*/  IMAD.MOV.U32 R28, RZ, RZ, 0x1 ;  /* 0x00000001ff1c7424 */ /* 0x000fe200078e00ff */
[----:B0-----:R-:W-:Y:S01]  /*111e0*/  ISETP.GE.AND P0, PT, R19, UR4, PT ;  /* 0x0000000413007c0c */ /* 0x001fe2000bf06270 */
[----:B------:R-:W-:-:S12]  /*111f0*/  IMAD.MOV.U32 R27, RZ, RZ, RZ ;  /* 0x000000ffff1b7224 */ /* 0x000fd800078e00ff */
[----:B--2---:R-:W-:Y:S05]  /*11200*/  @P0 BRA `(.L_x_235) ;  /* 0x0000004c00140947 */ /* 0x004fea0003800000 */
[----:B-1----:R-:W2:Y:S01]  /*11210*/  LDL R2, [R1+0x50] ;  /* 0x0000500001027983 */ /* 0x002ea20000100800 */
[----:B------:R-:W0:Y:S01]  /*11220*/  S2UR UR5, SR_CgaCtaId ;  /* 0x00000000000579c3 */ /* 0x000e220000008800 */
[----:B------:R-:W-:Y:S01]  /*11230*/  SHF.L.U32 R32, R0, 0x3, RZ ;  /* 0x0000000300207819 */ /* 0x000fe200000006ff */
[----:B------:R-:W-:Y:S01]  /*11240*/  BSSY B8, `(.L_x_235) ;  /* 0x00004c1000087945 */ /* 0x000fe20003800000 */
[----:B------:R1:W-:Y:S01]  /*11250*/  STL [R1+0x28], RZ ;  /* 0x000028ff01007387 */ /* 0x0003e20000100800 */
[----:B------:R-:W-:Y:S01]  /*11260*/  IMAD.MOV.U32 R28, RZ, RZ, 0x1 ;  /* 0x00000001ff1c7424 */ /* 0x000fe200078e00ff */
[----:B------:R-:W-:Y:S01]  /*11270*/  LOP3.LUT R3, R32, 0x1f8, RZ, 0xc0, !PT ;  /* 0x000001f820037812 */ /* 0x000fe200078ec0ff */
[----:B------:R-:W-:Y:S01]  /*11280*/  IMAD.MOV.U32 R27, RZ, RZ, RZ ;  /* 0x000000ffff1b7224 */ /* 0x000fe200078e00ff */
[----:B------:R-:W-:Y:S02]  /*11290*/  ULDC UR39, c[0x0][0xc] ;  /* 0x0000030000277ab9 */ /* 0x000fe40000000800 */
[----:B------:R-:W-:-:S04]  /*112a0*/  LOP3.LUT R3, R3, 0x38, R0, 0x78, !PT ;  /* 0x0000003803037812 */ /* 0x000fc800078e7800 */
[----:B------:R-:W-:Y:S02]  /*112b0*/  LOP3.LUT R31, R3, 0x200, R32, 0xf8, !PT ;  /* 0x00000200031f7812 */ /* 0x000fe400078ef820 */
[----:B------:R-:W-:-:S04]  /*112c0*/  LOP3.LUT R32, R32, 0x38, RZ, 0xc0, !PT ;  /* 0x0000003820207812 */ /* 0x000fc800078ec0ff */
[C---:B------:R-:W-:Y:S02]  /*112d0*/  LOP3.LUT R37, R32.reuse, 0x40, RZ, 0xfc, !PT ;  /* 0x0000004020257812 */ /* 0x040fe400078efcff */
[C---:B------:R-:W-:Y:S02]  /*112e0*/  LOP3.LUT R36, R32.reuse, 0x80, RZ, 0xfc, !PT ;  /* 0x0000008020247812 */ /* 0x040fe400078efcff */
[----:B------:R-:W-:Y:S02]  /*112f0*/  LOP3.LUT R34, R32, 0xc0, RZ, 0xfc, !PT ;  /* 0x000000c020227812 */ /* 0x000fe400078efcff */
[----:B--2---:R-:W-:Y:S02]  /*11300*/  R2UR UR4, R2 ;  /* 0x00000000020472ca */ /* 0x004fe400000e0000 */
[C---:B------:R-:W-:Y:S01]  /*11310*/  LOP3.LUT R2, R0.reuse, 0x7f, RZ, 0xc0, !PT ;  /* 0x0000007f00027812 */ /* 0x040fe200078ec0ff */
[----:B------:R-:W-:-:S03]  /*11320*/  IMAD.SHL.U32 R0, R0, 0x10, RZ ;  /* 0x0000001000007824 */ /* 0x000fc600078e00ff */
[----:B------:R-:W-:-:S04]  /*11330*/  SHF.R.U32.HI R2, RZ, 0x3, R2 ;  /* 0x00000003ff027819 */ /* 0x000fc80000011602 */
[----:B------:R-:W-:-:S03]  /*11340*/  LOP3.LUT R0, R2, 0x70, R0, 0xf8, !PT ;  /* 0x0000007002007812 */ /* 0x000fc600078ef800 */
[----:B------:R-:W-:-:S03]  /*11350*/  ULOP3.LUT UR38, UR4, 0x2, URZ, 0xfc, !UPT ;  /* 0x0000000204267892 */ /* 0x000fc6000f8efc3f */
[----:B------:R-:W-:Y:S02]  /*11360*/  UMOV UR4, 0x400 ;  /* 0x0000040000047882 */ /* 0x000fe40000000000 */
[----:B0-----:R-:W-:-:S06]  /*11370*/  ULEA UR4, UR5, UR4, 0x18 ;  /* 0x0000000405047291 */ /* 0x001fcc000f8ec03f */
[----:B------:R-:W-:-:S04]  /*11380*/  IMAD.U32 R22, RZ, RZ, UR4 ;  /* 0x00000004ff167e24 */ /* 0x000fc8000f8e00ff */
[----:B-1----:R-:W-:-:S07]  /*11390*/  IMAD R33, R31, 0x2, R22 ;  /* 0x000000021f217824 */ /* 0x002fce00078e0216 */
.L_x_300:
[----:B0-----:R-:W0:Y:S02]  /*113a0*/  LDC.64 R2, c[0x0][0xc88] ;  /* 0x00032200ff027b82 */ /* 0x001e240000000a00 */
[----:B0-----:R-:W-:-:S05]  /*113b0*/  IMAD.WIDE R2, R19, 0x4, R2 ;  /* 0x0000000413027825 */ /* 0x001fca00078e0202 */
[----:B--2---:R-:W2:Y:S01]  /*113c0*/  LDG.E R29, desc[UR36][R2.64] ;  /* 0x00000024021d7981 */ /* 0x004ea2000c1e1900 */
[----:B------:R-:W-:Y:S05]  /*113d0*/  YIELD ;  /* 0x0000000000007946 */ /* 0x000fea0003800000 */
[----:B------:R-:W-:Y:S01]  /*113e0*/  ULDC.64 UR4, c[0x0][0xa28] ;  /* 0x00028a0000047ab9 */ /* 0x000fe20000000a00 */
[----:B------:R-:W-:Y:S01]  /*113f0*/  IMAD.MOV.U32 R6, RZ, RZ, RZ ;  /* 0x000000ffff067224 */ /* 0x000fe200078e00ff */
[----:B------:R-:W-:Y:S01]  /*11400*/  ISETP.NE.U32.AND P0, PT, RZ, UR4, PT ;  /* 0x00000004ff007c0c */ /* 0x000fe2000bf05070 */
[----:B------:R-:W-:-:S03]  /*11410*/  ULDC.64 UR6, c[0x0][0xa18] ;  /* 0x0002860000067ab9 */ /* 0x000fc60000000a00 */
[----:B------:R-:W-:Y:S01]  /*11420*/  ISETP.NE.AND.EX P0, PT, RZ, UR5, PT, P0 ;  /* 0x00000005ff007c0c */ /* 0x000fe2000bf05300 */
[----:B------:R-:W-:Y:S01]  /*11430*/  IMAD.MOV.U32 R35, RZ, RZ, RZ ;  /* 0x000000ffff237224 */ /* 0x000fe200078e00ff */
[----:B--2---:R-:W-:-:S11]  /*11440*/  SHF.R.S32.HI R0, RZ, 0x1f, R29 ;  /* 0x0000001fff007819 */ /* 0x004fd6000001141d */
[C---:B------:R-:W-:Y:S01]  /*11450*/  @P0 LEA R2, P1, R29.reuse, UR4, 0x2 ;  /* 0x000000041d020c11 */ /* 0x040fe2000f8210ff */
[C---:B------:R-:W-:Y:S01]  /*11460*/  IMAD.SHL.U32 R24, R29.reuse, 0x4, RZ ;  /* 0x000000041d187824 */ /* 0x040fe200078e00ff */
[C-C-:B------:R-:W-:Y:S01]  /*11470*/  SHF.L.U64.HI R25, R29.reuse, 0x2, R0.reuse ;  /* 0x000000021d197819 */ /* 0x140fe20000010200 */
[----:B------:R0:W-:Y:S01]  /*11480*/  STL [R1+0x10], R0 ;  /* 0x0000100001007387 */ /* 0x0001e20000100800 */
[----:B------:R-:W-:Y:S01]  /*11490*/  @P0 LEA.HI.X R3, R29, UR5, R0, 0x2, P1 ;  /* 0x000000051d030c11 */ /* 0x000fe200088f1400 */
[----:B------:R-:W-:-:S04]  /*114a0*/  ULDC.64 UR4, c[0x0][0xa00] ;  /* 0x0002800000047ab9 */ /* 0x000fc80000000a00 */
[----:B------:R1:W2:Y:S01]  /*114b0*/  @P0 LDG.E R6, desc[UR36][R2.64] ;  /* 0x0000002402060981 */ /* 0x0002a2000c1e1900 */
[----:B------:R-:W-:Y:S02]  /*114c0*/  ISETP.NE.U32.AND P0, PT, RZ, UR4, PT ;  /* 0x00000004ff007c0c */ /* 0x000fe4000bf05070 */
[----:B------:R-:W-:Y:S02]  /*114d0*/  LOP3.LUT R23, R23, 0xffffff7f, RZ, 0xc0, !PT ;  /* 0xffffff7f17177812 */ /* 0x000fe400078ec0ff */
[----:B------:R-:W-:Y:S02]  /*114e0*/  ISETP.NE.AND.EX P2, PT, RZ, UR5, PT, P0 ;  /* 0x00000005ff007c0c */ /* 0x000fe4000bf45300 */
[----:B------:R-:W-:Y:S02]  /*114f0*/  ISETP.NE.U32.AND P0, PT, RZ, UR6, PT ;  /* 0x00000006ff007c0c */ /* 0x000fe4000bf05070 */
[----:B-1----:R-:W-:Y:S02]  /*11500*/  IADD3 R2, P1, R24, UR4, RZ ;  /* 0x0000000418027c10 */ /* 0x002fe4000ff3e0ff */
[----:B------:R-:W-:-:S02]  /*11510*/  ISETP.NE.AND.EX P0, PT, RZ, UR7, PT, P0 ;  /* 0x00000007ff007c0c */ /* 0x000fc4000bf05300 */
[----:B------:R-:W-:Y:S01]  /*11520*/  IADD3.X R3, R25, UR5, RZ, P1, !PT ;  /* 0x0000000519037c10 */ /* 0x000fe20008ffe4ff */
[----:B------:R-:W-:-:S04]  /*11530*/  ULDC.64 UR4, c[0x0][0x418] ;  /* 0x0001060000047ab9 */ /* 0x000fc80000000a00 */
[----:B------:R-:W-:Y:S01]  /*11540*/  @P2 LOP3.LUT R23, R23, 0x80, RZ, 0xfc, !PT ;  /* 0x0000008017172812 */ /* 0x000fe200078efcff */
[----:B------:R1:W5:Y:S05]  /*11550*/  @P2 LDG.E R35, desc[UR36][R2.64] ;  /* 0x0000002402232981 */ /* 0x00036a000c1e1900 */
[----:B------:R-:W-:-:S04]  /*11560*/  @P0 IADD3 R4, P1, R24, UR6, RZ ;  /* 0x0000000618040c10 */ /* 0x000fc8000ff3e0ff */
[----:B------:R-:W-:-:S05]  /*11570*/  @P0 IADD3.X R5, R25, UR7, RZ, P1, !PT ;  /* 0x0000000719050c10 */ /* 0x000fca0008ffe4ff */
[----:B------:R-:W3:Y:S01]  /*11580*/  @P0 LDG.E R4, desc[UR36][R4.64] ;  /* 0x0000002404040981 */ /* 0x000ee2000c1e1900 */
[----:B------:R-:W-:-:S03]  /*11590*/  UISETP.NE.U32.AND UP0, UPT, UR4, URZ, UPT ;  /* 0x0000003f0400728c */ /* 0x000fc6000bf05070 */
[----:B------:R-:W-:Y:S01]  /*115a0*/  ULDC UR4, c[0x0][0x424] ;  /* 0x0001090000047ab9 */ /* 0x000fe20000000800 */
[----:B------:R-:W-:-:S03]  /*115b0*/  UISETP.NE.AND.EX UP0, UPT, UR5, URZ, UPT, UP0 ;  /* 0x0000003f0500728c */ /* 0x000fc6000bf05300 */
[----:B------:R-:W-:Y:S01]  /*115c0*/  ULDC UR5, c[0x0][0x2f0] ;  /* 0x0000bc0000057ab9 */ /* 0x000fe20000000800 */
[----:B------:R-:W-:-:S04]  /*115d0*/  USEL UR4, UR4, 0x1, UP0 ;  /* 0x0000000104047887 */ /* 0x000fc80008000000 */
[----:B------:R-:W-:-:S06]  /*115e0*/  UIMAD UR4, UR4, UR5, URZ ;  /* 0x00000005040472a4 */ /* 0x000fcc000f8e023f */
[----:B0-----:R-:W-:Y:S01]  /*115f0*/  IMAD.U32 R0, RZ, RZ, UR4 ;  /* 0x00000004ff007e24 */ /* 0x001fe2000f8e00ff */
[----:B--2---:R1:W-:Y:S04]  /*11600*/  STL [R1+0x8], R6 ;  /* 0x0000080601007387 */ /* 0x0043e80000100800 */
[----:B---3--:R1:W-:Y:S01]  /*11610*/  @P0 STL [R1+0x20], R4 ;  /* 0x0000200401000387 */ /* 0x0083e20000100800 */
[----:B------:R-:W-:Y:S05]  /*11620*/  @P0 BRA `(.L_x_236) ;  /* 0x0000000000200947 */ /* 0x000fea0003800000 */
[----:B------:R-:W-:Y:S02]  /*11630*/  ULDC UR4, c[0x0][0x288] ;  /* 0x0000a20000047ab9 */ /* 0x000fe40000000800 */
[----:B-1----:R-:W-:-:S05]  /*11640*/  IMAD.U32 R4, RZ, RZ, UR4 ;  /* 0x00000004ff047e24 */ /* 0x002fca000f8e00ff */
[----:B------:R0:W-:Y:S01]  /*11650*/  STL [R1+0x20], R4 ;  /* 0x0000200401007387 */ /* 0x0001e20000100800 */
[----:B------:R-:W-:Y:S05]  /*11660*/  @!P2 BRA `(.L_x_236) ;  /* 0x000000000010a947 */ /* 0x000fea0003800000 */
[----:B------:R-:W2:Y:S04]  /*11670*/  LDG.E R5, desc[UR36][R2.64] ;  /* 0x0000002402057981 */ /* 0x000ea8000c1e1900 */
[----:B0-----:R-:W2:Y:S02]  /*11680*/  LDG.E R4, desc[UR36][R2.64+0x4] ;  /* 0x0000042402047981 */ /* 0x001ea4000c1e1900 */
[----:B--2---:R-:W-:-:S05]  /*11690*/  IMAD.IADD R2, R4, 0x1, -R5 ;  /* 0x0000000104027824 */ /* 0x004fca00078e0a05 */
[----:B------:R2:W-:Y:S02]  /*116a0*/  STL [R1+0x20], R2 ;  /* 0x0000200201007387 */ /* 0x0005e40000100800 */
.L_x_236:
[----:B------:R-:W-:Y:S01]  /*116b0*/  ULDC.64 UR4, c[0x0][0xa20] ;  /* 0x0002880000047ab9 */ /* 0x000fe20000000a00 */
[----:B------:R-:W-:Y:S01]  /*116c0*/  IMAD.MOV.U32 R30, RZ, RZ, R29 ;  /* 0x000000ffff1e7224 */ /* 0x000fe200078e001d */
[----:B------:R-:W-:-:S04]  /*116d0*/  ISETP.NE.U32.AND P0, PT, RZ, UR4, PT ;  /* 0x00000004ff007c0c */ /* 0x000fc8000bf05070 */
[----:B------:R-:W-:-:S13]  /*116e0*/  ISETP.NE.AND.EX P0, PT, RZ, UR5, PT, P0 ;  /* 0x00000005ff007c0c */ /* 0x000fda000bf05300 */
[----:B------:R-:W-:Y:S05]  /*116f0*/  @!P0 BRA `(.L_x_237) ;  /* 0x0000000000108947 */ /* 0x000fea0003800000 */
[----:B-12---:R-:W-:-:S04]  /*11700*/  IADD3 R2, P0, R24, UR4, RZ ;  /* 0x0000000418027c10 */ /* 0x006fc8000ff1e0ff */
[----:B------:R-:W-:-:S05]  /*11710*/  IADD3.X R3, R25, UR5, RZ, P0, !PT ;  /* 0x0000000519037c10 */ /* 0x000fca00087fe4ff */
[----:B------:R1:W5:Y:S01]  /*11720*/  LDG.E R0, desc[UR36][R2.64] ;  /* 0x0000002402007981 */ /* 0x000362000c1e1900 */
[----:B------:R-:W-:Y:S05]  /*11730*/  BRA `(.L_x_238) ;  /* 0x0000000000247947 */ /* 0x000fea0003800000 */
.L_x_237:
[----:B------:R-:W-:Y:S02]  /*11740*/  ULDC.64 UR4, c[0x0][0xa08] ;  /* 0x0002820000047ab9 */ /* 0x000fe40000000a00 */
[----:B------:R-:W-:-:S04]  /*11750*/  ISETP.NE.U32.AND P0, PT, RZ, UR4, PT ;  /* 0x00000004ff007c0c */ /* 0x000fc8000bf05070 */
[----:B------:R-:W-:-:S13]  /*11760*/  ISETP.NE.AND.EX P0, PT, RZ, UR5, PT, P0 ;  /* 0x00000005ff007c0c */ /* 0x000fda000bf05300 */
[----:B------:R-:W-:Y:S05]  /*11770*/  @!P0 BRA `(.L_x_238) ;  /* 0x0000000000148947 */ /* 0x000fea0003800000 */
[----:B-12---:R-:W1:Y:S02]  /*11780*/  LDC.64 R2, c[0x0][0xa08] ;  /* 0x00028200ff027b82 */ /* 0x006e640000000a00 */
[----:B-1----:R-:W-:-:S05]  /*11790*/  IMAD.WIDE R2, R30, 0x4, R2 ;  /* 0x000000041e027825 */ /* 0x002fca00078e0202 */
[----:B------:R-:W2:Y:S04]  /*117a0*/  LDG.E R0, desc[UR36][R2.64] ;  /* 0x0000002402007981 */ /* 0x000ea8000c1e1900 */
[----:B------:R-:W2:Y:S02]  /*117b0*/  LDG.E R5, desc[UR36][R2.64+0x4] ;  /* 0x0000042402057981 */ /* 0x000ea4000c1e1900 */
[----:B--2---:R-:W-:-:S07]  /*117c0*/  IMAD.IADD R0, R5, 0x1, -R0 ;  /* 0x0000000105007824 */ /* 0x004fce00078e0a00 */
.L_x_238:
[----:B01---5:R-:W-:Y:S01]  /*117d0*/  IMAD.IADD R4, R0, 0x1, -R6 ;  /* 0x0000000100047824 */ /* 0x023fe200078e0a06 */
[----:B------:R-:W-:Y:S01]  /*117e0*/  LOP3.LUT R0, R18, 0xff000000, RZ, 0xc0, !PT ;  /* 0xff00000012007812 */ /* 0x000fe200078ec0ff */
[----:B------:R-:W-:Y:S02]  /*117f0*/  BSSY B0, `(.L_x_239) ;  /* 0x0000029000007945 */ /* 0x000fe40003800000 */
[C---:B--2---:R-:W-:Y:S01]  /*11800*/  VIADD R2, R4.reuse, 0x4f ;  /* 0x0000004f04027836 */ /* 0x044fe20000000000 */
[----:B------:R-:W-:Y:S01]  /*11810*/  ISETP.GE.AND P0, PT, R4, 0x1, PT ;  /* 0x000000010400780c */ /* 0x000fe20003f06270 */
[----:B------:R0:W-:Y:S01]  /*11820*/  STL [R1], R4 ;  /* 0x0000000401007387 */ /* 0x0001e20000100800 */
[----:B------:R-:W-:Y:S01]  /*11830*/  SHF.R.U32.HI R3, RZ, 0x8, R0 ;  /* 0x00000008ff037819 */ /* 0x000fe20000011600 */
[----:B------:R-:W-:Y:S01]  /*11840*/  IMAD.HI R2, R2, 0x66666667, RZ ;  /* 0x6666666702027827 */ /* 0x000fe200078e02ff */
[----:B------:R-:W-:-:S04]  /*11850*/  LOP3.LUT R0, R18, 0xff0000, RZ, 0xc0, !PT ;  /* 0x00ff000012007812 */ /* 0x000fc800078ec0ff */
[----:B------:R-:W-:Y:S02]  /*11860*/  LEA.HI R6, R0, R3, RZ, 0x10 ;  /* 0x0000000300067211 */ /* 0x000fe400078f80ff */
[----:B------:R-:W-:Y:S02]  /*11870*/  SHF.R.U32.HI R3, RZ, 0x1f, R2 ;  /* 0x0000001fff037819 */ /* 0x000fe40000011602 */
[----:B------:R-:W-:Y:S02]  /*11880*/  LOP3.LUT R5, R6, 0xff, RZ, 0xc0, !PT ;  /* 0x000000ff06057812 */ /* 0x000fe400078ec0ff */
[----:B0-----:R-:W-:Y:S02]  /*11890*/  LEA.HI.SX32 R4, R2, R3, 0x1b ;  /* 0x0000000302047211 */ /* 0x001fe400078fdaff */
[----:B------:R-:W-:Y:S01]  /*118a0*/  MOV R0, RZ ;  /* 0x000000ff00007202 */ /* 0x000fe20000000f00 */
[----:B------:R-:W-:Y:S06]  /*118b0*/  @!P0 BRA `(.L_x_240) ;  /* 0x0000000000708947 */ /* 0x000fec0003800000 */
[----:B------:R-:W-:-:S04]  /*118c0*/  SHF.R.U32.HI R6, RZ, 0x10, R6 ;  /* 0x00000010ff067819 */ /* 0x000fc80000011606 */
[----:B------:R-:W-:-:S13]  /*118d0*/  ISETP.NE.AND P0, PT, R6, RZ, PT ;  /* 0x000000ff0600720c */ /* 0x000fda0003f05270 */
[----:B------:R-:W0:Y:S02]  /*118e0*/  @!P0 LDC R6, c[0x0][0x9f0] ;  /* 0x00027c00ff068b82 */ /* 0x000e240000000800 */
[-C--:B0-----:R-:W-:Y:S02]  /*118f0*/  IABS R8, R6.reuse ;  /* 0x0000000600087213 */ /* 0x081fe40000000000 */
[----:B------:R-:W-:Y:S02]  /*11900*/  IADD3 R7, R6, -0x1, R4 ;  /* 0xffffffff06077810 */ /* 0x000fe40007ffe004 */
[----:B------:R-:W0:Y:S02]  /*11910*/  I2F.RP R9, R8 ;  /* 0x0000000800097306 */ /* 0x000e240000209400 */
[----:B------:R-:W-:-:S04]  /*11920*/  LOP3.LUT R0, R7, R6, RZ, 0x3c, !PT ;  /* 0x0000000607007212 */ /* 0x000fc800078e3cff */
[----:B------:R-:W-:Y:S02]  /*11930*/  ISETP.GE.AND P2, PT, R0, RZ, PT ;  /* 0x000000ff0000720c */ /* 0x000fe40003f46270 */
[----:B0-----:R-:W0:Y:S02]  /*11940*/  MUFU.RCP R9, R9 ;  /* 0x0000000900097308 */ /* 0x001e240000001000 */
[----:B0-----:R-:W-:-:S06]  /*11950*/  VIADD R2, R9, 0xffffffe ;  /* 0x0ffffffe09027836 */ /* 0x001fcc0000000000 */
[----:B------:R0:W1:Y:S02]  /*11960*/  F2I.FTZ.U32.TRUNC.NTZ R3, R2 ;  /* 0x0000000200037305 */ /* 0x000064000021f000 */
[----:B0-----:R-:W-:Y:S02]  /*11970*/  IMAD.MOV.U32 R2, RZ, RZ, RZ ;  /* 0x000000ffff027224 */ /* 0x001fe400078e00ff */
[----:B-1----:R-:W-:-:S04]  /*11980*/  IMAD.MOV R0, RZ, RZ, -R3 ;  /* 0x000000ffff007224 */ /* 0x002fc800078e0a03 */
[----:B------:R-:W-:-:S04]  /*11990*/  IMAD R0, R0, R8, RZ ;  /* 0x0000000800007224 */ /* 0x000fc800078e02ff */
[----:B------:R-:W-:Y:S01]  /*119a0*/  IMAD.HI.U32 R0, R3, R0, R2 ;  /* 0x0000000003007227 */ /* 0x000fe200078e0002 */
[----:B------:R-:W-:Y:S02]  /*119b0*/  IABS R3, R7 ;  /* 0x0000000700037213 */ /* 0x000fe40000000000 */
[----:B------:R-:W-:-:S03]  /*119c0*/  IABS R7, R6 ;  /* 0x0000000600077213 */ /* 0x000fc60000000000 */
[----:B------:R-:W-:-:S04]  /*119d0*/  IMAD.HI.U32 R0, R0, R3, RZ ;  /* 0x0000000300007227 */ /* 0x000fc800078e00ff */
[----:B------:R-:W-:-:S04]  /*119e0*/  IMAD.MOV R2, RZ, RZ, -R7 ;  /* 0x000000ffff027224 */ /* 0x000fc800078e0a07 */
[----:B------:R-:W-:-:S05]  /*119f0*/  IMAD R3, R0, R2, R3 ;  /* 0x0000000200037224 */ /* 0x000fca00078e0203 */
[----:B------:R-:W-:-:S13]  /*11a00*/  ISETP.GT.U32.AND P1, PT, R8, R3, PT ;  /* 0x000000030800720c */ /* 0x000fda0003f24070 */
[----:B------:R-:W-:Y:S02]  /*11a10*/  @!P1 IMAD.IADD R3, R3, 0x1, -R8 ;  /* 0x0000000103039824 */ /* 0x000fe400078e0a08 */
[----:B------:R-:W-:Y:S01]  /*11a20*/  @!P1 VIADD R0, R0, 0x1 ;  /* 0x0000000100009836 */ /* 0x000fe20000000000 */
[----:B------:R-:W-:Y:S02]  /*11a30*/  ISETP.NE.AND P1, PT, R6, RZ, PT ;  /* 0x000000ff0600720c */ /* 0x000fe40003f25270 */
[----:B------:R-:W-:-:S13]  /*11a40*/  ISETP.GE.U32.AND P0, PT, R3, R8, PT ;  /* 0x000000080300720c */ /* 0x000fda0003f06070 */
[----:B------:R-:W-:-:S04]  /*11a50*/  @P0 VIADD R0, R0, 0x1 ;  /* 0x0000000100000836 */ /* 0x000fc80000000000 */
[----:B------:R-:W-:Y:S01]  /*11a60*/  @!P2 IMAD.MOV R0, RZ, RZ, -R0 ;  /* 0x000000ffff00a224 */ /* 0x000fe200078e0a00 */
[----:B------:R-:W-:-:S07]  /*11a70*/  @!P1 LOP3.LUT R0, RZ, R6, RZ, 0x33, !PT ;  /* 0x00000006ff009212 */ /* 0x000fce00078e33ff */
.L_x_240:
[----:B------:R-:W-:Y:S05]  /*11a80*/  BSYNC B0 ;  /* 0x0000000000007941 */ /* 0x000fea0003800000 */
.L_x_239:
[-C--:B------:R-:W-:Y:S01]  /*11a90*/  IMAD R3, R5, R0.reuse, RZ ;  /* 0x0000000005037224 */ /* 0x080fe200078e02ff */
[----:B------:R-:W-:Y:S04]  /*11aa0*/  BSSY B7, `(.L_x_241) ;  /* 0x0000378000077945 */ /* 0x000fe80003800000 */
[----:B------:R-:W-:Y:S01]  /*11ab0*/  VIADDMNMX R2, R3, R0, R4, PT ;  /* 0x0000000003027246 */ /* 0x000fe20003800104 */
[----:B------:R0:W-:Y:S03]  /*11ac0*/  STL [R1+0x4], R3 ;  /* 0x0000040301007387 */ /* 0x0001e60000100800 */
[----:B------:R-:W-:Y:S01]  /*11ad0*/  ISETP.GT.AND P0, PT, R2, R3, PT ;  /* 0x000000030200720c */ /* 0x000fe20003f04270 */
[----:B------:R0:W-:-:S12]  /*11ae0*/  STL [R1+0x24], R2 ;  /* 0x0000240201007387 */ /* 0x0001d80000100800 */
[----:B0-----:R-:W-:Y:S05]  /*11af0*/  @P0 BRA `(.L_x_242) ;  /* 0x0000000000440947 */ /* 0x001fea0003800000 */
[----:B------:R-:W0:Y:S02]  /*11b00*/  S2R R2, SR_TID.X ;  /* 0x0000000000027919 */ /* 0x000e240000002100 */
[----:B0-----:R-:W-:-:S04]  /*11b10*/  LOP3.LUT R2, R2, 0x7f, RZ, 0xc0, !PT ;  /* 0x0000007f02027812 */ /* 0x001fc800078ec0ff */
[----:B------:R-:W-:-:S13]  /*11b20*/  ISETP.NE.AND P0, PT, R2, RZ, PT ;  /* 0x000000ff0200720c */ /* 0x000fda0003f05270 */
[----:B------:R-:W-:Y:S05]  /*11b30*/  @P0 BRA `(.L_x_243) ;  /* 0x0000003400b80947 */ /* 0x000fea0003800000 */
[----:B------:R-:W0:Y:S01]  /*11b40*/  S2R R5, SR_LANEID ;  /* 0x0000000000057919 */ /* 0x000e220000000000 */
[----:B------:R-:W-:Y:S01]  /*11b50*/  VOTEU.ANY UR4, UPT, PT ;  /* 0x0000000000047886 */ /* 0x000fe200038e0100 */
[----:B------:R-:W1:Y:S01]  /*11b60*/  LDC.64 R2, c[0x0][0xc60] ;  /* 0x00031800ff027b82 */ /* 0x000e620000000a00 */
[----:B------:R-:W0:Y:S02]  /*11b70*/  FLO.U32 R0, UR4 ;  /* 0x0000000400007d00 */ /* 0x000e2400080e0000 */
[----:B0-----:R-:W-:-:S06]  /*11b80*/  ISETP.EQ.U32.AND P0, PT, R0, R5, PT ;  /* 0x000000050000720c */ /* 0x001fcc0003f02070 */
[----:B------:R-:W1:Y:S07]  /*11b90*/  POPC R5, UR4 ;  /* 0x0000000400057d09 */ /* 0x000e6e0008000000 */
[----:B-1----:R-:W2:Y:S01]  /*11ba0*/  @P0 ATOMG.E.ADD.STRONG.GPU PT, R3, desc[UR36][R2.64], R5 ;  /* 0x00000005020309a8 */ /* 0x002ea200081ee1e4 */
[----:B------:R-:W0:Y:S02]  /*11bb0*/  S2R R4, SR_LTMASK ;  /* 0x0000000000047919 */ /* 0x000e240000003900 */
[----:B0-----:R-:W-:-:S04]  /*11bc0*/  LOP3.LUT R4, R4, UR4, RZ, 0xc0, !PT ;  /* 0x0000000404047c12 */ /* 0x001fc8000f8ec0ff */
[----:B------:R-:W0:Y:S01]  /*11bd0*/  POPC R7, R4 ;  /* 0x0000000400077309 */ /* 0x000e220000000000 */
[----:B--2---:R-:W0:Y:S02]  /*11be0*/  SHFL.IDX PT, R0, R3, R0, 0x1f ;  /* 0x00001f0003007589 */ /* 0x004e2400000e0000 */
[----:B0-----:R-:W-:Y:S01]  /*11bf0*/  IADD3 R16, R0, UR39, R7 ;  /* 0x0000002700107c10 */ /* 0x001fe2000fffe007 */
[----:B------:R-:W-:Y:S06]  /*11c00*/  BRA `(.L_x_243) ;  /* 0x0000003400847947 */ /* 0x000fec0003800000 */
.L_x_242:
[----:B------:R-:W-:Y:S01]  /*11c10*/  VIADD R0, R22, 0x24400 ;  /* 0x0002440016007836 */ /* 0x000fe20000000000 */
[----:B------:R-:W-:Y:S04]  /*11c20*/  BSSY B6, `(.L_x_244) ;  /* 0x0000013000067945 */ /* 0x000fe80003800000 */
[----:B------:R-:W-:-:S13]  /*11c30*/  LOP3.LUT P0, RZ, R0, 0x3ff, RZ, 0xc0, !PT ;  /* 0x000003ff00ff7812 */ /* 0x000fda000780c0ff */
[----:B------:R-:W-:Y:S05]  /*11c40*/  @!P0 BRA `(.L_x_245) ;  /* 0x0000000000408947 */ /* 0x000fea0003800000 */
[----:B------:R-:W-:Y:S01]  /*11c50*/  MOV R2, 0x0 ;  /* 0x0000000000027802 */ /* 0x000fe20000000f00 */
[----:B------:R-:W-:Y:S01]  /*11c60*/  ULDC.64 UR6, c[0x4][0xa8] ;  /* 0x01002a0000067ab9 */ /* 0x000fe20000000a00 */
[----:B------:R-:W-:Y:S01]  /*11c70*/  ULDC.64 UR8, c[0x4][0xb0] ;  /* 0x01002c0000087ab9 */ /* 0x000fe20000000a00 */
[----:B------:R-:W-:Y:S01]  /*11c80*/  ULDC.64 UR4, c[0x4][0x8] ;  /* 0x0100020000047ab9 */ /* 0x000fe20000000a00 */
[----:B------:R-:W-:Y:S01]  /*11c90*/  IMAD.U32 R4, RZ, RZ, UR6 ;  /* 0x00000006ff047e24 */ /* 0x000fe2000f8e00ff */
[----:B------:R-:W-:Y:S01]  /*11ca0*/  MOV R8, 0x70 ;  /* 0x0000007000087802 */ /* 0x000fe20000000f00 */
[----:B------:R-:W0:Y:S01]  /*11cb0*/  LDC.64 R2, c[0x4][R2] ;  /* 0x0100000002027b82 */ /* 0x000e220000000a00 */
[----:B------:R-:W-:Y:S02]  /*11cc0*/  IMAD.U32 R5, RZ, RZ, UR7 ;  /* 0x00000007ff057e24 */ /* 0x000fe4000f8e00ff */
[----:B------:R-:W-:Y:S02]  /*11cd0*/  IMAD.U32 R6, RZ, RZ, UR8 ;  /* 0x00000008ff067e24 */ /* 0x000fe4000f8e00ff */
[----:B------:R-:W-:-:S02]  /*11ce0*/  IMAD.U32 R7, RZ, RZ, UR9 ;  /* 0x00000009ff077e24 */ /* 0x000fc4000f8e00ff */
[----:B------:R-:W-:Y:S02]  /*11cf0*/  IMAD.U32 R10, RZ, RZ, UR4 ;  /* 0x00000004ff0a7e24 */ /* 0x000fe4000f8e00ff */
[----:B------:R-:W-:Y:S02]  /*11d00*/  IMAD.U32 R11, RZ, RZ, UR5 ;  /* 0x00000005ff0b7e24 */ /* 0x000fe4000f8e00ff */
[----:B------:R-:W-:Y:S02]  /*11d10*/  IMAD.MOV.U32 R12, RZ, RZ, 0x1 ;  /* 0x00000001ff0c7424 */ /* 0x000fe400078e00ff */
[----:B------:R-:W-:-:S07]  /*11d20*/  IMAD.MOV.U32 R13, RZ, RZ, RZ ;  /* 0x000000ffff0d7224 */ /* 0x000fce00078e00ff */
[----:B------:R-:W-:-:S07]  /*11d30*/  LEPC R20, `(.L_x_245) ;  /* 0x000000001014794e */ /* 0x000fce0000000000 */
[----:B0-----:R-:W-:Y:S05]  /*11d40*/  CALL.ABS.NOINC R2 ;  /* 0x0000000002007343 */ /* 0x001fea0003c00000 */
.L_x_245:
[----:B------:R-:W-:Y:S05]  /*11d50*/  BSYNC B6 ;  /* 0x0000000000067941 */ /* 0x000fea0003800000 */
.L_x_244:
        /* <DEDUP_REMOVED lines=8> */
[----:B------:R0:W1:Y:S01]  /*11de0*/  LDC.64 R2, c[0x4][R26] ;  /* 0x010000001a027b82 */ /* 0x0000620000000a00 */
[----:B------:R-:W-:Y:S02]  /*11df0*/  IMAD.U32 R4, RZ, RZ, UR6 ;  /* 0x00000006ff047e24 */ /* 0x000fe4000f8e00ff */
[----:B------:R-:W-:Y:S02]  /*11e00*/  IMAD.U32 R5, RZ, RZ, UR7 ;  /* 0x00000007ff057e24 */ /* 0x000fe4000f8e00ff */
[----:B------:R-:W-:Y:S02]  /*11e10*/  IMAD.U32 R6, RZ, RZ, UR8 ;  /* 0x00000008ff067e24 */ /* 0x000fe4000f8e00ff */
[----:B------:R-:W-:-:S02]  /*11e20*/  IMAD.U32 R7, RZ, RZ, UR9 ;  /* 0x00000009ff077e24 */ /* 0x000fc4000f8e00ff */
[----:B------:R-:W-:Y:S02]  /*11e30*/  IMAD.U32 R10, RZ, RZ, UR4 ;  /* 0x00000004ff0a7e24 */ /* 0x000fe4000f8e00ff */
[----:B------:R-:W-:Y:S02]  /*11e40*/  IMAD.U32 R11, RZ, RZ, UR5 ;  /* 0x00000005ff0b7e24 */ /* 0x000fe4000f8e00ff */
[----:B------:R-:W-:Y:S02]  /*11e50*/  IMAD.MOV.U32 R8, RZ, RZ, 0x70 ;  /* 0x00000070ff087424 */ /* 0x000fe400078e00ff */
[----:B------:R-:W-:Y:S02]  /*11e60*/  IMAD.MOV.U32 R12, RZ, RZ, 0x1 ;  /* 0x00000001ff0c7424 */ /* 0x000fe400078e00ff */
[----:B0-----:R-:W-:-:S07]  /*11e70*/  IMAD.MOV.U32 R13, RZ, RZ, RZ ;  /* 0x000000ffff0d7224 */ /* 0x001fce00078e00ff */
[----:B------:R-:W-:-:S07]  /*11e80*/  LEPC R20, `(.L_x_248) ;  /* 0x000000001014794e */ /* 0x000fce0000000000 */
[----:B-1----:R-:W-:Y:S05]  /*11e90*/  CALL.ABS.NOINC R2 ;  /* 0x0000000002007343 */ /* 0x002fea0003c00000 */
.L_x_248:
[----:B------:R0:W1:Y:S01]  /*11ea0*/  LDC.64 R2, c[0x4][R26] ;  /* 0x010000001a027b82 */ /* 0x0000620000000a00 */
[----:B------:R-:W-:Y:S01]  /*11eb0*/  ULDC.64 UR6, c[0x4][0xa8] ;  /* 0x01002a0000067ab9 */ /* 0x000fe20000000a00 */
[----:B------:R-:W-:Y:S01]  /*11ec0*/  ULDC.64 UR8, c[0x4][0xb0] ;  /* 0x01002c0000087ab9 */ /* 0x000fe20000000a00 */
[----:B------:R-:W-:Y:S01]  /*11ed0*/  ULDC.64 UR4, c[0x4][0x18] ;  /* 0x0100060000047ab9 */ /* 0x000fe20000000a00 */
[----:B------:R-:W-:Y:S01]  /*11ee0*/  IMAD.U32 R4, RZ, RZ, UR6 ;  /* 0x00000006ff047e24 */ /* 0x000fe2000f8e00ff */
[----:B------:R-:W-:Y:S01]  /*11ef0*/  MOV R7, UR9 ;  /* 0x0000000900077c02 */ /* 0x000fe20008000f00 */
        /* <DEDUP_REMOVED lines=9> */
.L_x_247:
[----:B------:R-:W-:Y:S05]  /*11f90*/  BSYNC B6 ;  /* 0x0000000000067941 */ /* 0x000fea0003800000 */
.L_x_246:
[----:B------:R-:W2:Y:S01]  /*11fa0*/  LDL R2, [R1+0x24] ;  /* 0x0000240001027983 */ /* 0x000ea20000100800 */
[----:B------:R-:W-:Y:S01]  /*11fb0*/  ULDC.64 UR4, c[0x0][0x9f8] ;  /* 0x00027e0000047ab9 */ /* 0x000fe20000000a00 */
[----:B------:R-:W0:Y:S02]  /*11fc0*/  LDC R6, c[0x0][0x430] ;  /* 0x00010c00ff067b82 */ /* 0x000e240000000800 */
[----:B------:R-:W3:Y:S01]  /*11fd0*/  LDL R4, [R1] ;  /* 0x0000000001047983 */ /* 0x000ee20000100800 */
[----:B------:R-:W-:-:S03]  /*11fe0*/  ISETP.NE.U32.AND P0, PT, RZ, UR4, PT ;  /* 0x00000004ff007c0c */ /* 0x000fc6000bf05070 */
[----:B------:R-:W4:Y:S01]  /*11ff0*/  LDL R21, [R1+0x8] ;  /* 0x0000080001157983 */ /* 0x000f220000100800 */
[----:B------:R-:W-:-:S13]  /*12000*/  ISETP.NE.AND.EX P0, PT, RZ, UR5, PT, P0 ;  /* 0x00000005ff007c0c */ /* 0x000fda000bf05300 */
[----:B------:R-:W-:Y:S01]  /*12010*/  @P0 IADD3 R24, P1, R24, UR4, RZ ;  /* 0x0000000418180c10 */ /* 0x000fe2000ff3e0ff */
[----:B------:R-:W1:Y:S01]  /*12020*/  S2R R20, SR_TID.X ;  /* 0x0000000000147919 */ /* 0x000e620000002100 */
[----:B------:R-:W-:Y:S02]  /*12030*/  ULDC UR4, c[0x0][0x2f4] ;  /* 0x0000bd0000047ab9 */ /* 0x000fe40000000800 */
[----:B------:R-:W-:-:S05]  /*12040*/  @P0 IADD3.X R25, R25, UR5, RZ, P1, !PT ;  /* 0x0000000519190c10 */ /* 0x000fca0008ffe4ff */
[----:B------:R1:W4:Y:S01]  /*12050*/  @P0 LDG.E R30, desc[UR36][R24.64] ;  /* 0x00000024181e0981 */ /* 0x000322000c1e1900 */
[----:B0-----:R-:W-:Y:S02]  /*12060*/  ISETP.NE.AND P2, PT, R6, 0x1, PT ;  /* 0x000000010600780c */ /* 0x001fe40003f45270 */
[----:B------:R-:W-:-:S11]  /*12070*/  LOP3.LUT R23, R23, 0xffffffbf, RZ, 0xc0, !PT ;  /* 0xffffffbf17177812 */ /* 0x000fd600078ec0ff */
[----:B------:R-:W0:Y:S01]  /*12080*/  @P2 LDC R3, c[0x0][0x434] ;  /* 0x00010d00ff032b82 */ /* 0x000e220000000800 */
[----:B------:R-:W-:Y:S02]  /*12090*/  @P2 LOP3.LUT R23, R23, 0x40, RZ, 0xfc, !PT ;  /* 0x0000004017172812 */ /* 0x000fe400078efcff */
[----:B-1----:R-:W-:-:S04]  /*120a0*/  LOP3.LUT R20, R20, 0x7f, RZ, 0xc0, !PT ;  /* 0x0000007f14147812 */ /* 0x002fc800078ec0ff */
[----:B------:R-:W-:Y:S02]  /*120b0*/  SHF.R.U32.HI R26, RZ, 0x3, R20 ;  /* 0x00000003ff1a7819 */ /* 0x000fe40000011614 */
[----:B------:R-:W1:Y:S02]  /*120c0*/  S2R R20, SR_TID.X ;  /* 0x0000000000147919 */ /* 0x000e640000002100 */
[----:B-1----:R-:W-:-:S05]  /*120d0*/  IMAD.SHL.U32 R20, R20, 0x10, RZ ;  /* 0x0000001014147824 */ /* 0x002fca00078e00ff */
[----:B------:R-:W-:Y:S02]  /*120e0*/  LOP3.LUT R20, R26, 0x70, R20, 0xf8, !PT ;  /* 0x000000701a147812 */ /* 0x000fe400078ef814 */
[----:B------:R-:W-:Y:S01]  /*120f0*/  LOP3.LUT R23, R23, 0xffffffef, RZ, 0xc0, !PT ;  /* 0xffffffef17177812 */ /* 0x000fe200078ec0ff */
[----:B------:R-:W-:Y:S01]  /*12100*/  UMOV UR5, 0xffffffff ;  /* 0xffffffff00057882 */ /* 0x000fe20000000000 */
[----:B------:R-:W-:Y:S01]  /*12110*/  LOP3.LUT R25, R18, 0xffff, RZ, 0xc0, !PT ;  /* 0x0000ffff12197812 */ /* 0x000fe200078ec0ff */
[----:B--2---:R-:W-:Y:S02]  /*12120*/  VIADD R26, R2, 0xffffffff ;  /* 0xffffffff021a7836 */ /* 0x004fe40000000000 */
[----:B------:R-:W1:Y:S02]  /*12130*/  @P2 LDC R2, c[0x0][0x438] ;  /* 0x00010e00ff022b82 */ /* 0x000e640000000800 */
[----:B------:R-:W-:-:S05]  /*12140*/  IMAD R0, R26, 0x50, R20 ;  /* 0x000000501a007824 */ /* 0x000fca00078e0214 */
[C---:B---3--:R-:W-:Y:S01]  /*12150*/  ISETP.GE.AND P0, PT, R0.reuse, R4, PT ;  /* 0x000000040000720c */ /* 0x048fe20003f06270 */
[----:B----4-:R-:W-:-:S03]  /*12160*/  IMAD.IADD R0, R0, 0x1, R21 ;  /* 0x0000000100007824 */ /* 0x010fc600078e0215 */
[----:B------:R-:W-:Y:S01]  /*12170*/  ISETP.GT.U32.OR P0, PT, R20, 0x4f, P0 ;  /* 0x0000004f1400780c */ /* 0x000fe20000704470 */
[----:B0-----:R-:W-:-:S04]  /*12180*/  @P2 IMAD.HI.U32 R3, R0, R3, RZ ;  /* 0x0000000300032227 */ /* 0x001fc800078e00ff */
[----:B------:R-:W-:Y:S01]  /*12190*/  IMAD.MOV.U32 R4, RZ, RZ, R0 ;  /* 0x000000ffff047224 */ /* 0x000fe200078e0000 */
[----:B-1----:R-:W-:-:S07]  /*121a0*/  @P2 SHF.R.U32.HI R4, RZ, R2, R3 ;  /* 0x00000002ff042219 */ /* 0x002fce0000011603 */
[----:B------:R-:W0:Y:S01]  /*121b0*/  @!P0 LDC.64 R2, c[0x0][0x428] ;  /* 0x00010a00ff028b82 */ /* 0x000e220000000a00 */
[----:B------:R-:W-:-:S04]  /*121c0*/  IMAD.MOV R5, RZ, RZ, -R4 ;  /* 0x000000ffff057224 */ /* 0x000fc800078e0a04 */
[----:B------:R-:W-:Y:S01]  /*121d0*/  IMAD R0, R6, R5, R0 ;  /* 0x0000000506007224 */ /* 0x000fe200078e0200 */
[----:B------:R-:W-:Y:S02]  /*121e0*/  SHF.R.S32.HI R6, RZ, 0x1f, R30 ;  /* 0x0000001fff067819 */ /* 0x000fe4000001141e */
[----:B------:R-:W-:-:S03]  /*121f0*/  @!P0 SHF.R.S32.HI R5, RZ, 0x1f, R4 ;  /* 0x0000001fff058819 */ /* 0x000fc60000011404 */
[----:B------:R0:W-:Y:S02]  /*12200*/  STL [R1+0xc], R6 ;  /* 0x00000c0601007387 */ /* 0x0001e40000100800 */
[-C--:B0-----:R-:W-:Y:S02]  /*12210*/  @!P0 IMAD R6, R6, R2.reuse, RZ ;  /* 0x0000000206068224 */ /* 0x081fe400078e02ff */
[----:B------:R-:W-:-:S04]  /*12220*/  @!P0 IMAD.WIDE.U32 R4, R30, R2, R4 ;  /* 0x000000021e048225 */ /* 0x000fc800078e0004 */
[----:B------:R-:W-:Y:S02]  /*12230*/  @!P0 IMAD R6, R30, R3, R6 ;  /* 0x000000031e068224 */ /* 0x000fe400078e0206 */
[----:B------:R-:W0:Y:S02]  /*12240*/  @!P0 LDC.64 R2, c[0x0][0x418] ;  /* 0x00010600ff028b82 */ /* 0x000e240000000a00 */
[----:B------:R-:W-:Y:S01]  /*12250*/  @!P0 IMAD.IADD R6, R5, 0x1, R6 ;  /* 0x0000000105068824 */ /* 0x000fe200078e0206 */
[----:B------:R-:W-:Y:S02]  /*12260*/  ISETP.GE.AND P2, PT, R37, UR4, PT ;  /* 0x0000000425007c0c */ /* 0x000fe4000bf46270 */
[----:B0-----:R-:W-:-:S04]  /*12270*/  @!P0 LEA R2, P1, R4, R2, 0x2 ;  /* 0x0000000204028211 */ /* 0x001fc800078210ff */
[----:B------:R-:W-:Y:S01]  /*12280*/  @!P0 LEA.HI.X R3, R4, R3, R6, 0x2, P1 ;  /* 0x0000000304038211 */ /* 0x000fe200008f1406 */
[----:B------:R-:W-:-:S06]  /*12290*/  IMAD.MOV.U32 R4, RZ, RZ, RZ ;  /* 0x000000ffff047224 */ /* 0x000fcc00078e00ff */
[----:B------:R0:W5:Y:S01]  /*122a0*/  @!P0 LDG.E R4, desc[UR36][R2.64] ;  /* 0x0000002402048981 */ /* 0x000162000c1e1900 */
[----:B------:R-:W-:Y:S02]  /*122b0*/  ISETP.GE.AND P0, PT, R32, UR4, PT ;  /* 0x0000000420007c0c */ /* 0x000fe4000bf06270 */
[----:B------:R-:W-:Y:S01]  /*122c0*/  ISETP.GE.AND P1, PT, R36, UR4, PT ;  /* 0x0000000424007c0c */ /* 0x000fe2000bf26270 */
[----:B0-----:R-:W-:-:S10]  /*122d0*/  IMAD.U32 R2, RZ, RZ, UR38 ;  /* 0x00000026ff027e24 */ /* 0x001fd4000f8e00ff */
[----:B------:R-:W-:Y:S02]  /*122e0*/  @P0 LOP3.LUT R23, R23, 0x10, RZ, 0xfc, !PT ;  /* 0x0000001017170812 */ /* 0x000fe400078efcff */
[----:B------:R-:W-:Y:S02]  /*122f0*/  ISETP.GE.AND P0, PT, R34, UR4, PT ;  /* 0x0000000422007c0c */ /* 0x000fe4000bf06270 */
[----:B------:R-:W-:-:S04]  /*12300*/  LOP3.LUT R23, R23, 0xfffffff7, RZ, 0xc0, !PT ;  /* 0xfffffff717177812 */ /* 0x000fc800078ec0ff */
[----:B------:R-:W-:-:S04]  /*12310*/  @P2 LOP3.LUT R23, R23, 0x8, RZ, 0xfc, !PT ;  /* 0x0000000817172812 */ /* 0x000fc800078efcff */
[----:B------:R-:W-:-:S04]  /*12320*/  LOP3.LUT R23, R23, 0xfffffffb, RZ, 0xc0, !PT ;  /* 0xfffffffb17177812 */ /* 0x000fc800078ec0ff */
[----:B------:R-:W-:-:S04]  /*12330*/  @P1 LOP3.LUT R23, R23, 0x4, RZ, 0xfc, !PT ;  /* 0x0000000417171812 */ /* 0x000fc800078efcff */
[----:B------:R-:W-:-:S04]  /*12340*/  LOP3.LUT R23, R23, 0xfffffffd, RZ, 0xc0, !PT ;  /* 0xfffffffd17177812 */ /* 0x000fc800078ec0ff */
[----:B------:R-:W-:Y:S01]  /*12350*/  @P0 LOP3.LUT R23, R23, 0x2, RZ, 0xfc, !PT ;  /* 0x0000000217170812 */ /* 0x000fe200078efcff */
[----:B------:R-:W-:Y:S06]  /*12360*/  BRA.DIV UR5, `(.L_x_249) ;  /* 0x00000042051c7947 */ /* 0x000fec000b800000 */
.L_x_317:
[----:B------:R-:W-:Y:S02]  /*12370*/  ISETP.NE.AND P0, PT, R2, 0x3, PT ;  /* 0x000000030200780c */ /* 0x000fe40003f05270 */
[----:B------:R-:W-:Y:S02]  /*12380*/  ISETP.GT.U32.AND P1, PT, R20, 0x4f, PT ;  /* 0x0000004f1400780c */ /* 0x000fe40003f24070 */
[----:B------:R-:W-:-:S09]  /*12390*/  LOP3.LUT R23, R23, 0xffffffdf, RZ, 0xc0, !PT ;  /* 0xffffffdf17177812 */ /* 0x000fd200078ec0ff */
[----:B------:R-:W-:-:S04]  /*123a0*/  @P0 LOP3.LUT R23, R23, 0x20, RZ, 0xfc, !PT ;  /* 0x0000002017170812 */ /* 0x000fc800078efcff */
[----:B------:R-:W-:-:S04]  /*123b0*/  LOP3.LUT R23, R23, 0xfffffffe, RZ, 0xc0, !PT ;  /* 0xfffffffe17177812 */ /* 0x000fc800078ec0ff */
[----:B------:R-:W-:Y:S01]  /*123c0*/  @P1 LOP3.LUT R23, R23, 0x1, RZ, 0xfc, !PT ;  /* 0x0000000117171812 */ /* 0x000fe200078efcff */
[----:B------:R-:W-:Y:S06]  /*123d0*/  @!P0 BRA `(.L_x_250) ;  /* 0x0000000000048947 */ /* 0x000fec0003800000 */
[----:B------:R-:W-:Y:S01]  /*123e0*/  BPT.TRAP 0x1 ;  /* 0x000000040000795c */ /* 0x000fe20000300000 */
.L_x_250:
[----:B------:R-:W-:Y:S01]  /*123f0*/  SHF.R.S32.HI R6, RZ, 0x1f, R0 ;  /* 0x0000001fff067819 */ /* 0x000fe20000011400 */
[----:B------:R-:W-:Y:S01]  /*12400*/  ULDC.64 UR4, c[0x0][0x328] ;  /* 0x0000ca0000047ab9 */ /* 0x000fe20000000a00 */
[----:B-----5:R-:W-:Y:S01]  /*12410*/  SHF.R.S32.HI R7, RZ, 0x1f, R4 ;  /* 0x0000001fff077819 */ /* 0x020fe20000011404 */
[----:B------:R-:W-:Y:S01]  /*12420*/  IMAD.WIDE.U32 R2, R0, UR4, RZ ;  /* 0x0000000400027c25 */ /* 0x000fe2000f8e00ff */
[----:B------:R-:W-:Y:S01]  /*12430*/  ULDC.64 UR6, c[0x0][0x318] ;  /* 0x0000c60000067ab9 */ /* 0x000fe20000000a00 */
[----:B------:R-:W-:Y:S02]  /*12440*/  BSSY B0, `(.L_x_251) ;  /* 0x0000012000007945 */ /* 0x000fe40003800000 */
[----:B------:R-:W-:-:S04]  /*12450*/  IMAD R5, R6, UR4, RZ ;  /* 0x0000000406057c24 */ /* 0x000fc8000f8e02ff */
        /* <DEDUP_REMOVED lines=8> */
[----:B------:R-:W-:Y:S01]  /*124e0*/  LEA R5, R27, R22, 0x3 ;  /* 0x000000161b057211 */ /* 0x000fe200078e18ff */
[----:B------:R-:W-:-:S04]  /*124f0*/  IMAD.WIDE.U32 R2, R25, UR4, R2 ;  /* 0x0000000419027c25 */ /* 0x000fc8000f8e0002 */
[----:B------:R-:W-:Y:S01]  /*12500*/  IMAD R24, R25, UR5, R3 ;  /* 0x0000000519187c24 */ /* 0x000fe2000f8e0203 */
[----:B------:R-:W-:-:S04]  /*12510*/  LEA R18, P0, R2, UR6, 0x1 ;  /* 0x0000000602127c11 */ /* 0x000fc8000f8008ff */
[----:B------:R-:W-:Y:S02]  /*12520*/  LEA.HI.X R24, R2, UR7, R24, 0x1, P0 ;  /* 0x0000000702187c11 */ /* 0x000fe400080f0c18 */
[----:B------:R-:W-:-:S06]  /*12530*/  SHF.L.U32 R2, R28, 0x1f, RZ ;  /* 0x0000001f1c027819 */ /* 0x000fcc00000006ff */
[----:B------:R-:W0:Y:S02]  /*12540*/  SYNCS.PHASECHK.TRANS64.TRYWAIT P0, [R5+URZ+0x38840], R2 ;  /* 0x03884002050075a7 */ /* 0x000e24000800017f */
[----:B0-----:R-:W-:Y:S05]  /*12550*/  @!P0 BRA `(.L_x_252) ;  /* 0x0000003c00d48947 */ /* 0x001fea0003800000 */
.L_x_318:
[----:B------:R-:W-:Y:S05]  /*12560*/  BSYNC B0 ;  /* 0x0000000000007941 */ /* 0x000fea0003800000 */
.L_x_251:
[----:B------:R-:W2:Y:S01]  /*12570*/  LDL R9, [R1] ;  /* 0x0000000001097983 */ /* 0x000ea20000100800 */
[----:B------:R-:W-:Y:S01]  /*12580*/  ULDC.64 UR4, c[0x0][0x300] ;  /* 0x0000c00000047ab9 */ /* 0x000fe20000000a00 */
[----:B------:R-:W-:Y:S01]  /*12590*/  ULDC.64 UR6, c[0x0][0x2e8] ;  /* 0x0000ba0000067ab9 */ /* 0x000fe20000000a00 */
[----:B------:R-:W-:Y:S01]  /*125a0*/  IMAD R6, R6, UR4, RZ ;  /* 0x0000000406067c24 */ /* 0x000fe2000f8e02ff */
[----:B------:R-:W1:Y:S01]  /*125b0*/  S2R R8, SR_TID.X ;  /* 0x0000000000087919 */ /* 0x000e620000002100 */
[----:B0-----:R-:W-:-:S04]  /*125c0*/  IMAD.WIDE.U32 R2, R0, UR4, RZ ;  /* 0x0000000400027c25 */ /* 0x001fc8000f8e00ff */
[----:B------:R-:W-:Y:S01]  /*125d0*/  IMAD R6, R0, UR5, R6 ;  /* 0x0000000500067c24 */ /* 0x000fe2000f8e0206 */
[----:B------:R-:W-:Y:S02]  /*125e0*/  ULDC.64 UR4, c[0x0][0x310] ;  /* 0x0000c40000047ab9 */ /* 0x000fe40000000a00 */
[----:B------:R-:W-:Y:S02]  /*125f0*/  IMAD R7, R7, UR4, RZ ;  /* 0x0000000407077c24 */ /* 0x000fe4000f8e02ff */
[----:B------:R-:W-:Y:S02]  /*12600*/  IMAD.IADD R3, R3, 0x1, R6 ;  /* 0x0000000103037824 */ /* 0x000fe400078e0206 */
[C---:B------:R-:W-:Y:S02]  /*12610*/  IMAD R7, R4.reuse, UR5, R7 ;  /* 0x0000000504077c24 */ /* 0x040fe4000f8e0207 */
[----:B------:R-:W-:Y:S01]  /*12620*/  IMAD.WIDE.U32 R2, R4, UR4, R2 ;  /* 0x0000000404027c25 */ /* 0x000fe2000f8e0002 */
[----:B------:R-:W-:-:S03]  /*12630*/  ULDC.64 UR4, c[0x0][0x308] ;  /* 0x0000c20000047ab9 */ /* 0x000fc60000000a00 */
[----:B------:R-:W-:Y:S02]  /*12640*/  IMAD.IADD R3, R3, 0x1, R7 ;  /* 0x0000000103037824 */ /* 0x000fe400078e0207 */
[----:B------:R-:W-:Y:S02]  /*12650*/  IMAD R7, R27, 0x5000, R31 ;  /* 0x000050001b077824 */ /* 0x000fe400078e021f */
[----:B------:R-:W-:Y:S01]  /*12660*/  IMAD.WIDE.U32 R2, R25, UR4, R2 ;  /* 0x0000000419027c25 */ /* 0x000fe2000f8e0002 */
[----:B------:R-:W-:-:S03]  /*12670*/  UMOV UR4, 0xffffffff ;  /* 0xffffffff00047882 */ /* 0x000fc60000000000 */
[----:B------:R-:W-:Y:S01]  /*12680*/  IMAD R6, R25, UR5, R3 ;  /* 0x0000000519067c24 */ /* 0x000fe2000f8e0203 */
[----:B------:R-:W-:-:S04]  /*12690*/  LEA R0, P0, R2, UR6, 0x1 ;  /* 0x0000000602007c11 */ /* 0x000fc8000f8008ff */
[----:B------:R-:W-:Y:S02]  /*126a0*/  LEA.HI.X R6, R2, UR7, R6, 0x1, P0 ;  /* 0x0000000702067c11 */ /* 0x000fe400080f0c06 */
[----:B-1----:R-:W-:-:S04]  /*126b0*/  LOP3.LUT R8, R8, 0x7f, RZ, 0xc0, !PT ;  /* 0x0000007f08087812 */ /* 0x002fc800078ec0ff */
[----:B------:R-:W-:Y:S01]  /*126c0*/  SHF.R.U32.HI R8, RZ, 0x3, R8 ;  /* 0x00000003ff087819 */ /* 0x000fe20000011608 */
[----:B--2---:R-:W-:-:S04]  /*126d0*/  IMAD R4, R26, -0x50, R9 ;  /* 0xffffffb01a047824 */ /* 0x004fc800078e0209 */
[----:B------:R-:W-:-:S05]  /*126e0*/  IMAD.IADD R4, R4, 0x1, -R8 ;  /* 0x0000000104047824 */ /* 0x000fca00078e0a08 */
[----:B------:R-:W-:Y:S01]  /*126f0*/  ISETP.GE.AND P0, PT, R4, 0x1, PT ;  /* 0x000000010400780c */ /* 0x000fe20003f06270 */
[----:B------:R-:W-:-:S12]  /*12700*/  BRA.DIV UR4, `(.L_x_253) ;  /* 0x0000003e047c7947 */ /* 0x000fd8000b800000 */
[----:B------:R-:W0:Y:S01]  /*12710*/  SHFL.IDX PT, R3, R0, RZ, 0x181f ;  /* 0x00181fff00037589 */ /* 0x000e2200000e0000 */
[----:B------:R-:W-:Y:S01]  /*12720*/  LOP3.LUT P5, RZ, R23, 0x10, RZ, 0xc0, !PT ;  /* 0x0000001017ff7812 */ /* 0x000fe200078ac0ff */
[----:B------:R-:W-:Y:S01]  /*12730*/  @P0 IMAD R9, R7, 0x2, R22 ;  /* 0x0000000207090824 */ /* 0x000fe200078e0216 */
[C---:B------:R-:W-:Y:S01]  /*12740*/  LOP3.LUT P4, RZ, R23.reuse, 0x8, RZ, 0xc0, !PT ;  /* 0x0000000817ff7812 */ /* 0x040fe2000788c0ff */
[----:B------:R-:W1:Y:S01]  /*12750*/  SHFL.IDX PT, R2, R6, RZ, 0x181f ;  /* 0x00181fff06027589 */ /* 0x000e6200000e0000 */
[C---:B------:R-:W-:Y:S02]  /*12760*/  LOP3.LUT P3, RZ, R23.reuse, 0x4, RZ, 0xc0, !PT ;  /* 0x0000000417ff7812 */ /* 0x040fe4000786c0ff */
[----:B------:R-:W-:Y:S01]  /*12770*/  LOP3.LUT P2, RZ, R23, 0x2, RZ, 0xc0, !PT ;  /* 0x0000000217ff7812 */ /* 0x000fe2000784c0ff */
[----:B------:R-:W-:Y:S01]  /*12780*/  SHFL.IDX PT, R8, R6, 0x1, 0x181f ;  /* 0x00381f0006087f89 */ /* 0x000fe200000e0000 */
[----:B0-----:R-:W-:-:S05]  /*12790*/  @P0 LEA R3, P1, R32, R3, 0x1 ;  /* 0x0000000320030211 */ /* 0x001fca00078208ff */
[----:B-1----:R-:W-:-:S05]  /*127a0*/  @P0 IMAD.X R2, RZ, RZ, R2, P1 ;  /* 0x000000ffff020224 */ /* 0x002fca00008e0602 */
[----:B------:R-:W-:-:S04]  /*127b0*/  @P0 LOP3.LUT R3, R3, R2, RZ, 0x3c, !PT ;  /* 0x0000000203030212 */ /* 0x000fc800078e3cff */
[----:B------:R-:W-:-:S04]  /*127c0*/  @P0 LOP3.LUT R2, R3, R2, RZ, 0x3c, !PT ;  /* 0x0000000203020212 */ /* 0x000fc800078e3cff */
[----:B------:R-:W-:-:S05]  /*127d0*/  @P0 LOP3.LUT R3, R3, R2, RZ, 0x3c, !PT ;  /* 0x0000000203030212 */ /* 0x000fca00078e3cff */
[----:B------:R-:W-:Y:S04]  /*127e0*/  @P0 LDGSTS.E.BYPASS.LTC128B.128 [R9+0x24400], desc[UR36][R2.64], !P5 ;  /* 0x2440000002090fae */ /* 0x000fe8000e901d64 */
[----:B------:R-:W-:Y:S04]  /*127f0*/  @P0 LDGSTS.E.BYPASS.LTC128B.128 [R9+0x26c00], desc[UR36][R2.64+0x80], !P4 ;  /* 0x26c0008002090fae */ /* 0x000fe8000e101d64 */
[----:B------:R-:W-:Y:S04]  /*12800*/  @P0 LDGSTS.E.BYPASS.LTC128B.128 [R9+0x29400], desc[UR36][R2.64+0x100], !P3 ;  /* 0x2940010002090fae */ /* 0x000fe8000d901d64 */
[----:B------:R0:W-:Y:S01]  /*12810*/  @P0 LDGSTS.E.BYPASS.LTC128B.128 [R9+0x2bc00], desc[UR36][R2.64+0x180], !P2 ;  /* 0x2bc0018002090fae */ /* 0x0001e2000d101d64 */
[----:B------:R-:W-:-:S03]  /*12820*/  ISETP.GE.AND P0, PT, R4, 0x11, PT ;  /* 0x000000110400780c */ /* 0x000fc60003f06270 */
[----:B0-----:R-:W0:Y:S10]  /*12830*/  SHFL.IDX PT, R2, R0, 0x1, 0x181f ;  /* 0x00381f0000027f89 */ /* 0x001e3400000e0000 */
[----:B------:R-:W-:Y:S01]  /*12840*/  @P0 IMAD R21, R7, 0x2, R22 ;  /* 0x0000000207150824 */ /* 0x000fe200078e0216 */
[----:B0-----:R-:W-:-:S05]  /*12850*/  @P0 LEA R2, P1, R32, R2, 0x1 ;  /* 0x0000000220020211 */ /* 0x001fca00078208ff */
[----:B------:R-:W-:Y:S02]  /*12860*/  @P0 IMAD.X R3, RZ, RZ, R8, P1 ;  /* 0x000000ffff030224 */ /* 0x000fe400008e0608 */
[----:B------:R-:W-:Y:S04]  /*12870*/  SHFL.IDX PT, R8, R6, 0x2, 0x181f ;  /* 0x00581f0006087f89 */ /* 0x000fe800000e0000 */
        /* <DEDUP_REMOVED lines=17> */
[----:B------:R-:W1:Y:S01]  /*12990*/  SHFL.IDX PT, R0, R0, 0x4, 0x181f ;  /* 0x00981f0000007f89 */ /* 0x000e6200000e0000 */
[----:B0-----:R-:W-:-:S05]  /*129a0*/  @P0 LEA R2, P1, R32, R2, 0x1 ;  /* 0x0000000220020211 */ /* 0x001fca00078208ff */
[----:B------:R-:W-:Y:S02]  /*129b0*/  @P0 IMAD.X R3, RZ, RZ, R8, P1 ;  /* 0x000000ffff030224 */ /* 0x000fe400008e0608 */
[----:B------:R0:W2:Y:S04]  /*129c0*/  SHFL.IDX PT, R8, R6, 0x4, 0x181f ;  /* 0x00981f0006087f89 */ /* 0x0000a800000e0000 */
[----:B------:R0:W-:Y:S04]  /*129d0*/  @P0 LDGSTS.E.BYPASS.LTC128B.128 [R21+0x25c00], desc[UR36][R2.64], !P5 ;  /* 0x25c0000002150fae */ /* 0x0001e8000e901d64 */
[----:B------:R0:W-:Y:S04]  /*129e0*/  @P0 LDGSTS.E.BYPASS.LTC128B.128 [R21+0x28400], desc[UR36][R2.64+0x80], !P4 ;  /* 0x2840008002150fae */ /* 0x0001e8000e101d64 */
[----:B------:R0:W-:Y:S04]  /*129f0*/  @P0 LDGSTS.E.BYPASS.LTC128B.128 [R21+0x2ac00], desc[UR36][R2.64+0x100], !P3 ;  /* 0x2ac0010002150fae */ /* 0x0001e8000d901d64 */
[----:B-1----:R0:W-:Y:S02]  /*12a00*/  @P0 LDGSTS.E.BYPASS.LTC128B.128 [R21+0x2d400], desc[UR36][R2.64+0x180], !P2 ;  /* 0x2d40018002150fae */ /* 0x0021e4000d101d64 */
.L_x_330:
[----:B------:R-:W-:Y:S01]  /*12a10*/  ISETP.GE.AND P0, PT, R4, 0x41, PT ;  /* 0x000000410400780c */ /* 0x000fe20003f06270 */
[----:B------:R-:W-:-:S12]  /*12a20*/  BSSY B0, `(.L_x_254) ;  /* 0x0000010000007945 */ /* 0x000fd80003800000 */
[----:B------:R-:W-:Y:S05]  /*12a30*/  @!P0 BRA `(.L_x_255) ;  /* 0x0000000000388947 */ /* 0x000fea0003800000 */
[----:B------:R-:W-:Y:S01]  /*12a40*/  LOP3.LUT P4, RZ, R23, 0x10, RZ, 0xc0, !PT ;  /* 0x0000001017ff7812 */ /* 0x000fe2000788c0ff */
[----:B------:R-:W-:Y:S01]  /*12a50*/  IMAD R7, R7, 0x2, R22 ;  /* 0x0000000207077824 */ /* 0x000fe200078e0216 */
[C---:B------:R-:W-:Y:S02]  /*12a60*/  LOP3.LUT P3, RZ, R23.reuse, 0x8, RZ, 0xc0, !PT ;  /* 0x0000000817ff7812 */ /* 0x040fe4000786c0ff */
[C---:B------:R-:W-:Y:S02]  /*12a70*/  LOP3.LUT P2, RZ, R23.reuse, 0x4, RZ, 0xc0, !PT ;  /* 0x0000000417ff7812 */ /* 0x040fe4000784c0ff */
[----:B------:R-:W-:Y:S02]  /*12a80*/  LOP3.LUT P1, RZ, R23, 0x2, RZ, 0xc0, !PT ;  /* 0x0000000217ff7812 */ /* 0x000fe4000782c0ff */
[----:B0-----:R-:W-:-:S05]  /*12a90*/  LEA R2, P0, R32, R0, 0x1 ;  /* 0x0000000020027211 */ /* 0x001fca00078008ff */
[----:B--2---:R-:W-:-:S05]  /*12aa0*/  IMAD.X R3, RZ, RZ, R8, P0 ;  /* 0x000000ffff037224 */ /* 0x004fca00000e0608 */
[----:B------:R-:W-:Y:S01]  /*12ab0*/  @!PT LDS RZ, [RZ] ;  /* 0x00000000fffff984 */ /* 0x000fe20000000800 */
[----:B------:R-:W-:Y:S01]  /*12ac0*/  @!PT LDS RZ, [RZ] ;  /* 0x00000000fffff984 */ /* 0x000fe20000000800 */
[----:B------:R-:W-:Y:S01]  /*12ad0*/  @!PT LDS RZ, [RZ] ;  /* 0x00000000fffff984 */ /* 0x000fe20000000800 */
[----:B------:R1:W-:Y:S04]  /*12ae0*/  LDGSTS.E.BYPASS.LTC128B.128 [R7+0x26400], desc[UR36][R2.64], !P4 ;  /* 0x2640000002077fae */ /* 0x0003e8000e101d64 */
[----:B------:R1:W-:Y:S04]  /*12af0*/  LDGSTS.E.BYPASS.LTC128B.128 [R7+0x28c00], desc[UR36][R2.64+0x80], !P3 ;  /* 0x28c0008002077fae */ /* 0x0003e8000d901d64 */
[----:B------:R1:W-:Y:S04]  /*12b00*/  LDGSTS.E.BYPASS.LTC128B.128 [R7+0x2b400], desc[UR36][R2.64+0x100], !P2 ;  /* 0x2b40010002077fae */ /* 0x0003e8000d101d64 */
[----:B------:R1:W-:Y:S02]  /*12b10*/  LDGSTS.E.BYPASS.LTC128B.128 [R7+0x2dc00], desc[UR36][R2.64+0x180], !P1 ;  /* 0x2dc0018002077fae */ /* 0x0003e4000c901d64 */
.L_x_255:
[----:B------:R-:W-:Y:S05]  /*12b20*/  BSYNC B0 ;  /* 0x0000000000007941 */ /* 0x000fea0003800000 */
.L_x_254:
[----:B------:R-:W-:Y:S01]  /*12b30*/  NOP ;  /* 0x0000000000007918 */ /* 0x000fe20000000000 */
[----:B------:R-:W-:-:S13]  /*12b40*/  PLOP3.LUT P0, PT, PT, PT, PT, 0x80, 0x0 ;  /* 0x000000000000781c */ /* 0x000fda0003f0f070 */
.L_x_256:
        /* <DEDUP_REMOVED lines=10> */
.L_x_257:
[----:B------:R3:W5:Y:S01]  /*12bf0*/  LDL.LU R0, [R1+0x10] ;  /* 0x0000100001007983 */ /* 0x0007620000300800 */
[----:B------:R-:W-:Y:S01]  /*12c00*/  LOP3.LUT P0, RZ, R23, 0x80, RZ, 0xc0, !PT ;  /* 0x0000008017ff7812 */ /* 0x000fe2000780c0ff */
[----:B------:R3:W-:-:S12]  /*12c10*/  SYNCS.ARRIVE.TRANS64.A1T0 RZ, [R5+URZ+0x38830], RZ ;  /* 0x038830ff05ff79a7 */ /* 0x0007d8000810003f */
[----:B------:R-:W-:Y:S05]  /*12c20*/  WARPSYNC.ALL ;  /* 0x0000000000007948 */ /* 0x000fea0003800000 */
[----:B------:R-:W-:Y:S01]  /*12c30*/  ULDC.64 UR4, c[0x0][0x298] ;  /* 0x0000a60000047ab9 */ /* 0x000fe20000000a00 */
[----:B01----:R-:W-:Y:S01]  /*12c40*/  VIADD R2, R22, 0x14400 ;  /* 0x0001440016027836 */ /* 0x003fe20000000000 */
[----:B------:R-:W-:Y:S01]  /*12c50*/  SEL R29, R29, RZ, !P0 ;  /* 0x000000ff1d1d7207 */ /* 0x000fe20004000000 */
[----:B------:R-:W-:Y:S01]  /*12c60*/  IMAD.WIDE.U32 R6, R35, UR4, RZ ;  /* 0x0000000423067c25 */ /* 0x000fe2000f8e00ff */
[----:B------:R-:W-:Y:S01]  /*12c70*/  BSSY B6, `(.L_x_258) ;  /* 0x000001b000067945 */ /* 0x000fe20003800000 */
[----:B------:R-:W-:Y:S01]  /*12c80*/  BAR.SYNC.DEFER_BLOCKING 0x8, 0x180 ;  /* 0x0206000000007b1d */ /* 0x000fe20000010000 */
[----:B-----5:R-:W-:-:S02]  /*12c90*/  SEL R0, R0, RZ, !P0 ;  /* 0x000000ff00007207 */ /* 0x020fc40004000000 */
[----:B------:R-:W-:-:S03]  /*12ca0*/  LOP3.LUT P0, RZ, R2, 0x3ff, RZ, 0xc0, !PT ;  /* 0x000003ff02ff7812 */ /* 0x000fc6000780c0ff */
[----:B------:R0:W-:Y:S04]  /*12cb0*/  STL [R1+0x10], R0 ;  /* 0x0000100001007387 */ /* 0x0001e80000100800 */
[----:B------:R1:W-:Y:S01]  /*12cc0*/  STL.64 [R1+0x18], R6 ;  /* 0x0000180601007387 */ /* 0x0003e20000100a00 */
[----:B0-----:R-:W-:-:S05]  /*12cd0*/  SHF.R.S32.HI R0, RZ, 0x1f, R35 ;  /* 0x0000001fff007819 */ /* 0x001fca0000011423 */
[----:B------:R-:W-:-:S04]  /*12ce0*/  IMAD R0, R0, UR4, RZ ;  /* 0x0000000400007c24 */ /* 0x000fc8000f8e02ff */
[----:B------:R-:W-:-:S04]  /*12cf0*/  IMAD R0, R35, UR5, R0 ;  /* 0x0000000523007c24 */ /* 0x000fc8000f8e0200 */
[----:B------:R-:W-:Y:S01]  /*12d00*/  IMAD.IADD R35, R7, 0x1, R0 ;  /* 0x0000000107237824 */ /* 0x000fe200078e0200 */
[----:B-1----:R-:W-:Y:S06]  /*12d10*/  @!P0 BRA `(.L_x_259) ;  /* 0x0000000000408947 */ /* 0x002fec0003800000 */
[----:B------:R-:W-:Y:S01]  /*12d20*/  MOV R2, 0x0 ;  /* 0x0000000000027802 */ /* 0x000fe20000000f00 */
[----:B------:R-:W-:Y:S01]  /*12d30*/  ULDC.64 UR6, c[0x4][0xa8] ;  /* 0x01002a0000067ab9 */ /* 0x000fe20000000a00 */
[----:B------:R-:W-:Y:S01]  /*12d40*/  ULDC.64 UR8, c[0x4][0xb0] ;  /* 0x01002c0000087ab9 */ /* 0x000fe20000000a00 */
[----:B------:R-:W-:Y:S01]  /*12d50*/  ULDC.64 UR4, c[0x4][0x20] ;  /* 0x0100080000047ab9 */ /* 0x000fe20000000a00 */
[----:B------:R-:W-:Y:S01]  /*12d60*/  MOV R4, UR6 ;  /* 0x0000000600047c02 */ /* 0x000fe20008000f00 */
[----:B---3--:R-:W-:Y:S01]  /*12d70*/  IMAD.U32 R5, RZ, RZ, UR7 ;  /* 0x00000007ff057e24 */ /* 0x008fe2000f8e00ff */
[----:B------:R-:W0:Y:S01]  /*12d80*/  LDC.64 R2, c[0x4][R2] ;  /* 0x0100000002027b82 */ /* 0x000e220000000a00 */
[----:B------:R-:W-:Y:S02]  /*12d90*/  IMAD.U32 R6, RZ, RZ, UR8 ;  /* 0x00000008ff067e24 */ /* 0x000fe4000f8e00ff */
[----:B------:R-:W-:Y:S02]  /*12da0*/  IMAD.U32 R7, RZ, RZ, UR9 ;  /* 0x00000009ff077e24 */ /* 0x000fe4000f8e00ff */
[----:B------:R-:W-:-:S02]  /*12db0*/  IMAD.U32 R10, RZ, RZ, UR4 ;  /* 0x00000004ff0a7e24 */ /* 0x000fc4000f8e00ff */
[----:B------:R-:W-:Y:S02]  /*12dc0*/  IMAD.U32 R11, RZ, RZ, UR5 ;  /* 0x00000005ff0b7e24 */ /* 0x000fe4000f8e00ff */
[----:B--2---:R-:W-:Y:S02]  /*12dd0*/  IMAD.MOV.U32 R8, RZ, RZ, 0x70 ;  /* 0x00000070ff087424 */ /* 0x004fe400078e00ff */
[----:B------:R-:W-:Y:S02]  /*12de0*/  IMAD.MOV.U32 R12, RZ, RZ, 0x1 ;  /* 0x00000001ff0c7424 */ /* 0x000fe400078e00ff */
[----:B------:R-:W-:-:S07]  /*12df0*/  IMAD.MOV.U32 R13, RZ, RZ, RZ ;  /* 0x000000ffff0d7224 */ /* 0x000fce00078e00ff */
[----:B------:R-:W-:-:S07]  /*12e00*/  LEPC R20, `(.L_x_259) ;  /* 0x000000001014794e */ /* 0x000fce0000000000 */
[----:B0-----:R-:W-:Y:S05]  /*12e10*/  CALL.ABS.NOINC R2 ;  /* 0x0000000002007343 */ /* 0x001fea0003c00000 */
.L_x_259:
[----:B------:R-:W-:Y:S05]  /*12e20*/  BSYNC B6 ;  /* 0x0000000000067941 */ /* 0x000fea0003800000 */
.L_x_258:
[----:B------:R-:W4:Y:S01]  /*12e30*/  LDL.LU R20, [R1+0x10] ;  /* 0x0000100001147983 */ /* 0x000f220000300800 */
[----:B------:R-:W-:Y:S01]  /*12e40*/  ULDC.64 UR4, c[0x0][0x2d8] ;  /* 0x0000b60000047ab9 */ /* 0x000fe20000000a00 */
[----:B------:R-:W0:Y:S02]  /*12e50*/  LDC R6, c[0x0][0x448] ;  /* 0x00011200ff067b82 */ /* 0x000e240000000800 */
[----:B------:R-:W2:Y:S04]  /*12e60*/  LDL.LU.64 R2, [R1+0x18] ;  /* 0x0000180001027983 */ /* 0x000ea80000300a00 */
[----:B------:R1:W5:Y:S01]  /*12e70*/  LDL R10, [R1+0x20] ;  /* 0x00002000010a7983 */ /* 0x0003620000100800 */
[----:B0-----:R-:W-:-:S13]  /*12e80*/  ISETP.NE.AND P0, PT, R6, 0x1, PT ;  /* 0x000000010600780c */ /* 0x001fda0003f05270 */
[----:B---3--:R-:W0:Y:S08]  /*12e90*/  @P0 LDC R5, c[0x0][0x44c] ;  /* 0x00011300ff050b82 */ /* 0x008e300000000800 */
[----:B------:R-:W3:Y:S01]  /*12ea0*/  @P0 LDC R4, c[0x0][0x450] ;  /* 0x00011400ff040b82 */ /* 0x000ee20000000800 */
[----:B--2---:R-:W-:Y:S02]  /*12eb0*/  IMAD.MOV.U32 R3, RZ, RZ, R35 ;  /* 0x000000ffff037224 */ /* 0x004fe400078e0023 */
[----:B------:R-:W-:-:S04]  /*12ec0*/  IMAD.WIDE.U32 R2, R25, UR4, R2 ;  /* 0x0000000419027c25 */ /* 0x000fc8000f8e0002 */
[----:B------:R-:W-:Y:S01]  /*12ed0*/  IMAD R3, R25, UR5, R3 ;  /* 0x0000000519037c24 */ /* 0x000fe2000f8e0203 */
[----:B------:R-:W-:Y:S02]  /*12ee0*/  ULDC.64 UR4, c[0x0][0x2e0] ;  /* 0x0000b80000047ab9 */ /* 0x000fe40000000a00 */
[----:B----4-:R-:W-:Y:S02]  /*12ef0*/  IMAD R0, R20, UR4, RZ ;  /* 0x0000000414007c24 */ /* 0x010fe4000f8e02ff */
[----:B------:R-:W2:Y:S01]  /*12f00*/  S2R R20, SR_TID.X ;  /* 0x0000000000147919 */ /* 0x000ea20000002100 */
[----:B------:R-:W-:-:S04]  /*12f10*/  IMAD.WIDE.U32 R2, R29, UR4, R2 ;  /* 0x000000041d027c25 */ /* 0x000fc8000f8e0002 */
[----:B------:R-:W-:Y:S01]  /*12f20*/  IMAD R0, R29, UR5, R0 ;  /* 0x000000051d007c24 */ /* 0x000fe2000f8e0200 */
[----:B------:R-:W-:-:S03]  /*12f30*/  ULDC.64 UR4, c[0x0][0x2d0] ;  /* 0x0000b40000047ab9 */ /* 0x000fc60000000a00 */
[----:B------:R-:W-:Y:S02]  /*12f40*/  IMAD.IADD R3, R3, 0x1, R0 ;  /* 0x0000000103037824 */ /* 0x000fe400078e0200 */
[----:B------:R-:W-:Y:S01]  /*12f50*/  IMAD.SHL.U32 R0, R17, 0x80, RZ ;  /* 0x0000008011007824 */ /* 0x000fe200078e00ff */
[----:B--2---:R-:W-:-:S04]  /*12f60*/  LOP3.LUT R20, R20, 0x7f, RZ, 0xc0, !PT ;  /* 0x0000007f14147812 */ /* 0x004fc800078ec0ff */
[----:B------:R-:W-:Y:S02]  /*12f70*/  SHF.R.U32.HI R21, RZ, 0x3, R20 ;  /* 0x00000003ff157819 */ /* 0x000fe40000011614 */
[----:B------:R-:W2:Y:S02]  /*12f80*/  S2R R20, SR_TID.X ;  /* 0x0000000000147919 */ /* 0x000ea40000002100 */
[----:B--2---:R-:W-:-:S05]  /*12f90*/  IMAD.SHL.U32 R20, R20, 0x10, RZ ;  /* 0x0000001014147824 */ /* 0x004fca00078e00ff */
[----:B------:R-:W-:-:S04]  /*12fa0*/  LOP3.LUT R20, R21, 0x70, R20, 0xf8, !PT ;  /* 0x0000007015147812 */ /* 0x000fc800078ef814 */
[----:B------:R-:W-:-:S05]  /*12fb0*/  LOP3.LUT R7, R20, R0, RZ, 0xfc, !PT ;  /* 0x0000000014077212 */ /* 0x000fca00078efcff */
[----:B0-----:R-:W-:-:S04]  /*12fc0*/  @P0 IMAD.HI.U32 R8, R7, R5, RZ ;  /* 0x0000000507080227 */ /* 0x001fc800078e00ff */
[----:B------:R-:W-:Y:S01]  /*12fd0*/  IMAD.MOV.U32 R5, RZ, RZ, R7 ;  /* 0x000000ffff057224 */ /* 0x000fe200078e0007 */
[----:B---3--:R-:W-:Y:S01]  /*12fe0*/  @P0 SHF.R.U32.HI R5, RZ, R4, R8 ;  /* 0x00000004ff050219 */ /* 0x008fe20000011608 */
[----:B------:R-:W0:Y:S04]  /*12ff0*/  S2R R20, SR_TID.X ;  /* 0x0000000000147919 */ /* 0x000e280000002100 */
[----:B------:R-:W-:-:S04]  /*13000*/  IMAD.MOV R4, RZ, RZ, -R5 ;  /* 0x000000ffff047224 */ /* 0x000fc800078e0a05 */
[----:B------:R-:W-:Y:S01]  /*13010*/  IMAD R4, R6, R4, R7 ;  /* 0x0000000406047224 */ /* 0x000fe200078e0207 */
[----:B------:R-:W-:Y:S01]  /*13020*/  SHF.R.S32.HI R7, RZ, 0x1f, R5 ;  /* 0x0000001fff077819 */ /* 0x000fe20000011405 */
[----:B------:R-:W-:-:S04]  /*13030*/  IMAD.WIDE.U32 R2, R5, UR4, R2 ;  /* 0x0000000405027c25 */ /* 0x000fc8000f8e0002 */
[----:B------:R-:W-:-:S04]  /*13040*/  IMAD R7, R7, UR4, RZ ;  /* 0x0000000407077c24 */ /* 0x000fc8000f8e02ff */
[----:B------:R-:W-:Y:S01]  /*13050*/  IMAD R7, R5, UR5, R7 ;  /* 0x0000000505077c24 */ /* 0x000fe2000f8e0207 */
[----:B------:R-:W-:Y:S01]  /*13060*/  SHF.R.S32.HI R5, RZ, 0x1f, R4 ;  /* 0x0000001fff057819 */ /* 0x000fe20000011404 */
[----:B------:R-:W-:Y:S02]  /*13070*/  ULDC.64 UR4, c[0x0][0x2c8] ;  /* 0x0000b20000047ab9 */ /* 0x000fe40000000a00 */
[----:B------:R-:W-:Y:S02]  /*13080*/  IMAD.IADD R3, R3, 0x1, R7 ;  /* 0x0000000103037824 */ /* 0x000fe400078e0207 */
[----:B------:R-:W-:Y:S02]  /*13090*/  IMAD R5, R5, UR4, RZ ;  /* 0x0000000405057c24 */ /* 0x000fe4000f8e02ff */
[----:B------:R-:W-:-:S04]  /*130a0*/  IMAD.WIDE.U32 R2, R4, UR4, R2 ;  /* 0x0000000404027c25 */ /* 0x000fc8000f8e0002 */
[----:B------:R-:W-:Y:S01]  /*130b0*/  IMAD R5, R4, UR5, R5 ;  /* 0x0000000504057c24 */ /* 0x000fe2000f8e0205 */
[----:B------:R-:W-:-:S04]  /*130c0*/  ULDC.64 UR4, c[0x0][0x280] ;  /* 0x0000a00000047ab9 */ /* 0x000fc80000000a00 */
[----:B------:R-:W-:Y:S02]  /*130d0*/  IADD3 R3, R3, R5, RZ ;  /* 0x0000000503037210 */ /* 0x000fe40007ffe0ff */
[----:B------:R-:W-:Y:S01]  /*130e0*/  LEA R5, P0, R2, UR4, 0x1 ;  /* 0x0000000402057c11 */ /* 0x000fe2000f8008ff */
[----:B------:R-:W-:Y:S01]  /*130f0*/  ULDC UR4, c[0x0][0x2b8] ;  /* 0x0000ae0000047ab9 */ /* 0x000fe20000000800 */
[----:B0-----:R-:W-:Y:S02]  /*13100*/  LOP3.LUT R20, R20, 0x7f, RZ, 0xc0, !PT ;  /* 0x0000007f14147812 */ /* 0x001fe400078ec0ff */
[----:B------:R-:W-:Y:S01]  /*13110*/  LEA.HI.X R4, R2, UR5, R3, 0x1, P0 ;  /* 0x0000000502047c11 */ /* 0x000fe200080f0c03 */
[----:B------:R-:W-:Y:S01]  /*13120*/  UMOV UR5, 0xffffffff ;  /* 0xffffffff00057882 */ /* 0x000fe20000000000 */
[----:B------:R-:W-:Y:S02]  /*13130*/  ISETP.GE.AND P4, PT, R32, UR4, PT ;  /* 0x0000000420007c0c */ /* 0x000fe4000bf86270 */
[----:B------:R-:W-:-:S02]  /*13140*/  ISETP.GE.AND P3, PT, R37, UR4, PT ;  /* 0x0000000425007c0c */ /* 0x000fc4000bf66270 */
[----:B------:R-:W-:Y:S02]  /*13150*/  ISETP.GE.AND P2, PT, R36, UR4, PT ;  /* 0x0000000424007c0c */ /* 0x000fe4000bf46270 */
[----:B------:R-:W-:Y:S02]  /*13160*/  ISETP.GE.AND P1, PT, R34, UR4, PT ;  /* 0x0000000422007c0c */ /* 0x000fe4000bf26270 */
[----:B------:R-:W-:Y:S01]  /*13170*/  SHF.R.U32.HI R9, RZ, 0x3, R20 ;  /* 0x00000003ff097819 */ /* 0x000fe20000011614 */
[----:B-1----:R-:W-:Y:S10]  /*13180*/  BRA.DIV UR5, `(.L_x_260) ;  /* 0x0000003a05a07947 */ /* 0x002ff4000b800000 */
[----:B------:R-:W0:Y:S01]  /*13190*/  SHFL.IDX PT, R14, R5, RZ, 0x181f ;  /* 0x00181fff050e7589 */ /* 0x000e2200000e0000 */
[----:B-----5:R-:W-:Y:S02]  /*131a0*/  IMAD R6, R10, R6, RZ ;  /* 0x000000060a067224 */ /* 0x020fe400078e02ff */
[----:B------:R-:W-:Y:S01]  /*131b0*/  IMAD.IADD R0, R9, 0x1, R0 ;  /* 0x0000000109007824 */ /* 0x000fe200078e0200 */
[----:B------:R-:W1:Y:S03]  /*131c0*/  SHFL.IDX PT, R2, R4, RZ, 0x181f ;  /* 0x00181fff04027589 */ /* 0x000e6600000e0000 */
[C---:B------:R-:W-:Y:S01]  /*131d0*/  VIADD R7, R0.reuse, 0x10 ;  /* 0x0000001000077836 */ /* 0x040fe20000000000 */
[----:B------:R-:W-:-:S13]  /*131e0*/  ISETP.GE.AND P0, PT, R0, R6, PT ;  /* 0x000000060000720c */ /* 0x000fda0003f06270 */
[----:B0-----:R-:W-:-:S05]  /*131f0*/  @!P0 LEA R14, P5, R32, R14, 0x1 ;  /* 0x0000000e200e8211 */ /* 0x001fca00078a08ff */
[----:B-1----:R-:W-:Y:S02]  /*13200*/  @!P0 IMAD.X R3, RZ, RZ, R2, P5 ;  /* 0x000000ffff038224 */ /* 0x002fe400028e0602 */
[----:B------:R-:W-:Y:S02]  /*13210*/  @!P0 IMAD.MOV.U32 R2, RZ, RZ, R14 ;  /* 0x000000ffff028224 */ /* 0x000fe400078e000e */
[----:B------:R-:W0:Y:S04]  /*13220*/  SHFL.IDX PT, R14, R5, 0x1, 0x181f ;  /* 0x00381f00050e7f89 */ /* 0x000e2800000e0000 */
[----:B------:R-:W-:Y:S04]  /*13230*/  @!P0 LDGSTS.E.BYPASS.LTC128B.128 [R33+0x14400], desc[UR36][R2.64], !P4 ;  /* 0x1440000002218fae */ /* 0x000fe8000e101d64 */
[----:B------:R-:W-:Y:S04]  /*13240*/  @!P0 LDGSTS.E.BYPASS.LTC128B.128 [R33+0x18400], desc[UR36][R2.64+0x80], !P3 ;  /* 0x1840008002218fae */ /* 0x000fe8000d901d64 */
[----:B------:R-:W-:Y:S04]  /*13250*/  @!P0 LDGSTS.E.BYPASS.LTC128B.128 [R33+0x1c400], desc[UR36][R2.64+0x100], !P2 ;  /* 0x1c40010002218fae */ /* 0x000fe8000d101d64 */
[----:B------:R1:W-:Y:S01]  /*13260*/  @!P0 LDGSTS.E.BYPASS.LTC128B.128 [R33+0x20400], desc[UR36][R2.64+0x180], !P1 ;  /* 0x2040018002218fae */ /* 0x0003e2000c901d64 */
[----:B------:R-:W-:-:S03]  /*13270*/  ISETP.GE.AND P0, PT, R7, R6, PT ;  /* 0x000000060700720c */ /* 0x000fc60003f06270 */
[----:B-1----:R-:W1:Y:S10]  /*13280*/  SHFL.IDX PT, R2, R4, 0x1, 0x181f ;  /* 0x00381f0004027f89 */ /* 0x002e7400000e0000 */
[----:B0-----:R-:W-:-:S05]  /*13290*/  @!P0 LEA R14, P5, R32, R14, 0x1 ;  /* 0x0000000e200e8211 */ /* 0x001fca00078a08ff */
[----:B-1----:R-:W-:Y:S02]  /*132a0*/  @!P0 IMAD.X R7, RZ, RZ, R2, P5 ;  /* 0x000000ffff078224 */ /* 0x002fe400028e0602 */
[----:B------:R-:W-:Y:S02]  /*132b0*/  @!P0 IMAD.MOV.U32 R2, RZ, RZ, R14 ;  /* 0x000000ffff028224 */ /* 0x000fe400078e000e */
[----:B------:R-:W-:Y:S01]  /*132c0*/  @!P0 IMAD.MOV.U32 R3, RZ, RZ, R7 ;  /* 0x000000ffff038224 */ /* 0x000fe200078e0007 */
[----:B------:R-:W0:Y:S01]  /*132d0*/  SHFL.IDX PT, R14, R5, 0x2, 0x181f ;  /* 0x00581f00050e7f89 */ /* 0x000e2200000e0000 */
[----:B------:R-:W-:-:S03]  /*132e0*/  VIADD R7, R0, 0x20 ;  /* 0x0000002000077836 */ /* 0x000fc60000000000 */
        /* <DEDUP_REMOVED lines=23> */
[----:B------:R-:W-:-:S03]  /*13460*/  IADD3 R7, R0, 0x40, RZ ;  /* 0x0000004000077810 */ /* 0x000fc60007ffe0ff */
        /* <DEDUP_REMOVED lines=34> */
[----:B------:R0:W1:Y:S04]  /*13690*/  SHFL.IDX PT, R14, R5, 0x7, 0x181f ;  /* 0x00f81f00050e7f89 */ /* 0x00006800000e0000 */
[----:B------:R0:W-:Y:S04]  /*136a0*/  @!P0 LDGSTS.E.BYPASS.LTC128B.128 [R33+0x17400], desc[UR36][R2.64], !P4 ;  /* 0x1740000002218fae */ /* 0x0001e8000e101d64 */
[----:B------:R0:W-:Y:S04]  /*136b0*/  @!P0 LDGSTS.E.BYPASS.LTC128B.128 [R33+0x1b400], desc[UR36][R2.64+0x80], !P3 ;  /* 0x1b40008002218fae */ /* 0x0001e8000d901d64 */
[----:B------:R0:W-:Y:S04]  /*136c0*/  @!P0 LDGSTS.E.BYPASS.LTC128B.128 [R33+0x1f400], desc[UR36][R2.64+0x100], !P2 ;  /* 0x1f40010002218fae */ /* 0x0001e8000d101d64 */
[----:B------:R0:W-:Y:S04]  /*136d0*/  @!P0 LDGSTS.E.BYPASS.LTC128B.128 [R33+0x23400], desc[UR36][R2.64+0x180], !P1 ;  /* 0x2340018002218fae */ /* 0x0001e8000c901d64 */
[----:B------:R0:W2:Y:S02]  /*136e0*/  SHFL.IDX PT, R7, R4, 0x7, 0x181f ;  /* 0x00f81f0004077f89 */ /* 0x0000a400000e0000 */
.L_x_347:
[----:B0-----:R-:W-:Y:S01]  /*136f0*/  VIADD R3, R0, 0x70 ;  /* 0x0000007000037836 */ /* 0x001fe20000000000 */
[----:B------:R-:W-:Y:S04]  /*13700*/  BSSY B0, `(.L_x_261) ;  /* 0x000000c000007945 */ /* 0x000fe80003800000 */
[----:B------:R-:W-:-:S13]  /*13710*/  ISETP.GE.AND P0, PT, R3, R6, PT ;  /* 0x000000060300720c */ /* 0x000fda0003f06270 */
[----:B------:R-:W-:Y:S05]  /*13720*/  @P0 BRA `(.L_x_262) ;  /* 0x0000000000240947 */ /* 0x000fea0003800000 */
[----:B-1----:R-:W-:-:S05]  /*13730*/  LEA R2, P0, R32, R14, 0x1 ;  /* 0x0000000e20027211 */ /* 0x002fca00078008ff */
        /* <DEDUP_REMOVED lines=8> */
.L_x_262:
[----:B------:R-:W-:Y:S05]  /*137c0*/  BSYNC B0 ;  /* 0x0000000000007941 */ /* 0x000fea0003800000 */
.L_x_261:
[----:B------:R-:W-:Y:S01]  /*137d0*/  NOP ;  /* 0x0000000000007918 */ /* 0x000fe20000000000 */
[----:B------:R-:W-:-:S13]  /*137e0*/  PLOP3.LUT P0, PT, PT, PT, PT, 0x80, 0x0 ;  /* 0x000000000000781c */ /* 0x000fda0003f0f070 */
.L_x_263:
[----:B------:R-:W-:Y:S02]  /*137f0*/  PLOP3.LUT P1, PT, P1, P0, PT, 0xa2, 0x0 ;  /* 0x000000000000781c */ /* 0x000fe40000f21472 */
[----:B------:R-:W-:-:S08]  /*13800*/  @P0 R2UR P1, UR4, R22 ;  /* 0x00000000160402ca */ /* 0x000fd00000020000 */
[----:B------:R-:W-:-:S05]  /*13810*/  @P0 PLOP3.LUT P0, PT, P1, PT, PT, 0x80, 0x0 ;  /* 0x000000000000081c */ /* 0x000fca0000f0f070 */
[----:B------:R-:W-:Y:S01]  /*13820*/  @!P1 SYNCS.ARRIVE.TRANS64.RED.A0T1 RZ, [UR4+0x38800], RZ ;  /* 0x038800ffffff99a7 */ /* 0x000fe20008200404 */
[----:B------:R-:W-:Y:S07]  /*13830*/  @!P1 ARRIVES.LDGSTSBAR.64.TRANSCNT [UR4+0x38800] ;  /* 0x03880000ff0099b0 */ /* 0x000fee0008000a84 */
[----:B------:R-:W-:Y:S05]  /*13840*/  @P0 BRA.U.ANY `(.L_x_263) ;  /* 0xfffffffd00e80947 */ /* 0x000fea000393ffff */
[----:B0-----:R-:W3:Y:S04]  /*13850*/  LDL.LU R3, [R1+0x28] ;  /* 0x0000280001037983 */ /* 0x001ee80000300800 */
[----:B------:R-:W4:Y:S01]  /*13860*/  LDL.LU R2, [R1+0x24] ;  /* 0x0000240001027983 */ /* 0x000f220000300800 */
[----:B---3--:R-:W-:-:S05]  /*13870*/  VIADD R3, R3, 0x1 ;  /* 0x0000000103037836 */ /* 0x008fca0000000000 */
[----:B------:R-:W-:Y:S01]  /*13880*/  LEA.HI R0, R3, R3, RZ, 0x1 ;  /* 0x0000000303007211 */ /* 0x000fe200078f08ff */
[----:B------:R0:W-:Y:S03]  /*13890*/  STL [R1+0x28], R3 ;  /* 0x0000280301007387 */ /* 0x0001e60000100800 */
[----:B------:R-:W-:-:S05]  /*138a0*/  LOP3.LUT R0, R0, 0xfffffffe, RZ, 0xc0, !PT ;  /* 0xfffffffe00007812 */ /* 0x000fca00078ec0ff */
[----:B0-----:R-:W-:Y:S01]  /*138b0*/  IMAD.IADD R3, R3, 0x1, -R0 ;  /* 0x0000000103037824 */ /* 0x001fe200078e0a00 */
[----:B----4-:R-:W-:-:S04]  /*138c0*/  IADD3 R0, R2, -0x2, RZ ;  /* 0xfffffffe02007810 */ /* 0x010fc80007ffe0ff */
[----:B------:R-:W-:Y:S01]  /*138d0*/  SHF.L.U32 R3, R3, 0x1f, RZ ;  /* 0x0000001f03037819 */ /* 0x000fe200000006ff */
[----:B------:R-:W-:Y:S01]  /*138e0*/  NOP ;  /* 0x0000000000007918 */ /* 0x000fe20000000000 */
[----:B------:R0:W-:Y:S01]  /*138f0*/  SYNCS.ARRIVE.TRANS64.A1T0 RZ, [R22+URZ+0x38800], RZ ;  /* 0x038800ff16ff79a7 */ /* 0x0001e2000810003f */
[----:B------:R-:W-:Y:S01]  /*13900*/  BSSY B0, `(.L_x_264) ;  /* 0x0000003000007945 */ /* 0x000fe20003800000 */
[----:B------:R-:W3:Y:S03]  /*13910*/  SYNCS.PHASECHK.TRANS64.TRYWAIT P0, [R22+URZ+0x38820], R3 ;  /* 0x03882003160075a7 */ /* 0x000ee6000800017f */
[----:B0--3--:R-:W-:Y:S05]  /*13920*/  @!P0 BRA `(.L_x_265) ;  /* 0x0000003c00708947 */ /* 0x009fea0003800000 */
.L_x_348:
[----:B------:R-:W-:Y:S05]  /*13930*/  BSYNC B0 ;  /* 0x0000000000007941 */ /* 0x000fea0003800000 */
.L_x_264:
[----:B------:R-:W3:Y:S01]  /*13940*/  LDL R2, [R1+0x4] ;  /* 0x0000040001027983 */ /* 0x000ee20000100800 */
[----:B------:R-:W-:Y:S01]  /*13950*/  BSSY B0, `(.L_x_266) ;  /* 0x0000110000007945 */ /* 0x000fe20003800000 */
[----:B---3--:R-:W-:-:S13]  /*13960*/  ISETP.GE.AND P0, PT, R0, R2, PT ;  /* 0x000000020000720c */ /* 0x008fda0003f06270 */
[----:B------:R-:W-:Y:S05]  /*13970*/  @!P0 BRA `(.L_x_267) ;  /* 0x0000001000348947 */ /* 0x000fea0003800000 */
[----:B------:R-:W-:Y:S01]  /*13980*/  ULDC UR4, c[0x0][0x2f4] ;  /* 0x0000bd0000047ab9 */ /* 0x000fe20000000800 */
[----:B------:R-:W-:Y:S01]  /*13990*/  IMAD.MOV.U32 R17, RZ, RZ, R28 ;  /* 0x000000ffff117224 */ /* 0x000fe200078e001c */
[----:B------:R-:W-:Y:S01]  /*139a0*/  ISETP.GE.AND P4, PT, R32, UR4, PT ;  /* 0x0000000420007c0c */ /* 0x000fe2000bf86270 */
[----:B--2---:R-:W-:Y:S01]  /*139b0*/  IMAD.MOV.U32 R7, RZ, RZ, R27 ;  /* 0x000000ffff077224 */ /* 0x004fe200078e001b */
[----:B------:R-:W-:Y:S01]  /*139c0*/  ISETP.GE.AND P3, PT, R37, UR4, PT ;  /* 0x0000000425007c0c */ /* 0x000fe2000bf66270 */
[----:B------:R-:W-:Y:S01]  /*139d0*/  IMAD.MOV.U32 R29, RZ, RZ, R26 ;  /* 0x000000ffff1d7224 */ /* 0x000fe200078e001a */
[----:B------:R-:W-:Y:S02]  /*139e0*/  ISETP.GE.AND P2, PT, R36, UR4, PT ;  /* 0x0000000424007c0c */ /* 0x000fe4000bf46270 */
[----:B------:R-:W-:-:S13]  /*139f0*/  ISETP.GE.AND P1, PT, R34, UR4, PT ;  /* 0x0000000422007c0c */ /* 0x000fda000bf26270 */
.L_x_280:
[----:B------:R-:W2:Y:S04]  /*13a00*/  LDL R6, [R1+0x8] ;  /* 0x0000080001067983 */ /* 0x000ea80000100800 */
[----:B------:R-:W3:Y:S01]  /*13a10*/  LDL R8, [R1+0xc] ;  /* 0x00000c0001087983 */ /* 0x000ee20000100800 */
[----:B------:R-:W4:Y:S01]  /*13a20*/  S2R R2, SR_TID.X ;  /* 0x0000000000027919 */ /* 0x000f220000002100 */
[----:B------:R-:W1:Y:S01]  /*13a30*/  S2R R9, SR_TID.X ;  /* 0x0000000000097919 */ /* 0x000e620000002100 */
[----:B----4-:R-:W-:-:S04]  /*13a40*/  LOP3.LUT R2, R2, 0x7f, RZ, 0xc0, !PT ;  /* 0x0000007f02027812 */ /* 0x010fc800078ec0ff */
[----:B0-----:R-:W-:Y:S02]  /*13a50*/  SHF.R.U32.HI R3, RZ, 0x3, R2 ;  /* 0x00000003ff037819 */ /* 0x001fe40000011602 */
[----:B------:R-:W0:Y:S01]  /*13a60*/  LDC R2, c[0x0][0x430] ;  /* 0x00010c00ff027b82 */ /* 0x000e220000000800 */
[----:B-1----:R-:W-:-:S05]  /*13a70*/  IMAD.SHL.U32 R9, R9, 0x10, RZ ;  /* 0x0000001009097824 */ /* 0x002fca00078e00ff */
[----:B------:R-:W-:-:S04]  /*13a80*/  LOP3.LUT R9, R3, 0x70, R9, 0xf8, !PT ;  /* 0x0000007003097812 */ /* 0x000fc800078ef809 */
[----:B------:R-:W-:-:S13]  /*13a90*/  ISETP.GT.U32.AND P6, PT, R9, 0x4f, PT ;  /* 0x0000004f0900780c */ /* 0x000fda0003fc4070 */
[----:B------:R-:W3:Y:S01]  /*13aa0*/  @!P6 LDC.64 R4, c[0x0][0x428] ;  /* 0x00010a00ff04eb82 */ /* 0x000ee20000000a00 */
[----:B0-----:R-:W-:-:S13]  /*13ab0*/  ISETP.NE.AND P0, PT, R2, 0x1, PT ;  /* 0x000000010200780c */ /* 0x001fda0003f05270 */
[----:B------:R-:W0:Y:S08]  /*13ac0*/  @P0 LDC R3, c[0x0][0x434] ;  /* 0x00010d00ff030b82 */ /* 0x000e300000000800 */
[----:B------:R-:W1:Y:S01]  /*13ad0*/  @P0 LDC R2, c[0x0][0x438] ;  /* 0x00010e00ff020b82 */ /* 0x000e620000000800 */
[----:B--2---:R-:W-:-:S04]  /*13ae0*/  IMAD R6, R0, 0x50, R6 ;  /* 0x0000005000067824 */ /* 0x004fc800078e0206 */
[----:B------:R-:W-:-:S04]  /*13af0*/  IMAD.IADD R6, R9, 0x1, R6 ;  /* 0x0000000109067824 */ /* 0x000fc800078e0206 */
[----:B0-----:R-:W-:-:S04]  /*13b00*/  @P0 IMAD.HI.U32 R3, R6, R3, RZ ;  /* 0x0000000306030227 */ /* 0x001fc800078e00ff */
[----:B------:R-:W-:Y:S01]  /*13b10*/  IMAD.MOV.U32 R10, RZ, RZ, R6 ;  /* 0x000000ffff0a7224 */ /* 0x000fe200078e0006 */
[----:B-1----:R-:W-:Y:S01]  /*13b20*/  @P0 SHF.R.U32.HI R10, RZ, R2, R3 ;  /* 0x00000002ff0a0219 */ /* 0x002fe20000011603 */
[----:B---3--:R-:W-:Y:S02]  /*13b30*/  @!P6 IMAD R2, R8, R4, RZ ;  /* 0x000000040802e224 */ /* 0x008fe400078e02ff */
[----:B------:R-:W0:Y:S01]  /*13b40*/  @!P6 LDC.64 R8, c[0x0][0x418] ;  /* 0x00010600ff08eb82 */ /* 0x000e220000000a00 */
[----:B------:R-:W-:Y:S01]  /*13b50*/  @!P6 SHF.R.S32.HI R3, RZ, 0x1f, R10 ;  /* 0x0000001fff03e819 */ /* 0x000fe2000001140a */
[----:B------:R-:W-:Y:S02]  /*13b60*/  @!P6 IMAD R5, R30, R5, R2 ;  /* 0x000000051e05e224 */ /* 0x000fe400078e0202 */
[----:B------:R-:W-:-:S04]  /*13b70*/  @!P6 IMAD.MOV.U32 R2, RZ, RZ, R10 ;  /* 0x000000ffff02e224 */ /* 0x000fc800078e000a */
[----:B------:R-:W-:-:S04]  /*13b80*/  @!P6 IMAD.WIDE.U32 R2, R30, R4, R2 ;  /* 0x000000041e02e225 */ /* 0x000fc800078e0002 */
[----:B------:R-:W-:Y:S02]  /*13b90*/  @!P6 IMAD.IADD R5, R5, 0x1, R3 ;  /* 0x000000010505e824 */ /* 0x000fe400078e0203 */
[----:B------:R-:W-:Y:S01]  /*13ba0*/  IMAD.MOV.U32 R4, RZ, RZ, RZ ;  /* 0x000000ffff047224 */ /* 0x000fe200078e00ff */
[----:B0-----:R-:W-:-:S04]  /*13bb0*/  @!P6 LEA R8, P0, R2, R8, 0x2 ;  /* 0x000000080208e211 */ /* 0x001fc800078010ff */
[----:B------:R-:W-:-:S05]  /*13bc0*/  @!P6 LEA.HI.X R9, R2, R9, R5, 0x2, P0 ;  /* 0x000000090209e211 */ /* 0x000fca00000f1405 */
[----:B------:R0:W5:Y:S01]  /*13bd0*/  @!P6 LDG.E R4, desc[UR36][R8.64] ;  /* 0x000000240804e981 */ /* 0x000162000c1e1900 */
[----:B------:R-:W-:Y:S01]  /*13be0*/  LOP3.LUT P5, RZ, R23, 0x20, RZ, 0xc0, !PT ;  /* 0x0000002017ff7812 */ /* 0x000fe200078ac0ff */
[----:B------:R-:W-:Y:S01]  /*13bf0*/  VIADD R27, R7, 0x1 ;  /* 0x00000001071b7836 */ /* 0x000fe20000000000 */
[----:B------:R-:W-:Y:S05]  /*13c00*/  YIELD ;  /* 0x0000000000007946 */ /* 0x000fea0003800000 */
[----:B------:R-:W-:Y:S01]  /*13c10*/  ISETP.NE.AND P0, PT, R27, 0x2, PT ;  /* 0x000000021b00780c */ /* 0x000fe20003f05270 */
[----:B------:R-:W-:Y:S01]  /*13c20*/  IMAD.MOV R5, RZ, RZ, -R10 ;  /* 0x000000ffff057224 */ /* 0x000fe200078e0a0a */
[----:B------:R-:W-:-:S02]  /*13c30*/  ULDC UR4, c[0x0][0x430] ;  /* 0x00010c0000047ab9 */ /* 0x000fc40000000800 */
[----:B------:R-:W-:Y:S01]  /*13c40*/  SEL R28, RZ, 0x1, P0 ;  /* 0x00000001ff1c7807 */ /* 0x000fe20000000000 */
[----:B------:R-:W-:Y:S01]  /*13c50*/  IMAD R5, R5, UR4, R6 ;  /* 0x0000000405057c24 */ /* 0x000fe2000f8e0206 */
[----:B------:R-:W-:Y:S01]  /*13c60*/  SEL R27, R27, RZ, P0 ;  /* 0x000000ff1b1b7207 */ /* 0x000fe20000000000 */
[----:B------:R-:W-:Y:S01]  /*13c70*/  IMAD.MOV.U32 R26, RZ, RZ, R0 ;  /* 0x000000ffff1a7224 */ /* 0x000fe200078e0000 */
[----:B------:R-:W-:Y:S01]  /*13c80*/  LOP3.LUT R28, R17, R28, RZ, 0x3c, !PT ;  /* 0x0000001c111c7212 */ /* 0x000fe200078e3cff */
[----:B0-----:R-:W-:Y:S06]  /*13c90*/  @!P5 BRA `(.L_x_268) ;  /* 0x000000000004d947 */ /* 0x001fec0003800000 */
[----:B------:R-:W-:Y:S01]  /*13ca0*/  BPT.TRAP 0x1 ;  /* 0x000000040000795c */ /* 0x000fe20000300000 */
.L_x_268:
[----:B------:R-:W-:Y:S01]  /*13cb0*/  IMAD R6, R27, 0x8, R22 ;  /* 0x000000081b067824 */ /* 0x000fe200078e0216 */
[----:B------:R-:W-:Y:S01]  /*13cc0*/  SHF.L.U32 R3, R28, 0x1f, RZ ;  /* 0x0000001f1c037819 */ /* 0x000fe200000006ff */
[----:B------:R-:W-:Y:S03]  /*13cd0*/  BSSY B1, `(.L_x_269) ;  /* 0x0000003000017945 */ /* 0x000fe60003800000 */
[----:B------:R-:W0:Y:S02]  /*13ce0*/  SYNCS.PHASECHK.TRANS64.TRYWAIT P0, [R6+URZ+0x38840], R3 ;  /* 0x03884003060075a7 */ /* 0x000e24000800017f */
[----:B0-----:R-:W-:Y:S05]  /*13cf0*/  @!P0 BRA `(.L_x_270) ;  /* 0x0000003800908947 */ /* 0x001fea0003800000 */
.L_x_349:
[----:B------:R-:W-:Y:S05]  /*13d00*/  BSYNC B1 ;  /* 0x0000000000017941 */ /* 0x000fea0003800000 */
.L_x_269:
[----:B------:R-:W-:Y:S01]  /*13d10*/  SHF.R.S32.HI R20, RZ, 0x1f, R5 ;  /* 0x0000001fff147819 */ /* 0x000fe20000011405 */
[----:B------:R-:W-:Y:S01]  /*13d20*/  ULDC.64 UR4, c[0x0][0x300] ;  /* 0x0000c00000047ab9 */ /* 0x000fe20000000a00 */
[----:B-----5:R-:W-:Y:S01]  /*13d30*/  SHF.R.S32.HI R21, RZ, 0x1f, R4 ;  /* 0x0000001fff157819 */ /* 0x020fe20000011404 */
[----:B0-----:R-:W-:Y:S01]  /*13d40*/  IMAD.WIDE.U32 R2, R5, UR4, RZ ;  /* 0x0000000405027c25 */ /* 0x001fe2000f8e00ff */
[----:B------:R-:W-:Y:S01]  /*13d50*/  ULDC.64 UR6, c[0x0][0x2e8] ;  /* 0x0000ba0000067ab9 */ /* 0x000fe20000000a00 */
[----:B------:R-:W-:Y:S02]  /*13d60*/  LOP3.LUT P5, RZ, R23, 0x2, RZ, 0xc0, !PT ;  /* 0x0000000217ff7812 */ /* 0x000fe400078ac0ff */
[----:B------:R-:W-:Y:S02]  /*13d70*/  IMAD R0, R20, UR4, RZ ;  /* 0x0000000414007c24 */ /* 0x000fe4000f8e02ff */
[----:B------:R-:W-:Y:S02]  /*13d80*/  IMAD R9, R27, 0x5000, R31 ;  /* 0x000050001b097824 */ /* 0x000fe400078e021f */
[----:B------:R-:W-:Y:S01]  /*13d90*/  IMAD R0, R5, UR5, R0 ;  /* 0x0000000505007c24 */ /* 0x000fe2000f8e0200 */
[----:B------:R-:W-:-:S03]  /*13da0*/  ULDC.64 UR4, c[0x0][0x310] ;  /* 0x0000c40000047ab9 */ /* 0x000fc60000000a00 */
[----:B------:R-:W-:Y:S02]  /*13db0*/  IMAD.IADD R3, R3, 0x1, R0 ;  /* 0x0000000103037824 */ /* 0x000fe400078e0200 */
[----:B------:R-:W-:Y:S02]  /*13dc0*/  IMAD R0, R21, UR4, RZ ;  /* 0x0000000415007c24 */ /* 0x000fe4000f8e02ff */
[----:B------:R-:W-:-:S04]  /*13dd0*/  IMAD.WIDE.U32 R2, R4, UR4, R2 ;  /* 0x0000000404027c25 */ /* 0x000fc8000f8e0002 */
[----:B------:R-:W-:Y:S01]  /*13de0*/  IMAD R0, R4, UR5, R0 ;  /* 0x0000000504007c24 */ /* 0x000fe2000f8e0200 */
[----:B------:R-:W-:-:S03]  /*13df0*/  ULDC.64 UR4, c[0x0][0x308] ;  /* 0x0000c20000047ab9 */ /* 0x000fc60000000a00 */
[----:B------:R-:W-:Y:S02]  /*13e00*/  IMAD.IADD R3, R3, 0x1, R0 ;  /* 0x0000000103037824 */ /* 0x000fe400078e0200 */
[----:B------:R-:W-:Y:S01]  /*13e10*/  IMAD.WIDE.U32 R2, R25, UR4, R2 ;  /* 0x0000000419027c25 */ /* 0x000fe2000f8e0002 */
[----:B------:R-:W-:-:S03]  /*13e20*/  UMOV UR4, 0xffffffff ;  /* 0xffffffff00047882 */ /* 0x000fc60000000000 */
[----:B------:R-:W-:Y:S01]  /*13e30*/  IMAD R10, R25, UR5, R3 ;  /* 0x00000005190a7c24 */ /* 0x000fe2000f8e0203 */
[----:B------:R-:W-:-:S04]  /*13e40*/  LEA R8, P0, R2, UR6, 0x1 ;  /* 0x0000000602087c11 */ /* 0x000fc8000f8008ff */
[----:B------:R-:W-:Y:S01]  /*13e50*/  LEA.HI.X R10, R2, UR7, R10, 0x1, P0 ;  /* 0x00000007020a7c11 */ /* 0x000fe200080f0c0a */
[----:B------:R-:W-:Y:S08]  /*13e60*/  BRA.DIV UR4, `(.L_x_271) ;  /* 0x0000003a04487947 */ /* 0x000ff0000b800000 */
[----:B------:R-:W0:Y:S01]  /*13e70*/  SHFL.IDX PT, R2, R8, RZ, 0x181f ;  /* 0x00181fff08027589 */ /* 0x000e2200000e0000 */
[----:B------:R-:W-:Y:S01]  /*13e80*/  LOP3.LUT R23, R23, 0xfffffbff, RZ, 0xc0, !PT ;  /* 0xfffffbff17177812 */ /* 0x000fe200078ec0ff */
[----:B------:R-:W-:Y:S01]  /*13e90*/  IMAD R9, R9, 0x2, R22 ;  /* 0x0000000209097824 */ /* 0x000fe200078e0216 */
[----:B------:R-:W-:Y:S01]  /*13ea0*/  SHF.L.U32 R0, R32, 0x1, RZ ;  /* 0x0000000120007819 */ /* 0x000fe200000006ff */
[----:B------:R-:W1:Y:S01]  /*13eb0*/  SHFL.IDX PT, R3, R10, RZ, 0x181f ;  /* 0x00181fff0a037589 */ /* 0x000e6200000e0000 */
[----:B------:R-:W-:-:S03]  /*13ec0*/  @P2 LOP3.LUT R23, R23, 0x400, RZ, 0xfc, !PT ;  /* 0x0000040017172812 */ /* 0x000fc600078efcff */
[----:B------:R-:W-:Y:S01]  /*13ed0*/  SHFL.IDX PT, R35, R10, 0x1, 0x181f ;  /* 0x00381f000a237f89 */ /* 0x000fe200000e0000 */
[C---:B------:R-:W-:Y:S02]  /*13ee0*/  LOP3.LUT P2, RZ, R23.reuse, 0x10, RZ, 0xc0, !PT ;  /* 0x0000001017ff7812 */ /* 0x040fe4000784c0ff */
[----:B------:R-:W-:-:S04]  /*13ef0*/  LOP3.LUT R23, R23, 0xfffffdff, RZ, 0xc0, !PT ;  /* 0xfffffdff17177812 */ /* 0x000fc800078ec0ff */
[----:B------:R-:W-:-:S04]  /*13f00*/  @P1 LOP3.LUT R23, R23, 0x200, RZ, 0xfc, !PT ;  /* 0x0000020017171812 */ /* 0x000fc800078efcff */
[C---:B------:R-:W-:Y:S02]  /*13f10*/  LOP3.LUT P1, RZ, R23.reuse, 0x8, RZ, 0xc0, !PT ;  /* 0x0000000817ff7812 */ /* 0x040fe4000782c0ff */
[----:B------:R-:W-:Y:S02]  /*13f20*/  LOP3.LUT P6, RZ, R23, 0x4, RZ, 0xc0, !PT ;  /* 0x0000000417ff7812 */ /* 0x000fe400078cc0ff */
[----:B0-----:R-:W-:-:S05]  /*13f30*/  IADD3 R2, P0, R2, R0, RZ ;  /* 0x0000000002027210 */ /* 0x001fca0007f1e0ff */
[----:B-1----:R-:W-:-:S05]  /*13f40*/  IMAD.X R3, RZ, RZ, R3, P0 ;  /* 0x000000ffff037224 */ /* 0x002fca00000e0603 */
[----:B------:R-:W-:Y:S04]  /*13f50*/  LDGSTS.E.BYPASS.LTC128B.128 [R9+0x24400], desc[UR36][R2.64], !P2 ;  /* 0x2440000002097fae */ /* 0x000fe8000d101d64 */
[----:B------:R-:W-:Y:S04]  /*13f60*/  LDGSTS.E.BYPASS.LTC128B.128 [R9+0x26c00], desc[UR36][R2.64+0x80], !P1 ;  /* 0x26c0008002097fae */ /* 0x000fe8000c901d64 */
[----:B------:R-:W-:Y:S04]  /*13f70*/  LDGSTS.E.BYPASS.LTC128B.128 [R9+0x29400], desc[UR36][R2.64+0x100], !P6 ;  /* 0x2940010002097fae */ /* 0x000fe8000f101d64 */
[----:B------:R0:W-:Y:S04]  /*13f80*/  LDGSTS.E.BYPASS.LTC128B.128 [R9+0x2bc00], desc[UR36][R2.64+0x180], !P5 ;  /* 0x2bc0018002097fae */ /* 0x0001e8000e901d64 */
[----:B0-----:R-:W0:Y:S02]  /*13f90*/  SHFL.IDX PT, R2, R8, 0x1, 0x181f ;  /* 0x00381f0008027f89 */ /* 0x001e2400000e0000 */
[----:B0-----:R-:W-:-:S05]  /*13fa0*/  IADD3 R2, P0, R2, R0, RZ ;  /* 0x0000000002027210 */ /* 0x001fca0007f1e0ff */
[----:B------:R-:W-:Y:S02]  /*13fb0*/  IMAD.X R3, RZ, RZ, R35, P0 ;  /* 0x000000ffff037224 */ /* 0x000fe400000e0623 */
[----:B------:R-:W-:Y:S04]  /*13fc0*/  SHFL.IDX PT, R35, R10, 0x2, 0x181f ;  /* 0x00581f000a237f89 */ /* 0x000fe800000e0000 */
        /* <DEDUP_REMOVED lines=15> */
[----:B------:R0:W1:Y:S04]  /*140c0*/  SHFL.IDX PT, R35, R10, 0x4, 0x181f ;  /* 0x00981f000a237f89 */ /* 0x00006800000e0000 */
[----:B------:R-:W-:Y:S01]  /*140d0*/  LDGSTS.E.BYPASS.LTC128B.128 [R9+0x25c00], desc[UR36][R2.64], !P2 ;  /* 0x25c0000002097fae */ /* 0x000fe2000d101d64 */
[----:B------:R-:W-:-:S03]  /*140e0*/  LOP3.LUT P2, RZ, R23, 0x400, RZ, 0xc0, !PT ;  /* 0x0000040017ff7812 */ /* 0x000fc6000784c0ff */
[----:B------:R-:W-:Y:S01]  /*140f0*/  LDGSTS.E.BYPASS.LTC128B.128 [R9+0x28400], desc[UR36][R2.64+0x80], !P1 ;  /* 0x2840008002097fae */ /* 0x000fe2000c901d64 */
[----:B------:R-:W-:-:S03]  /*14100*/  LOP3.LUT P1, RZ, R23, 0x200, RZ, 0xc0, !PT ;  /* 0x0000020017ff7812 */ /* 0x000fc6000782c0ff */
[----:B------:R-:W-:Y:S04]  /*14110*/  LDGSTS.E.BYPASS.LTC128B.128 [R9+0x2ac00], desc[UR36][R2.64+0x100], !P6 ;  /* 0x2ac0010002097fae */ /* 0x000fe8000f101d64 */
[----:B------:R2:W-:Y:S04]  /*14120*/  LDGSTS.E.BYPASS.LTC128B.128 [R9+0x2d400], desc[UR36][R2.64+0x180], !P5 ;  /* 0x2d40018002097fae */ /* 0x0005e8000e901d64 */
[----:B-12---:R0:W2:Y:S02]  /*14130*/  SHFL.IDX PT, R2, R8, 0x4, 0x181f ;  /* 0x00981f0008027f89 */ /* 0x0060a400000e0000 */
.L_x_361:
[----:B------:R-:W-:Y:S02]  /*14140*/  LOP3.LUT R23, R23, 0xfffffdff, RZ, 0xc0, !PT ;  /* 0xfffffdff17177812 */ /* 0x000fe400078ec0ff */
[----:B--2---:R-:W-:Y:S02]  /*14150*/  IADD3 R2, P0, R2, R0, RZ ;  /* 0x0000000002027210 */ /* 0x004fe40007f1e0ff */
[----:B------:R-:W-:-:S03]  /*14160*/  @P1 LOP3.LUT R23, R23, 0x200, RZ, 0xfc, !PT ;  /* 0x0000020017171812 */ /* 0x000fc600078efcff */
[----:B------:R-:W-:Y:S01]  /*14170*/  IMAD.X R3, RZ, RZ, R35, P0 ;  /* 0x000000ffff037224 */ /* 0x000fe200000e0623 */
[C---:B------:R-:W-:Y:S02]  /*14180*/  LOP3.LUT P1, RZ, R23.reuse, 0x10, RZ, 0xc0, !PT ;  /* 0x0000001017ff7812 */ /* 0x040fe4000782c0ff */
[C---:B------:R-:W-:Y:S02]  /*14190*/  LOP3.LUT P0, RZ, R23.reuse, 0x8, RZ, 0xc0, !PT ;  /* 0x0000000817ff7812 */ /* 0x040fe4000780c0ff */
[----:B------:R-:W-:-:S09]  /*141a0*/  LOP3.LUT P6, RZ, R23, 0x4, RZ, 0xc0, !PT ;  /* 0x0000000417ff7812 */ /* 0x000fd200078cc0ff */
[----:B------:R-:W-:Y:S01]  /*141b0*/  @!PT LDS RZ, [RZ] ;  /* 0x00000000fffff984 */ /* 0x000fe20000000800 */
[----:B------:R-:W-:Y:S01]  /*141c0*/  @!PT LDS RZ, [RZ] ;  /* 0x00000000fffff984 */ /* 0x000fe20000000800 */
[----:B------:R-:W-:Y:S01]  /*141d0*/  @!PT LDS RZ, [RZ] ;  /* 0x00000000fffff984 */ /* 0x000fe20000000800 */
[----:B------:R1:W-:Y:S01]  /*141e0*/  LDGSTS.E.BYPASS.LTC128B.128 [R9+0x26400], desc[UR36][R2.64], !P1 ;  /* 0x2640000002097fae */ /* 0x0003e2000c901d64 */
[----:B------:R-:W-:-:S03]  /*141f0*/  LOP3.LUT P1, RZ, R23, 0x200, RZ, 0xc0, !PT ;  /* 0x0000020017ff7812 */ /* 0x000fc6000782c0ff */
[----:B------:R1:W-:Y:S01]  /*14200*/  LDGSTS.E.BYPASS.LTC128B.128 [R9+0x28c00], desc[UR36][R2.64+0x80], !P0 ;  /* 0x28c0008002097fae */ /* 0x0003e2000c101d64 */
[----:B------:R-:W-:-:S03]  /*14210*/  PLOP3.LUT P0, PT, PT, PT, PT, 0x80, 0x0 ;  /* 0x000000000000781c */ /* 0x000fc60003f0f070 */
[----:B------:R1:W-:Y:S04]  /*14220*/  LDGSTS.E.BYPASS.LTC128B.128 [R9+0x2b400], desc[UR36][R2.64+0x100], !P6 ;  /* 0x2b40010002097fae */ /* 0x0003e8000f101d64 */
[----:B------:R1:W-:Y:S01]  /*14230*/  LDGSTS.E.BYPASS.LTC128B.128 [R9+0x2dc00], desc[UR36][R2.64+0x180], !P5 ;  /* 0x2dc0018002097fae */ /* 0x0003e2000e901d64 */
[----:B------:R-:W-:-:S05]  /*14240*/  NOP ;  /* 0x0000000000007918 */ /* 0x000fca0000000000 */
.L_x_272:
        /* <DEDUP_REMOVED lines=10> */
.L_x_273:
[----:B------:R2:W-:Y:S01]  /*142f0*/  SYNCS.ARRIVE.TRANS64.A1T0 RZ, [R6+URZ+0x38830], RZ ;  /* 0x038830ff06ff79a7 */ /* 0x0005e2000810003f */
[----:B------:R-:W-:Y:S05]  /*14300*/  @!P6 BRA `(.L_x_274) ;  /* 0x000000000004e947 */ /* 0x000fea0003800000 */
[----:B------:R-:W-:Y:S01]  /*14310*/  BPT.TRAP 0x1 ;  /* 0x000000040000795c */ /* 0x000fe20000300000 */
.L_x_274:
[----:B-1----:R-:W-:Y:S01]  /*14320*/  SHF.L.U32 R2, R17, 0x1f, RZ ;  /* 0x0000001f11027819 */ /* 0x002fe200000006ff */
[----:B--2---:R-:W-:Y:S01]  /*14330*/  IMAD R6, R7, 0x8, R22 ;  /* 0x0000000807067824 */ /* 0x004fe200078e0216 */
[----:B------:R-:W-:Y:S03]  /*14340*/  BSSY B1, `(.L_x_275) ;  /* 0x0000003000017945 */ /* 0x000fe60003800000 */
[----:B------:R-:W1:Y:S02]  /*14350*/  SYNCS.PHASECHK.TRANS64.TRYWAIT P0, [R6+URZ+0x38860], R2 ;  /* 0x03886002060075a7 */ /* 0x000e64000800017f */
[----:B-1----:R-:W-:Y:S05]  /*14360*/  @!P0 BRA `(.L_x_276) ;  /* 0x0000003800cc8947 */ /* 0x002fea0003800000 */
.L_x_362:
[----:B------:R-:W-:Y:S05]  /*14370*/  BSYNC B1 ;  /* 0x0000000000017941 */ /* 0x000fea0003800000 */
.L_x_275:
[----:B0-----:R-:W2:Y:S01]  /*14380*/  LDL R8, [R1] ;  /* 0x0000000001087983 */ /* 0x001ea20000100800 */
[----:B------:R-:W0:Y:S01]  /*14390*/  S2R R3, SR_TID.X ;  /* 0x0000000000037919 */ /* 0x000e220000002100 */
[----:B------:R-:W-:Y:S01]  /*143a0*/  UMOV UR4, 0xffffffff ;  /* 0xffffffff00047882 */ /* 0x000fe20000000000 */
[----:B------:R-:W-:Y:S01]  /*143b0*/  IMAD R7, R7, 0x5000, R31 ;  /* 0x0000500007077824 */ /* 0x000fe200078e021f */
[----:B0-----:R-:W-:-:S04]  /*143c0*/  LOP3.LUT R3, R3, 0x7f, RZ, 0xc0, !PT ;  /* 0x0000007f03037812 */ /* 0x001fc800078ec0ff */
[----:B------:R-:W-:Y:S01]  /*143d0*/  SHF.R.U32.HI R3, RZ, 0x3, R3 ;  /* 0x00000003ff037819 */ /* 0x000fe20000011603 */
[----:B--2---:R-:W-:-:S04]  /*143e0*/  IMAD R8, R29, -0x50, R8 ;  /* 0xffffffb01d087824 */ /* 0x004fc800078e0208 */
[----:B------:R-:W-:Y:S01]  /*143f0*/  IMAD.IADD R8, R8, 0x1, -R3 ;  /* 0x0000000108087824 */ /* 0x000fe200078e0a03 */
[----:B------:R-:W-:Y:S06]  /*14400*/  BRA.DIV UR4, `(.L_x_277) ;  /* 0x0000003a04b87947 */ /* 0x000fec000b800000 */
[----:B-1----:R-:W0:Y:S01]  /*14410*/  SHFL.IDX PT, R2, R18, RZ, 0x181f ;  /* 0x00181fff12027589 */ /* 0x002e2200000e0000 */
[----:B------:R-:W-:-:S03]  /*14420*/  IMAD R7, R7, 0x2, R22 ;  /* 0x0000000207077824 */ /* 0x000fc600078e0216 */
[----:B------:R-:W1:Y:S04]  /*14430*/  SHFL.IDX PT, R3, R24, RZ, 0x181f ;  /* 0x00181fff18037589 */ /* 0x000e6800000e0000 */
[----:B------:R-:W-:Y:S01]  /*14440*/  SHFL.IDX PT, R14, R18, 0x4, 0x181f ;  /* 0x00981f00120e7f89 */ /* 0x000fe200000e0000 */
[----:B0-----:R-:W-:-:S05]  /*14450*/  IADD3 R2, P0, R2, R0, RZ ;  /* 0x0000000002027210 */ /* 0x001fca0007f1e0ff */
[----:B-1----:R-:W-:Y:S01]  /*14460*/  IMAD.X R3, RZ, RZ, R3, P0 ;  /* 0x000000ffff037224 */ /* 0x002fe200000e0603 */
        /* <DEDUP_REMOVED lines=8> */
[----:B0-----:R-:W0:Y:S04]  /*144f0*/  SHFL.IDX PT, R2, R18, 0x1, 0x181f ;  /* 0x00381f0012027f89 */ /* 0x001e2800000e0000 */
[----:B------:R-:W1:Y:S01]  /*14500*/  SHFL.IDX PT, R3, R24, 0x1, 0x181f ;  /* 0x00381f0018037f89 */ /* 0x000e6200000e0000 */
        /* <DEDUP_REMOVED lines=23> */
[----:B------:R-:W1:Y:S04]  /*14680*/  SHFL.IDX PT, R3, R24, 0x3, 0x181f ;  /* 0x00781f0018037f89 */ /* 0x000e6800000e0000 */
[----:B------:R-:W2:Y:S01]  /*14690*/  SHFL.IDX PT, R24, R24, 0x4, 0x181f ;  /* 0x00981f0018187f89 */ /* 0x000ea200000e0000 */
[----:B0-----:R-:W-:-:S05]  /*146a0*/  IADD3 R2, P0, R2, R0, RZ ;  /* 0x0000000002027210 */ /* 0x001fca0007f1e0ff */
[----:B-1----:R-:W-:Y:S01]  /*146b0*/  IMAD.X R3, RZ, RZ, R3, P0 ;  /* 0x000000ffff037224 */ /* 0x002fe200000e0603 */
[----:B------:R-:W-:-:S13]  /*146c0*/  ISETP.LT.OR P0, PT, R8, 0x31, P4 ;  /* 0x000000310800780c */ /* 0x000fda0002701670 */
[----:B------:R0:W-:Y:S01]  /*146d0*/  LDGSTS.E.BYPASS.LTC128B.128 [R7+0x1c00], desc[UR36][R2.64], !P0 ;  /* 0x01c0000002077fae */ /* 0x0001e2000c101d64 */
[----:B------:R-:W-:-:S13]  /*146e0*/  ISETP.LT.OR P0, PT, R8, 0x31, P3 ;  /* 0x000000310800780c */ /* 0x000fda0001f01670 */
[----:B------:R0:W-:Y:S01]  /*146f0*/  LDGSTS.E.BYPASS.LTC128B.128 [R7+0x4400], desc[UR36][R2.64+0x80], !P0 ;  /* 0x0440008002077fae */ /* 0x0001e2000c101d64 */
[----:B------:R-:W-:-:S13]  /*14700*/  ISETP.LT.OR P0, PT, R8, 0x31, P2 ;  /* 0x000000310800780c */ /* 0x000fda0001701670 */
[----:B------:R0:W-:Y:S01]  /*14710*/  LDGSTS.E.BYPASS.LTC128B.128 [R7+0x6c00], desc[UR36][R2.64+0x100], !P0 ;  /* 0x06c0010002077fae */ /* 0x0001e2000c101d64 */
[----:B------:R-:W-:-:S13]  /*14720*/  ISETP.LT.OR P0, PT, R8, 0x31, P1 ;  /* 0x000000310800780c */ /* 0x000fda0000f01670 */
[----:B--2---:R0:W-:Y:S02]  /*14730*/  LDGSTS.E.BYPASS.LTC128B.128 [R7+0x9400], desc[UR36][R2.64+0x180], !P0 ;  /* 0x0940018002077fae */ /* 0x0041e4000c101d64 */
.L_x_374:
[----:B01----:R-:W-:Y:S01]  /*14740*/  IADD3 R2, P0, R14, R0, RZ ;  /* 0x000000000e027210 */ /* 0x003fe20007f1e0ff */
[----:B------:R-:W-:Y:S01]  /*14750*/  ULDC.64 UR4, c[0x0][0x328] ;  /* 0x0000ca0000047ab9 */ /* 0x000fe20000000a00 */
[----:B------:R-:W-:Y:S01]  /*14760*/  ULDC.64 UR6, c[0x0][0x318] ;  /* 0x0000c60000067ab9 */ /* 0x000fe20000000a00 */
[----:B------:R-:W-:Y:S02]  /*14770*/  IMAD R20, R20, UR4, RZ ;  /* 0x0000000414147c24 */ /* 0x000fe4000f8e02ff */
[----:B------:R-:W-:Y:S01]  /*14780*/  IMAD.X R3, RZ, RZ, R24, P0 ;  /* 0x000000ffff037224 */ /* 0x000fe200000e0618 */
[----:B------:R-:W-:Y:S01]  /*14790*/  ISETP.LT.OR P0, PT, R8, 0x41, P4 ;  /* 0x000000410800780c */ /* 0x000fe20002701670 */
[----:B------:R-:W-:-:S12]  /*147a0*/  IMAD R9, R5, UR5, R20 ;  /* 0x0000000505097c24 */ /* 0x000fd8000f8e0214 */
        /* <DEDUP_REMOVED lines=10> */
[----:B------:R-:W-:Y:S01]  /*14850*/  NOP ;  /* 0x0000000000007918 */ /* 0x000fe20000000000 */
[----:B0-----:R-:W-:Y:S01]  /*14860*/  IMAD.WIDE.U32 R2, R5, UR4, RZ ;  /* 0x0000000405027c25 */ /* 0x001fe2000f8e00ff */
[----:B------:R-:W-:-:S03]  /*14870*/  ULDC.64 UR4, c[0x0][0x338] ;  /* 0x0000ce0000047ab9 */ /* 0x000fc60000000a00 */
[----:B------:R-:W-:Y:S02]  /*14880*/  IMAD.IADD R3, R3, 0x1, R9 ;  /* 0x0000000103037824 */ /* 0x000fe400078e0209 */
[----:B------:R-:W-:Y:S02]  /*14890*/  IMAD R21, R21, UR4, RZ ;  /* 0x0000000415157c24 */ /* 0x000fe4000f8e02ff */
[----:B------:R-:W-:-:S04]  /*148a0*/  IMAD.WIDE.U32 R2, R4, UR4, R2 ;  /* 0x0000000404027c25 */ /* 0x000fc8000f8e0002 */
[----:B------:R-:W-:Y:S01]  /*148b0*/  IMAD R21, R4, UR5, R21 ;  /* 0x0000000504157c24 */ /* 0x000fe2000f8e0215 */
[----:B------:R-:W-:-:S04]  /*148c0*/  ULDC.64 UR4, c[0x0][0x330] ;  /* 0x0000cc0000047ab9 */ /* 0x000fc80000000a00 */
[----:B------:R-:W-:-:S03]  /*148d0*/  IADD3 R3, R3, R21, RZ ;  /* 0x0000001503037210 */ /* 0x000fc60007ffe0ff */
[----:B------:R-:W-:-:S04]  /*148e0*/  IMAD.WIDE.U32 R2, R25, UR4, R2 ;  /* 0x0000000419027c25 */ /* 0x000fc8000f8e0002 */
[----:B------:R-:W-:Y:S01]  /*148f0*/  IMAD R3, R25, UR5, R3 ;  /* 0x0000000519037c24 */ /* 0x000fe2000f8e0203 */
[----:B------:R-:W-:-:S04]  /*14900*/  LEA R18, P0, R2, UR6, 0x1 ;  /* 0x0000000602127c11 */ /* 0x000fc8000f8008ff */
[----:B------:R-:W-:Y:S02]  /*14910*/  LEA.HI.X R24, R2, UR7, R3, 0x1, P0 ;  /* 0x0000000702187c11 */ /* 0x000fe400080f0c03 */
[----:B------:R-:W-:-:S13]  /*14920*/  PLOP3.LUT P0, PT, PT, PT, PT, 0x80, 0x0 ;  /* 0x000000000000781c */ /* 0x000fda0003f0f070 */
.L_x_278:
        /* <DEDUP_REMOVED lines=10> */
.L_x_279:
[----:B------:R-:W2:Y:S01]  /*149d0*/  LDL R2, [R1+0x4] ;  /* 0x0000040001027983 */ /* 0x000ea20000100800 */
[----:B------:R3:W-:Y:S01]  /*149e0*/  SYNCS.ARRIVE.TRANS64.A1T0 RZ, [R6+URZ+0x38850], RZ ;  /* 0x038850ff06ff79a7 */ /* 0x0007e2000810003f */
[C---:B------:R-:W-:Y:S02]  /*149f0*/  VIADD R0, R26.reuse, 0xffffffff ;  /* 0xffffffff1a007836 */ /* 0x040fe40000000000 */
[----:B------:R-:W-:Y:S02]  /*14a00*/  IMAD.MOV.U32 R17, RZ, RZ, R28 ;  /* 0x000000ffff117224 */ /* 0x000fe400078e001c */
[----:B------:R-:W-:Y:S02]  /*14a10*/  IMAD.MOV.U32 R7, RZ, RZ, R27 ;  /* 0x000000ffff077224 */ /* 0x000fe400078e001b */
[----:B------:R-:W-:Y:S01]  /*14a20*/  IMAD.MOV.U32 R29, RZ, RZ, R26 ;  /* 0x000000ffff1d7224 */ /* 0x000fe200078e001a */
[----:B--2---:R-:W-:-:S13]  /*14a30*/  ISETP.GT.AND P0, PT, R26, R2, PT ;  /* 0x000000021a00720c */ /* 0x004fda0003f04270 */
[----:B---3--:R-:W-:Y:S05]  /*14a40*/  @P0 BRA `(.L_x_280) ;  /* 0xffffffec00ec0947 */ /* 0x008fea000383ffff */
.L_x_267:
[----:B------:R-:W-:Y:S05]  /*14a50*/  BSYNC B0 ;  /* 0x0000000000007941 */ /* 0x000fea0003800000 */
.L_x_266:
[----:B------:R-:W3:Y:S01]  /*14a60*/  S2R R2, SR_TID.X ;  /* 0x0000000000027919 */ /* 0x000ee20000002100 */
[----:B------:R-:W-:Y:S01]  /*14a70*/  BSSY B0, `(.L_x_281) ;  /* 0x0000010000007945 */ /* 0x000fe20003800000 */
[----:B---3--:R-:W-:-:S04]  /*14a80*/  LOP3.LUT R2, R2, 0x7f, RZ, 0xc0, !PT ;  /* 0x0000007f02027812 */ /* 0x008fc800078ec0ff */
[----:B------:R-:W-:-:S13]  /*14a90*/  ISETP.NE.AND P0, PT, R2, RZ, PT ;  /* 0x000000ff0200720c */ /* 0x000fda0003f05270 */
[----:B------:R-:W-:Y:S05]  /*14aa0*/  @P0 BRA `(.L_x_282) ;  /* 0x0000000000300947 */ /* 0x000fea0003800000 */
[----:B------:R-:W3:Y:S01]  /*14ab0*/  S2R R5, SR_LANEID ;  /* 0x0000000000057919 */ /* 0x000ee20000000000 */
[----:B------:R-:W-:Y:S01]  /*14ac0*/  VOTEU.ANY UR4, UPT, PT ;  /* 0x0000000000047886 */ /* 0x000fe200038e0100 */
[----:B0-----:R-:W0:Y:S01]  /*14ad0*/  LDC.64 R2, c[0x0][0xc60] ;  /* 0x00031800ff027b82 */ /* 0x001e220000000a00 */
[----:B------:R-:W3:Y:S02]  /*14ae0*/  FLO.U32 R0, UR4 ;  /* 0x0000000400007d00 */ /* 0x000ee400080e0000 */
[----:B---3--:R-:W-:-:S06]  /*14af0*/  ISETP.EQ.U32.AND P0, PT, R0, R5, PT ;  /* 0x000000050000720c */ /* 0x008fcc0003f02070 */
[----:B------:R-:W0:Y:S07]  /*14b00*/  POPC R5, UR4 ;  /* 0x0000000400057d09 */ /* 0x000e2e0008000000 */
[----:B0-----:R-:W3:Y:S01]  /*14b10*/  @P0 ATOMG.E.ADD.STRONG.GPU PT, R3, desc[UR36][R2.64], R5 ;  /* 0x00000005020309a8 */ /* 0x001ee200081ee1e4 */
[----:B------:R-:W0:Y:S02]  /*14b20*/  S2R R4, SR_LTMASK ;  /* 0x0000000000047919 */ /* 0x000e240000003900 */
[----:B0-----:R-:W-:-:S04]  /*14b30*/  LOP3.LUT R4, R4, UR4, RZ, 0xc0, !PT ;  /* 0x0000000404047c12 */ /* 0x001fc8000f8ec0ff */
[----:B--2---:R-:W0:Y:S01]  /*14b40*/  POPC R7, R4 ;  /* 0x0000000400077309 */ /* 0x004e220000000000 */
[----:B---3--:R-:W0:Y:S02]  /*14b50*/  SHFL.IDX PT, R0, R3, R0, 0x1f ;  /* 0x00001f0003007589 */ /* 0x008e2400000e0000 */
[----:B0-----:R-:W-:-:S07]  /*14b60*/  IADD3 R16, R0, UR39, R7 ;  /* 0x0000002700107c10 */ /* 0x001fce000fffe007 */
.L_x_282:
[----:B------:R-:W-:Y:S05]  /*14b70*/  BSYNC B0 ;  /* 0x0000000000007941 */ /* 0x000fea0003800000 */
.L_x_281:
[----:B------:R-:W-:-:S13]  /*14b80*/  LOP3.LUT P0, RZ, R23, 0x20, RZ, 0xc0, !PT ;  /* 0x0000002017ff7812 */ /* 0x000fda000780c0ff */
[----:B------:R-:W-:Y:S05]  /*14b90*/  @!P0 BRA `(.L_x_283) ;  /* 0x0000000000048947 */ /* 0x000fea0003800000 */
[----:B------:R-:W-:Y:S01]  /*14ba0*/  BPT.TRAP 0x1 ;  /* 0x000000040000795c */ /* 0x000fe20000300000 */
.L_x_283:
[----:B------:R-:W3:Y:S01]  /*14bb0*/  LDL.LU R0, [R1] ;  /* 0x0000000001007983 */ /* 0x000ee20000300800 */
[----:B------:R-:W-:Y:S01]  /*14bc0*/  IMAD R4, R27, 0x8, R22 ;  /* 0x000000081b047824 */ /* 0x000fe200078e0216 */
[----:B0-----:R-:W-:Y:S01]  /*14bd0*/  SHF.L.U32 R3, R28, 0x1f, RZ ;  /* 0x0000001f1c037819 */ /* 0x001fe200000006ff */
[----:B------:R-:W-:Y:S03]  /*14be0*/  BSSY B0, `(.L_x_284) ;  /* 0x0000004000007945 */ /* 0x000fe60003800000 */
[----:B------:R-:W0:Y:S01]  /*14bf0*/  SYNCS.PHASECHK.TRANS64.TRYWAIT P0, [R4+URZ+0x38860], R3 ;  /* 0x03886003040075a7 */ /* 0x000e22000800017f */
[----:B---3--:R-:W-:Y:S01]  /*14c00*/  IMAD R5, R26, -0x50, R0 ;  /* 0xffffffb01a057824 */ /* 0x008fe200078e0200 */
[----:B0-----:R-:W-:Y:S06]  /*14c10*/  @!P0 BRA `(.L_x_285) ;  /* 0x00000038008c8947 */ /* 0x001fec0003800000 */
.L_x_375:
[----:B------:R-:W-:Y:S05]  /*14c20*/  BSYNC B0 ;  /* 0x0000000000007941 */ /* 0x000fea0003800000 */
.L_x_284:
[----:B------:R-:W3:Y:S01]  /*14c30*/  S2R R0, SR_TID.X ;  /* 0x0000000000007919 */ /* 0x000ee20000002100 */
[----:B------:R-:W-:Y:S01]  /*14c40*/  UMOV UR4, 0xffffffff ;  /* 0xffffffff00047882 */ /* 0x000fe20000000000 */
[----:B--2---:R-:W-:Y:S01]  /*14c50*/  IMAD R7, R27, 0x5000, R31 ;  /* 0x000050001b077824 */ /* 0x004fe200078e021f */
[----:B---3--:R-:W-:-:S04]  /*14c60*/  LOP3.LUT R0, R0, 0x7f, RZ, 0xc0, !PT ;  /* 0x0000007f00007812 */ /* 0x008fc800078ec0ff */
[----:B------:R-:W-:-:S05]  /*14c70*/  SHF.R.U32.HI R0, RZ, 0x3, R0 ;  /* 0x00000003ff007819 */ /* 0x000fca0000011600 */
[----:B------:R-:W-:Y:S01]  /*14c80*/  IMAD.IADD R5, R5, 0x1, -R0 ;  /* 0x0000000105057824 */ /* 0x000fe200078e0a00 */
[----:B------:R-:W-:Y:S06]  /*14c90*/  BRA.DIV UR4, `(.L_x_286) ;  /* 0x0000003a04807947 */ /* 0x000fec000b800000 */
[----:B-1----:R-:W1:Y:S01]  /*14ca0*/  SHFL.IDX PT, R14, R18, RZ, 0x181f ;  /* 0x00181fff120e7589 */ /* 0x002e6200000e0000 */
[----:B------:R-:W-:Y:S01]  /*14cb0*/  ULDC UR4, c[0x0][0x2f4] ;  /* 0x0000bd0000047ab9 */ /* 0x000fe20000000800 */
[C---:B------:R-:W-:Y:S01]  /*14cc0*/  IMAD.SHL.U32 R8, R32.reuse, 0x2, RZ ;  /* 0x0000000220087824 */ /* 0x040fe200078e00ff */
[----:B------:R-:W-:Y:S01]  /*14cd0*/  ISETP.GE.AND P3, PT, R32, UR4, PT ;  /* 0x0000000420007c0c */ /* 0x000fe2000bf66270 */
[----:B0-----:R-:W0:Y:S01]  /*14ce0*/  SHFL.IDX PT, R3, R24, RZ, 0x181f ;  /* 0x00181fff18037589 */ /* 0x001e2200000e0000 */
[----:B------:R-:W-:Y:S01]  /*14cf0*/  ISETP.GE.AND P2, PT, R37, UR4, PT ;  /* 0x0000000425007c0c */ /* 0x000fe2000bf46270 */
[----:B------:R-:W-:Y:S01]  /*14d00*/  IMAD R0, R7, 0x2, R22 ;  /* 0x0000000207007824 */ /* 0x000fe200078e0216 */
[----:B------:R-:W-:Y:S01]  /*14d10*/  ISETP.LT.OR P4, PT, R5, 0x1, P3 ;  /* 0x000000010500780c */ /* 0x000fe20001f81670 */
[----:B------:R-:W-:Y:S01]  /*14d20*/  SHFL.IDX PT, R7, R24, 0x1, 0x181f ;  /* 0x00381f0018077f89 */ /* 0x000fe200000e0000 */
[----:B------:R-:W-:-:S03]  /*14d30*/  ISETP.GE.AND P1, PT, R36, UR4, PT ;  /* 0x0000000424007c0c */ /* 0x000fc6000bf26270 */
[----:B------:R-:W-:Y:S01]  /*14d40*/  SHFL.IDX PT, R9, R24, 0x2, 0x181f ;  /* 0x00581f0018097f89 */ /* 0x000fe200000e0000 */
[----:B-1----:R-:W-:-:S03]  /*14d50*/  IADD3 R2, P0, R14, R8, RZ ;  /* 0x000000080e027210 */ /* 0x002fc60007f1e0ff */
[----:B------:R-:W1:Y:S02]  /*14d60*/  SHFL.IDX PT, R14, R18, 0x1, 0x181f ;  /* 0x00381f00120e7f89 */ /* 0x000e6400000e0000 */
[----:B0-----:R-:W-:Y:S01]  /*14d70*/  IMAD.X R3, RZ, RZ, R3, P0 ;  /* 0x000000ffff037224 */ /* 0x001fe200000e0603 */
[----:B------:R-:W-:-:S04]  /*14d80*/  ISETP.LT.OR P0, PT, R5, 0x1, P2 ;  /* 0x000000010500780c */ /* 0x000fc80001701670 */
[----:B------:R-:W-:Y:S01]  /*14d90*/  LDGSTS.E.BYPASS.LTC128B.128 [R0+0x400], desc[UR36][R2.64], !P4 ;  /* 0x0040000002007fae */ /* 0x000fe2000e101d64 */
[----:B------:R-:W-:-:S08]  /*14da0*/  ISETP.LT.OR P4, PT, R5, 0x1, P1 ;  /* 0x000000010500780c */ /* 0x000fd00000f81670 */
[----:B------:R-:W-:Y:S01]  /*14db0*/  LDGSTS.E.BYPASS.LTC128B.128 [R0+0x2c00], desc[UR36][R2.64+0x80], !P0 ;  /* 0x02c0008002007fae */ /* 0x000fe2000c101d64 */
[----:B------:R-:W-:-:S04]  /*14dc0*/  ISETP.GE.AND P0, PT, R34, UR4, PT ;  /* 0x0000000422007c0c */ /* 0x000fc8000bf06270 */
[----:B------:R-:W-:Y:S01]  /*14dd0*/  LDGSTS.E.BYPASS.LTC128B.128 [R0+0x5400], desc[UR36][R2.64+0x100], !P4 ;  /* 0x0540010002007fae */ /* 0x000fe2000e101d64 */
[----:B------:R-:W-:-:S13]  /*14de0*/  ISETP.LT.OR P4, PT, R5, 0x1, P0 ;  /* 0x000000010500780c */ /* 0x000fda0000781670 */
[----:B------:R0:W-:Y:S01]  /*14df0*/  LDGSTS.E.BYPASS.LTC128B.128 [R0+0x7c00], desc[UR36][R2.64+0x180], !P4 ;  /* 0x07c0018002007fae */ /* 0x0001e2000e101d64 */
[----:B-1----:R-:W-:-:S03]  /*14e00*/  IADD3 R6, P4, R14, R8, RZ ;  /* 0x000000080e067210 */ /* 0x002fc60007f9e0ff */
[----:B------:R-:W0:Y:S02]  /*14e10*/  SHFL.IDX PT, R14, R18, 0x2, 0x181f ;  /* 0x00581f00120e7f89 */ /* 0x000e2400000e0000 */
[----:B------:R-:W-:Y:S01]  /*14e20*/  IMAD.X R7, RZ, RZ, R7, P4 ;  /* 0x000000ffff077224 */ /* 0x000fe200020e0607 */
[----:B------:R-:W-:-:S13]  /*14e30*/  ISETP.LT.OR P4, PT, R5, 0x11, P3 ;  /* 0x000000110500780c */ /* 0x000fda0001f81670 */
[----:B------:R-:W-:Y:S01]  /*14e40*/  LDGSTS.E.BYPASS.LTC128B.128 [R0+0xc00], desc[UR36][R6.64], !P4 ;  /* 0x00c0000006007fae */ /* 0x000fe2000e101d64 */
[----:B------:R-:W-:-:S13]  /*14e50*/  ISETP.LT.OR P4, PT, R5, 0x11, P2 ;  /* 0x000000110500780c */ /* 0x000fda0001781670 */
[----:B------:R-:W-:Y:S01]  /*14e60*/  LDGSTS.E.BYPASS.LTC128B.128 [R0+0x3400], desc[UR36][R6.64+0x80], !P4 ;  /* 0x0340008006007fae */ /* 0x000fe2000e101d64 */
[----:B------:R-:W-:-:S13]  /*14e70*/  ISETP.LT.OR P4, PT, R5, 0x11, P1 ;  /* 0x000000110500780c */ /* 0x000fda0000f81670 */
[----:B------:R-:W-:Y:S01]  /*14e80*/  LDGSTS.E.BYPASS.LTC128B.128 [R0+0x5c00], desc[UR36][R6.64+0x100], !P4 ;  /* 0x05c0010006007fae */ /* 0x000fe2000e101d64 */
[----:B------:R-:W-:-:S13]  /*14e90*/  ISETP.LT.OR P4, PT, R5, 0x11, P0 ;  /* 0x000000110500780c */ /* 0x000fda0000781670 */
[----:B------:R-:W-:Y:S01]  /*14ea0*/  LDGSTS.E.BYPASS.LTC128B.128 [R0+0x8400], desc[UR36][R6.64+0x180], !P4 ;  /* 0x0840018006007fae */ /* 0x000fe2000e101d64 */
[----:B0-----:R-:W-:-:S03]  /*14eb0*/  IADD3 R2, P4, R14, R8, RZ ;  /* 0x000000080e027210 */ /* 0x001fc60007f9e0ff */
[----:B------:R-:W0:Y:S02]  /*14ec0*/  SHFL.IDX PT, R14, R18, 0x3, 0x181f ;  /* 0x00781f00120e7f89 */ /* 0x000e2400000e0000 */
[----:B------:R-:W-:Y:S01]  /*14ed0*/  IMAD.X R3, RZ, RZ, R9, P4 ;  /* 0x000000ffff037224 */ /* 0x000fe200020e0609 */
[C---:B------:R-:W-:Y:S01]  /*14ee0*/  ISETP.LT.OR P4, PT, R5.reuse, 0x21, P3 ;  /* 0x000000210500780c */ /* 0x040fe20001f81670 */
[----:B------:R-:W1:Y:S04]  /*14ef0*/  SHFL.IDX PT, R9, R24, 0x3, 0x181f ;  /* 0x00781f0018097f89 */ /* 0x000e6800000e0000 */
[----:B------:R-:W2:Y:S08]  /*14f00*/  SHFL.IDX PT, R24, R24, 0x4, 0x181f ;  /* 0x00981f0018187f89 */ /* 0x000eb000000e0000 */
[----:B------:R-:W-:Y:S01]  /*14f10*/  LDGSTS.E.BYPASS.LTC128B.128 [R0+0x1400], desc[UR36][R2.64], !P4 ;  /* 0x0140000002007fae */ /* 0x000fe2000e101d64 */
[----:B------:R-:W-:-:S13]  /*14f20*/  ISETP.LT.OR P4, PT, R5, 0x21, P2 ;  /* 0x000000210500780c */ /* 0x000fda0001781670 */
[----:B------:R-:W-:Y:S01]  /*14f30*/  LDGSTS.E.BYPASS.LTC128B.128 [R0+0x3c00], desc[UR36][R2.64+0x80], !P4 ;  /* 0x03c0008002007fae */ /* 0x000fe2000e101d64 */
[----:B------:R-:W-:-:S13]  /*14f40*/  ISETP.LT.OR P4, PT, R5, 0x21, P1 ;  /* 0x000000210500780c */ /* 0x000fda0000f81670 */
[----:B------:R-:W-:Y:S01]  /*14f50*/  LDGSTS.E.BYPASS.LTC128B.128 [R0+0x6400], desc[UR36][R2.64+0x100], !P4 ;  /* 0x0640010002007fae */ /* 0x000fe2000e101d64 */
[----:B------:R-:W-:-:S13]  /*14f60*/  ISETP.LT.OR P4, PT, R5, 0x21, P0 ;  /* 0x000000210500780c */ /* 0x000fda0000781670 */
[----:B------:R0:W-:Y:S02]  /*14f70*/  LDGSTS.E.BYPASS.LTC128B.128 [R0+0x8c00], desc[UR36][R2.64+0x180], !P4 ;  /* 0x08c0018002007fae */ /* 0x0001e4000e101d64 */
[----:B0-----:R-:W-:Y:S02]  /*14f80*/  IADD3 R2, P4, R14, R8, RZ ;  /* 0x000000080e027210 */ /* 0x001fe40007f9e0ff */
[----:B------:R3:W4:Y:S03]  /*14f90*/  SHFL.IDX PT, R14, R18, 0x4, 0x181f ;  /* 0x00981f00120e7f89 */ /* 0x00072600000e0000 */
        /* <DEDUP_REMOVED lines=9> */
.L_x_387:
[C---:B------:R-:W-:Y:S02]  /*15030*/  ISETP.LT.OR P3, PT, R5.reuse, 0x41, P3 ;  /* 0x000000410500780c */ /* 0x040fe40001f61670 */
[C---:B------:R-:W-:Y:S02]  /*15040*/  ISETP.LT.OR P2, PT, R5.reuse, 0x41, P2 ;  /* 0x000000410500780c */ /* 0x040fe40001741670 */
[C---:B------:R-:W-:Y:S02]  /*15050*/  ISETP.LT.OR P1, PT, R5.reuse, 0x41, P1 ;  /* 0x000000410500780c */ /* 0x040fe40000f21670 */
[----:B0--3--:R-:W-:Y:S02]  /*15060*/  IADD3 R2, P4, R14, R8, RZ ;  /* 0x000000080e027210 */ /* 0x009fe40007f9e0ff */
[----:B------:R-:W-:-:S03]  /*15070*/  ISETP.LT.OR P0, PT, R5, 0x41, P0 ;  /* 0x000000410500780c */ /* 0x000fc60000701670 */
[----:B------:R-:W-:-:S05]  /*15080*/  IMAD.X R3, RZ, RZ, R24, P4 ;  /* 0x000000ffff037224 */ /* 0x000fca00020e0618 */
        /* <DEDUP_REMOVED lines=9> */
.L_x_287:
        /* <DEDUP_REMOVED lines=10> */
.L_x_288:
[----:B------:R1:W-:Y:S01]  /*151c0*/  SYNCS.ARRIVE.TRANS64.A1T0 RZ, [R4+URZ+0x38850], RZ ;  /* 0x038850ff04ff79a7 */ /* 0x0003e2000810003f */
[----:B------:R-:W-:-:S05]  /*151d0*/  VIADD R27, R27, 0x1 ;  /* 0x000000011b1b7836 */ /* 0x000fca0000000000 */
[----:B------:R-:W-:-:S04]  /*151e0*/  ISETP.NE.AND P0, PT, R27, 0x2, PT ;  /* 0x000000021b00780c */ /* 0x000fc80003f05270 */
[----:B0-----:R-:W-:Y:S02]  /*151f0*/  SEL R3, RZ, 0x1, P0 ;  /* 0x00000001ff037807 */ /* 0x001fe40000000000 */
[----:B------:R-:W-:Y:S02]  /*15200*/  SEL R27, R27, RZ, P0 ;  /* 0x000000ff1b1b7207 */ /* 0x000fe40000000000 */
[----:B-1----:R-:W-:-:S07]  /*15210*/  LOP3.LUT R28, R28, R3, RZ, 0x3c, !PT ;  /* 0x000000031c1c7212 */ /* 0x002fce00078e3cff */
.L_x_243:
[----:B------:R-:W-:Y:S05]  /*15220*/  BSYNC B7 ;  /* 0x0000000000077941 */ /* 0x000fea0003800000 */
.L_x_241:
[----:B------:R-:W-:-:S13]  /*15230*/  LOP3.LUT P0, RZ, R23, 0x100, RZ, 0xc0, !PT ;  /* 0x0000010017ff7812 */ /* 0x000fda000780c0ff */
[----:B------:R-:W-:Y:S05]  /*15240*/  @!P0 BRA `(.L_x_289) ;  /* 0x0000000000248947 */ /* 0x000fea0003800000 */
[----:B------:R-:W-:Y:S05]  /*15250*/  WARPSYNC.ALL ;  /* 0x0000000000007948 */ /* 0x000fea0003800000 */
[----:B------:R-:W0:Y:S08]  /*15260*/  S2UR UR5, SR_CgaCtaId ;  /* 0x00000000000579c3 */ /* 0x000e300000008800 */
[----:B------:R-:W-:Y:S06]  /*15270*/  BAR.SYNC.DEFER_BLOCKING 0x5, 0x180 ;  /* 0x0146000000007b1d */ /* 0x000fec0000010000 */
[----:B------:R-:W-:-:S02]  /*15280*/  UMOV UR4, 0x400 ;  /* 0x0000040000047882 */ /* 0x000fc40000000000 */
[----:B0-----:R-:W-:-:S06]  /*15290*/  ULEA UR4, UR5, UR4, 0x18 ;  /* 0x0000000405047291 */ /* 0x001fcc000f8ec03f */
[----:B------:R-:W-:-:S05]  /*152a0*/  IMAD.U32 R22, RZ, RZ, UR4 ;  /* 0x00000004ff167e24 */ /* 0x000fca000f8e00ff */
[----:B------:R0:W1:Y:S01]  /*152b0*/  LDS.128 R16, [R22+0x388d0] ;  /* 0x0388d00016107984 */ /* 0x0000620000000c00 */
[----:B------:R-:W-:Y:S06]  /*152c0*/  BAR.ARV 0x4, 0x180 ;  /* 0x0106000000007b1d */ /* 0x000fec0000002000 */
[----:B------:R-:W-:Y:S05]  /*152d0*/  BRA `(.L_x_290) ;  /* 0x0000000800d07947 */ /* 0x000fea0003800000 */
.L_x_289:
[----:B------:R-:W0:Y:S01]  /*152e0*/  S2R R9, SR_TID.X ;  /* 0x0000000000097919 */ /* 0x000e220000002100 */
[----:B------:R-:W-:Y:S01]  /*152f0*/  UMOV UR4, 0xffffffff ;  /* 0xffffffff00047882 */ /* 0x000fe20000000000 */
[----:B0-----:R-:W-:-:S04]  /*15300*/  LOP3.LUT R9, R9, 0x1f, RZ, 0xc0, !PT ;  /* 0x0000001f09097812 */ /* 0x001fc800078ec0ff */
[----:B------:R-:W-:Y:S01]  /*15310*/  ISETP.NE.AND P0, PT, R9, 0x1f, PT ;  /* 0x0000001f0900780c */ /* 0x000fe20003f05270 */
[----:B------:R-:W-:-:S12]  /*15320*/  BRA.DIV UR4, `(.L_x_291) ;  /* 0x0000003a04e07947 */ /* 0x000fd8000b800000 */
[----:B------:R-:W-:Y:S01]  /*15330*/  IADD3 R7, R19, R9, RZ ;  /* 0x0000000913077210 */ /* 0x000fe20007ffe0ff */
[----:B------:R-:W-:-:S03]  /*15340*/  ULDC UR4, c[0x0][0xc3c] ;  /* 0x00030f0000047ab9 */ /* 0x000fc60000000800 */
[----:B------:R-:W-:-:S13]  /*15350*/  ISETP.GE.OR P1, PT, R7, UR4, !P0 ;  /* 0x0000000407007c0c */ /* 0x000fda000c726670 */
[----:B------:R-:W0:Y:S08]  /*15360*/  @!P1 LDC.64 R2, c[0x0][0xc80] ;  /* 0x00032000ff029b82 */ /* 0x000e300000000a00 */
[----:B------:R-:W1:Y:S01]  /*15370*/  @!P1 LDC.64 R4, c[0x0][0xc78] ;  /* 0x00031e00ff049b82 */ /* 0x000e620000000a00 */
[----:B0-----:R-:W-:-:S05]  /*15380*/  @!P1 IMAD.WIDE R2, R7, 0x4, R2 ;  /* 0x0000000407029825 */ /* 0x001fca00078e0202 */
[----:B------:R1:W2:Y:S02]  /*15390*/  @!P1 LDG.E R6, desc[UR36][R2.64] ;  /* 0x0000002402069981 */ /* 0x0002a4000c1e1900 */
[----:B-1----:R-:W-:-:S05]  /*153a0*/  @!P1 IMAD.WIDE R2, R7, 0x4, R4 ;  /* 0x0000000407029825 */ /* 0x002fca00078e0204 */
[----:B------:R-:W3:Y:S01]  /*153b0*/  @!P1 LDG.E R5, desc[UR36][R2.64] ;  /* 0x0000002402059981 */ /* 0x000ee2000c1e1900 */
[----:B------:R-:W-:Y:S01]  /*153c0*/  IMAD.MOV.U32 R7, RZ, RZ, RZ ;  /* 0x000000ffff077224 */ /* 0x000fe200078e00ff */
[C---:B------:R-:W-:Y:S01]  /*153d0*/  ISETP.GE.U32.AND P2, PT, R9.reuse, 0x2, PT ;  /* 0x000000020900780c */ /* 0x040fe20003f46070 */
[----:B------:R-:W-:Y:S01]  /*153e0*/  IMAD.MOV.U32 R4, RZ, RZ, RZ ;  /* 0x000000ffff047224 */ /* 0x000fe200078e00ff */
[C---:B------:R-:W-:Y:S01]  /*153f0*/  ISETP.GE.U32.AND P3, PT, R9.reuse, 0x4, PT ;  /* 0x000000040900780c */ /* 0x040fe20003f66070 */
[----:B------:R-:W-:Y:S01]  /*15400*/  SHFL.IDX PT, R0, R16, RZ, 0x1f ;  /* 0x00001fff10007589 */ /* 0x000fe200000e0000 */
[C---:B------:R-:W-:Y:S02]  /*15410*/  ISETP.GE.U32.AND P4, PT, R9.reuse, 0x8, PT ;  /* 0x000000080900780c */ /* 0x040fe40003f86070 */
[----:B------:R-:W-:Y:S01]  /*15420*/  ISETP.GE.U32.AND P5, PT, R9, 0x10, PT ;  /* 0x000000100900780c */ /* 0x000fe20003fa6070 */
[----:B------:R-:W-:Y:S01]  /*15430*/  SHFL.IDX PT, R8, R16, 0x1, 0x1f ;  /* 0x00201f0010087f89 */ /* 0x000fe200000e0000 */
[----:B--2---:R-:W-:-:S02]  /*15440*/  @!P1 IMAD.MOV.U32 R7, RZ, RZ, R6 ;  /* 0x000000ffff079224 */ /* 0x004fc400078e0006 */
[----:B------:R-:W-:Y:S02]  /*15450*/  IMAD.MOV.U32 R6, RZ, RZ, RZ ;  /* 0x000000ffff067224 */ /* 0x000fe400078e00ff */
[----:B---3--:R-:W-:Y:S01]  /*15460*/  @!P1 IMAD.MOV.U32 R4, RZ, RZ, R5 ;  /* 0x000000ffff049224 */ /* 0x008fe200078e0005 */
[----:B------:R-:W-:-:S03]  /*15470*/  ISETP.NE.AND P1, PT, R9, RZ, PT ;  /* 0x000000ff0900720c */ /* 0x000fc60003f25270 */
[----:B------:R-:W-:-:S05]  /*15480*/  IMAD R13, R4, R7, RZ ;  /* 0x00000007040d7224 */ /* 0x000fca00078e02ff */
        /* <DEDUP_REMOVED lines=15> */
[----:B------:R0:W1:Y:S02]  /*15580*/  SHFL.IDX PT, R14, R2, 0x1f, 0x1f ;  /* 0x03e01f00020e7f89 */ /* 0x00006400000e0000 */
.L_x_397:
[----:B------:R-:W-:Y:S02]  /*15590*/  ULDC UR4, c[0x0][0xc38] ;  /* 0x00030e0000047ab9 */ /* 0x000fe40000000800 */
[----:B------:R-:W-:-:S04]  /*155a0*/  IMAD.U32 R5, RZ, RZ, UR4 ;  /* 0x00000004ff057e24 */ /* 0x000fc8000f8e00ff */
[----:B-1----:R-:W-:-:S04]  /*155b0*/  IMAD R14, R14, R5, RZ ;  /* 0x000000050e0e7224 */ /* 0x002fc800078e02ff */
[----:B------:R-:W-:-:S05]  /*155c0*/  IMAD.IADD R9, R8, 0x1, R14 ;  /* 0x0000000108097824 */ /* 0x000fca00078e020e */
[----:B------:R-:W-:-:S13]  /*155d0*/  ISETP.GT.AND P6, PT, R9, R0, PT ;  /* 0x000000000900720c */ /* 0x000fda0003fc4270 */
[----:B------:R-:W-:Y:S05]  /*155e0*/  @P6 BRA `(.L_x_292) ;  /* 0x0000000000a46947 */ /* 0x000fea0003800000 */
.L_x_295:
[----:B0-----:R-:W0:Y:S01]  /*155f0*/  LDC R2, c[0x0][0xc3c] ;  /* 0x00030f00ff027b82 */ /* 0x001e220000000800 */
[----:B------:R-:W-:-:S05]  /*15600*/  VIADD R19, R19, 0x1f ;  /* 0x0000001f13137836 */ /* 0x000fca0000000000 */
[----:B0-----:R-:W-:-:S13]  /*15610*/  ISETP.GE.AND P6, PT, R19, R2, PT ;  /* 0x000000021300720c */ /* 0x001fda0003fc6270 */
[----:B------:R-:W-:Y:S05]  /*15620*/  @P6 BRA `(.L_x_293) ;  /* 0x0000000400b86947 */ /* 0x000fea0003800000 */
[----:B------:R-:W0:Y:S01]  /*15630*/  S2R R3, SR_TID.X ;  /* 0x0000000000037919 */ /* 0x000e220000002100 */
[----:B------:R-:W-:Y:S01]  /*15640*/  IMAD.MOV.U32 R7, RZ, RZ, RZ ;  /* 0x000000ffff077224 */ /* 0x000fe200078e00ff */
[----:B0-----:R-:W-:-:S05]  /*15650*/  LOP3.LUT R3, R3, 0x1f, RZ, 0xc0, !PT ;  /* 0x0000001f03037812 */ /* 0x001fca00078ec0ff */
[----:B------:R-:W-:-:S05]  /*15660*/  IMAD.IADD R11, R19, 0x1, R3 ;  /* 0x00000001130b7824 */ /* 0x000fca00078e0203 */
[----:B------:R-:W-:-:S13]  /*15670*/  ISETP.GE.OR P6, PT, R11, R2, !P0 ;  /* 0x000000020b00720c */ /* 0x000fda00047c6670 */
[----:B------:R-:W0:Y:S08]  /*15680*/  @!P6 LDC.64 R2, c[0x0][0xc80] ;  /* 0x00032000ff02eb82 */ /* 0x000e300000000a00 */
[----:B------:R-:W1:Y:S01]  /*15690*/  @!P6 LDC.64 R4, c[0x0][0xc78] ;  /* 0x00031e00ff04eb82 */ /* 0x000e620000000a00 */
[----:B0-----:R-:W-:-:S05]  /*156a0*/  @!P6 IMAD.WIDE R2, R11, 0x4, R2 ;  /* 0x000000040b02e825 */ /* 0x001fca00078e0202 */
[----:B------:R1:W2:Y:S02]  /*156b0*/  @!P6 LDG.E R7, desc[UR36][R2.64] ;  /* 0x000000240207e981 */ /* 0x0002a4000c1e1900 */
[----:B-1----:R-:W-:Y:S01]  /*156c0*/  @!P6 IMAD.WIDE R2, R11, 0x4, R4 ;  /* 0x000000040b02e825 */ /* 0x002fe200078e0204 */
[----:B------:R-:W-:-:S06]  /*156d0*/  MOV R4, RZ ;  /* 0x000000ff00047202 */ /* 0x000fcc0000000f00 */
[----:B------:R-:W2:Y:S01]  /*156e0*/  @!P6 LDG.E R4, desc[UR36][R2.64] ;  /* 0x000000240204e981 */ /* 0x000ea2000c1e1900 */
[----:B------:R-:W-:Y:S01]  /*156f0*/  UMOV UR4, 0xffffffff ;  /* 0xffffffff00047882 */ /* 0x000fe20000000000 */
[----:B--2---:R-:W-:Y:S02]  /*15700*/  IMAD R13, R4, R7, RZ ;  /* 0x00000007040d7224 */ /* 0x004fe400078e02ff */
[----:B------:R-:W-:Y:S05]  /*15710*/  BRA.DIV UR4, `(.L_x_294) ;  /* 0x0000003e04207947 */ /* 0x000fea000b800000 */
        /* <DEDUP_REMOVED lines=16> */
.L_x_405:
[----:B------:R-:W-:Y:S02]  /*15820*/  ULDC UR4, c[0x0][0xc38] ;  /* 0x00030e0000047ab9 */ /* 0x000fe40000000800 */
[----:B------:R-:W-:-:S04]  /*15830*/  IMAD.U32 R5, RZ, RZ, UR4 ;  /* 0x00000004ff057e24 */ /* 0x000fc8000f8e00ff */
[----:B-1----:R-:W-:-:S04]  /*15840*/  IMAD R14, R14, R5, RZ ;  /* 0x000000050e0e7224 */ /* 0x002fc800078e02ff */
[----:B------:R-:W-:-:S05]  /*15850*/  IMAD.IADD R9, R14, 0x1, R9 ;  /* 0x000000010e097824 */ /* 0x000fca00078e0209 */
[----:B------:R-:W-:-:S13]  /*15860*/  ISETP.GT.AND P6, PT, R9, R0, PT ;  /* 0x000000000900720c */ /* 0x000fda0003fc4270 */
[----:B------:R-:W-:Y:S05]  /*15870*/  @!P6 BRA `(.L_x_295) ;  /* 0xfffffffc005ce947 */ /* 0x000fea000383ffff */
.L_x_292:
[----:B------:R-:W-:Y:S01]  /*15880*/  IMAD.IADD R9, R9, 0x1, -R14 ;  /* 0x0000000109097824 */ /* 0x000fe200078e0a0e */
[----:B------:R-:W-:-:S03]  /*15890*/  UMOV UR4, 0xffffffff ;  /* 0xffffffff00047882 */ /* 0x000fc60000000000 */
[----:B------:R-:W-:-:S05]  /*158a0*/  IMAD R3, R2, R5, R9 ;  /* 0x0000000502037224 */ /* 0x000fca00078e0209 */
[----:B------:R-:W-:Y:S01]  /*158b0*/  ISETP.GT.AND P6, PT, R3, R0, PT ;  /* 0x000000000300720c */ /* 0x000fe20003fc4270 */
[----:B------:R-:W-:-:S12]  /*158c0*/  BRA.DIV UR4, `(.L_x_296) ;  /* 0x0000003e046c7947 */ /* 0x000fd8000b800000 */
[----:B------:R-:W-:-:S04]  /*158d0*/  VOTE.ANY R3, PT, !P6 ;  /* 0x0000000000037806 */ /* 0x000fc800070e0100 */
[----:B------:R-:W1:Y:S02]  /*158e0*/  POPC R8, R3 ;  /* 0x0000000300087309 */ /* 0x000e640000000000 */
[----:B-1----:R1:W2:Y:S04]  /*158f0*/  SHFL.IDX PT, R7, R7, R8, 0x1f ;  /* 0x00001f0807077589 */ /* 0x0022a800000e0000 */
[----:B------:R1:W3:Y:S02]  /*15900*/  SHFL.IDX PT, R4, R4, R8, 0x1f ;  /* 0x00001f0804047589 */ /* 0x0002e400000e0000 */
.L_x_410:
[----:B------:R-:W-:-:S13]  /*15910*/  ISETP.NE.AND P0, PT, R3, RZ, PT ;  /* 0x000000ff0300720c */ /* 0x000fda0003f05270 */
[----:B------:R-:W-:Y:S05]  /*15920*/  @!P0 BRA `(.L_x_297) ;  /* 0x0000000000108947 */ /* 0x000fea0003800000 */
[----:B------:R-:W-:Y:S01]  /*15930*/  UMOV UR4, 0xffffffff ;  /* 0xffffffff00047882 */ /* 0x000fe20000000000 */
[----:B------:R-:W-:Y:S02]  /*15940*/  VIADD R12, R8, 0xffffffff ;  /* 0xffffffff080c7836 */ /* 0x000fe40000000000 */
[----:B------:R-:W-:Y:S05]  /*15950*/  BRA.DIV UR4, `(.L_x_298) ;  /* 0x0000003e04a47947 */ /* 0x000fea000b800000 */
[----:B------:R4:W0:Y:S02]  /*15960*/  SHFL.IDX PT, R6, R2, R12, 0x1f ;  /* 0x00001f0c02067589 */ /* 0x00082400000e0000 */
.L_x_297:
[----:B--2---:R-:W-:Y:S01]  /*15970*/  IABS R10, R7 ;  /* 0x00000007000a7213 */ /* 0x004fe20000000000 */
[----:B0-----:R-:W-:Y:S01]  /*15980*/  IMAD R16, R6, R5, R9 ;  /* 0x0000000506107224 */ /* 0x001fe200078e0209 */
[----:B---3--:R-:W-:Y:S01]  /*15990*/  IABS R5, R4 ;  /* 0x0000000400057213 */ /* 0x008fe20000000000 */
[----:B------:R-:W-:Y:S01]  /*159a0*/  IMAD.IADD R19, R8, 0x1, R19 ;  /* 0x0000000108137824 */ /* 0x000fe200078e0213 */
[----:B------:R-:W0:Y:S01]  /*159b0*/  I2F.RP R11, R10 ;  /* 0x0000000a000b7306 */ /* 0x000e220000209400 */
[----:B------:R-:W-:-:S07]  /*159c0*/  IMAD.IADD R0, R0, 0x1, -R16 ;  /* 0x0000000100007824 */ /* 0x000fce00078e0a10 */
[----:B----4-:R-:W2:Y:S08]  /*159d0*/  I2F.RP R12, R5 ;  /* 0x00000005000c7306 */ /* 0x010eb00000209400 */
[----:B0-----:R-:W0:Y:S08]  /*159e0*/  MUFU.RCP R11, R11 ;  /* 0x0000000b000b7308 */ /* 0x001e300000001000 */
[----:B--2---:R-:W-:Y:S01]  /*159f0*/  MUFU.RCP R12, R12 ;  /* 0x0000000c000c7308 */ /* 0x004fe20000001000 */
[----:B0-----:R-:W-:-:S07]  /*15a00*/  VIADD R2, R11, 0xffffffe ;  /* 0x0ffffffe0b027836 */ /* 0x001fce0000000000 */
[----:B------:R0:W2:Y:S02]  /*15a10*/  F2I.FTZ.U32.TRUNC.NTZ R3, R2 ;  /* 0x0000000200037305 */ /* 0x0000a4000021f000 */
[----:B0-----:R-:W-:Y:S02]  /*15a20*/  IMAD.MOV.U32 R2, RZ, RZ, RZ ;  /* 0x000000ffff027224 */ /* 0x001fe400078e00ff */
[----:B--2---:R-:W-:-:S04]  /*15a30*/  IMAD.MOV R9, RZ, RZ, -R3 ;  /* 0x000000ffff097224 */ /* 0x004fc800078e0a03 */
[----:B------:R-:W-:-:S04]  /*15a40*/  IMAD R9, R9, R10, RZ ;  /* 0x0000000a09097224 */ /* 0x000fc800078e02ff */
[----:B------:R-:W-:Y:S01]  /*15a50*/  IMAD.HI.U32 R3, R3, R9, R2 ;  /* 0x0000000903037227 */ /* 0x000fe200078e0002 */
[----:B------:R-:W-:Y:S02]  /*15a60*/  IABS R2, R7 ;  /* 0x0000000700027213 */ /* 0x000fe40000000000 */
[----:B------:R-:W-:-:S03]  /*15a70*/  IABS R9, R0 ;  /* 0x0000000000097213 */ /* 0x000fc60000000000 */
[----:B------:R-:W-:Y:S02]  /*15a80*/  IMAD.MOV R2, RZ, RZ, -R2 ;  /* 0x000000ffff027224 */ /* 0x000fe400078e0a02 */
[----:B------:R-:W-:-:S04]  /*15a90*/  IMAD.HI.U32 R6, R3, R9, RZ ;  /* 0x0000000903067227 */ /* 0x000fc800078e00ff */
[----:B------:R-:W-:Y:S02]  /*15aa0*/  VIADD R3, R12, 0xffffffe ;  /* 0x0ffffffe0c037836 */ /* 0x000fe40000000000 */
[----:B------:R-:W-:-:S04]  /*15ab0*/  IMAD R9, R6, R2, R9 ;  /* 0x0000000206097224 */ /* 0x000fc800078e0209 */
[----:B------:R-:W0:Y:S01]  /*15ac0*/  F2I.FTZ.U32.TRUNC.NTZ R3, R3 ;  /* 0x0000000300037305 */ /* 0x000e22000021f000 */
[----:B------:R-:W-:-:S13]  /*15ad0*/  ISETP.GT.U32.AND P1, PT, R10, R9, PT ;  /* 0x000000090a00720c */ /* 0x000fda0003f24070 */
[-C--:B------:R-:W-:Y:S01]  /*15ae0*/  @!P1 IADD3 R9, R9, -R10.reuse, RZ ;  /* 0x8000000a09099210 */ /* 0x080fe20007ffe0ff */
[----:B0-----:R-:W-:Y:S02]  /*15af0*/  IMAD.MOV R2, RZ, RZ, -R3 ;  /* 0x000000ffff027224 */ /* 0x001fe400078e0a03 */
[----:B------:R-:W-:Y:S01]  /*15b00*/  @!P1 VIADD R6, R6, 0x1 ;  /* 0x0000000106069836 */ /* 0x000fe20000000000 */
[----:B------:R-:W-:Y:S01]  /*15b10*/  ISETP.GE.U32.AND P0, PT, R9, R10, PT ;  /* 0x0000000a0900720c */ /* 0x000fe20003f06070 */
[----:B------:R-:W-:Y:S01]  /*15b20*/  IMAD R9, R2, R5, RZ ;  /* 0x0000000502097224 */ /* 0x000fe200078e02ff */
[----:B------:R-:W-:Y:S01]  /*15b30*/  ISETP.NE.AND P1, PT, R7, RZ, PT ;  /* 0x000000ff0700720c */ /* 0x000fe20003f25270 */
[----:B------:R-:W-:-:S04]  /*15b40*/  IMAD.MOV.U32 R2, RZ, RZ, RZ ;  /* 0x000000ffff027224 */ /* 0x000fc800078e00ff */
[----:B------:R-:W-:Y:S01]  /*15b50*/  IMAD.HI.U32 R9, R3, R9, R2 ;  /* 0x0000000903097227 */ /* 0x000fe200078e0002 */
[----:B------:R-:W-:Y:S02]  /*15b60*/  LOP3.LUT R2, R0, R7, RZ, 0x3c, !PT ;  /* 0x0000000700027212 */ /* 0x000fe400078e3cff */
[----:B------:R-:W-:Y:S02]  /*15b70*/  IABS R3, R4 ;  /* 0x0000000400037213 */ /* 0x000fe40000000000 */
[----:B------:R-:W-:Y:S01]  /*15b80*/  ISETP.GE.AND P2, PT, R2, RZ, PT ;  /* 0x000000ff0200720c */ /* 0x000fe20003f46270 */
[----:B------:R-:W-:Y:S02]  /*15b90*/  @P0 VIADD R6, R6, 0x1 ;  /* 0x0000000106060836 */ /* 0x000fe40000000000 */
[----:B------:R-:W-:-:S10]  /*15ba0*/  IMAD.MOV R3, RZ, RZ, -R3 ;  /* 0x000000ffff037224 */ /* 0x000fd400078e0a03 */
[----:B------:R-:W-:Y:S01]  /*15bb0*/  @!P2 IMAD.MOV R6, RZ, RZ, -R6 ;  /* 0x000000ffff06a224 */ /* 0x000fe200078e0a06 */
[----:B------:R-:W-:-:S04]  /*15bc0*/  @!P1 LOP3.LUT R6, RZ, R7, RZ, 0x33, !PT ;  /* 0x00000007ff069212 */ /* 0x000fc800078e33ff */
[-C--:B------:R-:W-:Y:S01]  /*15bd0*/  IABS R2, R6.reuse ;  /* 0x0000000600027213 */ /* 0x080fe20000000000 */
[----:B------:R-:W-:-:S04]  /*15be0*/  IMAD R7, R7, R6, RZ ;  /* 0x0000000607077224 */ /* 0x000fc800078e02ff */
[----:B------:R-:W-:-:S04]  /*15bf0*/  IMAD.HI.U32 R9, R9, R2, RZ ;  /* 0x0000000209097227 */ /* 0x000fc800078e00ff */
[----:B------:R-:W-:Y:S02]  /*15c00*/  IMAD R2, R9, R3, R2 ;  /* 0x0000000309027224 */ /* 0x000fe400078e0202 */
[----:B------:R-:W-:-:S03]  /*15c10*/  IMAD.IADD R17, R0, 0x1, -R7 ;  /* 0x0000000100117824 */ /* 0x000fc600078e0a07 */
[----:B------:R-:W-:-:S13]  /*15c20*/  ISETP.GT.U32.AND P1, PT, R5, R2, PT ;  /* 0x000000020500720c */ /* 0x000fda0003f24070 */
[----:B------:R-:W-:Y:S02]  /*15c30*/  @!P1 IMAD.IADD R2, R2, 0x1, -R5 ;  /* 0x0000000102029824 */ /* 0x000fe400078e0a05 */
[----:B------:R-:W-:Y:S01]  /*15c40*/  @!P1 VIADD R9, R9, 0x1 ;  /* 0x0000000109099836 */ /* 0x000fe20000000000 */
[----:B------:R-:W-:Y:S02]  /*15c50*/  ISETP.NE.AND P1, PT, R4, RZ, PT ;  /* 0x000000ff0400720c */ /* 0x000fe40003f25270 */
[----:B------:R-:W-:Y:S02]  /*15c60*/  ISETP.GE.U32.AND P0, PT, R2, R5, PT ;  /* 0x000000050200720c */ /* 0x000fe40003f06070 */
[----:B------:R-:W-:-:S04]  /*15c70*/  LOP3.LUT R2, R6, R4, RZ, 0x3c, !PT ;  /* 0x0000000406027212 */ /* 0x000fc800078e3cff */
[----:B------:R-:W-:-:S07]  /*15c80*/  ISETP.GE.AND P2, PT, R2, RZ, PT ;  /* 0x000000ff0200720c */ /* 0x000fce0003f46270 */
[----:B------:R-:W-:-:S06]  /*15c90*/  @P0 VIADD R9, R9, 0x1 ;  /* 0x0000000109090836 */ /* 0x000fcc0000000000 */
[----:B------:R-:W-:Y:S01]  /*15ca0*/  @!P2 IMAD.MOV R9, RZ, RZ, -R9 ;  /* 0x000000ffff09a224 */ /* 0x000fe200078e0a09 */
[----:B------:R-:W-:-:S05]  /*15cb0*/  @!P1 LOP3.LUT R9, RZ, R4, RZ, 0x33, !PT ;  /* 0x00000004ff099212 */ /* 0x000fca00078e33ff */
[--C-:B------:R-:W-:Y:S02]  /*15cc0*/  IMAD.MOV R3, RZ, RZ, -R9.reuse ;  /* 0x000000ffff037224 */ /* 0x100fe400078e0a09 */
[C---:B------:R-:W-:Y:S02]  /*15cd0*/  IMAD R9, R4.reuse, 0x1000000, R9 ;  /* 0x0100000004097824 */ /* 0x040fe400078e0209 */
[----:B------:R-:W-:-:S04]  /*15ce0*/  IMAD R18, R4, R3, R6 ;  /* 0x0000000304127224 */ /* 0x000fc800078e0206 */
[----:B------:R-:W-:Y:S01]  /*15cf0*/  IMAD R18, R18, 0x10000, R9 ;  /* 0x0001000012127824 */ /* 0x000fe200078e0209 */
[----:B------:R-:W-:Y:S06]  /*15d00*/  BRA `(.L_x_299) ;  /* 0x00000000001c7947 */ /* 0x000fec0003800000 */
.L_x_293:
[----:B------:R-:W-:Y:S01]  /*15d10*/  UMOV UR4, URZ ;  /* 0x0000003f00047c82 */ /* 0x000fe20008000000 */
[----:B------:R-:W-:Y:S01]  /*15d20*/  UMOV UR5, URZ ;  /* 0x0000003f00057c82 */ /* 0x000fe20008000000 */
[----:B------:R-:W-:Y:S01]  /*15d30*/  ULDC UR6, c[0x0][0xc3c] ;  /* 0x00030f0000067ab9 */ /* 0x000fe20000000800 */
[----:B------:R-:W-:Y:S01]  /*15d40*/  MOV R16, R0 ;  /* 0x0000000000107202 */ /* 0x000fe20000000f00 */
[----:B------:R-:W-:Y:S02]  /*15d50*/  IMAD.U32 R17, RZ, RZ, UR4 ;  /* 0x00000004ff117e24 */ /* 0x000fe4000f8e00ff */
[----:B------:R-:W-:Y:S02]  /*15d60*/  IMAD.U32 R18, RZ, RZ, UR5 ;  /* 0x00000005ff127e24 */ /* 0x000fe4000f8e00ff */
[----:B------:R-:W-:-:S07]  /*15d70*/  IMAD.U32 R19, RZ, RZ, UR6 ;  /* 0x00000006ff137e24 */ /* 0x000fce000f8e00ff */
.L_x_299:
[----:B------:R-:W0:Y:S01]  /*15d80*/  S2R R0, SR_TID.X ;  /* 0x0000000000007919 */ /* 0x000e220000002100 */
[----:B------:R-:W-:Y:S05]  /*15d90*/  WARPSYNC.ALL ;  /* 0x0000000000007948 */ /* 0x000fea0003800000 */
[----:B------:R-:W-:Y:S01]  /*15da0*/  BAR.SYNC.DEFER_BLOCKING 0x4, 0x180 ;  /* 0x0106000000007b1d */ /* 0x000fe20000010000 */
[----:B0-----:R-:W-:-:S04]  /*15db0*/  LOP3.LUT R0, R0, 0x1f, RZ, 0xc0, !PT ;  /* 0x0000001f00007812 */ /* 0x001fc800078ec0ff */
[----:B------:R-:W-:-:S13]  /*15dc0*/  ISETP.NE.AND P0, PT, R0, RZ, PT ;  /* 0x000000ff0000720c */ /* 0x000fda0003f05270 */
[----:B------:R-:W0:Y:S01]  /*15dd0*/  @!P0 S2R R3, SR_CgaCtaId ;  /* 0x0000000000038919 */ /* 0x000e220000008800 */
[----:B------:R-:W-:-:S04]  /*15de0*/  @!P0 MOV R0, 0x400 ;  /* 0x0000040000008802 */ /* 0x000fc80000000f00 */
[----:B0-----:R-:W-:-:S05]  /*15df0*/  @!P0 LEA R22, R3, R0, 0x18 ;  /* 0x0000000003168211 */ /* 0x001fca00078ec0ff */
[----:B------:R2:W-:Y:S01]  /*15e00*/  @!P0 STS.128 [R22+0x388d0], R16 ;  /* 0x0388d01016008388 */ /* 0x0005e20000000c00 */
[----:B------:R-:W-:Y:S06]  /*15e10*/  BAR.ARV 0x5, 0x180 ;  /* 0x0146000000007b1d */ /* 0x000fec0000002000 */
.L_x_290:
[----:B------:R-:W-:Y:S02]  /*15e20*/  ULDC UR4, c[0x0][0xc3c] ;  /* 0x00030f0000047ab9 */ /* 0x000fe40000000800 */
[----:B-1----:R-:W-:-:S13]  /*15e30*/  ISETP.GE.AND P0, PT, R19, UR4, PT ;  /* 0x0000000413007c0c */ /* 0x002fda000bf06270 */
[----:B------:R-:W-:Y:S05]  /*15e40*/  @!P0 BRA `(.L_x_300) ;  /* 0xffffffb400548947 */ /* 0x000fea000383ffff */
[----:B------:R-:W-:Y:S05]  /*15e50*/  BSYNC B8 ;  /* 0x0000000000087941 */ /* 0x000fea0003800000 */
.L_x_235:
[----:B------:R-:W3:Y:S01]  /*15e60*/  LDL.LU R0, [R1+0x28] ;  /* 0x0000280001007983 */ /* 0x000ee20000300800 */
[----:B------:R-:W-:Y:S01]  /*15e70*/  BSSY B0, `(.L_x_301) ;  /* 0x000000b000007945 */ /* 0x000fe20003800000 */
[----:B------:R-:W4:Y:S01]  /*15e80*/  S2R R5, SR_CgaCtaId ;  /* 0x0000000000057919 */ /* 0x000f220000008800 */
[----:B---3--:R-:W-:-:S05]  /*15e90*/  VIADD R0, R0, 0x1 ;  /* 0x0000000100007836 */ /* 0x008fca0000000000 */
[----:B-1----:R-:W-:-:S04]  /*15ea0*/  LEA.HI R2, R0, R0, RZ, 0x1 ;  /* 0x0000000000027211 */ /* 0x002fc800078f08ff */
[----:B------:R-:W-:Y:S02]  /*15eb0*/  LOP3.LUT R3, R2, 0xfffffffe, RZ, 0xc0, !PT ;  /* 0xfffffffe02037812 */ /* 0x000fe400078ec0ff */
[----:B------:R-:W-:-:S03]  /*15ec0*/  MOV R2, 0x400 ;  /* 0x0000040000027802 */ /* 0x000fc60000000f00 */
[----:B------:R-:W-:Y:S01]  /*15ed0*/  IMAD.IADD R0, R0, 0x1, -R3 ;  /* 0x0000000100007824 */ /* 0x000fe200078e0a03 */
[----:B----4-:R-:W-:-:S04]  /*15ee0*/  LEA R4, R5, R2, 0x18 ;  /* 0x0000000205047211 */ /* 0x010fc800078ec0ff */
[----:B------:R-:W-:-:S04]  /*15ef0*/  SHF.L.U32 R0, R0, 0x1f, RZ ;  /* 0x0000001f00007819 */ /* 0x000fc800000006ff */
[----:B------:R-:W1:Y:S02]  /*15f00*/  SYNCS.PHASECHK.TRANS64.TRYWAIT P0, [R4+URZ+0x38820], R0 ;  /* 0x03882000040075a7 */ /* 0x000e64000800017f */
[----:B-1----:R-:W-:Y:S05]  /*15f10*/  @!P0 BRA `(.L_x_302) ;  /* 0x00000038005c8947 */ /* 0x002fea0003800000 */
.L_x_413:
[----:B------:R-:W-:Y:S05]  /*15f20*/  BSYNC B0 ;  /* 0x0000000000007941 */ /* 0x000fea0003800000 */
.L_x_301:
[----:B------:R-:W-:-:S03]  /*15f30*/  UMOV UR4, 0xffffffff ;  /* 0xffffffff00047882 */ /* 0x000fc60000000000 */
[----:B------:R-:W-:Y:S05]  /*15f40*/  BRA.DIV UR4, `(.L_x_303) ;  /* 0x0000003a04647947 */ /* 0x000fea000b800000 */
[----:B-1----:R-:W1:Y:S02]  /*15f50*/  S2R R0, SR_TID.X ;  /* 0x0000000000007919 */ /* 0x002e640000002100 */
[----:B-1----:R-:W-:-:S04]  /*15f60*/  SHF.R.U32.HI R0, RZ, 0x5, R0 ;  /* 0x00000005ff007819 */ /* 0x002fc80000011600 */
[----:B------:R-:W-:-:S05]  /*15f70*/  LOP3.LUT R0, R0, 0x3, RZ, 0xc0, !PT ;  /* 0x0000000300007812 */ /* 0x000fca00078ec0ff */
[----:B------:R1:W3:Y:S02]  /*15f80*/  SHFL.IDX PT, R14, R0, RZ, 0x1f ;  /* 0x00001fff000e7589 */ /* 0x0002e400000e0000 */
.L_x_416:
[----:B---3--:R-:W-:Y:S01]  /*15f90*/  ISETP.NE.AND P0, PT, R14, RZ, PT ;  /* 0x000000ff0e00720c */ /* 0x008fe20003f05270 */
[----:B------:R-:W-:-:S12]  /*15fa0*/  BSSY B0, `(.L_x_304) ;  /* 0x0000026000007945 */ /* 0x000fd80003800000 */
[----:B------:R-:W-:Y:S05]  /*15fb0*/  @P0 BRA `(.L_x_305) ;  /* 0x0000000000900947 */ /* 0x000fea0003800000 */
[----:B------:R-:W-:-:S03]  /*15fc0*/  UMOV UR4, 0xffffffff ;  /* 0xffffffff00047882 */ /* 0x000fc60000000000 */
[----:B------:R-:W-:Y:S05]  /*15fd0*/  BRA.DIV UR4, `(.L_x_306) ;  /* 0x0000003a04747947 */ /* 0x000fea000b800000 */
[----:B------:R-:W-:-:S13]  /*15fe0*/  ELECT P6, URZ, PT ;  /* 0x00000000003f782f */ /* 0x000fda00038c0000 */
.L_x_419:
[----:B------:R-:W-:Y:S05]  /*15ff0*/  @!P6 BRA `(.L_x_305) ;  /* 0x000000000080e947 */ /* 0x000fea0003800000 */
[----:B-1----:R-:W3:Y:S02]  /*16000*/  LDL R0, [R1+0x50] ;  /* 0x0000500001007983 */ /* 0x002ee40000100800 */
[----:B---3--:R-:W-:-:S13]  /*16010*/  R2UR UR4, R0 ;  /* 0x00000000000472ca */ /* 0x008fda00000e0000 */
[----:B------:R-:W-:-:S06]  /*16020*/  ULOP3.LUT UR4, UR4, 0x2, URZ, 0xfc, !UPT ;  /* 0x0000000204047892 */ /* 0x000fcc000f8efc3f */
[----:B------:R-:W-:-:S05]  /*16030*/  IMAD.U32 R0, RZ, RZ, UR4 ;  /* 0x00000004ff007e24 */ /* 0x000fca000f8e00ff */
[----:B------:R-:W-:-:S13]  /*16040*/  ISETP.NE.AND P0, PT, R0, 0x3, PT ;  /* 0x000000030000780c */ /* 0x000fda0003f05270 */
[----:B------:R-:W-:Y:S05]  /*16050*/  @!P0 BRA `(.L_x_307) ;  /* 0x0000000000048947 */ /* 0x000fea0003800000 */
[----:B------:R-:W-:Y:S01]  /*16060*/  BPT.TRAP 0x1 ;  /* 0x000000040000795c */ /* 0x000fe20000300000 */
.L_x_307:
[C---:B------:R-:W-:Y:S01]  /*16070*/  IMAD R5, R27.reuse, 0x8, R4 ;  /* 0x000000081b057824 */ /* 0x040fe200078e0204 */
[----:B------:R-:W-:Y:S01]  /*16080*/  SHF.L.U32 R0, R28, 0x1f, RZ ;  /* 0x0000001f1c007819 */ /* 0x000fe200000006ff */
[----:B------:R-:W-:-:S03]  /*16090*/  VIADD R27, R27, 0x1 ;  /* 0x000000011b1b7836 */ /* 0x000fc60000000000 */
[----:B------:R-:W1:Y:S02]  /*160a0*/  SYNCS.PHASECHK.TRANS64.TRYWAIT P1, [R5+URZ+0x38840], R0 ;  /* 0x03884000050075a7 */ /* 0x000e64000802017f */
[----:B------:R-:W-:-:S04]  /*160b0*/  ISETP.NE.AND P2, PT, R27, 0x2, PT ;  /* 0x000000021b00780c */ /* 0x000fc80003f45270 */
[----:B------:R-:W-:Y:S01]  /*160c0*/  SEL R3, RZ, 0x1, P2 ;  /* 0x00000001ff037807 */ /* 0x000fe20001000000 */
[----:B-1----:R-:W-:Y:S08]  /*160d0*/  @!P1 BRA `(.L_x_308) ;  /* 0x0000003800549947 */ /* 0x002ff00003800000 */
.L_x_420:
[----:B------:R-:W-:Y:S02]  /*160e0*/  SEL R27, R27, RZ, P2 ;  /* 0x000000ff1b1b7207 */ /* 0x000fe40001000000 */
[----:B------:R-:W-:Y:S01]  /*160f0*/  LOP3.LUT R2, R28, R3, RZ, 0x3c, !PT ;  /* 0x000000031c027212 */ /* 0x000fe200078e3cff */
[----:B------:R-:W-:Y:S06]  /*16100*/  @!P0 BRA `(.L_x_309) ;  /* 0x0000000000048947 */ /* 0x000fec0003800000 */
[----:B------:R-:W-:Y:S01]  /*16110*/  BPT.TRAP 0x1 ;  /* 0x000000040000795c */ /* 0x000fe20000300000 */
.L_x_309:
[----:B------:R-:W-:Y:S01]  /*16120*/  IMAD R27, R27, 0x8, R4 ;  /* 0x000000081b1b7824 */ /* 0x000fe200078e0204 */
[----:B------:R-:W-:-:S04]  /*16130*/  SHF.L.U32 R2, R2, 0x1f, RZ ;  /* 0x0000001f02027819 */ /* 0x000fc800000006ff */
[----:B------:R-:W3:Y:S02]  /*16140*/  SYNCS.PHASECHK.TRANS64.TRYWAIT P1, [R27+URZ+0x38840], R2 ;  /* 0x038840021b0075a7 */ /* 0x000ee4000802017f */
[----:B---3--:R-:W-:Y:S05]  /*16150*/  @!P1 BRA `(.L_x_310) ;  /* 0x0000003800489947 */ /* 0x008fea0003800000 */
.L_x_421:
[----:B------:R-:W-:Y:S05]  /*16160*/  @!P0 BRA `(.L_x_311) ;  /* 0x0000000000048947 */ /* 0x000fea0003800000 */
[----:B------:R-:W-:Y:S01]  /*16170*/  BPT.TRAP 0x1 ;  /* 0x000000040000795c */ /* 0x000fe20000300000 */
.L_x_311:
[----:B------:R-:W4:Y:S02]  /*16180*/  SYNCS.PHASECHK.TRANS64.TRYWAIT P1, [R5+URZ+0x38860], R0 ;  /* 0x03886000050075a7 */ /* 0x000f24000802017f */
[----:B----4-:R-:W-:Y:S05]  /*16190*/  @!P1 BRA `(.L_x_312) ;  /* 0x00000038004c9947 */ /* 0x010fea0003800000 */
.L_x_422:
[----:B------:R-:W-:Y:S05]  /*161a0*/  @!P0 BRA `(.L_x_313) ;  /* 0x0000000000048947 */ /* 0x000fea0003800000 */
[----:B------:R-:W-:Y:S01]  /*161b0*/  BPT.TRAP 0x1 ;  /* 0x000000040000795c */ /* 0x000fe20000300000 */
.L_x_313:
[----:B------:R0:W0:Y:S02]  /*161c0*/  SYNCS.PHASECHK.TRANS64.TRYWAIT P0, [R27+URZ+0x38860], R2 ;  /* 0x038860021b0075a7 */ /* 0x000024000800017f */
[----:B0-----:R-:W-:Y:S05]  /*161d0*/  @!P0 NANOSLEEP.SYNCS 0x989680 ;  /* 0x009896800000895d */ /* 0x001fea0003900000 */
[----:B------:R-:W0:Y:S02]  /*161e0*/  @!P0 SYNCS.PHASECHK.TRANS64 P0, [R27+URZ+0x38860], R2 ;  /* 0x038860021b0085a7 */ /* 0x000e24000800007f */
[----:B0-----:R-:W-:Y:S05]  /*161f0*/  @!P0 BRA `(.L_x_313) ;  /* 0xfffffffc00f08947 */ /* 0x001fea000383ffff */
.L_x_305:
[----:B------:R-:W-:Y:S05]  /*16200*/  BSYNC B0 ;  /* 0x0000000000007941 */ /* 0x000fea0003800000 */
.L_x_304:
[----:B------:R-:W-:Y:S05]  /*16210*/  EXIT ;  /* 0x000000000000794d */ /* 0x000fea0003800000 */
.L_x_182:
[----:B0-----:R0:W1:Y:S02]  /*16220*/  SYNCS.PHASECHK.TRANS64.TRYWAIT P1, [R5+URZ+0x38800], R0 ;  /* 0x03880000050075a7 */ /* 0x001064000802017f */
[----:B-1----:R-:W-:Y:S05]  /*16230*/  @!P1 NANOSLEEP.SYNCS 0x989680 ;  /* 0x009896800000995d */ /* 0x002fea0003900000 */
[----:B------:R-:W1:Y:S02]  /*16240*/  @!P1 SYNCS.PHASECHK.TRANS64 P1, [R5+URZ+0x38800], R0 ;  /* 0x03880000050095a7 */ /* 0x000e64000802007f */
[----:B-1----:R-:W-:Y:S05]  /*16250*/  @!P1 BRA `(.L_x_182) ;  /* 0xfffffffc00f09947 */ /* 0x002fea000383ffff */
[----:B------:R-:W-:Y:S05]  /*16260*/  BRA `(.L_x_314) ;  /* 0xfffffebc00507947 */ /* 0x000fea000383ffff */
.L_x_186:
[----:B-1----:R1:W2:Y:S02]  /*16270*/  SYNCS.PHASECHK.TRANS64.TRYWAIT P1, [R0+URZ+0x38830], R3 ;  /* 0x03883003000075a7 */ /* 0x0022a4000802017f */
[----:B--2---:R-:W-:Y:S05]  /*16280*/  @!P1 NANOSLEEP.SYNCS 0x989680 ;  /* 0x009896800000995d */ /* 0x004fea0003900000 */
[----:B------:R-:W2:Y:S02]  /*16290*/  @!P1 SYNCS.PHASECHK.TRANS64 P1, [R0+URZ+0x38830], R3 ;  /* 0x03883003000095a7 */ /* 0x000ea4000802007f */
[----:B--2---:R-:W-:Y:S05]  /*162a0*/  @!P1 BRA `(.L_x_186) ;  /* 0xfffffffc00f09947 */ /* 0x004fea000383ffff */
[----:B------:R-:W-:Y:S05]  /*162b0*/  BRA `(.L_x_185) ;  /* 0xfffffebc00747947 */ /* 0x000fea000383ffff */
.L_x_192:
[----:B------:R-:W-:-:S13]  /*162c0*/  R2UR UR4, R229 ;  /* 0x00000000e50472ca */ /* 0x000fda00000e0000 */
[----:B-1----:R-:W-:-:S04]  /*162d0*/  IMAD.U32 R4, RZ, RZ, UR4 ;  /* 0x00000004ff047e24 */ /* 0x002fc8000f8e00ff */
[----:B------:R1:W2:Y:S03]  /*162e0*/  SYNCS.PHASECHK.TRANS64.TRYWAIT P1, [R4+URZ+0x38830], R3 ;  /* 0x03883003040075a7 */ /* 0x0002a6000802017f */
[----:B--2---:R-:W-:Y:S05]  /*162f0*/  @!P1 NANOSLEEP.SYNCS 0x989680 ;  /* 0x009896800000995d */ /* 0x004fea0003900000 */
[----:B------:R-:W2:Y:S02]  /*16300*/  @!P1 SYNCS.PHASECHK.TRANS64 P1, [R4+URZ+0x38830], R3 ;  /* 0x03883003040095a7 */ /* 0x000ea4000802007f */
[----:B--2---:R-:W-:Y:S05]  /*16310*/  @!P1 BRA `(.L_x_192) ;  /* 0xfffffffc00e89947 */ /* 0x004fea000383ffff */
[----:B------:R-:W-:Y:S05]  /*16320*/  BRA `(.L_x_191) ;  /* 0xffffff04005c7947 */ /* 0x000fea000383ffff */
.L_x_196:
[----:B---3--:R-:W-:-:S04]  /*16330*/  IMAD.U32 R2, RZ, RZ, UR4 ;  /* 0x00000004ff027e24 */ /* 0x008fc8000f8e00ff */
[----:B------:R3:W4:Y:S03]  /*16340*/  SYNCS.PHASECHK.TRANS64.TRYWAIT P1, [R2+URZ+0x38850], R0 ;  /* 0x03885000020075a7 */ /* 0x000726000802017f */
[----:B----4-:R-:W-:Y:S05]  /*16350*/  @!P1 NANOSLEEP.SYNCS 0x989680 ;  /* 0x009896800000995d */ /* 0x010fea0003900000 */
[----:B------:R-:W4:Y:S02]  /*16360*/  @!P1 SYNCS.PHASECHK.TRANS64 P1, [R2+URZ+0x38850], R0 ;  /* 0x03885000020095a7 */ /* 0x000f24000802007f */
[----:B----4-:R-:W-:Y:S05]  /*16370*/  @!P1 BRA `(.L_x_196) ;  /* 0xfffffffc00ec9947 */ /* 0x010fea000383ffff */
[----:B------:R-:W-:Y:S05]  /*16380*/  BRA `(.L_x_195) ;  /* 0xffffff2800b07947 */ /* 0x000fea000383ffff */
.L_x_203:
[----:B-1----:R1:W2:Y:S02]  /*16390*/  SYNCS.PHASECHK.TRANS64.TRYWAIT P1, [R12+URZ+0x38850], R9 ;  /* 0x038850090c0075a7 */ /* 0x0022a4000802017f */
[----:B--2---:R-:W-:Y:S05]  /*163a0*/  @!P1 NANOSLEEP.SYNCS 0x989680 ;  /* 0x009896800000995d */ /* 0x004fea0003900000 */
[----:B------:R-:W2:Y:S02]  /*163b0*/  @!P1 SYNCS.PHASECHK.TRANS64 P1, [R12+URZ+0x38850], R9 ;  /* 0x038850090c0095a7 */ /* 0x000ea4000802007f */
[----:B--2---:R-:W-:Y:S05]  /*163c0*/  @!P1 BRA `(.L_x_203) ;  /* 0xfffffffc00f09947 */ /* 0x004fea000383ffff */
[----:B------:R-:W-:Y:S05]  /*163d0*/  BRA `(.L_x_202) ;  /* 0xffffff4800247947 */ /* 0x000fea000383ffff */
.L_x_249:
[----:B------:R-:W0:Y:S01]  /*163e0*/  S2R R7, SR_TID.X ;  /* 0x0000000000077919 */ /* 0x000e220000002100 */
[----:B------:R-:W-:Y:S01]  /*163f0*/  BSSY B0, `(.L_x_315) ;  /* 0x000000a000007945 */ /* 0x000fe20003800000 */
[----:B------:R-:W-:Y:S02]  /*16400*/  IMAD.MOV.U32 R12, RZ, RZ, RZ ;  /* 0x000000ffff0c7224 */ /* 0x000fe400078e00ff */
[----:B------:R-:W-:Y:S02]  /*16410*/  IMAD.MOV.U32 R11, RZ, RZ, 0x1f ;  /* 0x0000001fff0b7424 */ /* 0x000fe400078e00ff */
[----:B------:R-:W-:Y:S01]  /*16420*/  IMAD.MOV.U32 R15, RZ, RZ, -0x1 ;  /* 0xffffffffff0f7424 */ /* 0x000fe200078e00ff */
[----:B0-----:R-:W-:-:S04]  /*16430*/  SHF.R.U32.HI R7, RZ, 0x5, R7 ;  /* 0x00000005ff077819 */ /* 0x001fc80000011607 */
[----:B------:R-:W-:-:S05]  /*16440*/  LOP3.LUT R7, R7, 0x3, RZ, 0xc0, !PT ;  /* 0x0000000307077812 */ /* 0x000fca00078ec0ff */
[----:B------:R-:W-:-:S07]  /*16450*/  IMAD.MOV.U32 R13, RZ, RZ, R7 ;  /* 0x000000ffff0d7224 */ /* 0x000fce00078e0007 */
[----:B-----5:R-:W-:Y:S05]  /*16460*/  WARPSYNC.COLLECTIVE R15, `(.L_x_316) ;  /* 0x000000000f087348 */ /* 0x020fea0003c00000 */
[----:B------:R0:W1:Y:S02]  /*16470*/  SHFL.IDX P6, R14, R13, R12, R11 ;  /* 0x0000000c0d0e7389 */ /* 0x00006400000c000b */
[----:B01---5:R-:W-:Y:S01]  /*16480*/  ENDCOLLECTIVE ;  /* 0x000000000000791b */ /* 0x023fe20003800000 */
.L_x_316:
[----:B------:R-:W-:Y:S05]  /*16490*/  BSYNC B0 ;  /* 0x0000000000007941 */ /* 0x000fea0003800000 */
.L_x_315:
[----:B------:R-:W-:Y:S05]  /*164a0*/  BRA `(.L_x_317) ;  /* 0xffffffbc00b07947 */ /* 0x000fea000383ffff */
.L_x_252:
[----:B0-----:R0:W1:Y:S02]  /*164b0*/  SYNCS.PHASECHK.TRANS64.TRYWAIT P0, [R5+URZ+0x38840], R2 ;  /* 0x03884002050075a7 */ /* 0x001064000800017f */
[----:B-1----:R-:W-:Y:S05]  /*164c0*/  @!P0 NANOSLEEP.SYNCS 0x989680 ;  /* 0x009896800000895d */ /* 0x002fea0003900000 */
[----:B------:R-:W1:Y:S02]  /*164d0*/  @!P0 SYNCS.PHASECHK.TRANS64 P0, [R5+URZ+0x38840], R2 ;  /* 0x03884002050085a7 */ /* 0x000e64000800007f */
[----:B-1----:R-:W-:Y:S05]  /*164e0*/  @!P0 BRA `(.L_x_252) ;  /* 0xfffffffc00f08947 */ /* 0x002fea000383ffff */
[----:B------:R-:W-:Y:S05]  /*164f0*/  BRA `(.L_x_318) ;  /* 0xffffffc000187947 */ /* 0x000fea000383ffff */
.L_x_253:
[----:B------:R-:W-:Y:S01]  /*16500*/  BSSY B0, `(.L_x_319) ;  /* 0x0000008000007945 */ /* 0x000fe20003800000 */
[----:B------:R-:W-:Y:S01]  /*16510*/  MOV R13, R6 ;  /* 0x00000006000d7202 */ /* 0x000fe20000000f00 */
[----:B------:R-:W-:Y:S02]  /*16520*/  IMAD.MOV.U32 R12, RZ, RZ, RZ ;  /* 0x000000ffff0c7224 */ /* 0x000fe400078e00ff */
[----:B------:R-:W-:Y:S02]  /*16530*/  IMAD.MOV.U32 R11, RZ, RZ, 0x181f ;  /* 0x0000181fff0b7424 */ /* 0x000fe400078e00ff */
[----:B------:R-:W-:-:S07]  /*16540*/  IMAD.MOV.U32 R15, RZ, RZ, -0x1 ;  /* 0xffffffffff0f7424 */ /* 0x000fce00078e00ff */
[----:B------:R-:W-:Y:S05]  /*16550*/  WARPSYNC.COLLECTIVE R15, `(.L_x_320) ;  /* 0x000000000f087348 */ /* 0x000fea0003c00000 */
[----:B------:R0:W1:Y:S02]  /*16560*/  SHFL.IDX P6, R14, R13, R12, R11 ;  /* 0x0000000c0d0e7389 */ /* 0x00006400000c000b */
[----:B01----:R-:W-:Y:S01]  /*16570*/  ENDCOLLECTIVE ;  /* 0x000000000000791b */ /* 0x003fe20003800000 */
.L_x_320:
[----:B------:R-:W-:Y:S05]  /*16580*/  BSYNC B0 ;  /* 0x0000000000007941 */ /* 0x000fea0003800000 */
.L_x_319:
[----:B------:R-:W-:Y:S01]  /*16590*/  IMAD.MOV.U32 R13, RZ, RZ, R0 ;  /* 0x000000ffff0d7224 */ /* 0x000fe200078e0000 */
[C---:B------:R-:W-:Y:S01]  /*165a0*/  LOP3.LUT P5, RZ, R23.reuse, 0x10, RZ, 0xc0, !PT ;  /* 0x0000001017ff7812 */ /* 0x040fe200078ac0ff */
[----:B------:R-:W-:Y:S01]  /*165b0*/  IMAD.MOV.U32 R12, RZ, RZ, RZ ;  /* 0x000000ffff0c7224 */ /* 0x000fe200078e00ff */
[C---:B------:R-:W-:Y:S01]  /*165c0*/  LOP3.LUT P4, RZ, R23.reuse, 0x8, RZ, 0xc0, !PT ;  /* 0x0000000817ff7812 */ /* 0x040fe2000788c0ff */
[----:B------:R-:W-:Y:S01]  /*165d0*/  IMAD.MOV.U32 R11, RZ, RZ, 0x181f ;  /* 0x0000181fff0b7424 */ /* 0x000fe200078e00ff */
[C---:B------:R-:W-:Y:S01]  /*165e0*/  LOP3.LUT P3, RZ, R23.reuse, 0x4, RZ, 0xc0, !PT ;  /* 0x0000000417ff7812 */ /* 0x040fe2000786c0ff */
[----:B------:R-:W-:Y:S01]  /*165f0*/  IMAD.MOV.U32 R15, RZ, RZ, -0x1 ;  /* 0xffffffffff0f7424 */ /* 0x000fe200078e00ff */
[----:B------:R-:W-:Y:S01]  /*16600*/  LOP3.LUT P2, RZ, R23, 0x2, RZ, 0xc0, !PT ;  /* 0x0000000217ff7812 */ /* 0x000fe2000784c0ff */
[----:B------:R-:W-:Y:S02]  /*16610*/  IMAD.MOV.U32 R2, RZ, RZ, R14 ;  /* 0x000000ffff027224 */ /* 0x000fe400078e000e */
[----:B------:R-:W-:-:S10]  /*16620*/  @P0 IMAD R9, R7, 0x2, R22 ;  /* 0x0000000207090824 */ /* 0x000fd400078e0216 */
[----:B------:R-:W-:Y:S05]  /*16630*/  WARPSYNC.COLLECTIVE R15, `(.L_x_321) ;  /* 0x000000000f087348 */ /* 0x000fea0003c00000 */
[----:B------:R0:W1:Y:S02]  /*16640*/  SHFL.IDX P6, R14, R13, R12, R11 ;  /* 0x0000000c0d0e7389 */ /* 0x00006400000c000b */
[----:B01----:R-:W-:Y:S01]  /*16650*/  ENDCOLLECTIVE ;  /* 0x000000000000791b */ /* 0x003fe20003800000 */
.L_x_321:
[----:B------:R-:W-:Y:S02]  /*16660*/  IMAD.MOV.U32 R13, RZ, RZ, R6 ;  /* 0x000000ffff0d7224 */ /* 0x000fe400078e0006 */
[----:B------:R-:W-:Y:S02]  /*16670*/  IMAD.MOV.U32 R12, RZ, RZ, 0x1 ;  /* 0x00000001ff0c7424 */ /* 0x000fe400078e00ff */
[----:B------:R-:W-:-:S07]  /*16680*/  IMAD.MOV.U32 R3, RZ, RZ, R14 ;  /* 0x000000ffff037224 */ /* 0x000fce00078e000e */
[----:B------:R-:W-:Y:S05]  /*16690*/  WARPSYNC.COLLECTIVE R15, `(.L_x_322) ;  /* 0x000000000f087348 */ /* 0x000fea0003c00000 */
[----:B------:R0:W1:Y:S02]  /*166a0*/  SHFL.IDX P6, R14, R13, R12, R11 ;  /* 0x0000000c0d0e7389 */ /* 0x00006400000c000b */
[----:B01----:R-:W-:Y:S01]  /*166b0*/  ENDCOLLECTIVE ;  /* 0x000000000000791b */ /* 0x003fe20003800000 */
.L_x_322:
[----:B------:R-:W-:-:S05]  /*166c0*/  @P0 LEA R3, P1, R32, R3, 0x1 ;  /* 0x0000000320030211 */ /* 0x000fca00078208ff */
[----:B------:R-:W-:-:S05]  /*166d0*/  @P0 IMAD.X R2, RZ, RZ, R2, P1 ;  /* 0x000000ffff020224 */ /* 0x000fca00008e0602 */
[----:B------:R-:W-:Y:S01]  /*166e0*/  @P0 LOP3.LUT R3, R3, R2, RZ, 0x3c, !PT ;  /* 0x0000000203030212 */ /* 0x000fe200078e3cff */
[----:B------:R-:W-:-:S03]  /*166f0*/  IMAD.MOV.U32 R13, RZ, RZ, R0 ;  /* 0x000000ffff0d7224 */ /* 0x000fc600078e0000 */
[----:B------:R-:W-:-:S04]  /*16700*/  @P0 LOP3.LUT R2, R3, R2, RZ, 0x3c, !PT ;  /* 0x0000000203020212 */ /* 0x000fc800078e3cff */
[----:B------:R-:W-:Y:S01]  /*16710*/  @P0 LOP3.LUT R3, R3, R2, RZ, 0x3c, !PT ;  /* 0x0000000203030212 */ /* 0x000fe200078e3cff */
[----:B------:R-:W-:-:S07]  /*16720*/  IMAD.MOV.U32 R8, RZ, RZ, R14 ;  /* 0x000000ffff087224 */ /* 0x000fce00078e000e */
[----:B------:R-:W-:Y:S05]  /*16730*/  WARPSYNC.COLLECTIVE R15, `(.L_x_323) ;  /* 0x000000000f087348 */ /* 0x000fea0003c00000 */
[----:B------:R0:W1:Y:S02]  /*16740*/  SHFL.IDX P6, R14, R13, R12, R11 ;  /* 0x0000000c0d0e7389 */ /* 0x00006400000c000b */
[----:B01----:R-:W-:Y:S01]  /*16750*/  ENDCOLLECTIVE ;  /* 0x000000000000791b */ /* 0x003fe20003800000 */
.L_x_323:
[----:B------:R-:W-:Y:S01]  /*16760*/  @!PT LDS RZ, [RZ] ;  /* 0x00000000fffff984 */ /* 0x000fe20000000800 */
[----:B------:R-:W-:Y:S01]  /*16770*/  @!PT LDS RZ, [RZ] ;  /* 0x00000000fffff984 */ /* 0x000fe20000000800 */
[----:B------:R-:W-:Y:S01]  /*16780*/  @!PT LDS RZ, [RZ] ;  /* 0x00000000fffff984 */ /* 0x000fe20000000800 */
[----:B------:R-:W-:Y:S04]  /*16790*/  @P0 LDGSTS.E.BYPASS.LTC128B.128 [R9+0x24400], desc[UR36][R2.64], !P5 ;  /* 0x2440000002090fae */ /* 0x000fe8000e901d64 */
[----:B------:R-:W-:Y:S04]  /*167a0*/  @P0 LDGSTS.E.BYPASS.LTC128B.128 [R9+0x26c00], desc[UR36][R2.64+0x80], !P4 ;  /* 0x26c0008002090fae */ /* 0x000fe8000e101d64 */
[----:B------:R-:W-:Y:S01]  /*167b0*/  @P0 LDGSTS.E.BYPASS.LTC128B.128 [R9+0x29400], desc[UR36][R2.64+0x100], !P3 ;  /* 0x2940010002090fae */ /* 0x000fe2000d901d64 */
[----:B------:R-:W-:Y:S02]  /*167c0*/  IMAD.MOV.U32 R13, RZ, RZ, R6 ;  /* 0x000000ffff0d7224 */ /* 0x000fe400078e0006 */
[----:B------:R-:W-:Y:S01]  /*167d0*/  IMAD.MOV.U32 R12, RZ, RZ, 0x2 ;  /* 0x00000002ff0c7424 */ /* 0x000fe200078e00ff */
[----:B------:R0:W-:Y:S01]  /*167e0*/  @P0 LDGSTS.E.BYPASS.LTC128B.128 [R9+0x2bc00], desc[UR36][R2.64+0x180], !P2 ;  /* 0x2bc0018002090fae */ /* 0x0001e2000d101d64 */
[----:B------:R-:W-:-:S02]  /*167f0*/  ISETP.GE.AND P0, PT, R4, 0x11, PT ;  /* 0x000000110400780c */ /* 0x000fc40003f06270 */
[----:B0-----:R-:W-:-:S11]  /*16800*/  MOV R2, R14 ;  /* 0x0000000e00027202 */ /* 0x001fd60000000f00 */
[----:B------:R-:W-:Y:S05]  /*16810*/  WARPSYNC.COLLECTIVE R15, `(.L_x_324) ;  /* 0x000000000f087348 */ /* 0x000fea0003c00000 */
[----:B------:R0:W1:Y:S02]  /*16820*/  SHFL.IDX P6, R14, R13, R12, R11 ;  /* 0x0000000c0d0e7389 */ /* 0x00006400000c000b */
[----:B01----:R-:W-:Y:S01]  /*16830*/  ENDCOLLECTIVE ;  /* 0x000000000000791b */ /* 0x003fe20003800000 */
.L_x_324:
[----:B------:R-:W-:Y:S01]  /*16840*/  @P0 IMAD R21, R7, 0x2, R22 ;  /* 0x0000000207150824 */ /* 0x000fe200078e0216 */
[----:B------:R-:W-:-:S05]  /*16850*/  @P0 LEA R2, P1, R32, R2, 0x1 ;  /* 0x0000000220020211 */ /* 0x000fca00078208ff */
[----:B------:R-:W-:-:S05]  /*16860*/  @P0 IMAD.X R3, RZ, RZ, R8, P1 ;  /* 0x000000ffff030224 */ /* 0x000fca00008e0608 */
[----:B------:R-:W-:Y:S01]  /*16870*/  @!PT LDS RZ, [RZ] ;  /* 0x00000000fffff984 */ /* 0x000fe20000000800 */
[----:B------:R-:W-:Y:S01]  /*16880*/  @!PT LDS RZ, [RZ] ;  /* 0x00000000fffff984 */ /* 0x000fe20000000800 */
[----:B------:R-:W-:Y:S01]  /*16890*/  @!PT LDS RZ, [RZ] ;  /* 0x00000000fffff984 */ /* 0x000fe20000000800 */
[----:B------:R0:W-:Y:S01]  /*168a0*/  @P0 LDGSTS.E.BYPASS.LTC128B.128 [R21+0x24c00], desc[UR36][R2.64], !P5 ;  /* 0x24c0000002150fae */ /* 0x0001e2000e901d64 */
[----:B------:R-:W-:-:S03]  /*168b0*/  IMAD.MOV.U32 R13, RZ, RZ, R0 ;  /* 0x000000ffff0d7224 */ /* 0x000fc600078e0000 */
[----:B------:R0:W-:Y:S04]  /*168c0*/  @P0 LDGSTS.E.BYPASS.LTC128B.128 [R21+0x27400], desc[UR36][R2.64+0x80], !P4 ;  /* 0x2740008002150fae */ /* 0x0001e8000e101d64 */
[----:B------:R0:W-:Y:S01]  /*168d0*/  @P0 LDGSTS.E.BYPASS.LTC128B.128 [R21+0x29c00], desc[UR36][R2.64+0x100], !P3 ;  /* 0x29c0010002150fae */ /* 0x0001e2000d901d64 */
[----:B------:R-:W-:-:S03]  /*168e0*/  IMAD.MOV.U32 R8, RZ, RZ, R14 ;  /* 0x000000ffff087224 */ /* 0x000fc600078e000e */
[----:B------:R0:W-:Y:S01]  /*168f0*/  @P0 LDGSTS.E.BYPASS.LTC128B.128 [R21+0x2c400], desc[UR36][R2.64+0x180], !P2 ;  /* 0x2c40018002150fae */ /* 0x0001e2000d101d64 */
[----:B------:R-:W-:-:S13]  /*16900*/  ISETP.GE.AND P0, PT, R4, 0x21, PT ;  /* 0x000000210400780c */ /* 0x000fda0003f06270 */
[----:B0-----:R-:W-:Y:S05]  /*16910*/  WARPSYNC.COLLECTIVE R15, `(.L_x_325) ;  /* 0x000000000f087348 */ /* 0x001fea0003c00000 */
[----:B------:R1:W2:Y:S02]  /*16920*/  SHFL.IDX P6, R14, R13, R12, R11 ;  /* 0x0000000c0d0e7389 */ /* 0x0002a400000c000b */
[----:B012---:R-:W-:Y:S01]  /*16930*/  ENDCOLLECTIVE ;  /* 0x000000000000791b */ /* 0x007fe20003800000 */
.L_x_325:
[----:B------:R-:W-:Y:S02]  /*16940*/  @P0 IMAD R9, R7, 0x2, R22 ;  /* 0x0000000207090824 */ /* 0x000fe400078e0216 */
[----:B------:R-:W-:Y:S02]  /*16950*/  IMAD.MOV.U32 R13, RZ, RZ, R6 ;  /* 0x000000ffff0d7224 */ /* 0x000fe400078e0006 */
[----:B------:R-:W-:Y:S02]  /*16960*/  IMAD.MOV.U32 R12, RZ, RZ, 0x3 ;  /* 0x00000003ff0c7424 */ /* 0x000fe400078e00ff */
[----:B------:R-:W-:-:S07]  /*16970*/  IMAD.MOV.U32 R2, RZ, RZ, R14 ;  /* 0x000000ffff027224 */ /* 0x000fce00078e000e */
[----:B------:R-:W-:Y:S05]  /*16980*/  WARPSYNC.COLLECTIVE R15, `(.L_x_326) ;  /* 0x000000000f087348 */ /* 0x000fea0003c00000 */
[----:B------:R0:W1:Y:S02]  /*16990*/  SHFL.IDX P6, R14, R13, R12, R11 ;  /* 0x0000000c0d0e7389 */ /* 0x00006400000c000b */
[----:B01----:R-:W-:Y:S01]  /*169a0*/  ENDCOLLECTIVE ;  /* 0x000000000000791b */ /* 0x003fe20003800000 */
.L_x_326:
        /* <DEDUP_REMOVED lines=15> */
.L_x_327:
[----:B------:R-:W-:Y:S01]  /*16aa0*/  @P0 LEA R21, R7, R22, 0x1 ;  /* 0x0000001607150211 */ /* 0x000fe200078e08ff */
[----:B------:R-:W-:Y:S02]  /*16ab0*/  IMAD.MOV.U32 R13, RZ, RZ, R6 ;  /* 0x000000ffff0d7224 */ /* 0x000fe400078e0006 */
[----:B------:R-:W-:Y:S02]  /*16ac0*/  IMAD.MOV.U32 R12, RZ, RZ, 0x4 ;  /* 0x00000004ff0c7424 */ /* 0x000fe400078e00ff */
[----:B------:R-:W-:-:S07]  /*16ad0*/  IMAD.MOV.U32 R2, RZ, RZ, R14 ;  /* 0x000000ffff027224 */ /* 0x000fce00078e000e */
[----:B------:R-:W-:Y:S05]  /*16ae0*/  WARPSYNC.COLLECTIVE R15, `(.L_x_328) ;  /* 0x000000000f087348 */ /* 0x000fea0003c00000 */
[----:B------:R0:W1:Y:S02]  /*16af0*/  SHFL.IDX P6, R14, R13, R12, R11 ;  /* 0x0000000c0d0e7389 */ /* 0x00006400000c000b */
[----:B01----:R-:W-:Y:S01]  /*16b00*/  ENDCOLLECTIVE ;  /* 0x000000000000791b */ /* 0x003fe20003800000 */
.L_x_328:
        /* <DEDUP_REMOVED lines=10> */
[----:B------:R0:W-:Y:S04]  /*16bb0*/  @P0 LDGSTS.E.BYPASS.LTC128B.128 [R21+0x2d400], desc[UR36][R2.64+0x180], !P2 ;  /* 0x2d40018002150fae */ /* 0x0001e8000d101d64 */
[----:B0-----:R-:W-:Y:S05]  /*16bc0*/  WARPSYNC.COLLECTIVE R15, `(.L_x_329) ;  /* 0x000000000f087348 */ /* 0x001fea0003c00000 */
[----:B------:R1:W2:Y:S02]  /*16bd0*/  SHFL.IDX P6, R14, R13, R12, R11 ;  /* 0x0000000c0d0e7389 */ /* 0x0002a400000c000b */
[----:B012---:R-:W-:Y:S01]  /*16be0*/  ENDCOLLECTIVE ;  /* 0x000000000000791b */ /* 0x007fe20003800000 */
.L_x_329:
[----:B------:R-:W-:Y:S01]  /*16bf0*/  IMAD.MOV.U32 R0, RZ, RZ, R14 ;  /* 0x000000ffff007224 */ /* 0x000fe200078e000e */
[----:B------:R-:W-:Y:S06]  /*16c00*/  BRA `(.L_x_330) ;  /* 0xffffffbc00807947 */ /* 0x000fec000383ffff */
.L_x_260:
[----:B------:R-:W-:Y:S02]  /*16c10*/  IMAD.MOV.U32 R13, RZ, RZ, R4 ;  /* 0x000000ffff0d7224 */ /* 0x000fe400078e0004 */
[----:B------:R-:W-:Y:S02]  /*16c20*/  IMAD.MOV.U32 R12, RZ, RZ, RZ ;  /* 0x000000ffff0c7224 */ /* 0x000fe400078e00ff */
[----:B------:R-:W-:Y:S02]  /*16c30*/  IMAD.MOV.U32 R11, RZ, RZ, 0x181f ;  /* 0x0000181fff0b7424 */ /* 0x000fe400078e00ff */
[----:B------:R-:W-:Y:S02]  /*16c40*/  IMAD.MOV.U32 R15, RZ, RZ, -0x1 ;  /* 0xffffffffff0f7424 */ /* 0x000fe400078e00ff */
[----:B-----5:R-:W-:Y:S02]  /*16c50*/  IMAD R6, R10, R6, RZ ;  /* 0x000000060a067224 */ /* 0x020fe400078e02ff */
[----:B------:R-:W-:-:S07]  /*16c60*/  IMAD.IADD R0, R9, 0x1, R0 ;  /* 0x0000000109007824 */ /* 0x000fce00078e0200 */
[----:B------:R-:W-:Y:S05]  /*16c70*/  WARPSYNC.COLLECTIVE R15, `(.L_x_331) ;  /* 0x000000000f087348 */ /* 0x000fea0003c00000 */
[----:B------:R0:W1:Y:S02]  /*16c80*/  SHFL.IDX P6, R14, R13, R12, R11 ;  /* 0x0000000c0d0e7389 */ /* 0x00006400000c000b */
[----:B01----:R-:W-:Y:S01]  /*16c90*/  ENDCOLLECTIVE ;  /* 0x000000000000791b */ /* 0x003fe20003800000 */
.L_x_331:
[C---:B------:R-:W-:Y:S01]  /*16ca0*/  VIADD R7, R0.reuse, 0x10 ;  /* 0x0000001000077836 */ /* 0x040fe20000000000 */
[----:B------:R-:W-:Y:S01]  /*16cb0*/  ISETP.GE.AND P0, PT, R0, R6, PT ;  /* 0x000000060000720c */ /* 0x000fe20003f06270 */
[----:B------:R-:W-:Y:S02]  /*16cc0*/  IMAD.MOV.U32 R13, RZ, RZ, R5 ;  /* 0x000000ffff0d7224 */ /* 0x000fe400078e0005 */
[----:B------:R-:W-:-:S10]  /*16cd0*/  IMAD.MOV.U32 R2, RZ, RZ, R14 ;  /* 0x000000ffff027224 */ /* 0x000fd400078e000e */
[----:B------:R-:W-:Y:S05]  /*16ce0*/  WARPSYNC.COLLECTIVE R15, `(.L_x_332) ;  /* 0x000000000f087348 */ /* 0x000fea0003c00000 */
[----:B------:R0:W1:Y:S02]  /*16cf0*/  SHFL.IDX P6, R14, R13, R12, R11 ;  /* 0x0000000c0d0e7389 */ /* 0x00006400000c000b */
[----:B01----:R-:W-:Y:S01]  /*16d00*/  ENDCOLLECTIVE ;  /* 0x000000000000791b */ /* 0x003fe20003800000 */
.L_x_332:
[----:B------:R-:W-:Y:S01]  /*16d10*/  MOV R13, R4 ;  /* 0x00000004000d7202 */ /* 0x000fe20000000f00 */
[----:B------:R-:W-:Y:S01]  /*16d20*/  IMAD.MOV.U32 R12, RZ, RZ, 0x1 ;  /* 0x00000001ff0c7424 */ /* 0x000fe200078e00ff */
[----:B------:R-:W-:-:S05]  /*16d30*/  @!P0 LEA R14, P5, R32, R14, 0x1 ;  /* 0x0000000e200e8211 */ /* 0x000fca00078a08ff */
[----:B------:R-:W-:Y:S02]  /*16d40*/  @!P0 IMAD.X R3, RZ, RZ, R2, P5 ;  /* 0x000000ffff038224 */ /* 0x000fe400028e0602 */
[----:B------:R-:W-:-:S07]  /*16d50*/  @!P0 IMAD.MOV.U32 R2, RZ, RZ, R14 ;  /* 0x000000ffff028224 */ /* 0x000fce00078e000e */
[----:B------:R-:W-:Y:S05]  /*16d60*/  WARPSYNC.COLLECTIVE R15, `(.L_x_333) ;  /* 0x000000000f087348 */ /* 0x000fea0003c00000 */
[----:B------:R0:W1:Y:S02]  /*16d70*/  SHFL.IDX P6, R14, R13, R12, R11 ;  /* 0x0000000c0d0e7389 */ /* 0x00006400000c000b */
[----:B01----:R-:W-:Y:S01]  /*16d80*/  ENDCOLLECTIVE ;  /* 0x000000000000791b */ /* 0x003fe20003800000 */
.L_x_333:
[----:B------:R-:W-:Y:S01]  /*16d90*/  @!PT LDS RZ, [RZ] ;  /* 0x00000000fffff984 */ /* 0x000fe20000000800 */
[----:B------:R-:W-:Y:S01]  /*16da0*/  @!PT LDS RZ, [RZ] ;  /* 0x00000000fffff984 */ /* 0x000fe20000000800 */
[----:B------:R-:W-:Y:S01]  /*16db0*/  @!PT LDS RZ, [RZ] ;  /* 0x00000000fffff984 */ /* 0x000fe20000000800 */
[----:B------:R-:W-:Y:S04]  /*16dc0*/  @!P0 LDGSTS.E.BYPASS.LTC128B.128 [R33+0x14400], desc[UR36][R2.64], !P4 ;  /* 0x1440000002218fae */ /* 0x000fe8000e101d64 */
[----:B------:R-:W-:Y:S04]  /*16dd0*/  @!P0 LDGSTS.E.BYPASS.LTC128B.128 [R33+0x18400], desc[UR36][R2.64+0x80], !P3 ;  /* 0x1840008002218fae */ /* 0x000fe8000d901d64 */
[----:B------:R-:W-:Y:S01]  /*16de0*/  @!P0 LDGSTS.E.BYPASS.LTC128B.128 [R33+0x1c400], desc[UR36][R2.64+0x100], !P2 ;  /* 0x1c40010002218fae */ /* 0x000fe2000d101d64 */
[----:B------:R-:W-:-:S03]  /*16df0*/  IMAD.MOV.U32 R13, RZ, RZ, R5 ;  /* 0x000000ffff0d7224 */ /* 0x000fc600078e0005 */
[----:B------:R0:W-:Y:S01]  /*16e00*/  @!P0 LDGSTS.E.BYPASS.LTC128B.128 [R33+0x20400], desc[UR36][R2.64+0x180], !P1 ;  /* 0x2040018002218fae */ /* 0x0001e2000c901d64 */
[----:B------:R-:W-:Y:S01]  /*16e10*/  ISETP.GE.AND P0, PT, R7, R6, PT ;  /* 0x000000060700720c */ /* 0x000fe20003f06270 */
[----:B0-----:R-:W-:-:S12]  /*16e20*/  IMAD.MOV.U32 R2, RZ, RZ, R14 ;  /* 0x000000ffff027224 */ /* 0x001fd800078e000e */
[----:B------:R-:W-:Y:S05]  /*16e30*/  WARPSYNC.COLLECTIVE R15, `(.L_x_334) ;  /* 0x000000000f087348 */ /* 0x000fea0003c00000 */
[----:B------:R0:W1:Y:S02]  /*16e40*/  SHFL.IDX P6, R14, R13, R12, R11 ;  /* 0x0000000c0d0e7389 */ /* 0x00006400000c000b */
[----:B01----:R-:W-:Y:S01]  /*16e50*/  ENDCOLLECTIVE ;  /* 0x000000000000791b */ /* 0x003fe20003800000 */
.L_x_334:
[----:B------:R-:W-:Y:S02]  /*16e60*/  IMAD.MOV.U32 R13, RZ, RZ, R4 ;  /* 0x000000ffff0d7224 */ /* 0x000fe400078e0004 */
[----:B------:R-:W-:Y:S01]  /*16e70*/  IMAD.MOV.U32 R12, RZ, RZ, 0x2 ;  /* 0x00000002ff0c7424 */ /* 0x000fe200078e00ff */
[----:B------:R-:W-:-:S05]  /*16e80*/  @!P0 LEA R14, P5, R32, R14, 0x1 ;  /* 0x0000000e200e8211 */ /* 0x000fca00078a08ff */
[----:B------:R-:W-:Y:S02]  /*16e90*/  @!P0 IMAD.X R7, RZ, RZ, R2, P5 ;  /* 0x000000ffff078224 */ /* 0x000fe400028e0602 */
[----:B------:R-:W-:-:S07]  /*16ea0*/  @!P0 IMAD.MOV.U32 R2, RZ, RZ, R14 ;  /* 0x000000ffff028224 */ /* 0x000fce00078e000e */
[----:B------:R-:W-:Y:S05]  /*16eb0*/  WARPSYNC.COLLECTIVE R15, `(.L_x_335) ;  /* 0x000000000f087348 */ /* 0x000fea0003c00000 */
[----:B------:R0:W1:Y:S02]  /*16ec0*/  SHFL.IDX P6, R14, R13, R12, R11 ;  /* 0x0000000c0d0e7389 */ /* 0x00006400000c000b */
[----:B01----:R-:W-:Y:S01]  /*16ed0*/  ENDCOLLECTIVE ;  /* 0x000000000000791b */ /* 0x003fe20003800000 */
.L_x_335:
[----:B------:R-:W-:Y:S02]  /*16ee0*/  @!P0 IMAD.MOV.U32 R3, RZ, RZ, R7 ;  /* 0x000000ffff038224 */ /* 0x000fe400078e0007 */
[----:B------:R-:W-:-:S03]  /*16ef0*/  VIADD R7, R0, 0x20 ;  /* 0x0000002000077836 */ /* 0x000fc60000000000 */
[----:B------:R-:W-:Y:S01]  /*16f00*/  @!PT LDS RZ, [RZ] ;  /* 0x00000000fffff984 */ /* 0x000fe20000000800 */
[----:B------:R-:W-:Y:S01]  /*16f10*/  @!PT LDS RZ, [RZ] ;  /* 0x00000000fffff984 */ /* 0x000fe20000000800 */
[----:B------:R-:W-:Y:S01]  /*16f20*/  @!PT LDS RZ, [RZ] ;  /* 0x00000000fffff984 */ /* 0x000fe20000000800 */
[----:B------:R-:W-:Y:S04]  /*16f30*/  @!P0 LDGSTS.E.BYPASS.LTC128B.128 [R33+0x14c00], desc[UR36][R2.64], !P4 ;  /* 0x14c0000002218fae */ /* 0x000fe8000e101d64 */
[----:B------:R-:W-:Y:S01]  /*16f40*/  @!P0 LDGSTS.E.BYPASS.LTC128B.128 [R33+0x18c00], desc[UR36][R2.64+0x80], !P3 ;  /* 0x18c0008002218fae */ /* 0x000fe2000d901d64 */
[----:B------:R-:W-:-:S03]  /*16f50*/  IMAD.MOV.U32 R13, RZ, RZ, R5 ;  /* 0x000000ffff0d7224 */ /* 0x000fc600078e0005 */
[----:B------:R-:W-:Y:S04]  /*16f60*/  @!P0 LDGSTS.E.BYPASS.LTC128B.128 [R33+0x1cc00], desc[UR36][R2.64+0x100], !P2 ;  /* 0x1cc0010002218fae */ /* 0x000fe8000d101d64 */
[----:B------:R0:W-:Y:S01]  /*16f70*/  @!P0 LDGSTS.E.BYPASS.LTC128B.128 [R33+0x20c00], desc[UR36][R2.64+0x180], !P1 ;  /* 0x20c0018002218fae */ /* 0x0001e2000c901d64 */
[----:B------:R-:W-:Y:S01]  /*16f80*/  ISETP.GE.AND P0, PT, R7, R6, PT ;  /* 0x000000060700720c */ /* 0x000fe20003f06270 */
[----:B0-----:R-:W-:-:S12]  /*16f90*/  IMAD.MOV.U32 R2, RZ, RZ, R14 ;  /* 0x000000ffff027224 */ /* 0x001fd800078e000e */
[----:B------:R-:W-:Y:S05]  /*16fa0*/  WARPSYNC.COLLECTIVE R15, `(.L_x_336) ;  /* 0x000000000f087348 */ /* 0x000fea0003c00000 */
[----:B------:R0:W1:Y:S02]  /*16fb0*/  SHFL.IDX P6, R14, R13, R12, R11 ;  /* 0x0000000c0d0e7389 */ /* 0x00006400000c000b */
[----:B01----:R-:W-:Y:S01]  /*16fc0*/  ENDCOLLECTIVE ;  /* 0x000000000000791b */ /* 0x003fe20003800000 */
.L_x_336:
        /* <DEDUP_REMOVED lines=8> */
.L_x_337:
        /* <DEDUP_REMOVED lines=15> */
.L_x_338:
        /* <DEDUP_REMOVED lines=8> */
.L_x_339:
        /* <DEDUP_REMOVED lines=15> */
.L_x_340:
        /* <DEDUP_REMOVED lines=8> */
.L_x_341:
        /* <DEDUP_REMOVED lines=15> */
.L_x_342:
        /* <DEDUP_REMOVED lines=8> */
.L_x_343:
        /* <DEDUP_REMOVED lines=15> */
.L_x_344:
[----:B------:R-:W-:Y:S01]  /*17590*/  IMAD.MOV.U32 R13, RZ, RZ, R4 ;  /* 0x000000ffff0d7224 */ /* 0x000fe200078e0004 */
[----:B------:R-:W-:Y:S02]  /*175a0*/  MOV R12, 0x7 ;  /* 0x00000007000c7802 */ /* 0x000fe40000000f00 */
[----:B------:R-:W-:-:S05]  /*175b0*/  @!P0 LEA R14, P5, R32, R14, 0x1 ;  /* 0x0000000e200e8211 */ /* 0x000fca00078a08ff */
[----:B------:R-:W-:Y:S02]  /*175c0*/  @!P0 IMAD.X R7, RZ, RZ, R2, P5 ;  /* 0x000000ffff078224 */ /* 0x000fe400028e0602 */
[----:B------:R-:W-:-:S07]  /*175d0*/  @!P0 IMAD.MOV.U32 R2, RZ, RZ, R14 ;  /* 0x000000ffff028224 */ /* 0x000fce00078e000e */
[----:B------:R-:W-:Y:S05]  /*175e0*/  WARPSYNC.COLLECTIVE R15, `(.L_x_345) ;  /* 0x000000000f087348 */ /* 0x000fea0003c00000 */
[----:B------:R0:W1:Y:S02]  /*175f0*/  SHFL.IDX P6, R14, R13, R12, R11 ;  /* 0x0000000c0d0e7389 */ /* 0x00006400000c000b */
[----:B01----:R-:W-:Y:S01]  /*17600*/  ENDCOLLECTIVE ;  /* 0x000000000000791b */ /* 0x003fe20003800000 */
.L_x_345:
[----:B------:R-:W-:-:S05]  /*17610*/  @!P0 IMAD.MOV.U32 R3, RZ, RZ, R7 ;  /* 0x000000ffff038224 */ /* 0x000fca00078e0007 */
[----:B------:R-:W-:Y:S01]  /*17620*/  @!PT LDS RZ, [RZ] ;  /* 0x00000000fffff984 */ /* 0x000fe20000000800 */
[----:B------:R-:W-:Y:S01]  /*17630*/  @!PT LDS RZ, [RZ] ;  /* 0x00000000fffff984 */ /* 0x000fe20000000800 */
[----:B------:R-:W-:Y:S01]  /*17640*/  @!PT LDS RZ, [RZ] ;  /* 0x00000000fffff984 */ /* 0x000fe20000000800 */
[----:B------:R0:W-:Y:S04]  /*17650*/  @!P0 LDGSTS.E.BYPASS.LTC128B.128 [R33+0x17400], desc[UR36][R2.64], !P4 ;  /* 0x1740000002218fae */ /* 0x0001e8000e101d64 */
[----:B------:R0:W-:Y:S01]  /*17660*/  @!P0 LDGSTS.E.BYPASS.LTC128B.128 [R33+0x1b400], desc[UR36][R2.64+0x80], !P3 ;  /* 0x1b40008002218fae */ /* 0x0001e2000d901d64 */
[----:B------:R-:W-:-:S03]  /*17670*/  IMAD.MOV.U32 R13, RZ, RZ, R5 ;  /* 0x000000ffff0d7224 */ /* 0x000fc600078e0005 */
[----:B------:R0:W-:Y:S04]  /*17680*/  @!P0 LDGSTS.E.BYPASS.LTC128B.128 [R33+0x1f400], desc[UR36][R2.64+0x100], !P2 ;  /* 0x1f40010002218fae */ /* 0x0001e8000d101d64 */
[----:B------:R0:W-:Y:S01]  /*17690*/  @!P0 LDGSTS.E.BYPASS.LTC128B.128 [R33+0x23400], desc[UR36][R2.64+0x180], !P1 ;  /* 0x2340018002218fae */ /* 0x0001e2000c901d64 */
[----:B------:R-:W-:-:S07]  /*176a0*/  IMAD.MOV.U32 R7, RZ, RZ, R14 ;  /* 0x000000ffff077224 */ /* 0x000fce00078e000e */
[----:B0-----:R-:W-:Y:S05]  /*176b0*/  WARPSYNC.COLLECTIVE R15, `(.L_x_346) ;  /* 0x000000000f087348 */ /* 0x001fea0003c00000 */
[----:B------:R1:W2:Y:S02]  /*176c0*/  SHFL.IDX P6, R14, R13, R12, R11 ;  /* 0x0000000c0d0e7389 */ /* 0x0002a400000c000b */
[----:B012---:R-:W-:Y:S01]  /*176d0*/  ENDCOLLECTIVE ;  /* 0x000000000000791b */ /* 0x007fe20003800000 */
.L_x_346:
[----:B------:R-:W-:Y:S05]  /*176e0*/  BRA `(.L_x_347) ;  /* 0xffffffc000007947 */ /* 0x000fea000383ffff */
.L_x_265:
[----:B0-----:R0:W3:Y:S02]  /*176f0*/  SYNCS.PHASECHK.TRANS64.TRYWAIT P0, [R22+URZ+0x38820], R3 ;  /* 0x03882003160075a7 */ /* 0x0010e4000800017f */
[----:B---3--:R-:W-:Y:S05]  /*17700*/  @!P0 NANOSLEEP.SYNCS 0x989680 ;  /* 0x009896800000895d */ /* 0x008fea0003900000 */
[----:B------:R-:W3:Y:S02]  /*17710*/  @!P0 SYNCS.PHASECHK.TRANS64 P0, [R22+URZ+0x38820], R3 ;  /* 0x03882003160085a7 */ /* 0x000ee4000800007f */
[----:B---3--:R-:W-:Y:S05]  /*17720*/  @!P0 BRA `(.L_x_265) ;  /* 0xfffffffc00f08947 */ /* 0x008fea000383ffff */
[----:B------:R-:W-:Y:S05]  /*17730*/  BRA `(.L_x_348) ;  /* 0xffffffc0007c7947 */ /* 0x000fea000383ffff */
.L_x_270:
[----:B0-----:R0:W1:Y:S02]  /*17740*/  SYNCS.PHASECHK.TRANS64.TRYWAIT P0, [R6+URZ+0x38840], R3 ;  /* 0x03884003060075a7 */ /* 0x001064000800017f */
[----:B-1----:R-:W-:Y:S05]  /*17750*/  @!P0 NANOSLEEP.SYNCS 0x989680 ;  /* 0x009896800000895d */ /* 0x002fea0003900000 */
[----:B------:R-:W1:Y:S02]  /*17760*/  @!P0 SYNCS.PHASECHK.TRANS64 P0, [R6+URZ+0x38840], R3 ;  /* 0x03884003060085a7 */ /* 0x000e64000800007f */
[----:B-1----:R-:W-:Y:S05]  /*17770*/  @!P0 BRA `(.L_x_270) ;  /* 0xfffffffc00f08947 */ /* 0x002fea000383ffff */
[----:B------:R-:W-:Y:S05]  /*17780*/  BRA `(.L_x_349) ;  /* 0xffffffc4005c7947 */ /* 0x000fea000383ffff */
.L_x_271:
[----:B------:R-:W-:Y:S01]  /*17790*/  BSSY B1, `(.L_x_350) ;  /* 0x0000008000017945 */ /* 0x000fe20003800000 */
[----:B------:R-:W-:Y:S02]  /*177a0*/  IMAD.MOV.U32 R13, RZ, RZ, R10 ;  /* 0x000000ffff0d7224 */ /* 0x000fe400078e000a */
[----:B------:R-:W-:Y:S02]  /*177b0*/  IMAD.MOV.U32 R12, RZ, RZ, RZ ;  /* 0x000000ffff0c7224 */ /* 0x000fe400078e00ff */
[----:B------:R-:W-:Y:S02]  /*177c0*/  IMAD.MOV.U32 R11, RZ, RZ, 0x181f ;  /* 0x0000181fff0b7424 */ /* 0x000fe400078e00ff */
[----:B------:R-:W-:-:S07]  /*177d0*/  IMAD.MOV.U32 R15, RZ, RZ, -0x1 ;  /* 0xffffffffff0f7424 */ /* 0x000fce00078e00ff */
[----:B------:R-:W-:Y:S05]  /*177e0*/  WARPSYNC.COLLECTIVE R15, `(.L_x_351) ;  /* 0x000000000f087348 */ /* 0x000fea0003c00000 */
[----:B------:R0:W1:Y:S02]  /*177f0*/  SHFL.IDX P6, R14, R13, R12, R11 ;  /* 0x0000000c0d0e7389 */ /* 0x00006400000c000b */
[----:B01----:R-:W-:Y:S01]  /*17800*/  ENDCOLLECTIVE ;  /* 0x000000000000791b */ /* 0x003fe20003800000 */
.L_x_351:
[----:B------:R-:W-:Y:S05]  /*17810*/  BSYNC B1 ;  /* 0x0000000000017941 */ /* 0x000fea0003800000 */
.L_x_350:
[----:B------:R-:W-:Y:S01]  /*17820*/  IMAD.MOV.U32 R13, RZ, RZ, R8 ;  /* 0x000000ffff0d7224 */ /* 0x000fe200078e0008 */
[----:B------:R-:W-:Y:S01]  /*17830*/  LOP3.LUT R23, R23, 0xfffff7ff, RZ, 0xc0, !PT ;  /* 0xfffff7ff17177812 */ /* 0x000fe200078ec0ff */
[----:B------:R-:W-:Y:S02]  /*17840*/  IMAD.MOV.U32 R12, RZ, RZ, RZ ;  /* 0x000000ffff0c7224 */ /* 0x000fe400078e00ff */
[----:B------:R-:W-:Y:S01]  /*17850*/  IMAD.MOV.U32 R11, RZ, RZ, 0x181f ;  /* 0x0000181fff0b7424 */ /* 0x000fe200078e00ff */
[----:B------:R-:W-:Y:S01]  /*17860*/  @P3 LOP3.LUT R23, R23, 0x800, RZ, 0xfc, !PT ;  /* 0x0000080017173812 */ /* 0x000fe200078efcff */
[----:B------:R-:W-:Y:S02]  /*17870*/  IMAD.MOV.U32 R15, RZ, RZ, -0x1 ;  /* 0xffffffffff0f7424 */ /* 0x000fe400078e00ff */
[----:B------:R-:W-:Y:S01]  /*17880*/  IMAD.MOV.U32 R3, RZ, RZ, R14 ;  /* 0x000000ffff037224 */ /* 0x000fe200078e000e */
[----:B------:R-:W-:Y:S01]  /*17890*/  LOP3.LUT P3, RZ, R23, 0x10, RZ, 0xc0, !PT ;  /* 0x0000001017ff7812 */ /* 0x000fe2000786c0ff */
[----:B------:R-:W-:-:S12]  /*178a0*/  IMAD.SHL.U32 R0, R32, 0x2, RZ ;  /* 0x0000000220007824 */ /* 0x000fd800078e00ff */
[----:B------:R-:W-:Y:S05]  /*178b0*/  WARPSYNC.COLLECTIVE R15, `(.L_x_352) ;  /* 0x000000000f087348 */ /* 0x000fea0003c00000 */
[----:B------:R0:W1:Y:S02]  /*178c0*/  SHFL.IDX P6, R14, R13, R12, R11 ;  /* 0x0000000c0d0e7389 */ /* 0x00006400000c000b */
[----:B01----:R-:W-:Y:S01]  /*178d0*/  ENDCOLLECTIVE ;  /* 0x000000000000791b */ /* 0x003fe20003800000 */
.L_x_352:
[----:B------:R-:W-:Y:S01]  /*178e0*/  LOP3.LUT R23, R23, 0xfffffbff, RZ, 0xc0, !PT ;  /* 0xfffffbff17177812 */ /* 0x000fe200078ec0ff */
[----:B------:R-:W-:-:S03]  /*178f0*/  IMAD R9, R9, 0x2, R22 ;  /* 0x0000000209097824 */ /* 0x000fc600078e0216 */
[----:B------:R-:W-:-:S04]  /*17900*/  @P2 LOP3.LUT R23, R23, 0x400, RZ, 0xfc, !PT ;  /* 0x0000040017172812 */ /* 0x000fc800078efcff */
[C---:B------:R-:W-:Y:S02]  /*17910*/  LOP3.LUT P2, RZ, R23.reuse, 0x8, RZ, 0xc0, !PT ;  /* 0x0000000817ff7812 */ /* 0x040fe4000784c0ff */
[----:B------:R-:W-:Y:S02]  /*17920*/  LOP3.LUT R23, R23, 0xfffffdff, RZ, 0xc0, !PT ;  /* 0xfffffdff17177812 */ /* 0x000fe400078ec0ff */
[----:B------:R-:W-:Y:S01]  /*17930*/  MOV R13, R10 ;  /* 0x0000000a000d7202 */ /* 0x000fe20000000f00 */
[----:B------:R-:W-:Y:S01]  /*17940*/  IMAD.MOV.U32 R12, RZ, RZ, 0x1 ;  /* 0x00000001ff0c7424 */ /* 0x000fe200078e00ff */
[----:B------:R-:W-:-:S04]  /*17950*/  @P1 LOP3.LUT R23, R23, 0x200, RZ, 0xfc, !PT ;  /* 0x0000020017171812 */ /* 0x000fc800078efcff */
[----:B------:R-:W-:Y:S01]  /*17960*/  LOP3.LUT P1, RZ, R23, 0x4, RZ, 0xc0, !PT ;  /* 0x0000000417ff7812 */ /* 0x000fe2000782c0ff */
[----:B------:R-:W-:-:S12]  /*17970*/  IMAD.MOV.U32 R2, RZ, RZ, R14 ;  /* 0x000000ffff027224 */ /* 0x000fd800078e000e */
[----:B------:R-:W-:Y:S05]  /*17980*/  WARPSYNC.COLLECTIVE R15, `(.L_x_353) ;  /* 0x000000000f087348 */ /* 0x000fea0003c00000 */
[----:B------:R0:W1:Y:S02]  /*17990*/  SHFL.IDX P6, R14, R13, R12, R11 ;  /* 0x0000000c0d0e7389 */ /* 0x00006400000c000b */
[----:B01----:R-:W-:Y:S01]  /*179a0*/  ENDCOLLECTIVE ;  /* 0x000000000000791b */ /* 0x003fe20003800000 */
.L_x_353:
[----:B------:R-:W-:-:S05]  /*179b0*/  IADD3 R2, P0, R2, R0, RZ ;  /* 0x0000000002027210 */ /* 0x000fca0007f1e0ff */
[----:B------:R-:W-:-:S05]  /*179c0*/  IMAD.X R3, RZ, RZ, R3, P0 ;  /* 0x000000ffff037224 */ /* 0x000fca00000e0603 */
[----:B------:R-:W-:Y:S01]  /*179d0*/  @!PT LDS RZ, [RZ] ;  /* 0x00000000fffff984 */ /* 0x000fe20000000800 */
[----:B------:R-:W-:Y:S01]  /*179e0*/  @!PT LDS RZ, [RZ] ;  /* 0x00000000fffff984 */ /* 0x000fe20000000800 */
[----:B------:R-:W-:Y:S01]  /*179f0*/  @!PT LDS RZ, [RZ] ;  /* 0x00000000fffff984 */ /* 0x000fe20000000800 */
[----:B------:R0:W-:Y:S01]  /*17a00*/  LDGSTS.E.BYPASS.LTC128B.128 [R9+0x24400], desc[UR36][R2.64], !P3 ;  /* 0x2440000002097fae */ /* 0x0001e2000d901d64 */
[----:B------:R-:W-:-:S03]  /*17a10*/  IMAD.MOV.U32 R13, RZ, RZ, R8 ;  /* 0x000000ffff0d7224 */ /* 0x000fc600078e0008 */
[----:B------:R0:W-:Y:S04]  /*17a20*/  LDGSTS.E.BYPASS.LTC128B.128 [R9+0x26c00], desc[UR36][R2.64+0x80], !P2 ;  /* 0x26c0008002097fae */ /* 0x0001e8000d101d64 */
[----:B------:R0:W-:Y:S01]  /*17a30*/  LDGSTS.E.BYPASS.LTC128B.128 [R9+0x29400], desc[UR36][R2.64+0x100], !P1 ;  /* 0x2940010002097fae */ /* 0x0001e2000c901d64 */
[----:B------:R-:W-:-:S03]  /*17a40*/  IMAD.MOV.U32 R35, RZ, RZ, R14 ;  /* 0x000000ffff237224 */ /* 0x000fc600078e000e */
[----:B------:R0:W-:Y:S04]  /*17a50*/  LDGSTS.E.BYPASS.LTC128B.128 [R9+0x2bc00], desc[UR36][R2.64+0x180], !P5 ;  /* 0x2bc0018002097fae */ /* 0x0001e8000e901d64 */
[----:B0-----:R-:W-:Y:S05]  /*17a60*/  WARPSYNC.COLLECTIVE R15, `(.L_x_354) ;  /* 0x000000000f087348 */ /* 0x001fea0003c00000 */
[----:B------:R1:W2:Y:S02]  /*17a70*/  SHFL.IDX P6, R14, R13, R12, R11 ;  /* 0x0000000c0d0e7389 */ /* 0x0002a400000c000b */
[----:B012---:R-:W-:Y:S01]  /*17a80*/  ENDCOLLECTIVE ;  /* 0x000000000000791b */ /* 0x007fe20003800000 */
.L_x_354:
[----:B------:R-:W-:Y:S02]  /*17a90*/  IMAD.MOV.U32 R13, RZ, RZ, R10 ;  /* 0x000000ffff0d7224 */ /* 0x000fe400078e000a */
[----:B------:R-:W-:Y:S02]  /*17aa0*/  IMAD.MOV.U32 R12, RZ, RZ, 0x2 ;  /* 0x00000002ff0c7424 */ /* 0x000fe400078e00ff */
[----:B------:R-:W-:-:S07]  /*17ab0*/  IMAD.MOV.U32 R2, RZ, RZ, R14 ;  /* 0x000000ffff027224 */ /* 0x000fce00078e000e */
[----:B------:R-:W-:Y:S05]  /*17ac0*/  WARPSYNC.COLLECTIVE R15, `(.L_x_355) ;  /* 0x000000000f087348 */ /* 0x000fea0003c00000 */
[----:B------:R0:W1:Y:S02]  /*17ad0*/  SHFL.IDX P6, R14, R13, R12, R11 ;  /* 0x0000000c0d0e7389 */ /* 0x00006400000c000b */
[----:B01----:R-:W-:Y:S01]  /*17ae0*/  ENDCOLLECTIVE ;  /* 0x000000000000791b */ /* 0x003fe20003800000 */
.L_x_355:
        /* <DEDUP_REMOVED lines=14> */
.L_x_356:
[----:B------:R-:W-:Y:S02]  /*17bd0*/  IMAD.MOV.U32 R13, RZ, RZ, R10 ;  /* 0x000000ffff0d7224 */ /* 0x000fe400078e000a */
[----:B------:R-:W-:Y:S02]  /*17be0*/  IMAD.MOV.U32 R12, RZ, RZ, 0x3 ;  /* 0x00000003ff0c7424 */ /* 0x000fe400078e00ff */
[----:B------:R-:W-:-:S07]  /*17bf0*/  IMAD.MOV.U32 R2, RZ, RZ, R14 ;  /* 0x000000ffff027224 */ /* 0x000fce00078e000e */
[----:B------:R-:W-:Y:S05]  /*17c00*/  WARPSYNC.COLLECTIVE R15, `(.L_x_357) ;  /* 0x000000000f087348 */ /* 0x000fea0003c00000 */
[----:B------:R0:W1:Y:S02]  /*17c10*/  SHFL.IDX P6, R14, R13, R12, R11 ;  /* 0x0000000c0d0e7389 */ /* 0x00006400000c000b */
[----:B01----:R-:W-:Y:S01]  /*17c20*/  ENDCOLLECTIVE ;  /* 0x000000000000791b */ /* 0x003fe20003800000 */
.L_x_357:
        /* <DEDUP_REMOVED lines=14> */
.L_x_358:
[----:B------:R-:W-:Y:S02]  /*17d10*/  IMAD.MOV.U32 R13, RZ, RZ, R10 ;  /* 0x000000ffff0d7224 */ /* 0x000fe400078e000a */
[----:B------:R-:W-:Y:S01]  /*17d20*/  IMAD.MOV.U32 R12, RZ, RZ, 0x4 ;  /* 0x00000004ff0c7424 */ /* 0x000fe200078e00ff */
[----:B------:R-:W-:-:S07]  /*17d30*/  MOV R2, R14 ;  /* 0x0000000e00027202 */ /* 0x000fce0000000f00 */
[----:B------:R-:W-:Y:S05]  /*17d40*/  WARPSYNC.COLLECTIVE R15, `(.L_x_359) ;  /* 0x000000000f087348 */ /* 0x000fea0003c00000 */
[----:B------:R0:W1:Y:S02]  /*17d50*/  SHFL.IDX P6, R14, R13, R12, R11 ;  /* 0x0000000c0d0e7389 */ /* 0x00006400000c000b */
[----:B01----:R-:W-:Y:S01]  /*17d60*/  ENDCOLLECTIVE ;  /* 0x000000000000791b */ /* 0x003fe20003800000 */
.L_x_359:
[----:B------:R-:W-:-:S05]  /*17d70*/  IADD3 R2, P0, R2, R0, RZ ;  /* 0x0000000002027210 */ /* 0x000fca0007f1e0ff */
[----:B------:R-:W-:-:S05]  /*17d80*/  IMAD.X R3, RZ, RZ, R35, P0 ;  /* 0x000000ffff037224 */ /* 0x000fca00000e0623 */
[----:B------:R-:W-:Y:S01]  /*17d90*/  @!PT LDS RZ, [RZ] ;  /* 0x00000000fffff984 */ /* 0x000fe20000000800 */
[----:B------:R-:W-:Y:S01]  /*17da0*/  @!PT LDS RZ, [RZ] ;  /* 0x00000000fffff984 */ /* 0x000fe20000000800 */
[----:B------:R-:W-:Y:S01]  /*17db0*/  @!PT LDS RZ, [RZ] ;  /* 0x00000000fffff984 */ /* 0x000fe20000000800 */
[----:B------:R0:W-:Y:S01]  /*17dc0*/  LDGSTS.E.BYPASS.LTC128B.128 [R9+0x25c00], desc[UR36][R2.64], !P3 ;  /* 0x25c0000002097fae */ /* 0x0001e2000d901d64 */
[C---:B------:R-:W-:Y:S01]  /*17dd0*/  LOP3.LUT P3, RZ, R23.reuse, 0x800, RZ, 0xc0, !PT ;  /* 0x0000080017ff7812 */ /* 0x040fe2000786c0ff */
[----:B------:R-:W-:Y:S02]  /*17de0*/  IMAD.MOV.U32 R13, RZ, RZ, R8 ;  /* 0x000000ffff0d7224 */ /* 0x000fe400078e0008 */
[----:B------:R0:W-:Y:S01]  /*17df0*/  LDGSTS.E.BYPASS.LTC128B.128 [R9+0x28400], desc[UR36][R2.64+0x80], !P2 ;  /* 0x2840008002097fae */ /* 0x0001e2000d101d64 */
[----:B------:R-:W-:-:S03]  /*17e00*/  LOP3.LUT P2, RZ, R23, 0x400, RZ, 0xc0, !PT ;  /* 0x0000040017ff7812 */ /* 0x000fc6000784c0ff */
[----:B------:R0:W-:Y:S01]  /*17e10*/  LDGSTS.E.BYPASS.LTC128B.128 [R9+0x2ac00], desc[UR36][R2.64+0x100], !P1 ;  /* 0x2ac0010002097fae */ /* 0x0001e2000c901d64 */
[----:B------:R-:W-:Y:S01]  /*17e20*/  LOP3.LUT P1, RZ, R23, 0x200, RZ, 0xc0, !PT ;  /* 0x0000020017ff7812 */ /* 0x000fe2000782c0ff */
[----:B------:R-:W-:Y:S02]  /*17e30*/  IMAD.MOV.U32 R35, RZ, RZ, R14 ;  /* 0x000000ffff237224 */ /* 0x000fe400078e000e */
[----:B------:R0:W-:Y:S10]  /*17e40*/  LDGSTS.E.BYPASS.LTC128B.128 [R9+0x2d400], desc[UR36][R2.64+0x180], !P5 ;  /* 0x2d40018002097fae */ /* 0x0001f4000e901d64 */
[----:B0-----:R-:W-:Y:S05]  /*17e50*/  WARPSYNC.COLLECTIVE R15, `(.L_x_360) ;  /* 0x000000000f087348 */ /* 0x001fea0003c00000 */
[----:B------:R1:W2:Y:S02]  /*17e60*/  SHFL.IDX P6, R14, R13, R12, R11 ;  /* 0x0000000c0d0e7389 */ /* 0x0002a400000c000b */
[----:B012---:R-:W-:Y:S01]  /*17e70*/  ENDCOLLECTIVE ;  /* 0x000000000000791b */ /* 0x007fe20003800000 */
.L_x_360:
[----:B------:R-:W-:Y:S01]  /*17e80*/  IMAD.MOV.U32 R2, RZ, RZ, R14 ;  /* 0x000000ffff027224 */ /* 0x000fe200078e000e */
[----:B------:R-:W-:Y:S06]  /*17e90*/  BRA `(.L_x_361) ;  /* 0xffffffc000a87947 */ /* 0x000fec000383ffff */
.L_x_276:
[----:B-1----:R1:W2:Y:S02]  /*17ea0*/  SYNCS.PHASECHK.TRANS64.TRYWAIT P0, [R6+URZ+0x38860], R2 ;  /* 0x03886002060075a7 */ /* 0x0022a4000800017f */
[----:B--2---:R-:W-:Y:S05]  /*17eb0*/  @!P0 NANOSLEEP.SYNCS 0x989680 ;  /* 0x009896800000895d */ /* 0x004fea0003900000 */
[----:B------:R-:W2:Y:S02]  /*17ec0*/  @!P0 SYNCS.PHASECHK.TRANS64 P0, [R6+URZ+0x38860], R2 ;  /* 0x03886002060085a7 */ /* 0x000ea4000800007f */
[----:B--2---:R-:W-:Y:S05]  /*17ed0*/  @!P0 BRA `(.L_x_276) ;  /* 0xfffffffc00f08947 */ /* 0x004fea000383ffff */
[----:B------:R-:W-:Y:S05]  /*17ee0*/  BRA `(.L_x_362) ;  /* 0xffffffc400207947 */ /* 0x000fea000383ffff */
.L_x_277:
[----:B------:R-:W-:Y:S01]  /*17ef0*/  BSSY B1, `(.L_x_363) ;  /* 0x0000008000017945 */ /* 0x000fe20003800000 */
[----:B------:R-:W-:Y:S02]  /*17f00*/  IMAD.MOV.U32 R13, RZ, RZ, R24 ;  /* 0x000000ffff0d7224 */ /* 0x000fe400078e0018 */
[----:B------:R-:W-:Y:S02]  /*17f10*/  IMAD.MOV.U32 R12, RZ, RZ, RZ ;  /* 0x000000ffff0c7224 */ /* 0x000fe400078e00ff */
[----:B------:R-:W-:Y:S02]  /*17f20*/  IMAD.MOV.U32 R11, RZ, RZ, 0x181f ;  /* 0x0000181fff0b7424 */ /* 0x000fe400078e00ff */
[----:B------:R-:W-:-:S07]  /*17f30*/  IMAD.MOV.U32 R15, RZ, RZ, -0x1 ;  /* 0xffffffffff0f7424 */ /* 0x000fce00078e00ff */
[----:B-1----:R-:W-:Y:S05]  /*17f40*/  WARPSYNC.COLLECTIVE R15, `(.L_x_364) ;  /* 0x000000000f087348 */ /* 0x002fea0003c00000 */
[----:B------:R0:W2:Y:S02]  /*17f50*/  SHFL.IDX P6, R14, R13, R12, R11 ;  /* 0x0000000c0d0e7389 */ /* 0x0000a400000c000b */
[----:B012---:R-:W-:Y:S01]  /*17f60*/  ENDCOLLECTIVE ;  /* 0x000000000000791b */ /* 0x007fe20003800000 */
.L_x_364:
[----:B------:R-:W-:Y:S05]  /*17f70*/  BSYNC B1 ;  /* 0x0000000000017941 */ /* 0x000fea0003800000 */
.L_x_363:
[----:B------:R-:W-:Y:S02]  /*17f80*/  IMAD.MOV.U32 R13, RZ, RZ, R18 ;  /* 0x000000ffff0d7224 */ /* 0x000fe400078e0012 */
[----:B------:R-:W-:Y:S02]  /*17f90*/  IMAD.MOV.U32 R12, RZ, RZ, RZ ;  /* 0x000000ffff0c7224 */ /* 0x000fe400078e00ff */
[----:B------:R-:W-:Y:S02]  /*17fa0*/  IMAD.MOV.U32 R11, RZ, RZ, 0x181f ;  /* 0x0000181fff0b7424 */ /* 0x000fe400078e00ff */
[----:B------:R-:W-:Y:S02]  /*17fb0*/  IMAD.MOV.U32 R15, RZ, RZ, -0x1 ;  /* 0xffffffffff0f7424 */ /* 0x000fe400078e00ff */
[----:B------:R-:W-:Y:S02]  /*17fc0*/  IMAD.MOV.U32 R3, RZ, RZ, R14 ;  /* 0x000000ffff037224 */ /* 0x000fe400078e000e */
[----:B------:R-:W-:-:S07]  /*17fd0*/  IMAD R7, R7, 0x2, R22 ;  /* 0x0000000207077824 */ /* 0x000fce00078e0216 */
[----:B------:R-:W-:Y:S05]  /*17fe0*/  WARPSYNC.COLLECTIVE R15, `(.L_x_365) ;  /* 0x000000000f087348 */ /* 0x000fea0003c00000 */
[----:B------:R0:W1:Y:S02]  /*17ff0*/  SHFL.IDX P6, R14, R13, R12, R11 ;  /* 0x0000000c0d0e7389 */ /* 0x00006400000c000b */
[----:B01----:R-:W-:Y:S01]  /*18000*/  ENDCOLLECTIVE ;  /* 0x000000000000791b */ /* 0x003fe20003800000 */
.L_x_365:
[----:B------:R-:W-:Y:S02]  /*18010*/  IMAD.MOV.U32 R13, RZ, RZ, R24 ;  /* 0x000000ffff0d7224 */ /* 0x000fe400078e0018 */
[----:B------:R-:W-:Y:S01]  /*18020*/  IMAD.MOV.U32 R12, RZ, RZ, 0x1 ;  /* 0x00000001ff0c7424 */ /* 0x000fe200078e00ff */
[----:B------:R-:W-:-:S07]  /*18030*/  MOV R2, R14 ;  /* 0x0000000e00027202 */ /* 0x000fce0000000f00 */
[----:B------:R-:W-:Y:S05]  /*18040*/  WARPSYNC.COLLECTIVE R15, `(.L_x_366) ;  /* 0x000000000f087348 */ /* 0x000fea0003c00000 */
[----:B------:R0:W1:Y:S02]  /*18050*/  SHFL.IDX P6, R14, R13, R12, R11 ;  /* 0x0000000c0d0e7389 */ /* 0x00006400000c000b */
[----:B01----:R-:W-:Y:S01]  /*18060*/  ENDCOLLECTIVE ;  /* 0x000000000000791b */ /* 0x003fe20003800000 */
.L_x_366:
[----:B------:R-:W-:-:S05]  /*18070*/  IADD3 R2, P0, R2, R0, RZ ;  /* 0x0000000002027210 */ /* 0x000fca0007f1e0ff */
[----:B------:R-:W-:Y:S01]  /*18080*/  IMAD.X R3, RZ, RZ, R3, P0 ;  /* 0x000000ffff037224 */ /* 0x000fe200000e0603 */
[----:B------:R-:W-:Y:S01]  /*18090*/  ISETP.LT.OR P0, PT, R8, 0x1, P4 ;  /* 0x000000010800780c */ /* 0x000fe20002701670 */
[----:B------:R-:W-:-:S12]  /*180a0*/  IMAD.MOV.U32 R13, RZ, RZ, R18 ;  /* 0x000000ffff0d7224 */ /* 0x000fd800078e0012 */
        /* <DEDUP_REMOVED lines=9> */
[----:B------:R0:W-:Y:S02]  /*18140*/  LDGSTS.E.BYPASS.LTC128B.128 [R7+0x7c00], desc[UR36][R2.64+0x180], !P0 ;  /* 0x07c0018002077fae */ /* 0x0001e4000c101d64 */
[----:B0-----:R-:W-:-:S07]  /*18150*/  IMAD.MOV.U32 R3, RZ, RZ, R14 ;  /* 0x000000ffff037224 */ /* 0x001fce00078e000e */
[----:B------:R-:W-:Y:S05]  /*18160*/  WARPSYNC.COLLECTIVE R15, `(.L_x_367) ;  /* 0x000000000f087348 */ /* 0x000fea0003c00000 */
[----:B------:R0:W1:Y:S02]  /*18170*/  SHFL.IDX P6, R14, R13, R12, R11 ;  /* 0x0000000c0d0e7389 */ /* 0x00006400000c000b */
[----:B01----:R-:W-:Y:S01]  /*18180*/  ENDCOLLECTIVE ;  /* 0x000000000000791b */ /* 0x003fe20003800000 */
.L_x_367:
[----:B------:R-:W-:Y:S02]  /*18190*/  IMAD.MOV.U32 R13, RZ, RZ, R24 ;  /* 0x000000ffff0d7224 */ /* 0x000fe400078e0018 */
[----:B------:R-:W-:Y:S02]  /*181a0*/  IMAD.MOV.U32 R12, RZ, RZ, 0x2 ;  /* 0x00000002ff0c7424 */ /* 0x000fe400078e00ff */
[----:B------:R-:W-:-:S07]  /*181b0*/  IMAD.MOV.U32 R2, RZ, RZ, R14 ;  /* 0x000000ffff027224 */ /* 0x000fce00078e000e */
[----:B------:R-:W-:Y:S05]  /*181c0*/  WARPSYNC.COLLECTIVE R15, `(.L_x_368) ;  /* 0x000000000f087348 */ /* 0x000fea0003c00000 */
[----:B------:R0:W1:Y:S02]  /*181d0*/  SHFL.IDX P6, R14, R13, R12, R11 ;  /* 0x0000000c0d0e7389 */ /* 0x00006400000c000b */
[----:B01----:R-:W-:Y:S01]  /*181e0*/  ENDCOLLECTIVE ;  /* 0x000000000000791b */ /* 0x003fe20003800000 */
.L_x_368:
        /* <DEDUP_REMOVED lines=18> */
.L_x_369:
[----:B------:R-:W-:Y:S01]  /*18310*/  IMAD.MOV.U32 R13, RZ, RZ, R24 ;  /* 0x000000ffff0d7224 */ /* 0x000fe200078e0018 */
[----:B------:R-:W-:Y:S01]  /*18320*/  MOV R12, 0x3 ;  /* 0x00000003000c7802 */ /* 0x000fe20000000f00 */
[----:B------:R-:W-:-:S07]  /*18330*/  IMAD.MOV.U32 R2, RZ, RZ, R14 ;  /* 0x000000ffff027224 */ /* 0x000fce00078e000e */
[----:B------:R-:W-:Y:S05]  /*18340*/  WARPSYNC.COLLECTIVE R15, `(.L_x_370) ;  /* 0x000000000f087348 */ /* 0x000fea0003c00000 */
[----:B------:R0:W1:Y:S02]  /*18350*/  SHFL.IDX P6, R14, R13, R12, R11 ;  /* 0x0000000c0d0e7389 */ /* 0x00006400000c000b */
[----:B01----:R-:W-:Y:S01]  /*18360*/  ENDCOLLECTIVE ;  /* 0x000000000000791b */ /* 0x003fe20003800000 */
.L_x_370:
        /* <DEDUP_REMOVED lines=18> */
.L_x_371:
[----:B------:R-:W-:Y:S02]  /*18490*/  IMAD.MOV.U32 R13, RZ, RZ, R24 ;  /* 0x000000ffff0d7224 */ /* 0x000fe400078e0018 */
[----:B------:R-:W-:Y:S02]  /*184a0*/  IMAD.MOV.U32 R12, RZ, RZ, 0x4 ;  /* 0x00000004ff0c7424 */ /* 0x000fe400078e00ff */
[----:B------:R-:W-:-:S07]  /*184b0*/  IMAD.MOV.U32 R2, RZ, RZ, R14 ;  /* 0x000000ffff027224 */ /* 0x000fce00078e000e */
[----:B------:R-:W-:Y:S05]  /*184c0*/  WARPSYNC.COLLECTIVE R15, `(.L_x_372) ;  /* 0x000000000f087348 */ /* 0x000fea0003c00000 */
[----:B------:R0:W1:Y:S02]  /*184d0*/  SHFL.IDX P6, R14, R13, R12, R11 ;  /* 0x0000000c0d0e7389 */ /* 0x00006400000c000b */
[----:B01----:R-:W-:Y:S01]  /*184e0*/  ENDCOLLECTIVE ;  /* 0x000000000000791b */ /* 0x003fe20003800000 */
.L_x_372:
[----:B------:R-:W-:-:S05]  /*184f0*/  IADD3 R2, P0, R2, R0, RZ ;  /* 0x0000000002027210 */ /* 0x000fca0007f1e0ff */
[----:B------:R-:W-:Y:S01]  /*18500*/  IMAD.X R3, RZ, RZ, R3, P0 ;  /* 0x000000ffff037224 */ /* 0x000fe200000e0603 */
[----:B------:R-:W-:Y:S01]  /*18510*/  ISETP.LT.OR P0, PT, R8, 0x31, P4 ;  /* 0x000000310800780c */ /* 0x000fe20002701670 */
[----:B------:R-:W-:-:S12]  /*18520*/  IMAD.MOV.U32 R13, RZ, RZ, R18 ;  /* 0x000000ffff0d7224 */ /* 0x000fd800078e0012 */
[----:B------:R-:W-:Y:S01]  /*18530*/  @!PT LDS RZ, [RZ] ;  /* 0x00000000fffff984 */ /* 0x000fe20000000800 */
[----:B------:R-:W-:Y:S01]  /*18540*/  @!PT LDS RZ, [RZ] ;  /* 0x00000000fffff984 */ /* 0x000fe20000000800 */
[----:B------:R-:W-:Y:S01]  /*18550*/  @!PT LDS RZ, [RZ] ;  /* 0x00000000fffff984 */ /* 0x000fe20000000800 */
[----:B------:R0:W-:Y:S01]  /*18560*/  LDGSTS.E.BYPASS.LTC128B.128 [R7+0x1c00], desc[UR36][R2.64], !P0 ;  /* 0x01c0000002077fae */ /* 0x0001e2000c101d64 */
[----:B------:R-:W-:Y:S01]  /*18570*/  ISETP.LT.OR P0, PT, R8, 0x31, P3 ;  /* 0x000000310800780c */ /* 0x000fe20001f01670 */
[----:B------:R-:W-:-:S12]  /*18580*/  IMAD.MOV.U32 R24, RZ, RZ, R14 ;  /* 0x000000ffff187224 */ /* 0x000fd800078e000e */
[----:B0-----:R-:W-:Y:S05]  /*18590*/  WARPSYNC.COLLECTIVE R15, `(.L_x_373) ;  /* 0x000000000f087348 */ /* 0x001fea0003c00000 */
[----:B------:R1:W2:Y:S02]  /*185a0*/  SHFL.IDX P6, R14, R13, R12, R11 ;  /* 0x0000000c0d0e7389 */ /* 0x0002a400000c000b */
[----:B012---:R-:W-:Y:S01]  /*185b0*/  ENDCOLLECTIVE ;  /* 0x000000000000791b */ /* 0x007fe20003800000 */
.L_x_373:
        /* <DEDUP_REMOVED lines=8> */
[----:B------:R-:W-:Y:S05]  /*18640*/  BRA `(.L_x_374) ;  /* 0xffffffc0003c7947 */ /* 0x000fea000383ffff */
.L_x_285:
[----:B0-----:R0:W3:Y:S02]  /*18650*/  SYNCS.PHASECHK.TRANS64.TRYWAIT P0, [R4+URZ+0x38860], R3 ;  /* 0x03886003040075a7 */ /* 0x0010e4000800017f */
[----:B---3--:R-:W-:Y:S05]  /*18660*/  @!P0 NANOSLEEP.SYNCS 0x989680 ;  /* 0x009896800000895d */ /* 0x008fea0003900000 */
[----:B------:R-:W3:Y:S02]  /*18670*/  @!P0 SYNCS.PHASECHK.TRANS64 P0, [R4+URZ+0x38860], R3 ;  /* 0x03886003040085a7 */ /* 0x000ee4000800007f */
[----:B---3--:R-:W-:Y:S05]  /*18680*/  @!P0 BRA `(.L_x_285) ;  /* 0xfffffffc00f08947 */ /* 0x008fea000383ffff */
[----:B------:R-:W-:Y:S05]  /*18690*/  BRA `(.L_x_375) ;  /* 0xffffffc400607947 */ /* 0x000fea000383ffff */
.L_x_286:
[----:B------:R-:W-:Y:S01]  /*186a0*/  BSSY B0, `(.L_x_376) ;  /* 0x0000008000007945 */ /* 0x000fe20003800000 */
[----:B------:R-:W-:Y:S02]  /*186b0*/  IMAD.MOV.U32 R13, RZ, RZ, R24 ;  /* 0x000000ffff0d7224 */ /* 0x000fe400078e0018 */
[----:B------:R-:W-:Y:S02]  /*186c0*/  IMAD.MOV.U32 R12, RZ, RZ, RZ ;  /* 0x000000ffff0c7224 */ /* 0x000fe400078e00ff */
[----:B------:R-:W-:Y:S02]  /*186d0*/  IMAD.MOV.U32 R11, RZ, RZ, 0x181f ;  /* 0x0000181fff0b7424 */ /* 0x000fe400078e00ff */
[----:B------:R-:W-:-:S07]  /*186e0*/  IMAD.MOV.U32 R15, RZ, RZ, -0x1 ;  /* 0xffffffffff0f7424 */ /* 0x000fce00078e00ff */
[----:B01----:R-:W-:Y:S05]  /*186f0*/  WARPSYNC.COLLECTIVE R15, `(.L_x_377) ;  /* 0x000000000f087348 */ /* 0x003fea0003c00000 */
[----:B-1----:R1:W2:Y:S02]  /*18700*/  SHFL.IDX P6, R14, R13, R12, R11 ;  /* 0x0000000c0d0e7389 */ /* 0x0022a400000c000b */
[----:B012---:R-:W-:Y:S01]  /*18710*/  ENDCOLLECTIVE ;  /* 0x000000000000791b */ /* 0x007fe20003800000 */
.L_x_377:
[----:B------:R-:W-:Y:S05]  /*18720*/  BSYNC B0 ;  /* 0x0000000000007941 */ /* 0x000fea0003800000 */
.L_x_376:
[----:B------:R-:W-:Y:S01]  /*18730*/  IMAD.MOV.U32 R13, RZ, RZ, R18 ;  /* 0x000000ffff0d7224 */ /* 0x000fe200078e0012 */
[----:B------:R-:W-:Y:S01]  /*18740*/  MOV R11, 0x181f ;  /* 0x0000181f000b7802 */ /* 0x000fe20000000f00 */
[----:B------:R-:W-:Y:S02]  /*18750*/  IMAD.MOV.U32 R12, RZ, RZ, RZ ;  /* 0x000000ffff0c7224 */ /* 0x000fe400078e00ff */
[----:B------:R-:W-:Y:S02]  /*18760*/  IMAD.MOV.U32 R15, RZ, RZ, -0x1 ;  /* 0xffffffffff0f7424 */ /* 0x000fe400078e00ff */
[----:B------:R-:W-:Y:S02]  /*18770*/  IMAD.MOV.U32 R3, RZ, RZ, R14 ;  /* 0x000000ffff037224 */ /* 0x000fe400078e000e */
[----:B------:R-:W-:-:S07]  /*18780*/  IMAD.SHL.U32 R8, R32, 0x2, RZ ;  /* 0x0000000220087824 */ /* 0x000fce00078e00ff */
[----:B------:R-:W-:Y:S05]  /*18790*/  WARPSYNC.COLLECTIVE R15, `(.L_x_378) ;  /* 0x000000000f087348 */ /* 0x000fea0003c00000 */
[----:B------:R0:W1:Y:S02]  /*187a0*/  SHFL.IDX P6, R14, R13, R12, R11 ;  /* 0x0000000c0d0e7389 */ /* 0x00006400000c000b */
[----:B01----:R-:W-:Y:S01]  /*187b0*/  ENDCOLLECTIVE ;  /* 0x000000000000791b */ /* 0x003fe20003800000 */
.L_x_378:
[----:B------:R-:W-:Y:S01]  /*187c0*/  ULDC UR4, c[0x0][0x2f4] ;  /* 0x0000bd0000047ab9 */ /* 0x000fe20000000800 */
[----:B------:R-:W-:Y:S01]  /*187d0*/  IMAD R0, R7, 0x2, R22 ;  /* 0x0000000207007824 */ /* 0x000fe200078e0216 */
[----:B------:R-:W-:Y:S02]  /*187e0*/  ISETP.GE.AND P3, PT, R32, UR4, PT ;  /* 0x0000000420007c0c */ /* 0x000fe4000bf66270 */
[----:B------:R-:W-:Y:S02]  /*187f0*/  ISETP.GE.AND P2, PT, R37, UR4, PT ;  /* 0x0000000425007c0c */ /* 0x000fe4000bf46270 */
[----:B------:R-:W-:Y:S02]  /*18800*/  ISETP.LT.OR P4, PT, R5, 0x1, P3 ;  /* 0x000000010500780c */ /* 0x000fe40001f81670 */
[----:B------:R-:W-:Y:S01]  /*18810*/  ISETP.GE.AND P1, PT, R36, UR4, PT ;  /* 0x0000000424007c0c */ /* 0x000fe2000bf26270 */
[----:B------:R-:W-:Y:S02]  /*18820*/  IMAD.MOV.U32 R13, RZ, RZ, R24 ;  /* 0x000000ffff0d7224 */ /* 0x000fe400078e0018 */
[----:B------:R-:W-:Y:S01]  /*18830*/  IMAD.MOV.U32 R12, RZ, RZ, 0x1 ;  /* 0x00000001ff0c7424 */ /* 0x000fe200078e00ff */
[----:B------:R-:W-:-:S05]  /*18840*/  IADD3 R2, P0, R14, R8, RZ ;  /* 0x000000080e027210 */ /* 0x000fca0007f1e0ff */
[----:B------:R-:W-:Y:S01]  /*18850*/  IMAD.X R3, RZ, RZ, R3, P0 ;  /* 0x000000ffff037224 */ /* 0x000fe200000e0603 */
[----:B------:R-:W-:-:S04]  /*18860*/  ISETP.LT.OR P0, PT, R5, 0x1, P2 ;  /* 0x000000010500780c */ /* 0x000fc80001701670 */
[----:B------:R-:W-:Y:S01]  /*18870*/  @!PT LDS RZ, [RZ] ;  /* 0x00000000fffff984 */ /* 0x000fe20000000800 */
[----:B------:R-:W-:Y:S01]  /*18880*/  @!PT LDS RZ, [RZ] ;  /* 0x00000000fffff984 */ /* 0x000fe20000000800 */
[----:B------:R-:W-:Y:S01]  /*18890*/  @!PT LDS RZ, [RZ] ;  /* 0x00000000fffff984 */ /* 0x000fe20000000800 */
[----:B------:R0:W-:Y:S01]  /*188a0*/  LDGSTS.E.BYPASS.LTC128B.128 [R0+0x400], desc[UR36][R2.64], !P4 ;  /* 0x0040000002007fae */ /* 0x0001e2000e101d64 */
[----:B------:R-:W-:-:S08]  /*188b0*/  ISETP.LT.OR P4, PT, R5, 0x1, P1 ;  /* 0x000000010500780c */ /* 0x000fd00000f81670 */
[----:B------:R0:W-:Y:S01]  /*188c0*/  LDGSTS.E.BYPASS.LTC128B.128 [R0+0x2c00], desc[UR36][R2.64+0x80], !P0 ;  /* 0x02c0008002007fae */ /* 0x0001e2000c101d64 */
[----:B------:R-:W-:-:S13]  /*188d0*/  ISETP.GE.AND P0, PT, R34, UR4, PT ;  /* 0x0000000422007c0c */ /* 0x000fda000bf06270 */
[----:B0-----:R-:W-:Y:S05]  /*188e0*/  WARPSYNC.COLLECTIVE R15, `(.L_x_379) ;  /* 0x000000000f087348 */ /* 0x001fea0003c00000 */
[----:B------:R1:W2:Y:S02]  /*188f0*/  SHFL.IDX P6, R14, R13, R12, R11 ;  /* 0x0000000c0d0e7389 */ /* 0x0002a400000c000b */
[----:B012---:R-:W-:Y:S01]  /*18900*/  ENDCOLLECTIVE ;  /* 0x000000000000791b */ /* 0x007fe20003800000 */
.L_x_379:
[----:B------:R-:W-:Y:S01]  /*18910*/  @!PT LDS RZ, [RZ] ;  /* 0x00000000fffff984 */ /* 0x000fe20000000800 */
[----:B------:R-:W-:Y:S01]  /*18920*/  @!PT LDS RZ, [RZ] ;  /* 0x00000000fffff984 */ /* 0x000fe20000000800 */
[----:B------:R-:W-:Y:S01]  /*18930*/  @!PT LDS RZ, [RZ] ;  /* 0x00000000fffff984 */ /* 0x000fe20000000800 */
[----:B------:R0:W-:Y:S01]  /*18940*/  LDGSTS.E.BYPASS.LTC128B.128 [R0+0x5400], desc[UR36][R2.64+0x100], !P4 ;  /* 0x0540010002007fae */ /* 0x0001e2000e101d64 */
[----:B------:R-:W-:Y:S01]  /*18950*/  ISETP.LT.OR P4, PT, R5, 0x1, P0 ;  /* 0x000000010500780c */ /* 0x000fe20000781670 */
[----:B------:R-:W-:-:S12]  /*18960*/  IMAD.MOV.U32 R13, RZ, RZ, R18 ;  /* 0x000000ffff0d7224 */ /* 0x000fd800078e0012 */
[----:B------:R0:W-:Y:S01]  /*18970*/  LDGSTS.E.BYPASS.LTC128B.128 [R0+0x7c00], desc[UR36][R2.64+0x180], !P4 ;  /* 0x07c0018002007fae */ /* 0x0001e2000e101d64 */
[----:B------:R-:W-:-:S07]  /*18980*/  IMAD.MOV.U32 R7, RZ, RZ, R14 ;  /* 0x000000ffff077224 */ /* 0x000fce00078e000e */
[----:B0-----:R-:W-:Y:S05]  /*18990*/  WARPSYNC.COLLECTIVE R15, `(.L_x_380) ;  /* 0x000000000f087348 */ /* 0x001fea0003c00000 */
[----:B------:R1:W2:Y:S02]  /*189a0*/  SHFL.IDX P6, R14, R13, R12, R11 ;  /* 0x0000000c0d0e7389 */ /* 0x0002a400000c000b */
[----:B012---:R-:W-:Y:S01]  /*189b0*/  ENDCOLLECTIVE ;  /* 0x000000000000791b */ /* 0x007fe20003800000 */
.L_x_380:
[----:B------:R-:W-:Y:S02]  /*189c0*/  IMAD.MOV.U32 R13, RZ, RZ, R24 ;  /* 0x000000ffff0d7224 */ /* 0x000fe400078e0018 */
[----:B------:R-:W-:Y:S01]  /*189d0*/  IMAD.MOV.U32 R12, RZ, RZ, 0x2 ;  /* 0x00000002ff0c7424 */ /* 0x000fe200078e00ff */
[----:B------:R-:W-:-:S13]  /*189e0*/  IADD3 R2, P4, R14, R8, RZ ;  /* 0x000000080e027210 */ /* 0x000fda0007f9e0ff */
[----:B------:R-:W-:Y:S05]  /*189f0*/  WARPSYNC.COLLECTIVE R15, `(.L_x_381) ;  /* 0x000000000f087348 */ /* 0x000fea0003c00000 */
[----:B------:R0:W1:Y:S02]  /*18a00*/  SHFL.IDX P6, R14, R13, R12, R11 ;  /* 0x0000000c0d0e7389 */ /* 0x00006400000c000b */
[----:B01----:R-:W-:Y:S01]  /*18a10*/  ENDCOLLECTIVE ;  /* 0x000000000000791b */ /* 0x003fe20003800000 */
.L_x_381:
        /* <DEDUP_REMOVED lines=12> */
.L_x_382:
[----:B------:R-:W-:Y:S01]  /*18ae0*/  @!PT LDS RZ, [RZ] ;  /* 0x00000000fffff984 */ /* 0x000fe20000000800 */
[----:B------:R-:W-:Y:S01]  /*18af0*/  @!PT LDS RZ, [RZ] ;  /* 0x00000000fffff984 */ /* 0x000fe20000000800 */
[----:B------:R-:W-:Y:S01]  /*18b00*/  @!PT LDS RZ, [RZ] ;  /* 0x00000000fffff984 */ /* 0x000fe20000000800 */
[----:B------:R-:W-:Y:S01]  /*18b10*/  LDGSTS.E.BYPASS.LTC128B.128 [R0+0x3400], desc[UR36][R2.64+0x80], !P4 ;  /* 0x0340008002007fae */ /* 0x000fe2000e101d64 */
[----:B------:R-:W-:Y:S01]  /*18b20*/  ISETP.LT.OR P4, PT, R5, 0x11, P1 ;  /* 0x000000110500780c */ /* 0x000fe20000f81670 */
[----:B------:R-:W-:Y:S01]  /*18b30*/  IMAD.MOV.U32 R13, RZ, RZ, R24 ;  /* 0x000000ffff0d7224 */ /* 0x000fe200078e0018 */
[----:B------:R-:W-:-:S11]  /*18b40*/  MOV R12, 0x3 ;  /* 0x00000003000c7802 */ /* 0x000fd60000000f00 */
[----:B------:R-:W-:Y:S01]  /*18b50*/  LDGSTS.E.BYPASS.LTC128B.128 [R0+0x5c00], desc[UR36][R2.64+0x100], !P4 ;  /* 0x05c0010002007fae */ /* 0x000fe2000e101d64 */
[----:B------:R-:W-:-:S13]  /*18b60*/  ISETP.LT.OR P4, PT, R5, 0x11, P0 ;  /* 0x000000110500780c */ /* 0x000fda0000781670 */
[----:B------:R0:W-:Y:S02]  /*18b70*/  LDGSTS.E.BYPASS.LTC128B.128 [R0+0x8400], desc[UR36][R2.64+0x180], !P4 ;  /* 0x0840018002007fae */ /* 0x0001e4000e101d64 */
[----:B0-----:R-:W-:-:S13]  /*18b80*/  IADD3 R2, P4, R14, R8, RZ ;  /* 0x000000080e027210 */ /* 0x001fda0007f9e0ff */
[----:B------:R-:W-:Y:S05]  /*18b90*/  WARPSYNC.COLLECTIVE R15, `(.L_x_383) ;  /* 0x000000000f087348 */ /* 0x000fea0003c00000 */
[----:B------:R0:W1:Y:S02]  /*18ba0*/  SHFL.IDX P6, R14, R13, R12, R11 ;  /* 0x0000000c0d0e7389 */ /* 0x00006400000c000b */
[----:B01----:R-:W-:Y:S01]  /*18bb0*/  ENDCOLLECTIVE ;  /* 0x000000000000791b */ /* 0x003fe20003800000 */
.L_x_383:
        /* <DEDUP_REMOVED lines=12> */
.L_x_384:
[----:B------:R-:W-:Y:S01]  /*18c80*/  @!PT LDS RZ, [RZ] ;  /* 0x00000000fffff984 */ /* 0x000fe20000000800 */
[----:B------:R-:W-:Y:S01]  /*18c90*/  @!PT LDS RZ, [RZ] ;  /* 0x00000000fffff984 */ /* 0x000fe20000000800 */
[----:B------:R-:W-:Y:S01]  /*18ca0*/  @!PT LDS RZ, [RZ] ;  /* 0x00000000fffff984 */ /* 0x000fe20000000800 */
[----:B------:R-:W-:Y:S01]  /*18cb0*/  LDGSTS.E.BYPASS.LTC128B.128 [R0+0x3c00], desc[UR36][R2.64+0x80], !P4 ;  /* 0x03c0008002007fae */ /* 0x000fe2000e101d64 */
[----:B------:R-:W-:Y:S01]  /*18cc0*/  ISETP.LT.OR P4, PT, R5, 0x21, P1 ;  /* 0x000000210500780c */ /* 0x000fe20000f81670 */
[----:B------:R-:W-:Y:S02]  /*18cd0*/  IMAD.MOV.U32 R13, RZ, RZ, R24 ;  /* 0x000000ffff0d7224 */ /* 0x000fe400078e0018 */
[----:B------:R-:W-:-:S10]  /*18ce0*/  IMAD.MOV.U32 R12, RZ, RZ, 0x4 ;  /* 0x00000004ff0c7424 */ /* 0x000fd400078e00ff */
[----:B------:R-:W-:Y:S01]  /*18cf0*/  LDGSTS.E.BYPASS.LTC128B.128 [R0+0x6400], desc[UR36][R2.64+0x100], !P4 ;  /* 0x0640010002007fae */ /* 0x000fe2000e101d64 */
[----:B------:R-:W-:-:S13]  /*18d00*/  ISETP.LT.OR P4, PT, R5, 0x21, P0 ;  /* 0x000000210500780c */ /* 0x000fda0000781670 */
[----:B------:R0:W-:Y:S02]  /*18d10*/  LDGSTS.E.BYPASS.LTC128B.128 [R0+0x8c00], desc[UR36][R2.64+0x180], !P4 ;  /* 0x08c0018002007fae */ /* 0x0001e4000e101d64 */
[----:B0-----:R-:W-:-:S13]  /*18d20*/  IADD3 R2, P4, R14, R8, RZ ;  /* 0x000000080e027210 */ /* 0x001fda0007f9e0ff */
[----:B------:R-:W-:Y:S05]  /*18d30*/  WARPSYNC.COLLECTIVE R15, `(.L_x_385) ;  /* 0x000000000f087348 */ /* 0x000fea0003c00000 */
[----:B------:R0:W1:Y:S02]  /*18d40*/  SHFL.IDX P6, R14, R13, R12, R11 ;  /* 0x0000000c0d0e7389 */ /* 0x00006400000c000b */
[----:B01----:R-:W-:Y:S01]  /*18d50*/  ENDCOLLECTIVE ;  /* 0x000000000000791b */ /* 0x003fe20003800000 */
.L_x_385:
        /* <DEDUP_REMOVED lines=12> */
.L_x_386:
        /* <DEDUP_REMOVED lines=9> */
.L_x_291:
        /* <DEDUP_REMOVED lines=8> */
.L_x_389:
[----:B------:R-:W-:Y:S05]  /*18f30*/  BSYNC B0 ;  /* 0x0000000000007941 */ /* 0x000fea0003800000 */
.L_x_388:
[----:B------:R-:W-:Y:S01]  /*18f40*/  IMAD.MOV.U32 R13, RZ, RZ, R16 ;  /* 0x000000ffff0d7224 */ /* 0x000fe200078e0010 */
[----:B------:R-:W-:Y:S01]  /*18f50*/  MOV R15, 0xffffffff ;  /* 0xffffffff000f7802 */ /* 0x000fe20000000f00 */
[----:B------:R-:W-:Y:S02]  /*18f60*/  IMAD.MOV.U32 R12, RZ, RZ, 0x1 ;  /* 0x00000001ff0c7424 */ /* 0x000fe400078e00ff */
[----:B------:R-:W-:Y:S02]  /*18f70*/  IMAD.MOV.U32 R11, RZ, RZ, 0x1f ;  /* 0x0000001fff0b7424 */ /* 0x000fe400078e00ff */
[----:B------:R-:W-:Y:S02]  /*18f80*/  IMAD.IADD R7, R19, 0x1, R9 ;  /* 0x0000000113077824 */ /* 0x000fe400078e0209 */
[----:B------:R-:W-:-:S07]  /*18f90*/  IMAD.MOV.U32 R0, RZ, RZ, R14 ;  /* 0x000000ffff007224 */ /* 0x000fce00078e000e */
[----:B------:R-:W-:Y:S05]  /*18fa0*/  WARPSYNC.COLLECTIVE R15, `(.L_x_390) ;  /* 0x000000000f087348 */ /* 0x000fea0003c00000 */
[----:B------:R0:W1:Y:S02]  /*18fb0*/  SHFL.IDX P6, R14, R13, R12, R11 ;  /* 0x0000000c0d0e7389 */ /* 0x00006400000c000b */
[----:B01----:R-:W-:Y:S01]  /*18fc0*/  ENDCOLLECTIVE ;  /* 0x000000000000791b */ /* 0x003fe20003800000 */
.L_x_390:
[----:B------:R-:W-:Y:S02]  /*18fd0*/  ULDC UR4, c[0x0][0xc3c] ;  /* 0x00030f0000047ab9 */ /* 0x000fe40000000800 */
[----:B------:R-:W-:-:S13]  /*18fe0*/  ISETP.GE.OR P1, PT, R7, UR4, !P0 ;  /* 0x0000000407007c0c */ /* 0x000fda000c726670 */
[----:B------:R-:W0:Y:S08]  /*18ff0*/  @!P1 LDC.64 R2, c[0x0][0xc80] ;  /* 0x00032000ff029b82 */ /* 0x000e300000000a00 */
[----:B------:R-:W1:Y:S01]  /*19000*/  @!P1 LDC.64 R4, c[0x0][0xc78] ;  /* 0x00031e00ff049b82 */ /* 0x000e620000000a00 */
[----:B------:R-:W-:Y:S02]  /*19010*/  IMAD.MOV.U32 R11, RZ, RZ, RZ ;  /* 0x000000ffff0b7224 */ /* 0x000fe400078e00ff */
[----:B------:R-:W-:-:S02]  /*19020*/  IMAD.MOV.U32 R8, RZ, RZ, R14 ;  /* 0x000000ffff087224 */ /* 0x000fc400078e000e */
[----:B0-----:R-:W-:-:S05]  /*19030*/  @!P1 IMAD.WIDE R2, R7, 0x4, R2 ;  /* 0x0000000407029825 */ /* 0x001fca00078e0202 */
[----:B------:R1:W2:Y:S02]  /*19040*/  @!P1 LDG.E R6, desc[UR36][R2.64] ;  /* 0x0000002402069981 */ /* 0x0002a4000c1e1900 */
[----:B-1----:R-:W-:-:S05]  /*19050*/  @!P1 IMAD.WIDE R2, R7, 0x4, R4 ;  /* 0x0000000407029825 */ /* 0x002fca00078e0204 */
[----:B------:R-:W3:Y:S01]  /*19060*/  @!P1 LDG.E R5, desc[UR36][R2.64] ;  /* 0x0000002402059981 */ /* 0x000ee2000c1e1900 */
[----:B------:R-:W-:Y:S01]  /*19070*/  IMAD.MOV.U32 R7, RZ, RZ, RZ ;  /* 0x000000ffff077224 */ /* 0x000fe200078e00ff */
[C---:B------:R-:W-:Y:S01]  /*19080*/  ISETP.GE.U32.AND P2, PT, R9.reuse, 0x2, PT ;  /* 0x000000020900780c */ /* 0x040fe20003f46070 */
[----:B------:R-:W-:Y:S01]  /*19090*/  IMAD.MOV.U32 R4, RZ, RZ, RZ ;  /* 0x000000ffff047224 */ /* 0x000fe200078e00ff */
[C---:B------:R-:W-:Y:S02]  /*190a0*/  ISETP.GE.U32.AND P3, PT, R9.reuse, 0x4, PT ;  /* 0x000000040900780c */ /* 0x040fe40003f66070 */
[C---:B------:R-:W-:Y:S02]  /*190b0*/  ISETP.GE.U32.AND P4, PT, R9.reuse, 0x8, PT ;  /* 0x000000080900780c */ /* 0x040fe40003f86070 */
[----:B------:R-:W-:Y:S01]  /*190c0*/  ISETP.GE.U32.AND P5, PT, R9, 0x10, PT ;  /* 0x000000100900780c */ /* 0x000fe20003fa6070 */
[----:B--2---:R-:W-:Y:S02]  /*190d0*/  @!P1 IMAD.MOV.U32 R7, RZ, RZ, R6 ;  /* 0x000000ffff079224 */ /* 0x004fe400078e0006 */
[----:B------:R-:W-:-:S02]  /*190e0*/  IMAD.MOV.U32 R6, RZ, RZ, RZ ;  /* 0x000000ffff067224 */ /* 0x000fc400078e00ff */
[----:B---3--:R-:W-:Y:S01]  /*190f0*/  @!P1 IMAD.MOV.U32 R4, RZ, RZ, R5 ;  /* 0x000000ffff049224 */ /* 0x008fe200078e0005 */
[----:B------:R-:W-:-:S03]  /*19100*/  ISETP.NE.AND P1, PT, R9, RZ, PT ;  /* 0x000000ff0900720c */ /* 0x000fc60003f25270 */
[----:B------:R-:W-:-:S10]  /*19110*/  IMAD R13, R4, R7, RZ ;  /* 0x00000007040d7224 */ /* 0x000fd400078e02ff */
[----:B------:R-:W-:Y:S05]  /*19120*/  WARPSYNC.COLLECTIVE R15, `(.L_x_391) ;  /* 0x000000000f087348 */ /* 0x000fea0003c00000 */
[----:B------:R0:W1:Y:S02]  /*19130*/  SHFL.UP P6, R14, R13, R12, R11 ;  /* 0x0400000c0d0e7389 */ /* 0x00006400000c000b */
[----:B01----:R-:W-:Y:S01]  /*19140*/  ENDCOLLECTIVE ;  /* 0x000000000000791b */ /* 0x003fe20003800000 */
.L_x_391:
[----:B------:R-:W-:Y:S01]  /*19150*/  IMAD.MOV.U32 R12, RZ, RZ, 0x2 ;  /* 0x00000002ff0c7424 */ /* 0x000fe200078e00ff */
[----:B------:R-:W-:-:S05]  /*19160*/  SEL R14, R14, RZ, P1 ;  /* 0x000000ff0e0e7207 */ /* 0x000fca0000800000 */
[----:B------:R-:W-:-:S04]  /*19170*/  IMAD.IADD R5, R13, 0x1, R14 ;  /* 0x000000010d057824 */ /* 0x000fc800078e020e */
[----:B------:R-:W-:-:S07]  /*19180*/  IMAD.MOV.U32 R13, RZ, RZ, R5 ;  /* 0x000000ffff0d7224 */ /* 0x000fce00078e0005 */
[----:B------:R-:W-:Y:S05]  /*19190*/  WARPSYNC.COLLECTIVE R15, `(.L_x_392) ;  /* 0x000000000f087348 */ /* 0x000fea0003c00000 */
[----:B------:R0:W1:Y:S02]  /*191a0*/  SHFL.UP P6, R14, R13, R12, R11 ;  /* 0x0400000c0d0e7389 */ /* 0x00006400000c000b */
[----:B01----:R-:W-:Y:S01]  /*191b0*/  ENDCOLLECTIVE ;  /* 0x000000000000791b */ /* 0x003fe20003800000 */
.L_x_392:
[----:B------:R-:W-:Y:S01]  /*191c0*/  IMAD.MOV.U32 R12, RZ, RZ, 0x4 ;  /* 0x00000004ff0c7424 */ /* 0x000fe200078e00ff */
[----:B------:R-:W-:-:S05]  /*191d0*/  SEL R2, R14, RZ, P2 ;  /* 0x000000ff0e027207 */ /* 0x000fca0001000000 */
[----:B------:R-:W-:-:S04]  /*191e0*/  IMAD.IADD R2, R5, 0x1, R2 ;  /* 0x0000000105027824 */ /* 0x000fc800078e0202 */
[----:B------:R-:W-:-:S07]  /*191f0*/  IMAD.MOV.U32 R13, RZ, RZ, R2 ;  /* 0x000000ffff0d7224 */ /* 0x000fce00078e0002 */
[----:B------:R-:W-:Y:S05]  /*19200*/  WARPSYNC.COLLECTIVE R15, `(.L_x_393) ;  /* 0x000000000f087348 */ /* 0x000fea0003c00000 */
[----:B------:R0:W1:Y:S02]  /*19210*/  SHFL.UP P6, R14, R13, R12, R11 ;  /* 0x0400000c0d0e7389 */ /* 0x00006400000c000b */
[----:B01----:R-:W-:Y:S01]  /*19220*/  ENDCOLLECTIVE ;  /* 0x000000000000791b */ /* 0x003fe20003800000 */
.L_x_393:
[----:B------:R-:W-:Y:S02]  /*19230*/  MOV R12, 0x8 ;  /* 0x00000008000c7802 */ /* 0x000fe40000000f00 */
[----:B------:R-:W-:-:S05]  /*19240*/  SEL R3, R14, RZ, P3 ;  /* 0x000000ff0e037207 */ /* 0x000fca0001800000 */
[----:B------:R-:W-:-:S04]  /*19250*/  IMAD.IADD R3, R2, 0x1, R3 ;  /* 0x0000000102037824 */ /* 0x000fc800078e0203 */
[----:B------:R-:W-:-:S07]  /*19260*/  IMAD.MOV.U32 R13, RZ, RZ, R3 ;  /* 0x000000ffff0d7224 */ /* 0x000fce00078e0003 */
[----:B------:R-:W-:Y:S05]  /*19270*/  WARPSYNC.COLLECTIVE R15, `(.L_x_394) ;  /* 0x000000000f087348 */ /* 0x000fea0003c00000 */
[----:B------:R0:W1:Y:S02]  /*19280*/  SHFL.UP P6, R14, R13, R12, R11 ;  /* 0x0400000c0d0e7389 */ /* 0x00006400000c000b */
[----:B01----:R-:W-:Y:S01]  /*19290*/  ENDCOLLECTIVE ;  /* 0x000000000000791b */ /* 0x003fe20003800000 */
.L_x_394:
[----:B------:R-:W-:Y:S01]  /*192a0*/  IMAD.MOV.U32 R12, RZ, RZ, 0x10 ;  /* 0x00000010ff0c7424 */ /* 0x000fe200078e00ff */
[----:B------:R-:W-:-:S05]  /*192b0*/  SEL R14, R14, RZ, P4 ;  /* 0x000000ff0e0e7207 */ /* 0x000fca0002000000 */
[----:B------:R-:W-:-:S04]  /*192c0*/  IMAD.IADD R5, R3, 0x1, R14 ;  /* 0x0000000103057824 */ /* 0x000fc800078e020e */
[----:B------:R-:W-:-:S07]  /*192d0*/  IMAD.MOV.U32 R13, RZ, RZ, R5 ;  /* 0x000000ffff0d7224 */ /* 0x000fce00078e0005 */
[----:B------:R-:W-:Y:S05]  /*192e0*/  WARPSYNC.COLLECTIVE R15, `(.L_x_395) ;  /* 0x000000000f087348 */ /* 0x000fea0003c00000 */
[----:B------:R0:W1:Y:S02]  /*192f0*/  SHFL.UP P6, R14, R13, R12, R11 ;  /* 0x0400000c0d0e7389 */ /* 0x00006400000c000b */
[----:B01----:R-:W-:Y:S01]  /*19300*/  ENDCOLLECTIVE ;  /* 0x000000000000791b */ /* 0x003fe20003800000 */
.L_x_395:
[----:B------:R-:W-:Y:S02]  /*19310*/  IMAD.MOV.U32 R12, RZ, RZ, 0x1f ;  /* 0x0000001fff0c7424 */ /* 0x000fe400078e00ff */
[----:B------:R-:W-:Y:S01]  /*19320*/  IMAD.MOV.U32 R11, RZ, RZ, 0x1f ;  /* 0x0000001fff0b7424 */ /* 0x000fe200078e00ff */
[----:B------:R-:W-:-:S05]  /*19330*/  SEL R2, R14, RZ, P5 ;  /* 0x000000ff0e027207 */ /* 0x000fca0002800000 */
[----:B------:R-:W-:-:S04]  /*19340*/  IMAD.IADD R2, R5, 0x1, R2 ;  /* 0x0000000105027824 */ /* 0x000fc800078e0202 */
[----:B------:R-:W-:-:S07]  /*19350*/  IMAD.MOV.U32 R13, RZ, RZ, R2 ;  /* 0x000000ffff0d7224 */ /* 0x000fce00078e0002 */
[----:B------:R-:W-:Y:S05]  /*19360*/  WARPSYNC.COLLECTIVE R15, `(.L_x_396) ;  /* 0x000000000f087348 */ /* 0x000fea0003c00000 */
[----:B------:R0:W1:Y:S02]  /*19370*/  SHFL.IDX P6, R14, R13, R12, R11 ;  /* 0x0000000c0d0e7389 */ /* 0x00006400000c000b */
[----:B01----:R-:W-:Y:S01]  /*19380*/  ENDCOLLECTIVE ;  /* 0x000000000000791b */ /* 0x003fe20003800000 */
.L_x_396:
[----:B------:R-:W-:Y:S05]  /*19390*/  BRA `(.L_x_397) ;  /* 0xffffffc0007c7947 */ /* 0x000fea000383ffff */
.L_x_294:
[----:B------:R-:W-:Y:S01]  /*193a0*/  BSSY B0, `(.L_x_398) ;  /* 0x0000007000007945 */ /* 0x000fe20003800000 */
[----:B------:R-:W-:Y:S02]  /*193b0*/  IMAD.MOV.U32 R12, RZ, RZ, 0x1 ;  /* 0x00000001ff0c7424 */ /* 0x000fe400078e00ff */
[----:B------:R-:W-:Y:S02]  /*193c0*/  IMAD.MOV.U32 R11, RZ, RZ, RZ ;  /* 0x000000ffff0b7224 */ /* 0x000fe400078e00ff */
[----:B------:R-:W-:-:S07]  /*193d0*/  IMAD.MOV.U32 R15, RZ, RZ, -0x1 ;  /* 0xffffffffff0f7424 */ /* 0x000fce00078e00ff */
[----:B------:R-:W-:Y:S05]  /*193e0*/  WARPSYNC.COLLECTIVE R15, `(.L_x_399) ;  /* 0x000000000f087348 */ /* 0x000fea0003c00000 */
[----:B------:R0:W1:Y:S02]  /*193f0*/  SHFL.UP P6, R14, R13, R12, R11 ;  /* 0x0400000c0d0e7389 */ /* 0x00006400000c000b */
[----:B01----:R-:W-:Y:S01]  /*19400*/  ENDCOLLECTIVE ;  /* 0x000000000000791b */ /* 0x003fe20003800000 */
.L_x_399:
[----:B------:R-:W-:Y:S05]  /*19410*/  BSYNC B0 ;  /* 0x0000000000007941 */ /* 0x000fea0003800000 */
.L_x_398:
[----:B------:R-:W-:Y:S01]  /*19420*/  SEL R14, R14, RZ, P1 ;  /* 0x000000ff0e0e7207 */ /* 0x000fe20000800000 */
[----:B------:R-:W-:Y:S02]  /*19430*/  IMAD.MOV.U32 R12, RZ, RZ, 0x2 ;  /* 0x00000002ff0c7424 */ /* 0x000fe400078e00ff */
[----:B------:R-:W-:Y:S02]  /*19440*/  IMAD.MOV.U32 R11, RZ, RZ, RZ ;  /* 0x000000ffff0b7224 */ /* 0x000fe400078e00ff */
[----:B------:R-:W-:Y:S02]  /*19450*/  IMAD.IADD R13, R13, 0x1, R14 ;  /* 0x000000010d0d7824 */ /* 0x000fe400078e020e */
[----:B------:R-:W-:-:S07]  /*19460*/  IMAD.MOV.U32 R15, RZ, RZ, -0x1 ;  /* 0xffffffffff0f7424 */ /* 0x000fce00078e00ff */
[----:B------:R-:W-:Y:S05]  /*19470*/  WARPSYNC.COLLECTIVE R15, `(.L_x_400) ;  /* 0x000000000f087348 */ /* 0x000fea0003c00000 */
[----:B------:R0:W1:Y:S02]  /*19480*/  SHFL.UP P6, R14, R13, R12, R11 ;  /* 0x0400000c0d0e7389 */ /* 0x00006400000c000b */
[----:B01----:R-:W-:Y:S01]  /*19490*/  ENDCOLLECTIVE ;  /* 0x000000000000791b */ /* 0x003fe20003800000 */
.L_x_400:
[----:B------:R-:W-:Y:S01]  /*194a0*/  IMAD.MOV.U32 R12, RZ, RZ, 0x4 ;  /* 0x00000004ff0c7424 */ /* 0x000fe200078e00ff */
[----:B------:R-:W-:-:S04]  /*194b0*/  SEL R2, R14, RZ, P2 ;  /* 0x000000ff0e027207 */ /* 0x000fc80001000000 */
[----:B------:R-:W-:-:S05]  /*194c0*/  IADD3 R2, R13, R2, RZ ;  /* 0x000000020d027210 */ /* 0x000fca0007ffe0ff */
[----:B------:R-:W-:-:S07]  /*194d0*/  IMAD.MOV.U32 R13, RZ, RZ, R2 ;  /* 0x000000ffff0d7224 */ /* 0x000fce00078e0002 */
[----:B------:R-:W-:Y:S05]  /*194e0*/  WARPSYNC.COLLECTIVE R15, `(.L_x_401) ;  /* 0x000000000f087348 */ /* 0x000fea0003c00000 */
[----:B------:R0:W1:Y:S02]  /*194f0*/  SHFL.UP P6, R14, R13, R12, R11 ;  /* 0x0400000c0d0e7389 */ /* 0x00006400000c000b */
[----:B01----:R-:W-:Y:S01]  /*19500*/  ENDCOLLECTIVE ;  /* 0x000000000000791b */ /* 0x003fe20003800000 */
.L_x_401:
[----:B------:R-:W-:Y:S01]  /*19510*/  IMAD.MOV.U32 R12, RZ, RZ, 0x8 ;  /* 0x00000008ff0c7424 */ /* 0x000fe200078e00ff */
[----:B------:R-:W-:-:S05]  /*19520*/  SEL R3, R14, RZ, P3 ;  /* 0x000000ff0e037207 */ /* 0x000fca0001800000 */
[----:B------:R-:W-:-:S04]  /*19530*/  IMAD.IADD R3, R2, 0x1, R3 ;  /* 0x0000000102037824 */ /* 0x000fc800078e0203 */
[----:B------:R-:W-:-:S07]  /*19540*/  IMAD.MOV.U32 R13, RZ, RZ, R3 ;  /* 0x000000ffff0d7224 */ /* 0x000fce00078e0003 */
[----:B------:R-:W-:Y:S05]  /*19550*/  WARPSYNC.COLLECTIVE R15, `(.L_x_402) ;  /* 0x000000000f087348 */ /* 0x000fea0003c00000 */
[----:B------:R0:W1:Y:S02]  /*19560*/  SHFL.UP P6, R14, R13, R12, R11 ;  /* 0x0400000c0d0e7389 */ /* 0x00006400000c000b */
[----:B01----:R-:W-:Y:S01]  /*19570*/  ENDCOLLECTIVE ;  /* 0x000000000000791b */ /* 0x003fe20003800000 */
.L_x_402:
[----:B------:R-:W-:Y:S01]  /*19580*/  IMAD.MOV.U32 R12, RZ, RZ, 0x10 ;  /* 0x00000010ff0c7424 */ /* 0x000fe200078e00ff */
[----:B------:R-:W-:-:S05]  /*19590*/  SEL R14, R14, RZ, P4 ;  /* 0x000000ff0e0e7207 */ /* 0x000fca0002000000 */
[----:B------:R-:W-:-:S04]  /*195a0*/  IMAD.IADD R5, R3, 0x1, R14 ;  /* 0x0000000103057824 */ /* 0x000fc800078e020e */
[----:B------:R-:W-:-:S07]  /*195b0*/  IMAD.MOV.U32 R13, RZ, RZ, R5 ;  /* 0x000000ffff0d7224 */ /* 0x000fce00078e0005 */
[----:B------:R-:W-:Y:S05]  /*195c0*/  WARPSYNC.COLLECTIVE R15, `(.L_x_403) ;  /* 0x000000000f087348 */ /* 0x000fea0003c00000 */
[----:B------:R0:W1:Y:S02]  /*195d0*/  SHFL.UP P6, R14, R13, R12, R11 ;  /* 0x0400000c0d0e7389 */ /* 0x00006400000c000b */
[----:B01----:R-:W-:Y:S01]  /*195e0*/  ENDCOLLECTIVE ;  /* 0x000000000000791b */ /* 0x003fe20003800000 */
.L_x_403:
        /* <DEDUP_REMOVED lines=8> */
.L_x_404:
[----:B------:R-:W-:Y:S05]  /*19670*/  BRA `(.L_x_405) ;  /* 0xffffffc000687947 */ /* 0x000fea000383ffff */
.L_x_296:
[----:B------:R-:W-:Y:S01]  /*19680*/  BSSY B0, `(.L_x_406) ;  /* 0x0000006000007945 */ /* 0x000fe20003800000 */
[----:B------:R-:W-:Y:S01]  /*19690*/  PLOP3.LUT P6, PT, P6, PT, PT, 0x8, 0x0 ;  /* 0x000000000000781c */ /* 0x000fe200037ce170 */
[----:B------:R-:W-:-:S12]  /*196a0*/  IMAD.MOV.U32 R15, RZ, RZ, -0x1 ;  /* 0xffffffffff0f7424 */ /* 0x000fd800078e00ff */
[----:B0-----:R-:W-:Y:S05]  /*196b0*/  WARPSYNC.COLLECTIVE R15, `(.L_x_407) ;  /* 0x000000000f087348 */ /* 0x001fea0003c00000 */
[----:B------:R-:W-:Y:S01]  /*196c0*/  VOTE.ANY R14, PT, P6 ;  /* 0x00000000000e7806 */ /* 0x000fe200030e0100 */
[----:B0-----:R-:W-:Y:S06]  /*196d0*/  ENDCOLLECTIVE ;  /* 0x000000000000791b */ /* 0x001fec0003800000 */
.L_x_407:
[----:B------:R-:W-:Y:S05]  /*196e0*/  BSYNC B0 ;  /* 0x0000000000007941 */ /* 0x000fea0003800000 */
.L_x_406:
[----:B------:R-:W-:Y:S02]  /*196f0*/  IMAD.MOV.U32 R3, RZ, RZ, R14 ;  /* 0x000000ffff037224 */ /* 0x000fe400078e000e */
[----:B------:R-:W-:Y:S02]  /*19700*/  IMAD.MOV.U32 R13, RZ, RZ, R7 ;  /* 0x000000ffff0d7224 */ /* 0x000fe400078e0007 */
[----:B------:R-:W0:Y:S01]  /*19710*/  POPC R8, R3 ;  /* 0x0000000300087309 */ /* 0x000e220000000000 */
[----:B------:R-:W-:Y:S02]  /*19720*/  IMAD.MOV.U32 R11, RZ, RZ, 0x1f ;  /* 0x0000001fff0b7424 */ /* 0x000fe400078e00ff */
[----:B------:R-:W-:Y:S01]  /*19730*/  IMAD.MOV.U32 R15, RZ, RZ, -0x1 ;  /* 0xffffffffff0f7424 */ /* 0x000fe200078e00ff */
[----:B0-----:R-:W-:-:S07]  /*19740*/  MOV R12, R8 ;  /* 0x00000008000c7202 */ /* 0x001fce0000000f00 */
[----:B------:R-:W-:Y:S05]  /*19750*/  WARPSYNC.COLLECTIVE R15, `(.L_x_408) ;  /* 0x000000000f087348 */ /* 0x000fea0003c00000 */
[----:B------:R0:W1:Y:S02]  /*19760*/  SHFL.IDX P6, R14, R13, R12, R11 ;  /* 0x0000000c0d0e7389 */ /* 0x00006400000c000b */
[----:B01----:R-:W-:Y:S01]  /*19770*/  ENDCOLLECTIVE ;  /* 0x000000000000791b */ /* 0x003fe20003800000 */
.L_x_408:
[----:B------:R-:W-:Y:S02]  /*19780*/  IMAD.MOV.U32 R13, RZ, RZ, R4 ;  /* 0x000000ffff0d7224 */ /* 0x000fe400078e0004 */
[----:B------:R-:W-:-:S07]  /*19790*/  IMAD.MOV.U32 R7, RZ, RZ, R14 ;  /* 0x000000ffff077224 */ /* 0x000fce00078e000e */
[----:B------:R-:W-:Y:S05]  /*197a0*/  WARPSYNC.COLLECTIVE R15, `(.L_x_409) ;  /* 0x000000000f087348 */ /* 0x000fea0003c00000 */
[----:B------:R0:W1:Y:S02]  /*197b0*/  SHFL.IDX P6, R14, R13, R12, R11 ;  /* 0x0000000c0d0e7389 */ /* 0x00006400000c000b */
[----:B01----:R-:W-:Y:S01]  /*197c0*/  ENDCOLLECTIVE ;  /* 0x000000000000791b */ /* 0x003fe20003800000 */
.L_x_409:
[----:B------:R-:W-:Y:S01]  /*197d0*/  IMAD.MOV.U32 R4, RZ, RZ, R14 ;  /* 0x000000ffff047224 */ /* 0x000fe200078e000e */
[----:B------:R-:W-:Y:S06]  /*197e0*/  BRA `(.L_x_410) ;  /* 0xffffffc000487947 */ /* 0x000fec000383ffff */
.L_x_298:
[----:B------:R-:W-:Y:S01]  /*197f0*/  BSSY B0, `(.L_x_411) ;  /* 0x0000007000007945 */ /* 0x000fe20003800000 */
[----:B------:R-:W-:Y:S02]  /*19800*/  IMAD.MOV.U32 R13, RZ, RZ, R2 ;  /* 0x000000ffff0d7224 */ /* 0x000fe400078e0002 */
[----:B------:R-:W-:Y:S02]  /*19810*/  IMAD.MOV.U32 R11, RZ, RZ, 0x1f ;  /* 0x0000001fff0b7424 */ /* 0x000fe400078e00ff */
[----:B------:R-:W-:-:S07]  /*19820*/  IMAD.MOV.U32 R15, RZ, RZ, -0x1 ;  /* 0xffffffffff0f7424 */ /* 0x000fce00078e00ff */
[----:B0123--:R-:W-:Y:S05]  /*19830*/  WARPSYNC.COLLECTIVE R15, `(.L_x_412) ;  /* 0x000000000f087348 */ /* 0x00ffea0003c00000 */
[----:B------:R4:W0:Y:S02]  /*19840*/  SHFL.IDX P6, R14, R13, R12, R11 ;  /* 0x0000000c0d0e7389 */ /* 0x00082400000c000b */
[----:B01234-:R-:W-:Y:S01]  /*19850*/  ENDCOLLECTIVE ;  /* 0x000000000000791b */ /* 0x01ffe20003800000 */
.L_x_412:
[----:B------:R-:W-:Y:S05]  /*19860*/  BSYNC B0 ;  /* 0x0000000000007941 */ /* 0x000fea0003800000 */
.L_x_411:
[----:B------:R-:W-:Y:S01]  /*19870*/  IMAD.MOV.U32 R6, RZ, RZ, R14 ;  /* 0x000000ffff067224 */ /* 0x000fe200078e000e */
[----:B------:R-:W-:Y:S06]  /*19880*/  BRA `(.L_x_297) ;  /* 0xffffffc000387947 */ /* 0x000fec000383ffff */
.L_x_302:
[----:B-1----:R1:W3:Y:S02]  /*19890*/  SYNCS.PHASECHK.TRANS64.TRYWAIT P0, [R4+URZ+0x38820], R0 ;  /* 0x03882000040075a7 */ /* 0x0022e4000800017f */
[----:B---3--:R-:W-:Y:S05]  /*198a0*/  @!P0 NANOSLEEP.SYNCS 0x989680 ;  /* 0x009896800000895d */ /* 0x008fea0003900000 */
[----:B------:R-:W3:Y:S02]  /*198b0*/  @!P0 SYNCS.PHASECHK.TRANS64 P0, [R4+URZ+0x38820], R0 ;  /* 0x03882000040085a7 */ /* 0x000ee4000800007f */
[----:B---3--:R-:W-:Y:S05]  /*198c0*/  @!P0 BRA `(.L_x_302) ;  /* 0xfffffffc00f08947 */ /* 0x008fea000383ffff */
[----:B------:R-:W-:Y:S05]  /*198d0*/  BRA `(.L_x_413) ;  /* 0xffffffc400907947 */ /* 0x000fea000383ffff */
.L_x_303:
[----:B------:R-:W3:Y:S01]  /*198e0*/  S2R R2, SR_TID.X ;  /* 0x0000000000027919 */ /* 0x000ee20000002100 */
[----:B------:R-:W-:Y:S01]  /*198f0*/  BSSY B0, `(.L_x_414) ;  /* 0x000000a000007945 */ /* 0x000fe20003800000 */
[----:B------:R-:W-:Y:S02]  /*19900*/  IMAD.MOV.U32 R12, RZ, RZ, RZ ;  /* 0x000000ffff0c7224 */ /* 0x000fe400078e00ff */
[----:B------:R-:W-:Y:S02]  /*19910*/  IMAD.MOV.U32 R11, RZ, RZ, 0x1f ;  /* 0x0000001fff0b7424 */ /* 0x000fe400078e00ff */
[----:B------:R-:W-:Y:S01]  /*19920*/  IMAD.MOV.U32 R15, RZ, RZ, -0x1 ;  /* 0xffffffffff0f7424 */ /* 0x000fe200078e00ff */
[----:B---3--:R-:W-:-:S04]  /*19930*/  SHF.R.U32.HI R2, RZ, 0x5, R2 ;  /* 0x00000005ff027819 */ /* 0x008fc80000011602 */
[----:B------:R-:W-:-:S05]  /*19940*/  LOP3.LUT R2, R2, 0x3, RZ, 0xc0, !PT ;  /* 0x0000000302027812 */ /* 0x000fca00078ec0ff */
[----:B------:R-:W-:-:S07]  /*19950*/  IMAD.MOV.U32 R13, RZ, RZ, R2 ;  /* 0x000000ffff0d7224 */ /* 0x000fce00078e0002 */
[----:B012---:R-:W-:Y:S05]  /*19960*/  WARPSYNC.COLLECTIVE R15, `(.L_x_415) ;  /* 0x000000000f087348 */ /* 0x007fea0003c00000 */
[----:B------:R3:W4:Y:S02]  /*19970*/  SHFL.IDX P6, R14, R13, R12, R11 ;  /* 0x0000000c0d0e7389 */ /* 0x00072400000c000b */
[----:B01234-:R-:W-:Y:S01]  /*19980*/  ENDCOLLECTIVE ;  /* 0x000000000000791b */ /* 0x01ffe20003800000 */
.L_x_415:
[----:B------:R-:W-:Y:S05]  /*19990*/  BSYNC B0 ;  /* 0x0000000000007941 */ /* 0x000fea0003800000 */
.L_x_414:
[----:B------:R-:W-:Y:S05]  /*199a0*/  BRA `(.L_x_416) ;  /* 0xffffffc400787947 */ /* 0x000fea000383ffff */
.L_x_306:
[----:B------:R-:W-:Y:S01]  /*199b0*/  BSSY B1, `(.L_x_417) ;  /* 0x0000006000017945 */ /* 0x000fe20003800000 */
[----:B------:R-:W-:-:S07]  /*199c0*/  IMAD.MOV.U32 R15, RZ, RZ, -0x1 ;  /* 0xffffffffff0f7424 */ /* 0x000fce00078e00ff */
[----:B012---:R-:W-:Y:S05]  /*199d0*/  WARPSYNC.COLLECTIVE R15, `(.L_x_418) ;  /* 0x000000000f0c7348 */ /* 0x007fea0003c00000 */
[----:B------:R-:W-:Y:S02]  /*199e0*/  ELECT P6, UR62, PT ;  /* 0x00000000003e782f */ /* 0x000fe400038c0000 */
[----:B------:R-:W-:Y:S01]  /*199f0*/  MOV R14, UR62 ;  /* 0x0000003e000e7c02 */ /* 0x000fe20008000f00 */
[----:B012---:R-:W-:Y:S10]  /*19a00*/  ENDCOLLECTIVE ;  /* 0x000000000000791b */ /* 0x007ff40003800000 */
.L_x_418:
[----:B------:R-:W-:Y:S05]  /*19a10*/  BSYNC B1 ;  /* 0x0000000000017941 */ /* 0x000fea0003800000 */
.L_x_417:
[----:B------:R-:W-:Y:S05]  /*19a20*/  BRA `(.L_x_419) ;  /* 0xffffffc400707947 */ /* 0x000fea000383ffff */
.L_x_308:
[----:B-1----:R1:W3:Y:S02]  /*19a30*/  SYNCS.PHASECHK.TRANS64.TRYWAIT P1, [R5+URZ+0x38840], R0 ;  /* 0x03884000050075a7 */ /* 0x0022e4000802017f */
[----:B---3--:R-:W-:Y:S05]  /*19a40*/  @!P1 NANOSLEEP.SYNCS 0x989680 ;  /* 0x009896800000995d */ /* 0x008fea0003900000 */
[----:B------:R-:W3:Y:S02]  /*19a50*/  @!P1 SYNCS.PHASECHK.TRANS64 P1, [R5+URZ+0x38840], R0 ;  /* 0x03884000050095a7 */ /* 0x000ee4000802007f */
[----:B---3--:R-:W-:Y:S05]  /*19a60*/  @!P1 BRA `(.L_x_308) ;  /* 0xfffffffc00f09947 */ /* 0x008fea000383ffff */
[----:B------:R-:W-:Y:S05]  /*19a70*/  BRA `(.L_x_420) ;  /* 0xffffffc400987947 */ /* 0x000fea000383ffff */
.L_x_310:
[----:B---3--:R3:W4:Y:S02]  /*19a80*/  SYNCS.PHASECHK.TRANS64.TRYWAIT P1, [R27+URZ+0x38840], R2 ;  /* 0x038840021b0075a7 */ /* 0x008724000802017f */
[----:B----4-:R-:W-:Y:S05]  /*19a90*/  @!P1 NANOSLEEP.SYNCS 0x989680 ;  /* 0x009896800000995d */ /* 0x010fea0003900000 */
[----:B------:R-:W4:Y:S02]  /*19aa0*/  @!P1 SYNCS.PHASECHK.TRANS64 P1, [R27+URZ+0x38840], R2 ;  /* 0x038840021b0095a7 */ /* 0x000f24000802007f */
[----:B----4-:R-:W-:Y:S05]  /*19ab0*/  @!P1 BRA `(.L_x_310) ;  /* 0xfffffffc00f09947 */ /* 0x010fea000383ffff */
[----:B------:R-:W-:Y:S05]  /*19ac0*/  BRA `(.L_x_421) ;  /* 0xffffffc400a47947 */ /* 0x000fea000383ffff */
.L_x_312:
[----:B----4-:R4:W0:Y:S02]  /*19ad0*/  SYNCS.PHASECHK.TRANS64.TRYWAIT P1, [R5+URZ+0x38860], R0 ;  /* 0x03886000050075a7 */ /* 0x010824000802017f */
[----:B0-----:R-:W-:Y:S05]  /*19ae0*/  @!P1 NANOSLEEP.SYNCS 0x989680 ;  /* 0x009896800000995d */ /* 0x001fea0003900000 */
[----:B------:R-:W0:Y:S02]  /*19af0*/  @!P1 SYNCS.PHASECHK.TRANS64 P1, [R5+URZ+0x38860], R0 ;  /* 0x03886000050095a7 */ /* 0x000e24000802007f */
[----:B0-----:R-:W-:Y:S05]  /*19b00*/  @!P1 BRA `(.L_x_312) ;  /* 0xfffffffc00f09947 */ /* 0x001fea000383ffff */
[----:B------:R-:W-:Y:S05]  /*19b10*/  BRA `(.L_x_422) ;  /* 0xffffffc400a07947 */ /* 0x000fea000383ffff */
.L_x_423:
        /* <DEDUP_REMOVED lines=14> */
.L_x_3272:


//--------------------- .text._ZN7cutlass13device_kernelIN5flash11enable_sm90INS1_16FlashAttnFwdSm90INS1_25CollectiveMainloopFwdSm90ILi2EN4cute5tupleIJNS5_1CILi1EEES8_S8_EEENS6_IJNS7_ILi128EEENS7_ILi80EEENS7_ILi256EEEEEELi256ENS_10bfloat16_tEfNS_4arch4Sm90ELb0ELb0ELb1ELb1ELb1ELb1ELb0ELb1ELb1ELb1ELb1ELb0EEENS1_21CollectiveEpilogueFwdINS6_IJSA_SC_SB_EEES9_SE_SG_Li256ELb1ELb1ELb1ELb0EEENS1_36VarlenDynamicPersistentTileSchedulerILi128ELi80ELi256ELi128ELb1ELb1ELb1ELb0ELb1ELb1EEEEEEEEEvNT_6ParamsE --------------------------
	.section	.text._ZN7cutlass13device_kernelIN5flash11enable_sm90INS1_16FlashAttnFwdSm90INS1_25CollectiveMainloopFwdSm90ILi2EN4cute5tupleIJNS5_1CILi1EEES8_S8_EEENS6_IJNS7_ILi128EEENS7_ILi80EEENS7_ILi256EEEEEELi256ENS_10bfloat16_tEfNS_4arch4Sm90ELb0ELb0ELb1ELb1ELb1ELb1ELb0ELb1ELb1ELb1ELb1ELb0EEENS1_21CollectiveEpilogueFwdINS6_IJSA_SC_SB_EEES9_SE_SG_Li256ELb1ELb1ELb1ELb0EEENS1_36VarlenDynamicPersistentTileSchedulerILi128ELi80ELi256ELi128ELb1ELb1ELb1ELb0ELb1ELb1EEEEEEEEEvNT_6ParamsE,"ax",@progbits
	.align	128
.text._ZN7cutlass13device_kernelIN5flash11enable_sm90INS1_16FlashAttnFwdSm90INS1_25CollectiveMainloopFwdSm90ILi2EN4cute5tupleIJNS5_1CILi1EEES8_S8_EEENS6_IJNS7_ILi128EEENS7_ILi80EEENS7_ILi256EEEEEELi256ENS_10bfloat16_tEfNS_4arch4Sm90ELb0ELb0ELb1ELb1ELb1ELb1ELb0ELb1ELb1ELb1ELb1ELb0EEENS1_21CollectiveEpilogueFwdINS6_IJSA_SC_SB_EEES9_SE_SG_Li256ELb1ELb1ELb1ELb0EEENS1_36VarlenDynamicPersistentTileSchedulerILi128ELi80ELi256ELi128ELb1ELb1ELb1ELb0ELb1ELb1EEEEEEEEEvNT_6ParamsE:
        .type           _ZN7cutlass13device_kernelIN5flash11enable_sm90INS1_16FlashAttnFwdSm90INS1_25CollectiveMainloopFwdSm90ILi2EN4cute5tupleIJNS5_1CILi1EEES8_S8_EEENS6_IJNS7_ILi128EEENS7_ILi80EEENS7_ILi256EEEEEELi256ENS_10bfloat16_tEfNS_4arch4Sm90ELb0ELb0ELb1ELb1ELb1ELb1ELb0ELb1ELb1ELb1ELb1ELb0EEENS1_21CollectiveEpilogueFwdINS6_IJSA_SC_SB_EEES9_SE_SG_Li256ELb1ELb1ELb1ELb0EEENS1_36VarlenDynamicPersistentTileSchedulerILi128ELi80ELi256ELi128ELb1ELb1ELb1ELb0ELb1ELb1EEEEEEEEEvNT_6ParamsE,@function
        .size           _ZN7cutlass13device_kernelIN5flash11enable_sm90INS1_16FlashAttnFwdSm90INS1_25CollectiveMainloopFwdSm90ILi2EN4cute5tupleIJNS5_1CILi1EEES8_S8_EEENS6_IJNS7_ILi128EEENS7_ILi80EEENS7_ILi256EEEEEELi256ENS_10bfloat16_tEfNS_4arch4Sm90ELb0ELb0ELb1ELb1ELb1ELb1ELb0ELb1ELb1ELb1ELb1ELb0EEENS1_21CollectiveEpilogueFwdINS6_IJSA_SC_SB_EEES9_SE_SG_Li256ELb1ELb1ELb1ELb0EEENS1_36VarlenDynamicPersistentTileSchedulerILi128ELi80ELi256ELi128ELb1ELb1ELb1ELb0ELb1ELb1EEEEEEEEEvNT_6ParamsE,(.L_x_3273 - _ZN7cutlass13device_kernelIN5flash11enable_sm90INS1_16FlashAttnFwdSm90INS1_25CollectiveMainloopFwdSm90ILi2EN4cute5tupleIJNS5_1CILi1EEES8_S8_EEENS6_IJNS7_ILi128EEENS7_ILi80EEENS7_ILi256EEEEEELi256ENS_10bfloat16_tEfNS_4arch4Sm90ELb0ELb0ELb1ELb1ELb1ELb1ELb0ELb1ELb1ELb1ELb1ELb0EEENS1_21CollectiveEpilogueFwdINS6_IJSA_SC_SB_EEES9_SE_SG_Li256ELb1ELb1ELb1ELb0EEENS1_36VarlenDynamicPersistentTileSchedulerILi128ELi80ELi256ELi128ELb1ELb1ELb1ELb0ELb1ELb1EEEEEEEEEvNT_6ParamsE)
        .other          _ZN7cutlass13device_kernelIN5flash11enable_sm90INS1_16FlashAttnFwdSm90INS1_25CollectiveMainloopFwdSm90ILi2EN4cute5tupleIJNS5_1CILi1EEES8_S8_EEENS6_IJNS7_ILi128EEENS7_ILi80EEENS7_ILi256EEEEEELi256ENS_10bfloat16_tEfNS_4arch4Sm90ELb0ELb0ELb1ELb1ELb1ELb1ELb0ELb1ELb1ELb1ELb1ELb0EEENS1_21CollectiveEpilogueFwdINS6_IJSA_SC_SB_EEES9_SE_SG_Li256ELb1ELb1ELb1ELb0EEENS1_36VarlenDynamicPersistentTileSchedulerILi128ELi80ELi256ELi128ELb1ELb1ELb1ELb0ELb1ELb1EEEEEEEEEvNT_6ParamsE,@"STO_CUDA_ENTRY STV_DEFAULT"
_ZN7cutlass13device_kernelIN5flash11enable_sm90INS1_16FlashAttnFwdSm90INS1_25CollectiveMainloopFwdSm90ILi2EN4cute5tupleIJNS5_1CILi1EEES8_S8_EEENS6_IJNS7_ILi128EEENS7_ILi80EEENS7_ILi256EEEEEELi256ENS_10bfloat16_tEfNS_4arch4Sm90ELb0ELb0ELb1ELb1ELb1ELb1ELb0ELb1ELb1ELb1ELb1ELb0EEENS1_21CollectiveEpilogueFwdINS6_IJSA_SC_SB_EEES9_SE_SG_Li256ELb1ELb1ELb1ELb0EEENS1_36VarlenDynamicPersistentTileSchedulerILi128ELi80ELi256ELi128ELb1ELb1ELb1ELb0ELb1ELb1EEEEEEEEEvNT_6ParamsE:
[----:B------:R-:W0:Y:S02]  /*0000*/  LDC R1, c[0x0][0x28] ;  /* 0x00000a00ff017b82 */ /* 0x000e240000000800 */
[----:B0-----:R-:W-:Y:S01]  /*0010*/  VIADD R1, R1, 0xfffffe60 ;  /* 0xfffffe6001017836 */ /* 0x001fe20000000000 */
[----:B------:R-:W0:Y:S01]  /*0020*/  S2R R0, SR_TID.X ;  /* 0x0000000000007919 */ /* 0x000e220000002100 */
[----:B------:R-:W-:Y:S01]  /*0030*/  ELECT P0, URZ, PT ;  /* 0x00000000003f782f */ /* 0x000fe20003800000 */
[----:B------:R-:W-:Y:S01]  /*0040*/  BSSY B0, `(.L_x_424) ;  /* 0x000000e000007945 */ /* 0x000fe20003800000 */
[----:B0-----:R-:W-:-:S05]  /*0050*/  SHF.R.U32.HI R2, RZ, 0x5, R0 ;  /* 0x00000005ff027819 */ /* 0x001fca0000011600 */
[----:B------:R-:W0:Y:S02]  /*0060*/  SHFL.IDX PT, R3, R2, RZ, 0x1f ;  /* 0x00001fff02037589 */ /* 0x000e2400000e0000 */
[----:B0-----:R-:W-:Y:S02]  /*0070*/  ISETP.EQ.AND P0, PT, R3, RZ, P0 ;  /* 0x000000ff0300720c */ /* 0x001fe40000702270 */
[----:B------:R-:W-:-:S11]  /*0080*/  SHF.R.U32.HI R3, RZ, 0x7, R0 ;  /* 0x00000007ff037819 */ /* 0x000fd60000011600 */
[----:B------:R-:W-:Y:S05]  /*0090*/  @!P0 BRA `(.L_x_425) ;  /* 0x0000000000208947 */ /* 0x000fea0003800000 */
[----:B------:R-:W-:Y:S02]  /*00a0*/  ULDC.64 UR4, c[0x0][0x198] ;  /* 0x0000660000047ab9 */ /* 0x000fe40000000a00 */
[----:B------:R-:W-:Y:S02]  /*00b0*/  UIADD3 UR6, UP0, UR4, 0x570, URZ ;  /* 0x0000057004067890 */ /* 0x000fe4000ff1e03f */
[----:B------:R-:W-:Y:S02]  /*00c0*/  UIADD3 UR4, UP1, UR4, 0x670, URZ ;  /* 0x0000067004047890 */ /* 0x000fe4000ff3e03f */
[----:B------:R-:W-:Y:S02]  /*00d0*/  UIADD3.X UR7, URZ, UR5, URZ, UP0, !UPT ;  /* 0x000000053f077290 */ /* 0x000fe400087fe43f */
[----:B------:R-:W-:-:S07]  /*00e0*/  UIADD3.X UR5, URZ, UR5, URZ, UP1, !UPT ;  /* 0x000000053f057290 */ /* 0x000fce0008ffe43f */
[----:B------:R0:W-:Y:S02]  /*00f0*/  UTMACCTL.PF [UR6] ;  /* 0x00000000060079b9 */ /* 0x0001e40008040000 */
[----:B------:R0:W-:Y:S02]  /*0100*/  UTMACCTL.PF [UR4] ;  /* 0x00000000040079b9 */ /* 0x0001e40008040000 */
[----:B0-----:R-:W-:Y:S01]  /*0110*/  NOP ;  /* 0x0000000000007918 */ /* 0x001fe20000000000 */
.L_x_425:
[----:B------:R-:W-:Y:S05]  /*0120*/  BSYNC B0 ;  /* 0x0000000000007941 */ /* 0x000fea0003800000 */
.L_x_424:
[----:B------:R-:W-:Y:S01]  /*0130*/  VOTEU.ANY UP0, P0 ;  /* 0x00000000003f7886 */ /* 0x000fe20000000100 */
[----:B------:R-:W0:Y:S01]  /*0140*/  SHFL.IDX PT, R3, R3, RZ, 0x1f ;  /* 0x00001fff03037589 */ /* 0x000e2200000e0000 */
[----:B------:R-:W-:Y:S01]  /*0150*/  UMOV UR4, 0x80 ;  /* 0x0000008000047882 */ /* 0x000fe20000000000 */
[----:B------:R-:W-:Y:S01]  /*0160*/  UMOV UR7, 0x100 ;  /* 0x0000010000077882 */ /* 0x000fe20000000000 */
[----:B------:R-:W-:Y:S01]  /*0170*/  VOTEU.ANY UP1, P0 ;  /* 0x00000000003f7886 */ /* 0x000fe20000020100 */
[----:B------:R-:W1:Y:S01]  /*0180*/  @UP0 S2UR UR8, SR_CgaCtaId ;  /* 0x00000000000809c3 */ /* 0x000e620000008800 */
[----:B------:R-:W2:Y:S01]  /*0190*/  SHFL.IDX PT, R4, R2, RZ, 0x1f ;  /* 0x00001fff02047589 */ /* 0x000ea200000e0000 */
[----:B------:R-:W-:Y:S01]  /*01a0*/  @UP0 UMOV UR6, 0x400 ;  /* 0x0000040000060882 */ /* 0x000fe20000000000 */
[----:B------:R-:W-:-:S04]  /*01b0*/  @UP0 UIADD3 UR4, -UR4, 0x100000, URZ ;  /* 0x0010000004040890 */ /* 0x000fc8000fffe13f */
[----:B------:R-:W-:Y:S02]  /*01c0*/  @UP0 USHF.L.U32 UR5, UR4, 0xb, URZ ;  /* 0x0000000b04050899 */ /* 0x000fe4000800063f */
[----:B------:R-:W-:Y:S01]  /*01d0*/  @UP0 USHF.L.U32 UR4, UR4, 0x1, URZ ;  /* 0x0000000104040899 */ /* 0x000fe2000800063f */
[----:B------:R-:W-:Y:S01]  /*01e0*/  VOTEU.ANY UP2, P0 ;  /* 0x00000000003f7886 */ /* 0x000fe20000040100 */
[----:B0-----:R-:W-:Y:S01]  /*01f0*/  R2UR UR9, R3 ;  /* 0x00000000030972ca */ /* 0x001fe200000e0000 */
[----:B-1----:R-:W-:Y:S01]  /*0200*/  @UP0 ULEA UR8, UR8, UR6, 0x18 ;  /* 0x0000000608080291 */ /* 0x002fe2000f8ec03f */
[----:B--2---:R-:W-:Y:S01]  /*0210*/  ISETP.NE.AND P1, PT, R4, RZ, PT ;  /* 0x000000ff0400720c */ /* 0x004fe20003f25270 */
[----:B------:R-:W-:-:S04]  /*0220*/  @UP0 UIADD3 UR6, -UR7, 0x100000, URZ ;  /* 0x0010000007060890 */ /* 0x000fc8000fffe13f */
[----:B------:R-:W-:Y:S02]  /*0230*/  @UP0 USHF.L.U32 UR7, UR6, 0xb, URZ ;  /* 0x0000000b06070899 */ /* 0x000fe4000800063f */
[----:B------:R-:W-:-:S04]  /*0240*/  @UP0 USHF.L.U32 UR6, UR6, 0x1, URZ ;  /* 0x0000000106060899 */ /* 0x000fc8000800063f */
[----:B------:R-:W-:Y:S01]  /*0250*/  UISETP.NE.AND UP0, UPT, UR9, URZ, UPT ;  /* 0x0000003f0900728c */ /* 0x000fe2000bf05270 */
[----:B------:R-:W0:Y:S02]  /*0260*/  FENCE.VIEW.ASYNC.S ;  /* 0x00000000000073c6 */ /* 0x000e240000000000 */
[----:B0-----:R0:W1:Y:S05]  /*0270*/  @UP1 SYNCS.EXCH.64 URZ, [UR8+0x38800], UR4 ;  /* 0x03880004083f15b2 */ /* 0x00106a0008000100 */
[----:B------:R0:W2:Y:S01]  /*0280*/  @UP2 SYNCS.EXCH.64 URZ, [UR8+0x38820], UR6 ;  /* 0x03882006083f25b2 */ /* 0x0000a20008000100 */
        /* <DEDUP_REMOVED lines=14> */
[----:B0-----:R3:W4:Y:S08]  /*0370*/  SYNCS.EXCH.64 URZ, [UR8+0x38830], UR4 ;  /* 0x03883004083f75b2 */ /* 0x0017300008000100 */
[----:B------:R3:W0:Y:S01]  /*0380*/  SYNCS.EXCH.64 URZ, [UR8+0x38840], UR6 ;  /* 0x03884006083f75b2 */ /* 0x0006220008000100 */
[----:B------:R3:W0:Y:S01]  /*0390*/  SYNCS.EXCH.64 URZ, [UR8+0x38838], UR4 ;  /* 0x03883804083f75b2 */ /* 0x0006220008000100 */
[----:B------:R3:W0:Y:S02]  /*03a0*/  SYNCS.EXCH.64 URZ, [UR8+0x38848], UR6 ;  /* 0x03884806083f75b2 */ /* 0x0006240008000100 */
[----:B---3--:R-:W-:Y:S01]  /*03b0*/  NOP ;  /* 0x0000000000007918 */ /* 0x008fe20000000000 */
.L_x_426:
[----:B------:R-:W3:Y:S01]  /*03c0*/  SHFL.IDX PT, R3, R2, RZ, 0x1f ;  /* 0x00001fff02037589 */ /* 0x000ee200000e0000 */
[----:B------:R-:W-:Y:S01]  /*03d0*/  NOP ;  /* 0x0000000000007918 */ /* 0x000fe20000000000 */
[----:B---3--:R-:W-:-:S13]  /*03e0*/  ISETP.NE.AND P0, PT, R3, RZ, PT ;  /* 0x000000ff0300720c */ /* 0x008fda0003f05270 */
        /* <DEDUP_REMOVED lines=17> */
[----:B------:R3:W0:Y:S02]  /*0500*/  SYNCS.EXCH.64 URZ, [UR8+0x38868], UR6 ;  /* 0x03886806083f75b2 */ /* 0x0006240008000100 */
[----:B---3--:R-:W-:Y:S01]  /*0510*/  NOP ;  /* 0x0000000000007918 */ /* 0x008fe20000000000 */
.L_x_427:
[----:B------:R-:W3:Y:S01]  /*0520*/  SHFL.IDX PT, R3, R2, RZ, 0x1f ;  /* 0x00001fff02037589 */ /* 0x000ee200000e0000 */
[----:B------:R-:W-:Y:S01]  /*0530*/  NOP ;  /* 0x0000000000007918 */ /* 0x000fe20000000000 */
[----:B---3--:R-:W-:-:S13]  /*0540*/  ISETP.NE.AND P0, PT, R3, RZ, PT ;  /* 0x000000ff0300720c */ /* 0x008fda0003f05270 */
        /* <DEDUP_REMOVED lines=13> */
[----:B------:R3:W0:Y:S02]  /*0620*/  SYNCS.EXCH.64 URZ, [UR6+0x38888], UR4 ;  /* 0x03888804063f75b2 */ /* 0x0006240008000100 */
[----:B---3--:R-:W-:Y:S01]  /*0630*/  NOP ;  /* 0x0000000000007918 */ /* 0x008fe20000000000 */
.L_x_428:
        /* <DEDUP_REMOVED lines=22> */
.L_x_429:
        /* <DEDUP_REMOVED lines=22> */
.L_x_430:
[----:B------:R-:W-:Y:S01]  /*0900*/  PLOP3.LUT P0, PT, PT, PT, UP0, 0x80, 0x0 ;  /* 0x000000000000781c */ /* 0x000fe20003f0f008 */
[----:B------:R-:W-:Y:S01]  /*0910*/  UMOV UR60, 0x1 ;  /* 0x00000001003c7882 */ /* 0x000fe20000000000 */
[----:B------:R-:W-:Y:S01]  /*0920*/  NOP ;  /* 0x0000000000007918 */ /* 0x000fe20000000000 */
[----:B------:R-:W-:Y:S01]  /*0930*/  USEL UR60, UR60, 0x2, !UP0 ;  /* 0x000000023c3c7887 */ /* 0x000fe2000c000000 */
[----:B------:R-:W-:Y:S01]  /*0940*/  BSSY B9, `(.L_x_431) ;  /* 0x0002aad000097945 */ /* 0x000fe20003800000 */
[----:B012-4-:R-:W-:Y:S08]  /*0950*/  BAR.SYNC.DEFER_BLOCKING 0x0 ;  /* 0x0000000000007b1d */ /* 0x017ff00000010000 */
[----:B------:R-:W-:Y:S05]  /*0960*/  @!P0 BRA `(.L_x_432) ;  /* 0x0000023000288947 */ /* 0x000fea0003800000 */
.L_x_433:
[----:B------:R-:W-:-:S08]  /*0970*/  NOP ;  /* 0x0000000000007918 */ /* 0x000fd00000000000 */
[----:B------:R-:W0:Y:S02]  /*0980*/  USETMAXREG.TRY_ALLOC.CTAPOOL UP0, 0xe8 ;  /* 0x000000e8000079c8 */ /* 0x000e240008000600 */
[----:B0-----:R-:W-:-:S13]  /*0990*/  PLOP3.LUT P0, PT, PT, PT, UP0, 0x80, 0x0 ;  /* 0x000000000000781c */ /* 0x001fda0003f0f008 */
[----:B------:R-:W-:Y:S05]  /*09a0*/  @!P0 BRA `(.L_x_433) ;  /* 0xfffffffc00f08947 */ /* 0x000fea000383ffff */
[----:B------:R-:W0:Y:S08]  /*09b0*/  S2UR UR4, SR_CgaCtaId ;  /* 0x00000000000479c3 */ /* 0x000e300000008800 */
[----:B------:R-:W-:Y:S06]  /*09c0*/  BAR.ARV 0x8, 0x180 ;  /* 0x0206000000007b1d */ /* 0x000fec0000002000 */
[----:B------:R-:W-:-:S02]  /*09d0*/  MOV R23, 0x400 ;  /* 0x0000040000177802 */ /* 0x000fc40000000f00 */
[----:B------:R-:W-:Y:S01]  /*09e0*/  BAR.SYNC.DEFER_BLOCKING 0x5, 0x180 ;  /* 0x0146000000007b1d */ /* 0x000fe20000010000 */
[----:B0-----:R-:W-:-:S05]  /*09f0*/  IMAD.U32 R2, RZ, RZ, UR4 ;  /* 0x00000004ff027e24 */ /* 0x001fca000f8e00ff */
[----:B------:R-:W-:Y:S01]  /*0a00*/  ULDC UR4, c[0x0][0xc3c] ;  /* 0x00030f0000047ab9 */ /* 0x000fe20000000800 */
[----:B------:R-:W-:Y:S01]  /*0a10*/  LEA R23, R2, R23, 0x18 ;  /* 0x0000001702177211 */ /* 0x000fe200078ec0ff */
[----:B------:R-:W-:Y:S04]  /*0a20*/  STL [R1+0x60], R2 ;  /* 0x0000600201007387 */ /* 0x000fe80000100800 */
[----:B------:R-:W0:Y:S01]  /*0a30*/  LDS.128 R128, [R23+0x388d0] ;  /* 0x0388d00017807984 */ /* 0x000e220000000c00 */
[----:B------:R-:W-:Y:S06]  /*0a40*/  BAR.ARV 0x4, 0x180 ;  /* 0x0106000000007b1d */ /* 0x000fec0000002000 */
[----:B0-----:R-:W-:-:S13]  /*0a50*/  ISETP.GE.AND P0, PT, R131, UR4, PT ;  /* 0x0000000483007c0c */ /* 0x001fda000bf06270 */
[----:B------:R-:W-:Y:S05]  /*0a60*/  @P0 BRA `(.L_x_434) ;  /* 0x000002a800680947 */ /* 0x000fea0003800000 */
[----:B------:R-:W-:Y:S01]  /*0a70*/  VIADD R0, R0, 0xffffff80 ;  /* 0xffffff8000007836 */ /* 0x000fe20000000000 */
[----:B------:R-:W-:Y:S01]  /*0a80*/  R2UR UR4, R23 ;  /* 0x00000000170472ca */ /* 0x000fe200000e0000 */
[----:B------:R-:W-:Y:S01]  /*0a90*/  ULOP3.LUT UR5, UR60, 0x1, URZ, 0xfc, !UPT ;  /* 0x000000013c057892 */ /* 0x000fe2000f8efc3f */
[----:B------:R-:W-:Y:S02]  /*0aa0*/  IMAD.MOV.U32 R213, RZ, RZ, RZ ;  /* 0x000000ffffd57224 */ /* 0x000fe400078e00ff */
[----:B------:R-:W-:Y:S01]  /*0ab0*/  SHF.R.S32.HI R3, RZ, 0x1f, R0 ;  /* 0x0000001fff037819 */ /* 0x000fe20000011400 */
[----:B------:R-:W-:Y:S02]  /*0ac0*/  IMAD.MOV.U32 R225, RZ, RZ, RZ ;  /* 0x000000ffffe17224 */ /* 0x000fe400078e00ff */
[----:B------:R-:W-:Y:S01]  /*0ad0*/  IMAD.MOV.U32 R229, RZ, RZ, RZ ;  /* 0x000000ffffe57224 */ /* 0x000fe200078e00ff */
[CC--:B------:R-:W-:Y:S01]  /*0ae0*/  LEA.HI R2, R3.reuse, R0.reuse, RZ, 0x7 ;  /* 0x0000000003027211 */ /* 0x0c0fe200078f38ff */
[----:B------:R-:W-:Y:S01]  /*0af0*/  IMAD.MOV.U32 R226, RZ, RZ, RZ ;  /* 0x000000ffffe27224 */ /* 0x000fe200078e00ff */
[----:B------:R-:W-:-:S02]  /*0b00*/  LEA.HI R224, R3, R0, RZ, 0x3 ;  /* 0x0000000003e07211 */ /* 0x000fc400078f18ff */
[----:B------:R-:W-:Y:S01]  /*0b10*/  LOP3.LUT R5, R2, 0xffffff80, RZ, 0xc0, !PT ;  /* 0xffffff8002057812 */ /* 0x000fe200078ec0ff */
[----:B------:R-:W-:Y:S01]  /*0b20*/  UIADD3 UR4, UR4, 0x14400, URZ ;  /* 0x0001440004047890 */ /* 0x000fe2000fffe03f */
[CC--:B------:R-:W-:Y:S02]  /*0b30*/  LEA.HI R4, R3.reuse, R0.reuse, RZ, 0x4 ;  /* 0x0000000003047211 */ /* 0x0c0fe400078f20ff */
[CC--:B------:R-:W-:Y:S01]  /*0b40*/  LEA.HI R8, R3.reuse, R0.reuse, RZ, 0x6 ;  /* 0x0000000003087211 */ /* 0x0c0fe200078f30ff */
[----:B------:R-:W-:Y:S01]  /*0b50*/  IMAD.IADD R14, R0, 0x1, -R5 ;  /* 0x00000001000e7824 */ /* 0x000fe200078e0a05 */
[CC--:B------:R-:W-:Y:S02]  /*0b60*/  LEA.HI R5, R3.reuse, R0.reuse, RZ, 0x5 ;  /* 0x0000000003057211 */ /* 0x0c0fe400078f28ff */
[----:B------:R-:W-:Y:S01]  /*0b70*/  LEA.HI R13, R3, R0, RZ, 0x2 ;  /* 0x00000000030d7211 */ /* 0x000fe200078f10ff */
[----:B------:R-:W-:Y:S01]  /*0b80*/  IMAD.SHL.U32 R8, R8, 0x8, RZ ;  /* 0x0000000808087824 */ /* 0x000fe200078e00ff */
[----:B------:R-:W-:Y:S01]  /*0b90*/  SHF.R.S32.HI R9, RZ, 0x1f, R14 ;  /* 0x0000001fff097819 */ /* 0x000fe2000001140e */
[----:B------:R-:W-:Y:S01]  /*0ba0*/  IMAD.SHL.U32 R6, R5, 0x20, RZ ;  /* 0x0000002005067824 */ /* 0x000fe200078e00ff */
[----:B------:R-:W-:Y:S01]  /*0bb0*/  LOP3.LUT R7, R224, 0xfffffff8, RZ, 0xc0, !PT ;  /* 0xfffffff8e0077812 */ /* 0x000fe200078ec0ff */
[----:B------:R-:W-:Y:S01]  /*0bc0*/  STL [R1+0x110], R14 ;  /* 0x0001100e01007387 */ /* 0x000fe20000100800 */
[----:B------:R-:W-:-:S02]  /*0bd0*/  LEA.HI R10, R9, R14, RZ, 0x2 ;  /* 0x0000000e090a7211 */ /* 0x000fc400078f10ff */
[----:B------:R-:W-:Y:S01]  /*0be0*/  LOP3.LUT R3, R4, 0x3fffff0, RZ, 0xc0, !PT ;  /* 0x03fffff004037812 */ /* 0x000fe200078ec0ff */
[C---:B------:R-:W-:Y:S01]  /*0bf0*/  IMAD.IADD R216, R0.reuse, 0x1, -R7 ;  /* 0x0000000100d87824 */ /* 0x040fe200078e0a07 */
[--C-:B------:R-:W-:Y:S02]  /*0c00*/  SHF.R.S32.HI R11, RZ, 0x2, R10.reuse ;  /* 0x00000002ff0b7819 */ /* 0x100fe4000001140a */
[----:B------:R-:W-:Y:S01]  /*0c10*/  SHF.R.S32.HI R12, RZ, 0x1f, R10 ;  /* 0x0000001fff0c7819 */ /* 0x000fe2000001140a */
[----:B------:R-:W-:Y:S01]  /*0c20*/  IMAD.IADD R5, R0, 0x1, -R3 ;  /* 0x0000000100057824 */ /* 0x000fe200078e0a03 */
[----:B------:R-:W-:Y:S01]  /*0c30*/  SHF.R.S32.HI R7, RZ, 0x4, R4 ;  /* 0x00000004ff077819 */ /* 0x000fe20000011404 */
[C---:B------:R-:W-:Y:S01]  /*0c40*/  IMAD.SHL.U32 R16, R216.reuse, 0x8, RZ ;  /* 0x00000008d8107824 */ /* 0x040fe200078e00ff */
[----:B------:R-:W-:Y:S01]  /*0c50*/  LOP3.LUT R13, R13, 0xfffffffc, RZ, 0xc0, !PT ;  /* 0xfffffffc0d0d7812 */ /* 0x000fe200078ec0ff */
[----:B------:R-:W-:Y:S01]  /*0c60*/  IMAD.SHL.U32 R216, R216, 0x4, RZ ;  /* 0x00000004d8d87824 */ /* 0x000fe200078e00ff */
[----:B------:R-:W-:Y:S01]  /*0c70*/  LEA.HI R12, R12, R11, RZ, 0x3 ;  /* 0x0000000b0c0c7211 */ /* 0x000fe200078f18ff */
[----:B------:R-:W-:Y:S01]  /*0c80*/  VIADD R19, R16, 0x80 ;  /* 0x0000008010137836 */ /* 0x000fe20000000000 */
[----:B------:R-:W-:Y:S01]  /*0c90*/  SHF.R.S32.HI R3, RZ, 0x7, R2 ;  /* 0x00000007ff037819 */ /* 0x000fe20000011402 */
[----:B------:R-:W-:Y:S01]  /*0ca0*/  IMAD.IADD R13, R0, 0x1, -R13 ;  /* 0x00000001000d7824 */ /* 0x000fe200078e0a0d */
[----:B------:R-:W-:Y:S01]  /*0cb0*/  LEA.HI R4, R4, R7, RZ, 0x1 ;  /* 0x0000000704047211 */ /* 0x000fe200078f08ff */
[----:B------:R-:W-:Y:S01]  /*0cc0*/  VIADD R220, R216, 0x40 ;  /* 0x00000040d8dc7836 */ /* 0x000fe20000000000 */
[----:B------:R-:W-:Y:S01]  /*0cd0*/  LOP3.LUT R12, R12, 0xfffffff8, RZ, 0xc0, !PT ;  /* 0xfffffff80c0c7812 */ /* 0x000fe200078ec0ff */
[----:B------:R-:W-:Y:S01]  /*0ce0*/  VIADD R22, R16, 0xc0 ;  /* 0x000000c010167836 */ /* 0x000fe20000000000 */
[----:B------:R-:W-:Y:S01]  /*0cf0*/  LEA.HI R2, R2, R3, RZ, 0x1 ;  /* 0x0000000302027211 */ /* 0x000fe200078f08ff */
[----:B------:R-:W-:Y:S01]  /*0d00*/  IMAD.IADD R214, R216, 0x1, R220 ;  /* 0x00000001d8d67824 */ /* 0x000fe200078e02dc */
[----:B------:R-:W-:Y:S01]  /*0d10*/  LEA.HI R9, R9, R14, RZ, 0x5 ;  /* 0x0000000e09097211 */ /* 0x000fe200078f28ff */
[----:B------:R-:W-:Y:S01]  /*0d20*/  IMAD.IADD R12, R11, 0x1, -R12 ;  /* 0x000000010b0c7824 */ /* 0x000fe200078e0a0c */
[----:B------:R-:W-:Y:S01]  /*0d30*/  LOP3.LUT R6, R6, 0xfffffc00, RZ, 0xc0, !PT ;  /* 0xfffffc0006067812 */ /* 0x000fe200078ec0ff */
[----:B------:R-:W-:Y:S01]  /*0d40*/  VIADD R221, R216, 0x20 ;  /* 0x00000020d8dd7836 */ /* 0x000fe20000000000 */
[----:B------:R-:W-:Y:S01]  /*0d50*/  LOP3.LUT R4, R4, 0x1ffffffe, RZ, 0xc0, !PT ;  /* 0x1ffffffe04047812 */ /* 0x000fe200078ec0ff */
[----:B------:R-:W-:Y:S01]  /*0d60*/  VIADD R222, R216, 0x60 ;  /* 0x00000060d8de7836 */ /* 0x000fe20000000000 */
[----:B------:R-:W-:Y:S01]  /*0d70*/  LOP3.LUT R2, R2, 0x3fffffe, RZ, 0xc0, !PT ;  /* 0x03fffffe02027812 */ /* 0x000fe200078ec0ff */
[----:B------:R-:W-:Y:S01]  /*0d80*/  IMAD R5, R5, 0x40, R6 ;  /* 0x0000004005057824 */ /* 0x000fe200078e0206 */
[----:B------:R-:W-:Y:S01]  /*0d90*/  SHF.R.S32.HI R9, RZ, 0x5, R9 ;  /* 0x00000005ff097819 */ /* 0x000fe20000011409 */
[----:B------:R-:W-:Y:S01]  /*0da0*/  IMAD.IADD R4, R7, 0x1, -R4 ;  /* 0x0000000107047824 */ /* 0x000fe200078e0a04 */
[----:B------:R-:W-:Y:S01]  /*0db0*/  LEA.HI R0, R13, R13, RZ, 0x1 ;  /* 0x0000000d0d007211 */ /* 0x000fe200078f08ff */
[----:B------:R-:W-:Y:S01]  /*0dc0*/  IMAD.IADD R2, R3, 0x1, -R2 ;  /* 0x0000000103027824 */ /* 0x000fe200078e0a02 */
[----:B------:R-:W-:Y:S01]  /*0dd0*/  SHF.R.S32.HI R224, RZ, 0x3, R224 ;  /* 0x00000003ffe07819 */ /* 0x000fe200000114e0 */
[----:B------:R-:W-:Y:S01]  /*0de0*/  IMAD R9, R9, 0x10, R12 ;  /* 0x0000001009097824 */ /* 0x000fe200078e020c */
[----:B------:R-:W-:Y:S01]  /*0df0*/  LOP3.LUT R0, R0, 0x1ffffffe, RZ, 0xc0, !PT ;  /* 0x1ffffffe00007812 */ /* 0x000fe200078ec0ff */
[----:B------:R-:W-:Y:S01]  /*0e00*/  IMAD R3, R4, 0x8, R5 ;  /* 0x0000000804037824 */ /* 0x000fe200078e0205 */
[----:B------:R-:W-:Y:S01]  /*0e10*/  LOP3.LUT R10, R10, 0x7ffffffc, RZ, 0xc0, !PT ;  /* 0x7ffffffc0a0a7812 */ /* 0x000fe200078ec0ff */
[----:B------:R-:W-:Y:S01]  /*0e20*/  IMAD R6, R2, 0x40, R9 ;  /* 0x0000004002067824 */ /* 0x000fe200078e0209 */
[----:B------:R-:W-:Y:S01]  /*0e30*/  LOP3.LUT R9, R8, 0xfffffe00, RZ, 0xc0, !PT ;  /* 0xfffffe0008097812 */ /* 0x000fe200078ec0ff */
[----:B------:R-:W-:Y:S01]  /*0e40*/  IMAD.IADD R13, R13, 0x1, -R0 ;  /* 0x000000010d0d7824 */ /* 0x000fe200078e0a00 */
[----:B------:R0:W-:Y:S01]  /*0e50*/  STL [R1+0x198], R3 ;  /* 0x0001980301007387 */ /* 0x0001e20000100800 */
[----:B------:R-:W-:Y:S01]  /*0e60*/  IMAD.U32 R0, RZ, RZ, UR5 ;  /* 0x00000005ff007e24 */ /* 0x000fe2000f8e00ff */
[C---:B------:R-:W-:Y:S01]  /*0e70*/  SHF.L.U32 R0, R224.reuse, 0x6, RZ ;  /* 0x00000006e0007819 */ /* 0x040fe200000006ff */
[----:B------:R-:W-:Y:S01]  /*0e80*/  IMAD.U32 R2, RZ, RZ, UR4 ;  /* 0x00000004ff027e24 */ /* 0x000fe2000f8e00ff */
[----:B------:R-:W-:Y:S01]  /*0e90*/  STL [R1+0x190], R6 ;  /* 0x0001900601007387 */ /* 0x000fe20000100800 */
[----:B------:R-:W-:Y:S01]  /*0ea0*/  VIADD R7, R224, 0x20 ;  /* 0x00000020e0077836 */ /* 0x000fe20000000000 */
[----:B------:R-:W-:Y:S01]  /*0eb0*/  LOP3.LUT R8, R0, 0x1c0, RZ, 0xc0, !PT ;  /* 0x000001c000087812 */ /* 0x000fe200078ec0ff */
[----:B------:R-:W-:Y:S01]  /*0ec0*/  VIADD R5, R224, 0x40 ;  /* 0x00000040e0057836 */ /* 0x000fe20000000000 */
[----:B------:R-:W-:Y:S01]  /*0ed0*/  STL [R1+0x80], RZ ;  /* 0x000080ff01007387 */ /* 0x000fe20000100800 */
[----:B------:R-:W-:Y:S01]  /*0ee0*/  IMAD.SHL.U32 R0, R7, 0x40, RZ ;  /* 0x0000004007007824 */ /* 0x000fe200078e00ff */
[----:B------:R-:W-:Y:S01]  /*0ef0*/  SHF.R.S32.HI R17, RZ, 0x1f, R16 ;  /* 0x0000001fff117819 */ /* 0x000fe20000011410 */
[----:B0-----:R-:W-:Y:S01]  /*0f00*/  IMAD.SHL.U32 R3, R5, 0x40, RZ ;  /* 0x0000004005037824 */ /* 0x001fe200078e00ff */
[----:B------:R-:W-:Y:S01]  /*0f10*/  STL [R1+0x5c], R9 ;  /* 0x00005c0901007387 */ /* 0x000fe20000100800 */
[----:B------:R-:W-:Y:S01]  /*0f20*/  SHF.R.S32.HI R4, RZ, 0x1f, R5 ;  /* 0x0000001fff047819 */ /* 0x000fe20000011405 */
[----:B------:R-:W-:Y:S01]  /*0f30*/  IMAD.IADD R10, R14, 0x1, -R10 ;  /* 0x000000010e0a7824 */ /* 0x000fe200078e0a0a */
[----:B------:R-:W-:Y:S01]  /*0f40*/  SHF.R.S32.HI R219, RZ, 0x1f, R19 ;  /* 0x0000001fffdb7819 */ /* 0x000fe20000011413 */
[----:B------:R0:W-:Y:S01]  /*0f50*/  STL [R1+0x6c], R2 ;  /* 0x00006c0201007387 */ /* 0x0001e20000100800 */
[----:B------:R-:W-:-:S02]  /*0f60*/  LEA.HI R4, R4, R5, RZ, 0x3 ;  /* 0x0000000504047211 */ /* 0x000fc400078f18ff */
[----:B------:R-:W-:Y:S02]  /*0f70*/  LOP3.LUT R5, R3, 0x1c0, RZ, 0xc0, !PT ;  /* 0x000001c003057812 */ /* 0x000fe400078ec0ff */
[----:B------:R-:W-:Y:S01]  /*0f80*/  SHF.R.U32.HI R3, RZ, 0x3, R8 ;  /* 0x00000003ff037819 */ /* 0x000fe20000011608 */
[----:B------:R-:W-:Y:S01]  /*0f90*/  IMAD.SHL.U32 R4, R4, 0x40, RZ ;  /* 0x0000004004047824 */ /* 0x000fe200078e00ff */
[----:B------:R-:W-:Y:S02]  /*0fa0*/  SHF.R.U32.HI R5, RZ, 0x3, R5 ;  /* 0x00000003ff057819 */ /* 0x000fe40000011605 */
[----:B------:R-:W-:Y:S02]  /*0fb0*/  SHF.R.S32.HI R218, RZ, 0x1f, R22 ;  /* 0x0000001fffda7819 */ /* 0x000fe40000011416 */
[----:B0-----:R-:W-:-:S04]  /*0fc0*/  SHF.R.S32.HI R2, RZ, 0x1f, R7 ;  /* 0x0000001fff027819 */ /* 0x001fc80000011407 */
[----:B------:R-:W-:Y:S02]  /*0fd0*/  LEA.HI R2, R2, R7, RZ, 0x3 ;  /* 0x0000000702027211 */ /* 0x000fe400078f18ff */
[----:B------:R-:W-:Y:S02]  /*0fe0*/  LOP3.LUT R7, R0, 0x1c0, RZ, 0xc0, !PT ;  /* 0x000001c000077812 */ /* 0x000fe400078ec0ff */
[----:B------:R-:W-:Y:S01]  /*0ff0*/  LOP3.LUT R0, R8, 0x38, R16, 0xf8, !PT ;  /* 0x0000003808007812 */ /* 0x000fe200078ef810 */
[----:B------:R-:W-:-:S03]  /*1000*/  IMAD.SHL.U32 R2, R2, 0x40, RZ ;  /* 0x0000004002027824 */ /* 0x000fc600078e00ff */
[----:B------:R-:W-:Y:S02]  /*1010*/  LOP3.LUT R0, R9, R0, R3, 0xf6, !PT ;  /* 0x0000000009007212 */ /* 0x000fe400078ef603 */
[----:B------:R-:W-:Y:S02]  /*1020*/  LOP3.LUT R5, R2, 0xfffffe00, RZ, 0xc0, !PT ;  /* 0xfffffe0002057812 */ /* 0x000fe400078ec0ff */
[----:B------:R-:W-:Y:S01]  /*1030*/  LOP3.LUT R2, R4, 0xfffffe00, RZ, 0xc0, !PT ;  /* 0xfffffe0004027812 */ /* 0x000fe200078ec0ff */
[----:B------:R0:W-:Y:S01]  /*1040*/  STL [R1+0x68], R0 ;  /* 0x0000680001007387 */ /* 0x0001e20000100800 */
[----:B------:R-:W-:-:S03]  /*1050*/  SHF.R.S32.HI R3, RZ, 0x1f, R214 ;  /* 0x0000001fff037819 */ /* 0x000fc600000114d6 */
[----:B------:R-:W-:Y:S01]  /*1060*/  STL [R1+0x58], R5 ;  /* 0x0000580501007387 */ /* 0x000fe20000100800 */
[----:B------:R-:W-:-:S04]  /*1070*/  LEA.HI R3, R3, R214, RZ, 0x3 ;  /* 0x000000d603037211 */ /* 0x000fc800078f18ff */
[----:B------:R-:W-:Y:S02]  /*1080*/  LOP3.LUT R212, R3, 0xfffffff8, RZ, 0xc0, !PT ;  /* 0xfffffff803d47812 */ /* 0x000fe400078ec0ff */
[----:B0-----:R-:W-:Y:S01]  /*1090*/  SHF.R.U32.HI R0, RZ, 0x3, R7 ;  /* 0x00000003ff007819 */ /* 0x001fe20000011607 */
[----:B------:R-:W-:Y:S01]  /*10a0*/  IMAD.SHL.U32 R0, R10, 0x2, RZ ;  /* 0x000000020a007824 */ /* 0x000fe200078e00ff */
[----:B------:R-:W-:-:S03]  /*10b0*/  SHF.R.S32.HI R215, RZ, 0x1f, R212 ;  /* 0x0000001fffd77819 */ /* 0x000fc600000114d4 */
[C---:B------:R-:W-:Y:S01]  /*10c0*/  VIADD R40, R0.reuse, 0x8 ;  /* 0x0000000800287836 */ /* 0x040fe20000000000 */
[----:B------:R-:W-:Y:S01]  /*10d0*/  STL [R1+0x8c], R0 ;  /* 0x00008c0001007387 */ /* 0x000fe20000100800 */
[C---:B------:R-:W-:Y:S01]  /*10e0*/  VIADD R39, R0.reuse, 0x10 ;  /* 0x0000001000277836 */ /* 0x040fe20000000000 */
[C---:B------:R-:W-:Y:S01]  /*10f0*/  IADD3 R31, R0.reuse, 0x50, RZ ;  /* 0x00000050001f7810 */ /* 0x040fe20007ffe0ff */
[C---:B------:R-:W-:Y:S01]  /*1100*/  VIADD R38, R0.reuse, 0x18 ;  /* 0x0000001800267836 */ /* 0x040fe20000000000 */
[----:B------:R-:W-:Y:S01]  /*1110*/  STL [R1+0x54], R2 ;  /* 0x0000540201007387 */ /* 0x000fe20000100800 */
[C---:B------:R-:W-:Y:S01]  /*1120*/  VIADD R37, R0.reuse, 0x20 ;  /* 0x0000002000257836 */ /* 0x040fe20000000000 */
[----:B------:R-:W-:Y:S01]  /*1130*/  SHF.R.S32.HI R3, RZ, 0x1f, R40 ;  /* 0x0000001fff037819 */ /* 0x000fe20000011428 */
[C---:B------:R-:W-:Y:S01]  /*1140*/  VIADD R36, R0.reuse, 0x28 ;  /* 0x0000002800247836 */ /* 0x040fe20000000000 */
[----:B------:R-:W-:Y:S01]  /*1150*/  STL [R1+0x108], R40 ;  /* 0x0001082801007387 */ /* 0x000fe20000100800 */
[C---:B------:R-:W-:Y:S01]  /*1160*/  VIADD R35, R0.reuse, 0x30 ;  /* 0x0000003000237836 */ /* 0x040fe20000000000 */
[----:B------:R-:W-:Y:S01]  /*1170*/  SHF.R.S32.HI R4, RZ, 0x1f, R39 ;  /* 0x0000001fff047819 */ /* 0x000fe20000011427 */
[C---:B------:R-:W-:Y:S01]  /*1180*/  VIADD R34, R0.reuse, 0x38 ;  /* 0x0000003800227836 */ /* 0x040fe20000000000 */
[----:B------:R-:W-:Y:S01]  /*1190*/  STL [R1+0x104], R39 ;  /* 0x0001042701007387 */ /* 0x000fe20000100800 */
[----:B------:R-:W-:-:S02]  /*11a0*/  VIADD R33, R0, 0x40 ;  /* 0x0000004000217836 */ /* 0x000fc40000000000 */
[C---:B------:R-:W-:Y:S01]  /*11b0*/  VIADD R32, R0.reuse, 0x48 ;  /* 0x0000004800207836 */ /* 0x040fe20000000000 */
[----:B------:R-:W-:Y:S01]  /*11c0*/  STL [R1+0x100], R38 ;  /* 0x0001002601007387 */ /* 0x000fe20000100800 */
[C---:B------:R-:W-:Y:S02]  /*11d0*/  VIADD R30, R0.reuse, 0x58 ;  /* 0x00000058001e7836 */ /* 0x040fe40000000000 */
[C---:B------:R-:W-:Y:S01]  /*11e0*/  VIADD R29, R0.reuse, 0x60 ;  /* 0x00000060001d7836 */ /* 0x040fe20000000000 */
[----:B------:R0:W-:Y:S01]  /*11f0*/  STL [R1+0xfc], R37 ;  /* 0x0000fc2501007387 */ /* 0x0001e20000100800 */
[C---:B------:R-:W-:Y:S02]  /*1200*/  VIADD R28, R0.reuse, 0x68 ;  /* 0x00000068001c7836 */ /* 0x040fe40000000000 */
[C---:B------:R-:W-:Y:S01]  /*1210*/  VIADD R27, R0.reuse, 0x70 ;  /* 0x00000070001b7836 */ /* 0x040fe20000000000 */
[----:B------:R-:W-:Y:S01]  /*1220*/  STL [R1+0xf8], R36 ;  /* 0x0000f82401007387 */ /* 0x000fe20000100800 */
[----:B------:R-:W-:-:S02]  /*1230*/  VIADD R26, R0, 0x78 ;  /* 0x00000078001a7836 */ /* 0x000fc40000000000 */
[C---:B------:R-:W-:Y:S01]  /*1240*/  VIADD R25, R0.reuse, 0x80 ;  /* 0x0000008000197836 */ /* 0x040fe20000000000 */
[----:B------:R-:W-:Y:S01]  /*1250*/  STL [R1+0xf4], R35 ;  /* 0x0000f42301007387 */ /* 0x000fe20000100800 */
[C---:B------:R-:W-:Y:S01]  /*1260*/  VIADD R24, R0.reuse, 0x88 ;  /* 0x0000008800187836 */ /* 0x040fe20000000000 */
[----:B0-----:R-:W-:Y:S01]  /*1270*/  SHF.R.S32.HI R37, RZ, 0x1f, R37 ;  /* 0x0000001fff257819 */ /* 0x001fe20000011425 */
        /* <DEDUP_REMOVED lines=22> */
[----:B------:R-:W-:-:S03]  /*13e0*/  VIADD R0, R0, 0xf8 ;  /* 0x000000f800007836 */ /* 0x000fc60000000000 */
[----:B------:R-:W-:Y:S04]  /*13f0*/  STL [R1+0xd4], R27 ;  /* 0x0000d41b01007387 */ /* 0x000fe80000100800 */
[----:B------:R-:W-:Y:S01]  /*1400*/  STL [R1+0xd0], R26 ;  /* 0x0000d01a01007387 */ /* 0x000fe20000100800 */
[----:B0-----:R-:W-:-:S03]  /*1410*/  SHF.R.S32.HI R28, RZ, 0x1f, R28 ;  /* 0x0000001fff1c7819 */ /* 0x001fc6000001141c */
[----:B------:R0:W-:Y:S04]  /*1420*/  STL [R1+0xcc], R25 ;  /* 0x0000cc1901007387 */ /* 0x0001e80000100800 */
        /* <DEDUP_REMOVED lines=21> */
[----:B------:R1:W-:Y:S01]  /*1580*/  STL [R1+0x188], R4 ;  /* 0x0001880401007387 */ /* 0x0003e20000100800 */
[----:B0-----:R-:W-:-:S05]  /*1590*/  SHF.R.S32.HI R3, RZ, 0x1f, R38 ;  /* 0x0000001fff037819 */ /* 0x001fca0000011426 */
[----:B------:R0:W-:Y:S01]  /*15a0*/  STL [R1+0x184], R3 ;  /* 0x0001840301007387 */ /* 0x0001e20000100800 */
[----:B-1----:R-:W-:-:S03]  /*15b0*/  SHF.R.S32.HI R4, RZ, 0x1f, R36 ;  /* 0x0000001fff047819 */ /* 0x002fc60000011424 */
        /* <DEDUP_REMOVED lines=40> */
[----:B------:R1:W-:Y:S04]  /*1840*/  STL [R1+0x120], R7 ;  /* 0x0001200701007387 */ /* 0x0003e80000100800 */
[----:B------:R1:W-:Y:S01]  /*1850*/  STL [R1+0x11c], R4 ;  /* 0x00011c0401007387 */ /* 0x0003e20000100800 */
[----:B0-----:R-:W-:Y:S02]  /*1860*/  SHF.R.S32.HI R3, RZ, 0x1f, R2 ;  /* 0x0000001fff037819 */ /* 0x001fe40000011402 */
[----:B------:R-:W-:Y:S01]  /*1870*/  SHF.R.S32.HI R2, RZ, 0x1f, R0 ;  /* 0x0000001fff027819 */ /* 0x000fe20000011400 */
[----:B------:R-:W-:Y:S02]  /*1880*/  IMAD R0, R13, 0x8, R6 ;  /* 0x000000080d007824 */ /* 0x000fe400078e0206 */
[----:B------:R1:W-:Y:S04]  /*1890*/  STL [R1+0x118], R3 ;  /* 0x0001180301007387 */ /* 0x0003e80000100800 */
[----:B------:R1:W-:Y:S04]  /*18a0*/  STL [R1+0x194], R0 ;  /* 0x0001940001007387 */ /* 0x0003e80000100800 */
[----:B------:R1:W-:Y:S02]  /*18b0*/  STL [R1+0x114], R2 ;  /* 0x0001140201007387 */ /* 0x0003e40000100800 */
.L_x_679:
[----:B01-34-:R-:W0:Y:S01]  /*18c0*/  LDC.64 R2, c[0x0][0xc88] ;  /* 0x00032200ff027b82 */ /* 0x01be220000000a00 */
[----:B------:R-:W-:Y:S01]  /*18d0*/  ULDC.64 UR10, c[0x0][0x208] ;  /* 0x00008200000a7ab9 */ /* 0x000fe20000000a00 */
[----:B------:R-:W-:Y:S01]  /*18e0*/  ULDC.64 UR4, c[0x0][0xa28] ;  /* 0x00028a0000047ab9 */ /* 0x000fe20000000a00 */
[----:B------:R-:W-:Y:S01]  /*18f0*/  ULDC.64 UR8, c[0x0][0xa18] ;  /* 0x0002860000087ab9 */ /* 0x000fe20000000a00 */
[----:B------:R-:W-:Y:S01]  /*1900*/  ULDC.64 UR6, c[0x0][0xa08] ;  /* 0x0002820000067ab9 */ /* 0x000fe20000000a00 */
[----:B0-----:R-:W-:-:S05]  /*1910*/  IMAD.WIDE R2, R131, 0x4, R2 ;  /* 0x0000000483027825 */ /* 0x001fca00078e0202 */
[----:B--2---:R-:W2:Y:S01]  /*1920*/  LDG.E R26, desc[UR10][R2.64] ;  /* 0x0000000a021a7981 */ /* 0x004ea2000c1e1900 */
[----:B------:R-:W-:Y:S01]  /*1930*/  ISETP.NE.U32.AND P2, PT, RZ, UR4, PT ;  /* 0x00000004ff007c0c */ /* 0x000fe2000bf45070 */
[----:B------:R-:W-:Y:S01]  /*1940*/  IMAD.MOV.U32 R8, RZ, RZ, RZ ;  /* 0x000000ffff087224 */ /* 0x000fe200078e00ff */
[----:B------:R-:W-:Y:S02]  /*1950*/  ISETP.NE.U32.AND P1, PT, RZ, UR8, PT ;  /* 0x00000008ff007c0c */ /* 0x000fe4000bf25070 */
[----:B------:R-:W-:Y:S02]  /*1960*/  ISETP.NE.AND.EX P2, PT, RZ, UR5, PT, P2 ;  /* 0x00000005ff007c0c */ /* 0x000fe4000bf45320 */
[----:B------:R-:W-:Y:S02]  /*1970*/  ISETP.NE.AND.EX P1, PT, RZ, UR9, PT, P1 ;  /* 0x00000009ff007c0c */ /* 0x000fe4000bf25310 */
[----:B------:R-:W-:Y:S02]  /*1980*/  ISETP.NE.U32.AND P0, PT, RZ, UR6, PT ;  /* 0x00000006ff007c0c */ /* 0x000fe4000bf05070 */
[----:B------:R-:W-:-:S02]  /*1990*/  MOV R114, RZ ;  /* 0x000000ff00727202 */ /* 0x000fc40000000f00 */
[----:B------:R-:W-:Y:S02]  /*19a0*/  ISETP.NE.AND.EX P0, PT, RZ, UR7, PT, P0 ;  /* 0x00000007ff007c0c */ /* 0x000fe4000bf05300 */
[C---:B------:R-:W-:Y:S02]  /*19b0*/  LOP3.LUT R6, R130.reuse, 0xff000000, RZ, 0xc0, !PT ;  /* 0xff00000082067812 */ /* 0x040fe400078ec0ff */
[----:B-----5:R-:W-:Y:S02]  /*19c0*/  LOP3.LUT R223, R130, 0xffff, RZ, 0xc0, !PT ;  /* 0x0000ffff82df7812 */ /* 0x020fe400078ec0ff */
[----:B--2---:R-:W-:Y:S01]  /*19d0*/  SHF.R.S32.HI R0, RZ, 0x1f, R26 ;  /* 0x0000001fff007819 */ /* 0x004fe2000001141a */
[C---:B------:R-:W-:Y:S01]  /*19e0*/  IMAD.SHL.U32 R28, R26.reuse, 0x4, RZ ;  /* 0x000000041a1c7824 */ /* 0x040fe200078e00ff */
[----:B------:R-:W-:Y:S01]  /*19f0*/  STL [R1+0x74], R26 ;  /* 0x0000741a01007387 */ /* 0x000fe20000100800 */
[C---:B------:R-:W-:Y:S02]  /*1a00*/  @P2 LEA R4, P3, R26.reuse, UR4, 0x2 ;  /* 0x000000041a042c11 */ /* 0x040fe4000f8610ff */
[C-C-:B------:R-:W-:Y:S01]  /*1a10*/  SHF.L.U64.HI R27, R26.reuse, 0x2, R0.reuse ;  /* 0x000000021a1b7819 */ /* 0x140fe20000010200 */
[----:B------:R0:W-:Y:S01]  /*1a20*/  STL [R1+0x10c], R0 ;  /* 0x00010c0001007387 */ /* 0x0001e20000100800 */
[----:B------:R-:W-:Y:S01]  /*1a30*/  ULDC UR4, c[0x0][0x288] ;  /* 0x0000a20000047ab9 */ /* 0x000fe20000000800 */
[----:B------:R-:W-:-:S02]  /*1a40*/  @P2 LEA.HI.X R5, R26, UR5, R0, 0x2, P3 ;  /* 0x000000051a052c11 */ /* 0x000fc400098f1400 */
[----:B------:R1:W-:Y:S01]  /*1a50*/  STL [R1+0x78], R28 ;  /* 0x0000781c01007387 */ /* 0x0003e20000100800 */
[----:B------:R-:W-:Y:S01]  /*1a60*/  IMAD.U32 R131, RZ, RZ, UR4 ;  /* 0x00000004ff837e24 */ /* 0x000fe2000f8e00ff */
[----:B------:R-:W-:Y:S01]  /*1a70*/  ULDC.64 UR4, c[0x0][0x418] ;  /* 0x0001060000047ab9 */ /* 0x000fe20000000a00 */
[----:B------:R-:W-:Y:S01]  /*1a80*/  IADD3 R2, P4, R28, UR6, RZ ;  /* 0x000000061c027c10 */ /* 0x000fe2000ff9e0ff */
[----:B------:R1:W-:Y:S01]  /*1a90*/  STL [R1+0x7c], R27 ;  /* 0x00007c1b01007387 */ /* 0x0003e20000100800 */
[----:B------:R-:W-:Y:S02]  /*1aa0*/  UISETP.NE.U32.AND UP0, UPT, UR4, URZ, UPT ;  /* 0x0000003f0400728c */ /* 0x000fe4000bf05070 */
[----:B------:R-:W-:Y:S01]  /*1ab0*/  IADD3.X R3, R27, UR7, RZ, P4, !PT ;  /* 0x000000071b037c10 */ /* 0x000fe2000a7fe4ff */
[----:B------:R1:W-:Y:S01]  /*1ac0*/  STL [R1+0x84], R129 ;  /* 0x0000848101007387 */ /* 0x0003e20000100800 */
[----:B------:R-:W-:Y:S01]  /*1ad0*/  UISETP.NE.AND.EX UP0, UPT, UR5, URZ, UPT, UP0 ;  /* 0x0000003f0500728c */ /* 0x000fe2000bf05300 */
[----:B------:R-:W-:-:S02]  /*1ae0*/  ULDC UR4, c[0x0][0x424] ;  /* 0x0001090000047ab9 */ /* 0x000fc40000000800 */
[----:B------:R2:W5:Y:S01]  /*1af0*/  @P2 LDG.E R8, desc[UR10][R4.64] ;  /* 0x0000000a04082981 */ /* 0x000562000c1e1900 */
[----:B------:R-:W-:Y:S01]  /*1b00*/  ULDC.64 UR6, c[0x0][0xa20] ;  /* 0x0002880000067ab9 */ /* 0x000fe20000000a00 */
[----:B------:R-:W-:Y:S01]  /*1b10*/  USEL UR4, UR4, 0x1, UP0 ;  /* 0x0000000104047887 */ /* 0x000fe20008000000 */
[----:B------:R-:W-:Y:S01]  /*1b20*/  ULDC UR5, c[0x0][0x2f0] ;  /* 0x0000bc0000057ab9 */ /* 0x000fe20000000800 */
[----:B0-----:R-:W-:Y:S01]  /*1b30*/  LOP3.LUT R0, R130, 0xff0000, RZ, 0xc0, !PT ;  /* 0x00ff000082007812 */ /* 0x001fe200078ec0ff */
[----:B------:R-:W5:Y:S01]  /*1b40*/  @P0 LDG.E R114, desc[UR10][R2.64] ;  /* 0x0000000a02720981 */ /* 0x000f62000c1e1900 */
[----:B--2---:R-:W-:-:S04]  /*1b50*/  @P1 IADD3 R4, P2, R28, UR8, RZ ;  /* 0x000000081c041c10 */ /* 0x004fc8000ff5e0ff */
[----:B------:R-:W-:Y:S02]  /*1b60*/  @P1 IADD3.X R5, R27, UR9, RZ, P2, !PT ;  /* 0x000000091b051c10 */ /* 0x000fe400097fe4ff */
[----:B------:R-:W-:Y:S01]  /*1b70*/  ISETP.NE.U32.AND P2, PT, RZ, UR6, PT ;  /* 0x00000006ff007c0c */ /* 0x000fe2000bf45070 */
[----:B------:R-:W-:Y:S02]  /*1b80*/  UIMAD UR4, UR4, UR5, URZ ;  /* 0x00000005040472a4 */ /* 0x000fe4000f8e023f */
[----:B------:R0:W5:Y:S01]  /*1b90*/  @P1 LDG.E R131, desc[UR10][R4.64] ;  /* 0x0000000a04831981 */ /* 0x000162000c1e1900 */
[----:B------:R-:W-:Y:S01]  /*1ba0*/  ISETP.NE.AND.EX P2, PT, RZ, UR7, PT, P2 ;  /* 0x00000007ff007c0c */ /* 0x000fe2000bf45320 */
[----:B------:R-:W-:Y:S01]  /*1bb0*/  ULDC UR5, c[0x0][0x348] ;  /* 0x0000d20000057ab9 */ /* 0x000fe20000000800 */
[----:B0-----:R-:W-:-:S04]  /*1bc0*/  SHF.R.U32.HI R5, RZ, 0x8, R6 ;  /* 0x00000008ff057819 */ /* 0x001fc80000011606 */
[----:B------:R-:W-:Y:S01]  /*1bd0*/  LEA.HI R6, R0, R5, RZ, 0x10 ;  /* 0x0000000500067211 */ /* 0x000fe200078f80ff */
[----:B-1----:R-:W-:Y:S06]  /*1be0*/  @P1 BRA `(.L_x_435) ;  /* 0x0000000000281947 */ /* 0x002fec0003800000 */
[----:B------:R-:W-:Y:S02]  /*1bf0*/  ULDC.64 UR8, c[0x0][0xa00] ;  /* 0x0002800000087ab9 */ /* 0x000fe40000000a00 */
[----:B------:R-:W-:-:S04]  /*1c00*/  ISETP.NE.U32.AND P1, PT, RZ, UR8, PT ;  /* 0x00000008ff007c0c */ /* 0x000fc8000bf25070 */
[----:B------:R-:W-:-:S13]  /*1c10*/  ISETP.NE.AND.EX P1, PT, RZ, UR9, PT, P1 ;  /* 0x00000009ff007c0c */ /* 0x000fda000bf25310 */
[----:B------:R-:W-:Y:S05]  /*1c20*/  @!P1 BRA `(.L_x_435) ;  /* 0x0000000000189947 */ /* 0x000fea0003800000 */
[----:B------:R-:W0:Y:S01]  /*1c30*/  LDC.64 R4, c[0x0][0xa00] ;  /* 0x00028000ff047b82 */ /* 0x000e220000000a00 */
[----:B------:R-:W-:Y:S01]  /*1c40*/  ULDC.64 UR8, c[0x0][0x208] ;  /* 0x0000820000087ab9 */ /* 0x000fe20000000a00 */
[----:B0-----:R-:W-:-:S05]  /*1c50*/  IMAD.WIDE R4, R26, 0x4, R4 ;  /* 0x000000041a047825 */ /* 0x001fca00078e0204 */
[----:B-----5:R-:W2:Y:S04]  /*1c60*/  LDG.E R131, desc[UR8][R4.64] ;  /* 0x0000000804837981 */ /* 0x020ea8000c1e1900 */
[----:B------:R-:W2:Y:S02]  /*1c70*/  LDG.E R0, desc[UR8][R4.64+0x4] ;  /* 0x0000040804007981 */ /* 0x000ea4000c1e1900 */
[----:B--2---:R-:W-:-:S07]  /*1c80*/  IMAD.IADD R131, R0, 0x1, -R131 ;  /* 0x0000000100837824 */ /* 0x004fce00078e0a83 */
.L_x_435:
[----:B------:R-:W-:Y:S02]  /*1c90*/  IMAD.U32 R24, RZ, RZ, UR5 ;  /* 0x00000005ff187e24 */ /* 0x000fe4000f8e00ff */
[----:B------:R-:W-:Y:S01]  /*1ca0*/  IMAD.U32 R25, RZ, RZ, UR4 ;  /* 0x00000004ff197e24 */ /* 0x000fe2000f8e00ff */
[----:B------:R-:W-:Y:S06]  /*1cb0*/  @!P2 BRA `(.L_x_436) ;  /* 0x000000000014a947 */ /* 0x000fec0003800000 */
[----:B------:R-:W-:Y:S01]  /*1cc0*/  IADD3 R2, P0, R28, UR6, RZ ;  /* 0x000000061c027c10 */ /* 0x000fe2000ff1e0ff */
[----:B------:R-:W-:-:S03]  /*1cd0*/  ULDC.64 UR4, c[0x0][0x208] ;  /* 0x0000820000047ab9 */ /* 0x000fc60000000a00 */
[----:B------:R-:W-:-:S05]  /*1ce0*/  IADD3.X R3, R27, UR7, RZ, P0, !PT ;  /* 0x000000071b037c10 */ /* 0x000fca00087fe4ff */
[----:B------:R0:W5:Y:S01]  /*1cf0*/  LDG.E R25, desc[UR4][R2.64] ;  /* 0x0000000402197981 */ /* 0x000162000c1e1900 */
[----:B------:R-:W-:Y:S05]  /*1d00*/  BRA `(.L_x_437) ;  /* 0x0000000000147947 */ /* 0x000fea0003800000 */
.L_x_436:
[----:B------:R-:W-:Y:S05]  /*1d10*/  @!P0 BRA `(.L_x_437) ;  /* 0x0000000000108947 */ /* 0x000fea0003800000 */
[----:B------:R-:W-:Y:S02]  /*1d20*/  ULDC.64 UR4, c[0x0][0x208] ;  /* 0x0000820000047ab9 */ /* 0x000fe40000000a00 */
[----:B------:R-:W2:Y:S04]  /*1d30*/  LDG.E R0, desc[UR4][R2.64] ;  /* 0x0000000402007981 */ /* 0x000ea8000c1e1900 */
[----:B------:R-:W2:Y:S02]  /*1d40*/  LDG.E R25, desc[UR4][R2.64+0x4] ;  /* 0x0000040402197981 */ /* 0x000ea4000c1e1900 */
[----:B--2---:R-:W-:-:S07]  /*1d50*/  IMAD.IADD R25, R25, 0x1, -R0 ;  /* 0x0000000119197824 */ /* 0x004fce00078e0a00 */
.L_x_437:
[----:B------:R-:W-:Y:S01]  /*1d60*/  ULDC.64 UR4, c[0x0][0xa10] ;  /* 0x0002840000047ab9 */ /* 0x000fe20000000a00 */
[----:B------:R-:W-:Y:S01]  /*1d70*/  ULDC.64 UR6, c[0x0][0x208] ;  /* 0x0000820000067ab9 */ /* 0x000fe20000000a00 */
[----:B------:R-:W-:-:S04]  /*1d80*/  ISETP.NE.U32.AND P0, PT, RZ, UR4, PT ;  /* 0x00000004ff007c0c */ /* 0x000fc8000bf05070 */
[----:B------:R-:W-:Y:S01]  /*1d90*/  ISETP.NE.AND.EX P0, PT, RZ, UR5, PT, P0 ;  /* 0x00000005ff007c0c */ /* 0x000fe2000bf05300 */
[----:B------:R-:W-:-:S12]  /*1da0*/  ULDC.64 UR4, c[0x0][0xa30] ;  /* 0x00028c0000047ab9 */ /* 0x000fd80000000a00 */
[----:B0-----:R-:W0:Y:S02]  /*1db0*/  @P0 LDC.64 R2, c[0x0][0xa10] ;  /* 0x00028400ff020b82 */ /* 0x001e240000000a00 */
[----:B0-----:R-:W-:-:S05]  /*1dc0*/  @P0 IMAD.WIDE R2, R26, 0x4, R2 ;  /* 0x000000041a020825 */ /* 0x001fca00078e0202 */
[----:B------:R-:W2:Y:S04]  /*1dd0*/  @P0 LDG.E R0, desc[UR6][R2.64] ;  /* 0x0000000602000981 */ /* 0x000ea8000c1e1900 */
[----:B------:R0:W2:Y:S01]  /*1de0*/  @P0 LDG.E R5, desc[UR6][R2.64+0x4] ;  /* 0x0000040602050981 */ /* 0x0000a2000c1e1900 */
[----:B------:R-:W-:Y:S01]  /*1df0*/  ISETP.NE.U32.AND P1, PT, RZ, UR4, PT ;  /* 0x00000004ff007c0c */ /* 0x000fe2000bf25070 */
[----:B-----5:R-:W-:Y:S01]  /*1e00*/  IMAD.MOV.U32 R127, RZ, RZ, R25 ;  /* 0x000000ffff7f7224 */ /* 0x020fe200078e0019 */
[----:B------:R-:W-:Y:S01]  /*1e10*/  LOP3.LUT R10, R6, 0xff, RZ, 0xc0, !PT ;  /* 0x000000ff060a7812 */ /* 0x000fe200078ec0ff */
[----:B------:R-:W-:Y:S01]  /*1e20*/  IMAD.IADD R9, R25, 0x1, -R8 ;  /* 0x0000000119097824 */ /* 0x000fe200078e0a08 */
[----:B------:R-:W-:Y:S02]  /*1e30*/  ISETP.NE.AND.EX P1, PT, RZ, UR5, PT, P1 ;  /* 0x00000005ff007c0c */ /* 0x000fe4000bf25310 */
[----:B------:R-:W-:Y:S01]  /*1e40*/  SHF.R.U32.HI R4, RZ, 0x10, R6 ;  /* 0x00000010ff047819 */ /* 0x000fe20000011606 */
[----:B------:R1:W-:Y:S04]  /*1e50*/  STL [R1+0x88], R10 ;  /* 0x0000880a01007387 */ /* 0x0003e80000100800 */
[----:B------:R1:W-:Y:S06]  /*1e60*/  STL [R1+0x70], R4 ;  /* 0x0000700401007387 */ /* 0x0003ec0000100800 */
[----:B0-----:R-:W-:-:S04]  /*1e70*/  @P1 IADD3 R2, P2, R28, UR4, RZ ;  /* 0x000000041c021c10 */ /* 0x001fc8000ff5e0ff */
[----:B------:R-:W-:Y:S01]  /*1e80*/  @P1 IADD3.X R3, R27, UR5, RZ, P2, !PT ;  /* 0x000000051b031c10 */ /* 0x000fe200097fe4ff */
[----:B------:R-:W-:Y:S01]  /*1e90*/  BSSY B0, `(.L_x_438) ;  /* 0x000002a000007945 */ /* 0x000fe20003800000 */
[----:B------:R-:W-:-:S03]  /*1ea0*/  LOP3.LUT R18, R18, 0xfffffffd, RZ, 0xc0, !PT ;  /* 0xfffffffd12127812 */ /* 0x000fc600078ec0ff */
[----:B------:R0:W5:Y:S02]  /*1eb0*/  @P1 LDG.E R127, desc[UR6][R2.64] ;  /* 0x00000006027f1981 */ /* 0x000164000c1e1900 */
[----:B0-----:R-:W-:Y:S02]  /*1ec0*/  IMAD.MOV.U32 R3, RZ, RZ, RZ ;  /* 0x000000ffff037224 */ /* 0x001fe400078e00ff */
[----:B--2---:R-:W-:-:S04]  /*1ed0*/  @P0 IMAD.IADD R24, R5, 0x1, -R0 ;  /* 0x0000000105180824 */ /* 0x004fc800078e0a00 */
[----:B------:R-:W-:-:S04]  /*1ee0*/  IMAD.IADD R133, R9, 0x1, R24 ;  /* 0x0000000109857824 */ /* 0x000fc800078e0218 */
[C---:B------:R-:W-:Y:S01]  /*1ef0*/  VIADD R0, R133.reuse, 0x4f ;  /* 0x0000004f85007836 */ /* 0x040fe20000000000 */
[----:B------:R-:W-:-:S03]  /*1f00*/  ISETP.GE.AND P3, PT, R133, 0x1, PT ;  /* 0x000000018500780c */ /* 0x000fc60003f66270 */
[----:B------:R-:W-:-:S05]  /*1f10*/  IMAD.HI R0, R0, 0x66666667, RZ ;  /* 0x6666666700007827 */ /* 0x000fca00078e02ff */
[----:B------:R-:W-:-:S04]  /*1f20*/  SHF.R.U32.HI R5, RZ, 0x1f, R0 ;  /* 0x0000001fff057819 */ /* 0x000fc80000011600 */
[----:B------:R-:W-:Y:S02]  /*1f30*/  LEA.HI.SX32 R130, R0, R5, 0x1b ;  /* 0x0000000500827211 */ /* 0x000fe400078fdaff */
[----:B------:R-:W-:Y:S01]  /*1f40*/  @P3 LOP3.LUT R18, R18, 0x2, RZ, 0xfc, !PT ;  /* 0x0000000212123812 */ /* 0x000fe200078efcff */
[----:B-1----:R-:W-:Y:S06]  /*1f50*/  @!P3 BRA `(.L_x_439) ;  /* 0x000000000074b947 */ /* 0x002fec0003800000 */
[----:B------:R-:W-:Y:S01]  /*1f60*/  ISETP.NE.AND P0, PT, R4, RZ, PT ;  /* 0x000000ff0400720c */ /* 0x000fe20003f05270 */
[----:B------:R-:W-:-:S03]  /*1f70*/  ULDC UR4, c[0x0][0x9f0] ;  /* 0x00027c0000047ab9 */ /* 0x000fc60000000800 */
[----:B------:R-:W-:-:S04]  /*1f80*/  SEL R11, R4, UR4, P0 ;  /* 0x00000004040b7c07 */ /* 0x000fc80008000000 */
[-C--:B------:R-:W-:Y:S02]  /*1f90*/  IABS R5, R11.reuse ;  /* 0x0000000b00057213 */ /* 0x080fe40000000000 */
[----:B------:R-:W-:Y:S02]  /*1fa0*/  IADD3 R0, R130, -0x1, R11 ;  /* 0xffffffff82007810 */ /* 0x000fe40007ffe00b */
[----:B------:R-:W0:Y:S01]  /*1fb0*/  I2F.RP R4, R5 ;  /* 0x0000000500047306 */ /* 0x000e220000209400 */
[----:B------:R-:W-:-:S05]  /*1fc0*/  IABS R8, R11 ;  /* 0x0000000b00087213 */ /* 0x000fca0000000000 */
[----:B------:R-:W-:Y:S02]  /*1fd0*/  IMAD.MOV R8, RZ, RZ, -R8 ;  /* 0x000000ffff087224 */ /* 0x000fe400078e0a08 */
[----:B0-----:R-:W0:Y:S02]  /*1fe0*/  MUFU.RCP R4, R4 ;  /* 0x0000000400047308 */ /* 0x001e240000001000 */
[----:B0-----:R-:W-:Y:S01]  /*1ff0*/  VIADD R2, R4, 0xffffffe ;  /* 0x0ffffffe04027836 */ /* 0x001fe20000000000 */
[----:B------:R-:W-:Y:S02]  /*2000*/  IABS R4, R0 ;  /* 0x0000000000047213 */ /* 0x000fe40000000000 */
[----:B------:R-:W-:-:S03]  /*2010*/  LOP3.LUT R0, R0, R11, RZ, 0x3c, !PT ;  /* 0x0000000b00007212 */ /* 0x000fc600078e3cff */
[----:B------:R0:W1:Y:S01]  /*2020*/  F2I.FTZ.U32.TRUNC.NTZ R3, R2 ;  /* 0x0000000200037305 */ /* 0x000062000021f000 */
[----:B------:R-:W-:Y:S01]  /*2030*/  ISETP.GE.AND P2, PT, R0, RZ, PT ;  /* 0x000000ff0000720c */ /* 0x000fe20003f46270 */
[----:B0-----:R-:W-:Y:S02]  /*2040*/  IMAD.MOV.U32 R2, RZ, RZ, RZ ;  /* 0x000000ffff027224 */ /* 0x001fe400078e00ff */
[----:B-1----:R-:W-:-:S04]  /*2050*/  IMAD.MOV R6, RZ, RZ, -R3 ;  /* 0x000000ffff067224 */ /* 0x002fc800078e0a03 */
[----:B------:R-:W-:-:S04]  /*2060*/  IMAD R7, R6, R5, RZ ;  /* 0x0000000506077224 */ /* 0x000fc800078e02ff */
[----:B------:R-:W-:-:S04]  /*2070*/  IMAD.HI.U32 R3, R3, R7, R2 ;  /* 0x0000000703037227 */ /* 0x000fc800078e0002 */
[----:B------:R-:W-:Y:S02]  /*2080*/  IMAD.MOV.U32 R2, RZ, RZ, R8 ;  /* 0x000000ffff027224 */ /* 0x000fe400078e0008 */
[----:B------:R-:W-:-:S04]  /*2090*/  IMAD.HI.U32 R3, R3, R4, RZ ;  /* 0x0000000403037227 */ /* 0x000fc800078e00ff */
        /* <DEDUP_REMOVED lines=9> */
.L_x_439:
[----:B------:R-:W-:Y:S05]  /*2130*/  BSYNC B0 ;  /* 0x0000000000007941 */ /* 0x000fea0003800000 */
.L_x_438:
[----:B------:R-:W-:-:S05]  /*2140*/  IMAD R0, R10, R3, RZ ;  /* 0x000000030a007224 */ /* 0x000fca00078e02ff */
[C---:B------:R-:W-:Y:S01]  /*2150*/  VIADDMNMX R3, R0.reuse, R3, R130, PT ;  /* 0x0000000300037246 */ /* 0x040fe20003800182 */
[----:B------:R-:W-:-:S04]  /*2160*/  IMAD R0, R0, 0x50, -R9 ;  /* 0x0000005000007824 */ /* 0x000fc800078e0a09 */
[----:B------:R-:W-:Y:S01]  /*2170*/  IMAD R3, R3, 0x50, -R9 ;  /* 0x0000005003037824 */ /* 0x000fe200078e0a09 */
[----:B------:R-:W-:-:S04]  /*2180*/  VIMNMX R0, RZ, R0, !PT ;  /* 0x00000000ff007248 */ /* 0x000fc80007fe0100 */
[----:B------:R-:W-:Y:S01]  /*2190*/  VIMNMX R3, R3, R24, PT ;  /* 0x0000001803037248 */ /* 0x000fe20003fe0100 */
[----:B------:R-:W-:-:S03]  /*21a0*/  IMAD.WIDE.U32 R112, R0, -0x33333333, RZ ;  /* 0xcccccccd00707825 */ /* 0x000fc600078e00ff */
[----:B------:R-:W-:Y:S02]  /*21b0*/  ISETP.GT.AND P0, PT, R3, R0, PT ;  /* 0x000000000300720c */ /* 0x000fe40003f04270 */
[----:B------:R-:W-:-:S05]  /*21c0*/  SHF.R.U32.HI R112, RZ, 0x6, R113 ;  /* 0x00000006ff707819 */ /* 0x000fca0000011671 */
[----:B------:R-:W-:-:S06]  /*21d0*/  IMAD.MOV.U32 R2, RZ, RZ, R112 ;  /* 0x000000ffff027224 */ /* 0x000fcc00078e0070 */
[----:B------:R-:W-:-:S04]  /*21e0*/  @P0 VIADD R0, R3, 0x4f ;  /* 0x0000004f03000836 */ /* 0x000fc80000000000 */
[----:B------:R-:W-:-:S05]  /*21f0*/  @P0 IMAD.HI R0, R0, 0x66666667, RZ ;  /* 0x6666666700000827 */ /* 0x000fca00078e02ff */
[----:B------:R-:W-:-:S04]  /*2200*/  @P0 SHF.R.U32.HI R3, RZ, 0x1f, R0 ;  /* 0x0000001fff030819 */ /* 0x000fc80000011600 */
[----:B------:R-:W-:Y:S02]  /*2210*/  @P0 LEA.HI.SX32 R2, R0, R3, 0x1b ;  /* 0x0000000300020211 */ /* 0x000fe400078fdaff */
[----:B------:R-:W-:Y:S02]  /*2220*/  PLOP3.LUT P0, PT, PT, PT, PT, 0x80, 0x0 ;  /* 0x000000000000781c */ /* 0x000fe40003f0f070 */
[----:B------:R-:W-:-:S13]  /*2230*/  ISETP.GT.AND P1, PT, R2, R112, PT ;  /* 0x000000700200720c */ /* 0x000fda0003f24270 */
[----:B------:R-:W-:Y:S05]  /*2240*/  @!P1 BRA `(.L_x_440) ;  /* 0x0000009800bc9947 */ /* 0x000fea0003800000 */
[----:B------:R-:W-:Y:S01]  /*2250*/  VIADD R0, R23, 0x24400 ;  /* 0x0002440017007836 */ /* 0x000fe20000000000 */
[----:B------:R-:W-:Y:S04]  /*2260*/  BSSY B6, `(.L_x_441) ;  /* 0x0000013000067945 */ /* 0x000fe80003800000 */
[----:B------:R-:W-:-:S13]  /*2270*/  LOP3.LUT P0, RZ, R0, 0x3ff, RZ, 0xc0, !PT ;  /* 0x000003ff00ff7812 */ /* 0x000fda000780c0ff */
[----:B------:R-:W-:Y:S05]  /*2280*/  @!P0 BRA `(.L_x_442) ;  /* 0x0000000000408947 */ /* 0x000fea0003800000 */
[----:B------:R-:W-:Y:S01]  /*2290*/  MOV R14, 0x0 ;  /* 0x00000000000e7802 */ /* 0x000fe20000000f00 */
[----:B------:R-:W-:Y:S01]  /*22a0*/  ULDC.64 UR4, c[0x4][0xa8] ;  /* 0x01002a0000047ab9 */ /* 0x000fe20000000a00 */
[----:B------:R-:W-:Y:S01]  /*22b0*/  ULDC.64 UR6, c[0x4][0x18] ;  /* 0x0100060000067ab9 */ /* 0x000fe20000000a00 */
[----:B------:R-:W-:Y:S01]  /*22c0*/  IMAD.U32 R4, RZ, RZ, UR4 ;  /* 0x00000004ff047e24 */ /* 0x000fe2000f8e00ff */
[----:B------:R-:W-:Y:S01]  /*22d0*/  MOV R5, UR5 ;  /* 0x0000000500057c02 */ /* 0x000fe20008000f00 */
[----:B------:R-:W-:Y:S01]  /*22e0*/  ULDC.64 UR4, c[0x4][0xb0] ;  /* 0x01002c0000047ab9 */ /* 0x000fe20000000a00 */
[----:B------:R-:W0:Y:S01]  /*22f0*/  LDC.64 R14, c[0x4][R14] ;  /* 0x010000000e0e7b82 */ /* 0x000e220000000a00 */
[----:B------:R-:W-:Y:S02]  /*2300*/  IMAD.U32 R6, RZ, RZ, UR4 ;  /* 0x00000004ff067e24 */ /* 0x000fe4000f8e00ff */
[----:B------:R-:W-:Y:S02]  /*2310*/  IMAD.U32 R7, RZ, RZ, UR5 ;  /* 0x00000005ff077e24 */ /* 0x000fe4000f8e00ff */
[----:B------:R-:W-:-:S02]  /*2320*/  IMAD.U32 R10, RZ, RZ, UR6 ;  /* 0x00000006ff0a7e24 */ /* 0x000fc4000f8e00ff */
[----:B------:R-:W-:Y:S02]  /*2330*/  IMAD.U32 R11, RZ, RZ, UR7 ;  /* 0x00000007ff0b7e24 */ /* 0x000fe4000f8e00ff */
[----:B------:R-:W-:Y:S02]  /*2340*/  IMAD.MOV.U32 R8, RZ, RZ, 0x70 ;  /* 0x00000070ff087424 */ /* 0x000fe400078e00ff */
[----:B------:R-:W-:Y:S02]  /*2350*/  IMAD.MOV.U32 R12, RZ, RZ, 0x1 ;  /* 0x00000001ff0c7424 */ /* 0x000fe400078e00ff */
[----:B------:R-:W-:-:S07]  /*2360*/  IMAD.MOV.U32 R13, RZ, RZ, RZ ;  /* 0x000000ffff0d7224 */ /* 0x000fce00078e00ff */
[----:B------:R-:W-:-:S07]  /*2370*/  LEPC R20, `(.L_x_442) ;  /* 0x000000001014794e */ /* 0x000fce0000000000 */
[----:B0----5:R-:W-:Y:S05]  /*2380*/  CALL.ABS.NOINC R14 ;  /* 0x000000000e007343 */ /* 0x021fea0003c00000 */
.L_x_442:
[----:B------:R-:W-:Y:S05]  /*2390*/  BSYNC B6 ;  /* 0x0000000000067941 */ /* 0x000fea0003800000 */
.L_x_441:
[----:B------:R-:W-:Y:S01]  /*23a0*/  VIADD R0, R23, 0x400 ;  /* 0x0000040017007836 */ /* 0x000fe20000000000 */
[----:B------:R-:W-:Y:S04]  /*23b0*/  BSSY B6, `(.L_x_443) ;  /* 0x0000013000067945 */ /* 0x000fe80003800000 */
[----:B------:R-:W-:-:S13]  /*23c0*/  LOP3.LUT P0, RZ, R0, 0x3ff, RZ, 0xc0, !PT ;  /* 0x000003ff00ff7812 */ /* 0x000fda000780c0ff */
[----:B------:R-:W-:Y:S05]  /*23d0*/  @!P0 BRA `(.L_x_444) ;  /* 0x0000000000408947 */ /* 0x000fea0003800000 */
[----:B------:R-:W-:Y:S01]  /*23e0*/  MOV R14, 0x0 ;  /* 0x00000000000e7802 */ /* 0x000fe20000000f00 */
[----:B------:R-:W-:Y:S01]  /*23f0*/  ULDC.64 UR4, c[0x4][0xa8] ;  /* 0x01002a0000047ab9 */ /* 0x000fe20000000a00 */
[----:B------:R-:W-:Y:S01]  /*2400*/  ULDC.64 UR6, c[0x4][0x18] ;  /* 0x0100060000067ab9 */ /* 0x000fe20000000a00 */
[----:B------:R-:W-:Y:S02]  /*2410*/  IMAD.U32 R4, RZ, RZ, UR4 ;  /* 0x00000004ff047e24 */ /* 0x000fe4000f8e00ff */
[----:B------:R-:W-:Y:S01]  /*2420*/  IMAD.U32 R5, RZ, RZ, UR5 ;  /* 0x00000005ff057e24 */ /* 0x000fe2000f8e00ff */
[----:B------:R-:W0:Y:S01]  /*2430*/  LDC.64 R14, c[0x4][R14] ;  /* 0x010000000e0e7b82 */ /* 0x000e220000000a00 */
[----:B------:R-:W-:Y:S01]  /*2440*/  ULDC.64 UR4, c[0x4][0xb0] ;  /* 0x01002c0000047ab9 */ /* 0x000fe20000000a00 */
[----:B------:R-:W-:Y:S02]  /*2450*/  IMAD.U32 R10, RZ, RZ, UR6 ;  /* 0x00000006ff0a7e24 */ /* 0x000fe4000f8e00ff */
[----:B------:R-:W-:-:S02]  /*2460*/  IMAD.U32 R6, RZ, RZ, UR4 ;  /* 0x00000004ff067e24 */ /* 0x000fc4000f8e00ff */
[----:B------:R-:W-:Y:S02]  /*2470*/  IMAD.U32 R7, RZ, RZ, UR5 ;  /* 0x00000005ff077e24 */ /* 0x000fe4000f8e00ff */
[----:B------:R-:W-:Y:S02]  /*2480*/  IMAD.U32 R11, RZ, RZ, UR7 ;  /* 0x00000007ff0b7e24 */ /* 0x000fe4000f8e00ff */
[----:B------:R-:W-:Y:S02]  /*2490*/  IMAD.MOV.U32 R8, RZ, RZ, 0x70 ;  /* 0x00000070ff087424 */ /* 0x000fe400078e00ff */
[----:B------:R-:W-:Y:S02]  /*24a0*/  IMAD.MOV.U32 R12, RZ, RZ, 0x1 ;  /* 0x00000001ff0c7424 */ /* 0x000fe400078e00ff */
[----:B------:R-:W-:-:S07]  /*24b0*/  IMAD.MOV.U32 R13, RZ, RZ, RZ ;  /* 0x000000ffff0d7224 */ /* 0x000fce00078e00ff */
[----:B------:R-:W-:-:S07]  /*24c0*/  LEPC R20, `(.L_x_444) ;  /* 0x000000001014794e */ /* 0x000fce0000000000 */
[----:B0----5:R-:W-:Y:S05]  /*24d0*/  CALL.ABS.NOINC R14 ;  /* 0x000000000e007343 */ /* 0x021fea0003c00000 */
.L_x_444:
[----:B------:R-:W-:Y:S05]  /*24e0*/  BSYNC B6 ;  /* 0x0000000000067941 */ /* 0x000fea0003800000 */
.L_x_443:
[----:B------:R-:W2:Y:S01]  /*24f0*/  LDL R15, [R1+0x5c] ;  /* 0x00005c00010f7983 */ /* 0x000ea20000100800 */
[----:B------:R-:W-:Y:S01]  /*2500*/  ULDC.64 UR4, c[0x0][0x9f8] ;  /* 0x00027e0000047ab9 */ /* 0x000fe20000000a00 */
[----:B------:R-:W-:Y:S01]  /*2510*/  IMAD.MOV.U32 R100, RZ, RZ, R26 ;  /* 0x000000ffff647224 */ /* 0x000fe200078e001a */
[----:B------:R-:W-:Y:S01]  /*2520*/  ISETP.NE.U32.AND P0, PT, RZ, UR4, PT ;  /* 0x00000004ff007c0c */ /* 0x000fe2000bf05070 */
[----:B------:R-:W3:Y:S01]  /*2530*/  LDL R12, [R1+0x54] ;  /* 0x00005400010c7983 */ /* 0x000ee20000100800 */
[----:B------:R-:W-:Y:S01]  /*2540*/  ULDC.64 UR6, c[0x0][0x208] ;  /* 0x0000820000067ab9 */ /* 0x000fe20000000a00 */
[----:B------:R-:W0:Y:S01]  /*2550*/  LDC R111, c[0x0][0x3f4] ;  /* 0x0000fd00ff6f7b82 */ /* 0x000e220000000800 */
[----:B------:R-:W-:Y:S01]  /*2560*/  ISETP.NE.AND.EX P0, PT, RZ, UR5, PT, P0 ;  /* 0x00000005ff007c0c */ /* 0x000fe2000bf05300 */
[----:B------:R-:W4:Y:S01]  /*2570*/  LDL R14, [R1+0x58] ;  /* 0x00005800010e7983 */ /* 0x000f220000100800 */
[----:B------:R-:W1:Y:S05]  /*2580*/  S2R R0, SR_TID.X ;  /* 0x0000000000007919 */ /* 0x000e6a0000002100 */
[----:B------:R-:W0:Y:S06]  /*2590*/  LDC.64 R94, c[0x0][0x3f8] ;  /* 0x0000fe00ff5e7b82 */ /* 0x000e2c0000000a00 */
[----:B------:R-:W-:Y:S01]  /*25a0*/  @P0 IADD3 R4, P1, R28, UR4, RZ ;  /* 0x000000041c040c10 */ /* 0x000fe2000ff3e0ff */
[----:B------:R-:W-:Y:S01]  /*25b0*/  ULDC UR4, c[0x0][0x2f4] ;  /* 0x0000bd0000047ab9 */ /* 0x000fe20000000800 */
[----:B------:R-:W0:Y:S02]  /*25c0*/  LDC.64 R88, c[0x0][0x408] ;  /* 0x00010200ff587b82 */ /* 0x000e240000000a00 */
[----:B------:R-:W-:-:S05]  /*25d0*/  @P0 IADD3.X R5, R27, UR5, RZ, P1, !PT ;  /* 0x000000051b050c10 */ /* 0x000fca0008ffe4ff */
[----:B------:R0:W4:Y:S01]  /*25e0*/  @P0 LDG.E R100, desc[UR6][R4.64] ;  /* 0x0000000604640981 */ /* 0x000122000c1e1900 */
[----:B------:R-:W-:Y:S02]  /*25f0*/  ISETP.GE.AND P1, PT, R214, UR4, PT ;  /* 0x00000004d6007c0c */ /* 0x000fe4000bf26270 */
[----:B------:R-:W-:Y:S02]  /*2600*/  ISETP.GE.AND P0, PT, R16, UR4, PT ;  /* 0x0000000410007c0c */ /* 0x000fe4000bf06270 */
[----:B------:R-:W-:Y:S02]  /*2610*/  SEL R3, RZ, 0xffffffff, P1 ;  /* 0xffffffffff037807 */ /* 0x000fe40000800000 */
[----:B------:R-:W-:-:S03]  /*2620*/  ISETP.GE.AND P2, PT, R19, UR4, PT ;  /* 0x0000000413007c0c */ /* 0x000fc6000bf46270 */
[----:B------:R-:W-:Y:S02]  /*2630*/  IMAD.SHL.U32 R3, R3, 0x2, RZ ;  /* 0x0000000203037824 */ /* 0x000fe400078e00ff */
[----:B-1----:R-:W-:Y:S01]  /*2640*/  VIADD R109, R0, 0xffffff80 ;  /* 0xffffff80006d7836 */ /* 0x002fe20000000000 */
[----:B------:R-:W-:Y:S02]  /*2650*/  SEL R0, RZ, 0x1, P0 ;  /* 0x00000001ff007807 */ /* 0x000fe40000000000 */
[----:B------:R-:W-:Y:S02]  /*2660*/  SHF.R.S32.HI R7, RZ, 0x1f, R224 ;  /* 0x0000001fff077819 */ /* 0x000fe400000114e0 */
[----:B------:R-:W-:Y:S02]  /*2670*/  LOP3.LUT R0, R3, 0x2, R0, 0xe2, !PT ;  /* 0x0000000203007812 */ /* 0x000fe400078ee200 */
[----:B------:R-:W-:Y:S02]  /*2680*/  SEL R3, RZ, 0x4, P2 ;  /* 0x00000004ff037807 */ /* 0x000fe40001000000 */
[----:B0-----:R-:W-:Y:S01]  /*2690*/  ISETP.GE.AND P2, PT, R16, R111, PT ;  /* 0x0000006f1000720c */ /* 0x001fe20003f46270 */
[----:B------:R-:W-:Y:S01]  /*26a0*/  IMAD R4, R7, R94, RZ ;  /* 0x0000005e07047224 */ /* 0x000fe200078e02ff */
[----:B------:R-:W-:-:S02]  /*26b0*/  SHF.R.S32.HI R217, RZ, 0x1f, R216 ;  /* 0x0000001fffd97819 */ /* 0x000fc400000114d8 */
[----:B------:R-:W-:Y:S02]  /*26c0*/  LOP3.LUT R0, R0, R3, RZ, 0xfc, !PT ;  /* 0x0000000300007212 */ /* 0x000fe400078efcff */
[----:B------:R-:W-:Y:S01]  /*26d0*/  SEL R3, R111, RZ, P2 ;  /* 0x000000ff6f037207 */ /* 0x000fe20001000000 */
[C---:B------:R-:W-:Y:S01]  /*26e0*/  IMAD R5, R224.reuse, R95, R4 ;  /* 0x0000005fe0057224 */ /* 0x040fe200078e0204 */
[----:B------:R-:W-:Y:S01]  /*26f0*/  SHF.R.S32.HI R6, RZ, 0x1f, R109 ;  /* 0x0000001fff067819 */ /* 0x000fe2000001146d */
[-C--:B------:R-:W-:Y:S01]  /*2700*/  IMAD.WIDE.U32 R98, R224, R94.reuse, R216 ;  /* 0x0000005ee0627225 */ /* 0x080fe200078e00d8 */
[----:B------:R-:W-:Y:S02]  /*2710*/  ISETP.GE.AND P1, PT, R214, R111, PT ;  /* 0x0000006fd600720c */ /* 0x000fe40003f26270 */
[----:B------:R-:W-:Y:S01]  /*2720*/  IADD3 R3, R16, R3, RZ ;  /* 0x0000000310037210 */ /* 0x000fe20007ffe0ff */
[----:B------:R-:W-:Y:S01]  /*2730*/  IMAD.WIDE.U32 R96, R224, R94, R16 ;  /* 0x0000005ee0607225 */ /* 0x000fe200078e0010 */
[----:B------:R-:W-:-:S02]  /*2740*/  LEA.HI R6, R6, R109, RZ, 0x3 ;  /* 0x0000006d06067211 */ /* 0x000fc400078f18ff */
[----:B------:R-:W-:Y:S01]  /*2750*/  SHF.R.S32.HI R8, RZ, 0x1f, R3 ;  /* 0x0000001fff087819 */ /* 0x000fe20000011403 */
[----:B------:R-:W-:Y:S02]  /*2760*/  IMAD.IADD R99, R99, 0x1, R5 ;  /* 0x0000000163637824 */ /* 0x000fe400078e0205 */
[----:B------:R-:W-:Y:S02]  /*2770*/  IMAD R4, R7, R88, RZ ;  /* 0x0000005807047224 */ /* 0x000fe400078e02ff */
[----:B------:R-:W-:Y:S01]  /*2780*/  IMAD.IADD R97, R5, 0x1, R97 ;  /* 0x0000000105617824 */ /* 0x000fe200078e0261 */
[----:B------:R-:W-:Y:S01]  /*2790*/  SEL R5, R111, RZ, P1 ;  /* 0x000000ff6f057207 */ /* 0x000fe20000800000 */
[C---:B------:R-:W-:Y:S02]  /*27a0*/  IMAD.SHL.U32 R27, R224.reuse, 0x40, RZ ;  /* 0x00000040e01b7824 */ /* 0x040fe400078e00ff */
[C---:B------:R-:W-:Y:S02]  /*27b0*/  IMAD.SHL.U32 R20, R224.reuse, 0x40, RZ ;  /* 0x00000040e0147824 */ /* 0x040fe400078e00ff */
[----:B------:R-:W-:-:S02]  /*27c0*/  VIADD R21, R224, 0x40 ;  /* 0x00000040e0157836 */ /* 0x000fc40000000000 */
[----:B------:R-:W-:Y:S01]  /*27d0*/  VIADD R11, R224, 0x40 ;  /* 0x00000040e00b7836 */ /* 0x000fe20000000000 */
[----:B------:R-:W-:Y:S01]  /*27e0*/  LOP3.LUT R6, R6, 0xfffffff8, RZ, 0xc0, !PT ;  /* 0xfffffff806067812 */ /* 0x000fe200078ec0ff */
[----:B------:R-:W-:Y:S01]  /*27f0*/  IMAD R7, R224, R89, R4 ;  /* 0x00000059e0077224 */ /* 0x000fe200078e0204 */
[-C--:B------:R-:W-:Y:S01]  /*2800*/  LEA.HI R4, R8, R3.reuse, RZ, 0x6 ;  /* 0x0000000308047211 */ /* 0x080fe200078f30ff */
[----:B------:R-:W-:Y:S01]  /*2810*/  IMAD.IADD R5, R214, 0x1, R5 ;  /* 0x00000001d6057824 */ /* 0x000fe200078e0205 */
[----:B------:R-:W-:Y:S01]  /*2820*/  LEA.HI R8, R8, R3, RZ, 0x3 ;  /* 0x0000000308087211 */ /* 0x000fe200078f18ff */
[----:B------:R-:W-:Y:S01]  /*2830*/  IMAD.SHL.U32 R21, R21, 0x40, RZ ;  /* 0x0000004015157824 */ /* 0x000fe200078e00ff */
[----:B------:R-:W-:Y:S01]  /*2840*/  LOP3.LUT R27, R27, 0x1c0, RZ, 0xc0, !PT ;  /* 0x000001c01b1b7812 */ /* 0x000fe200078ec0ff */
[----:B------:R-:W-:Y:S01]  /*2850*/  VIADD R26, R224, 0x20 ;  /* 0x00000020e01a7836 */ /* 0x000fe20000000000 */
[----:B------:R-:W-:Y:S01]  /*2860*/  LOP3.LUT R20, R20, 0x1c0, RZ, 0xc0, !PT ;  /* 0x000001c014147812 */ /* 0x000fe200078ec0ff */
[----:B------:R-:W-:-:S02]  /*2870*/  IMAD.SHL.U32 R11, R11, 0x40, RZ ;  /* 0x000000400b0b7824 */ /* 0x000fc400078e00ff */
[----:B------:R-:W-:Y:S01]  /*2880*/  VIADD R13, R224, 0x20 ;  /* 0x00000020e00d7836 */ /* 0x000fe20000000000 */
[----:B------:R-:W-:Y:S01]  /*2890*/  SHF.R.S32.HI R4, RZ, 0x6, R4 ;  /* 0x00000006ff047819 */ /* 0x000fe20000011404 */
[----:B------:R-:W-:Y:S01]  /*28a0*/  IMAD.IADD R109, R109, 0x1, -R6 ;  /* 0x000000016d6d7824 */ /* 0x000fe200078e0a06 */
[----:B------:R-:W-:Y:S01]  /*28b0*/  LOP3.LUT R3, R27, 0x38, R8, 0xf8, !PT ;  /* 0x000000381b037812 */ /* 0x000fe200078ef808 */
[----:B------:R-:W-:Y:S01]  /*28c0*/  IMAD.SHL.U32 R26, R26, 0x40, RZ ;  /* 0x000000401a1a7824 */ /* 0x000fe200078e00ff */
[----:B------:R-:W-:Y:S01]  /*28d0*/  SHF.R.U32.HI R20, RZ, 0x3, R20 ;  /* 0x00000003ff147819 */ /* 0x000fe20000011614 */
[----:B------:R-:W-:Y:S01]  /*28e0*/  IMAD.SHL.U32 R13, R13, 0x40, RZ ;  /* 0x000000400d0d7824 */ /* 0x000fe200078e00ff */
[----:B------:R-:W-:Y:S02]  /*28f0*/  SHF.R.S32.HI R6, RZ, 0x1f, R5 ;  /* 0x0000001fff067819 */ /* 0x000fe40000011405 */
[----:B------:R-:W-:Y:S02]  /*2900*/  LOP3.LUT R21, R21, 0x1c0, RZ, 0xc0, !PT ;  /* 0x000001c015157812 */ /* 0x000fe400078ec0ff */
[----:B------:R-:W-:Y:S01]  /*2910*/  LOP3.LUT R11, R11, 0x1c0, RZ, 0xc0, !PT ;  /* 0x000001c00b0b7812 */ /* 0x000fe200078ec0ff */
[----:B------:R-:W-:Y:S01]  /*2920*/  IMAD.WIDE.U32 R92, R224, R88, R216 ;  /* 0x00000058e05c7225 */ /* 0x000fe200078e00d8 */
[----:B------:R-:W-:-:S02]  /*2930*/  LOP3.LUT R3, R3, R20, RZ, 0x3c, !PT ;  /* 0x0000001403037212 */ /* 0x000fc400078e3cff */
[----:B------:R-:W-:Y:S01]  /*2940*/  LOP3.LUT R26, R26, 0x1c0, RZ, 0xc0, !PT ;  /* 0x000001c01a1a7812 */ /* 0x000fe200078ec0ff */
[----:B------:R-:W-:Y:S01]  /*2950*/  IMAD.WIDE.U32 R90, R224, R88, R16 ;  /* 0x00000058e05a7225 */ /* 0x000fe200078e0010 */
[CC--:B------:R-:W-:Y:S02]  /*2960*/  LEA.HI R10, R6.reuse, R5.reuse, RZ, 0x3 ;  /* 0x00000005060a7211 */ /* 0x0c0fe400078f18ff */
[--C-:B------:R-:W-:Y:S02]  /*2970*/  LOP3.LUT R9, R21, 0x38, R8.reuse, 0xf8, !PT ;  /* 0x0000003815097812 */ /* 0x100fe400078ef808 */
[----:B------:R-:W-:Y:S02]  /*2980*/  LOP3.LUT R13, R13, 0x1c0, RZ, 0xc0, !PT ;  /* 0x000001c00d0d7812 */ /* 0x000fe400078ec0ff */
[----:B------:R-:W-:Y:S02]  /*2990*/  SHF.R.U32.HI R11, RZ, 0x3, R11 ;  /* 0x00000003ff0b7819 */ /* 0x000fe4000001160b */
[----:B------:R-:W-:Y:S01]  /*29a0*/  LEA.HI R5, R6, R5, RZ, 0x6 ;  /* 0x0000000506057211 */ /* 0x000fe200078f30ff */
[----:B------:R-:W-:Y:S01]  /*29b0*/  IMAD.IADD R93, R93, 0x1, R7 ;  /* 0x000000015d5d7824 */ /* 0x000fe200078e0207 */
[----:B------:R-:W-:Y:S01]  /*29c0*/  SHF.R.U32.HI R13, RZ, 0x3, R13 ;  /* 0x00000003ff0d7819 */ /* 0x000fe2000001160d */
[----:B------:R-:W-:Y:S01]  /*29d0*/  IMAD.IADD R91, R7, 0x1, R91 ;  /* 0x00000001075b7824 */ /* 0x000fe200078e025b */
[----:B------:R-:W-:Y:S01]  /*29e0*/  LOP3.LUT R7, R26, 0x38, R8, 0xf8, !PT ;  /* 0x000000381a077812 */ /* 0x000fe200078ef808 */
[----:B------:R-:W0:Y:S01]  /*29f0*/  S2R R156, SR_TID.X ;  /* 0x00000000009c7919 */ /* 0x000e220000002100 */
[----:B------:R-:W-:-:S02]  /*2a00*/  LOP3.LUT R9, R9, R11, RZ, 0x3c, !PT ;  /* 0x0000000b09097212 */ /* 0x000fc400078e3cff */
[----:B------:R-:W-:Y:S02]  /*2a10*/  SHF.R.S32.HI R5, RZ, 0x6, R5 ;  /* 0x00000006ff057819 */ /* 0x000fe40000011405 */
[-C--:B------:R-:W-:Y:S02]  /*2a20*/  LOP3.LUT R7, R7, R13.reuse, RZ, 0x3c, !PT ;  /* 0x0000000d07077212 */ /* 0x080fe400078e3cff */
[----:B------:R-:W-:Y:S02]  /*2a30*/  LOP3.LUT R6, R26, 0x38, R10, 0xf8, !PT ;  /* 0x000000381a067812 */ /* 0x000fe400078ef80a */
[----:B------:R-:W-:Y:S01]  /*2a40*/  ISETP.GE.AND P0, PT, R22, UR4, PT ;  /* 0x0000000416007c0c */ /* 0x000fe2000bf06270 */
[----:B------:R-:W-:Y:S01]  /*2a50*/  IMAD.SHL.U32 R104, R88, 0x20, RZ ;  /* 0x0000002058687824 */ /* 0x000fe200078e00ff */
[----:B------:R-:W-:Y:S01]  /*2a60*/  LOP3.LUT R6, R6, R13, RZ, 0x3c, !PT ;  /* 0x0000000d06067212 */ /* 0x000fe200078e3cff */
[C---:B------:R-:W-:Y:S01]  /*2a70*/  IMAD.SHL.U32 R108, R88.reuse, 0x40, RZ ;  /* 0x00000040586c7824 */ /* 0x040fe200078e00ff */
[C---:B------:R-:W-:Y:S01]  /*2a80*/  SHF.L.U64.HI R103, R88.reuse, 0x5, R89 ;  /* 0x0000000558677819 */ /* 0x040fe20000010259 */
[----:B-----5:R-:W-:Y:S01]  /*2a90*/  IMAD.WIDE.U32 R92, R127, R88, R92 ;  /* 0x000000587f5c7225 */ /* 0x020fe200078e005c */
[----:B------:R-:W-:-:S03]  /*2aa0*/  SHF.L.U64.HI R107, R88, 0x6, R89 ;  /* 0x00000006586b7819 */ /* 0x000fc60000010259 */
[----:B------:R-:W-:-:S04]  /*2ab0*/  IMAD.WIDE.U32 R90, R127, R88, R90 ;  /* 0x000000587f5a7225 */ /* 0x000fc800078e005a */
[----:B------:R-:W-:-:S04]  /*2ac0*/  IMAD.WIDE.U32 R98, R127, R94, R98 ;  /* 0x0000005e7f627225 */ /* 0x000fc800078e0062 */
[----:B------:R-:W-:Y:S01]  /*2ad0*/  IMAD.WIDE.U32 R96, R127, R94, R96 ;  /* 0x0000005e7f607225 */ /* 0x000fe200078e0060 */
[----:B------:R-:W-:-:S03]  /*2ae0*/  SHF.L.U64.HI R101, R94, 0x5, R95 ;  /* 0x000000055e657819 */ /* 0x000fc6000001025f */
[----:B------:R-:W-:Y:S01]  /*2af0*/  IMAD.IADD R114, R114, 0x1, R25 ;  /* 0x0000000172727824 */ /* 0x000fe200078e0219 */
[C---:B------:R-:W-:Y:S01]  /*2b00*/  SHF.L.U64.HI R105, R94.reuse, 0x6, R95 ;  /* 0x000000065e697819 */ /* 0x040fe2000001025f */
[----:B------:R-:W-:Y:S02]  /*2b10*/  IMAD R115, R95, 0x50, RZ ;  /* 0x000000505f737824 */ /* 0x000fe400078e02ff */
[C---:B------:R-:W-:Y:S02]  /*2b20*/  IMAD.SHL.U32 R102, R94.reuse, 0x20, RZ ;  /* 0x000000205e667824 */ /* 0x040fe400078e00ff */
[----:B------:R-:W-:Y:S01]  /*2b30*/  IMAD.SHL.U32 R106, R94, 0x40, RZ ;  /* 0x000000405e6a7824 */ /* 0x000fe200078e00ff */
[----:B0-----:R-:W-:Y:S01]  /*2b40*/  LEA.HI R156, R156, 0x8, RZ, 0x19 ;  /* 0x000000089c9c7811 */ /* 0x001fe200078fc8ff */
[----:B------:R-:W-:Y:S02]  /*2b50*/  IMAD.SHL.U32 R111, R111, 0x2, RZ ;  /* 0x000000026f6f7824 */ /* 0x000fe400078e00ff */
[----:B------:R-:W-:-:S02]  /*2b60*/  IMAD R109, R109, 0x20, R224 ;  /* 0x000000206d6d7824 */ /* 0x000fc400078e02e0 */
[----:B--2---:R-:W-:-:S04]  /*2b70*/  IMAD R126, R4, 0x1400, R15 ;  /* 0x00001400047e7824 */ /* 0x004fc800078e020f */
[----:B------:R-:W-:Y:S01]  /*2b80*/  IMAD.IADD R126, R126, 0x1, R3 ;  /* 0x000000017e7e7824 */ /* 0x000fe200078e0203 */
[----:B------:R-:W-:Y:S01]  /*2b90*/  LOP3.LUT R3, R27, 0x38, R10, 0xf8, !PT ;  /* 0x000000381b037812 */ /* 0x000fe200078ef80a */
[C---:B---3--:R-:W-:Y:S02]  /*2ba0*/  IMAD R122, R4.reuse, 0x1400, R12 ;  /* 0x00001400047a7824 */ /* 0x048fe400078e020c */
[----:B----4-:R-:W-:Y:S01]  /*2bb0*/  IMAD R124, R4, 0x1400, R14 ;  /* 0x00001400047c7824 */ /* 0x010fe200078e020e */
[----:B------:R-:W-:Y:S01]  /*2bc0*/  LOP3.LUT R4, R3, R20, RZ, 0x3c, !PT ;  /* 0x0000001403047212 */ /* 0x000fe200078e3cff */
[----:B------:R-:W-:Y:S01]  /*2bd0*/  IMAD.IADD R122, R122, 0x1, R9 ;  /* 0x000000017a7a7824 */ /* 0x000fe200078e0209 */
[----:B------:R-:W-:Y:S01]  /*2be0*/  SHF.R.S32.HI R9, RZ, 0x1f, R127 ;  /* 0x0000001fff097819 */ /* 0x000fe2000001147f */
[----:B------:R-:W-:Y:S02]  /*2bf0*/  IMAD R125, R5, 0x1400, R15 ;  /* 0x00001400057d7824 */ /* 0x000fe400078e020f */
[----:B------:R-:W-:Y:S01]  /*2c00*/  IMAD.IADD R124, R124, 0x1, R7 ;  /* 0x000000017c7c7824 */ /* 0x000fe200078e0207 */
[----:B------:R-:W-:Y:S01]  /*2c10*/  LOP3.LUT R7, R21, 0x38, R10, 0xf8, !PT ;  /* 0x0000003815077812 */ /* 0x000fe200078ef80a */
[----:B------:R-:W-:-:S02]  /*2c20*/  IMAD.IADD R125, R125, 0x1, R4 ;  /* 0x000000017d7d7824 */ /* 0x000fc400078e0204 */
[----:B------:R-:W-:Y:S02]  /*2c30*/  IMAD R4, R9, R94, RZ ;  /* 0x0000005e09047224 */ /* 0x000fe400078e02ff */
[----:B------:R-:W-:Y:S01]  /*2c40*/  IMAD R121, R5, 0x1400, R12 ;  /* 0x0000140005797824 */ /* 0x000fe200078e020c */
[----:B------:R-:W-:Y:S01]  /*2c50*/  LOP3.LUT R12, R7, R11, RZ, 0x3c, !PT ;  /* 0x0000000b070c7212 */ /* 0x000fe200078e3cff */
[----:B------:R-:W-:Y:S02]  /*2c60*/  IMAD R7, R127, R95, R4 ;  /* 0x0000005f7f077224 */ /* 0x000fe400078e0204 */
[----:B------:R-:W-:Y:S02]  /*2c70*/  IMAD R4, R9, R88, RZ ;  /* 0x0000005809047224 */ /* 0x000fe400078e02ff */
[----:B------:R-:W-:Y:S01]  /*2c80*/  IMAD R123, R5, 0x1400, R14 ;  /* 0x00001400057b7824 */ /* 0x000fe200078e020e */
[----:B------:R-:W-:Y:S01]  /*2c90*/  SEL R3, RZ, 0x8, P0 ;  /* 0x00000008ff037807 */ /* 0x000fe20000000000 */
[----:B------:R-:W-:-:S02]  /*2ca0*/  IMAD R5, R89, 0x50, RZ ;  /* 0x0000005059057824 */ /* 0x000fc400078e02ff */
[----:B------:R-:W-:Y:S02]  /*2cb0*/  IMAD R9, R127, R89, R4 ;  /* 0x000000597f097224 */ /* 0x000fe400078e0204 */
[----:B------:R-:W-:Y:S01]  /*2cc0*/  IMAD.WIDE.U32 R88, R88, 0x50, RZ ;  /* 0x0000005058587825 */ /* 0x000fe200078e00ff */
[----:B------:R-:W-:-:S03]  /*2cd0*/  LOP3.LUT R25, R0, R3, RZ, 0xfc, !PT ;  /* 0x0000000300197212 */ /* 0x000fc600078efcff */
[----:B------:R-:W-:Y:S02]  /*2ce0*/  IMAD.IADD R123, R123, 0x1, R6 ;  /* 0x000000017b7b7824 */ /* 0x000fe400078e0206 */
[----:B------:R-:W-:Y:S02]  /*2cf0*/  IMAD.IADD R120, R89, 0x1, R5 ;  /* 0x0000000159787824 */ /* 0x000fe400078e0205 */
[----:B------:R-:W-:Y:S02]  /*2d00*/  IMAD.IADD R3, R99, 0x1, R7 ;  /* 0x0000000163037824 */ /* 0x000fe400078e0207 */
[----:B------:R-:W-:Y:S01]  /*2d10*/  IMAD.IADD R4, R7, 0x1, R97 ;  /* 0x0000000107047824 */ /* 0x000fe200078e0261 */
[----:B------:R-:W-:Y:S01]  /*2d20*/  SHF.R.S32.HI R7, RZ, 0x3, R8 ;  /* 0x00000003ff077819 */ /* 0x000fe20000011408 */
[----:B------:R-:W-:Y:S02]  /*2d30*/  IMAD.IADD R5, R93, 0x1, R9 ;  /* 0x000000015d057824 */ /* 0x000fe400078e0209 */
[----:B------:R-:W-:Y:S01]  /*2d40*/  IMAD.IADD R6, R9, 0x1, R91 ;  /* 0x0000000109067824 */ /* 0x000fe200078e025b */
[----:B------:R-:W-:Y:S01]  /*2d50*/  SHF.R.S32.HI R9, RZ, 0x3, R10 ;  /* 0x00000003ff097819 */ /* 0x000fe2000001140a */
[----:B------:R-:W-:Y:S01]  /*2d60*/  IMAD.WIDE.U32 R94, R94, 0x50, RZ ;  /* 0x000000505e5e7825 */ /* 0x000fe200078e00ff */
[----:B------:R-:W-:-:S02]  /*2d70*/  LOP3.LUT R8, R8, 0xfffffff8, RZ, 0xc0, !PT ;  /* 0xfffffff808087812 */ /* 0x000fc400078ec0ff */
[----:B------:R-:W-:Y:S01]  /*2d80*/  LOP3.LUT R10, R10, 0xfffffff8, RZ, 0xc0, !PT ;  /* 0xfffffff80a0a7812 */ /* 0x000fe200078ec0ff */
[----:B------:R-:W-:Y:S01]  /*2d90*/  IMAD.IADD R121, R121, 0x1, R12 ;  /* 0x0000000179797824 */ /* 0x000fe200078e020c */
[C---:B------:R-:W-:Y:S02]  /*2da0*/  LOP3.LUT R20, R25.reuse, 0x2, RZ, 0xc0, !PT ;  /* 0x0000000219147812 */ /* 0x040fe400078ec0ff */
[----:B------:R-:W-:Y:S02]  /*2db0*/  LOP3.LUT R21, R25, 0x4, RZ, 0xc0, !PT ;  /* 0x0000000419157812 */ /* 0x000fe400078ec0ff */
[----:B------:R-:W-:Y:S02]  /*2dc0*/  IADD3 R115, R95, R115, RZ ;  /* 0x000000735f737210 */ /* 0x000fe40007ffe0ff */
[----:B------:R-:W-:Y:S02]  /*2dd0*/  LOP3.LUT R0, R0, 0x1, RZ, 0xc0, !PT ;  /* 0x0000000100007812 */ /* 0x000fe400078ec0ff */
[----:B------:R-:W-:-:S02]  /*2de0*/  LOP3.LUT R25, R25, 0x8, RZ, 0xc0, !PT ;  /* 0x0000000819197812 */ /* 0x000fc400078ec0ff */
[----:B------:R-:W-:Y:S02]  /*2df0*/  SHF.R.S32.HI R113, RZ, 0x1f, R100 ;  /* 0x0000001fff717819 */ /* 0x000fe40000011464 */
[----:B------:R-:W-:Y:S02]  /*2e00*/  SHF.R.S32.HI R26, RZ, 0x1f, R8 ;  /* 0x0000001fff1a7819 */ /* 0x000fe40000011408 */
[----:B------:R-:W-:-:S07]  /*2e10*/  SHF.R.S32.HI R27, RZ, 0x1f, R10 ;  /* 0x0000001fff1b7819 */ /* 0x000fce000001140a */
.L_x_561:
[----:B-1----:R-:W2:Y:S01]  /*2e20*/  LDL R31, [R1+0x68] ;  /* 0x00006800011f7983 */ /* 0x002ea20000100800 */
[----:B------:R-:W0:Y:S01]  /*2e30*/  LDC R77, c[0x0][0x430] ;  /* 0x00010c00ff4d7b82 */ /* 0x000e220000000800 */
[----:B------:R-:W-:Y:S01]  /*2e40*/  VIADD R2, R2, 0xffffffff ;  /* 0xffffffff02027836 */ /* 0x000fe20000000000 */
[----:B------:R-:W-:Y:S01]  /*2e50*/  ULDC.64 UR4, c[0x0][0x208] ;  /* 0x0000820000047ab9 */ /* 0x000fe20000000a00 */
[----:B------:R-:W-:Y:S02]  /*2e60*/  IMAD.MOV.U32 R76, RZ, RZ, RZ ;  /* 0x000000ffff4c7224 */ /* 0x000fe400078e00ff */
[----:B------:R-:W-:-:S03]  /*2e70*/  IMAD R13, R2, 0x50, R109 ;  /* 0x00000050020d7824 */ /* 0x000fc600078e026d */
[----:B------:R-:W1:Y:S01]  /*2e80*/  LDC R110, c[0x0][0x3f4] ;  /* 0x0000fd00ff6e7b82 */ /* 0x000e620000000800 */
[----:B------:R-:W-:Y:S01]  /*2e90*/  IMAD.IADD R32, R114, 0x1, R13 ;  /* 0x0000000172207824 */ /* 0x000fe200078e020d */
[----:B------:R-:W-:-:S03]  /*2ea0*/  ISETP.GE.AND P0, PT, R13, R24, PT ;  /* 0x000000180d00720c */ /* 0x000fc60003f06270 */
[----:B------:R-:W-:Y:S01]  /*2eb0*/  IMAD.MOV.U32 R28, RZ, RZ, R32 ;  /* 0x000000ffff1c7224 */ /* 0x000fe200078e0020 */
[----:B------:R-:W-:Y:S02]  /*2ec0*/  ISETP.GT.OR P0, PT, R109, 0x4f, P0 ;  /* 0x0000004f6d00780c */ /* 0x000fe40000704670 */
[----:B0-----:R-:W-:-:S11]  /*2ed0*/  ISETP.NE.AND P3, PT, R77, 0x1, PT ;  /* 0x000000014d00780c */ /* 0x001fd60003f65270 */
[----:B------:R-:W0:Y:S08]  /*2ee0*/  @!P0 LDC.64 R14, c[0x0][0x428] ;  /* 0x00010a00ff0e8b82 */ /* 0x000e300000000a00 */
[----:B------:R-:W3:Y:S08]  /*2ef0*/  @!P0 LDC.64 R12, c[0x0][0x418] ;  /* 0x00010600ff0c8b82 */ /* 0x000ef00000000a00 */
[----:B------:R-:W4:Y:S08]  /*2f00*/  @P3 LDC R11, c[0x0][0x434] ;  /* 0x00010d00ff0b3b82 */ /* 0x000f300000000800 */
[----:B------:R-:W1:Y:S01]  /*2f10*/  @P3 LDC R30, c[0x0][0x438] ;  /* 0x00010e00ff1e3b82 */ /* 0x000e620000000800 */
[----:B----4-:R-:W-:-:S05]  /*2f20*/  @P3 IMAD.HI.U32 R11, R32, R11, RZ ;  /* 0x0000000b200b3227 */ /* 0x010fca00078e00ff */
[----:B-1----:R-:W-:Y:S01]  /*2f30*/  @P3 SHF.R.U32.HI R28, RZ, R30, R11 ;  /* 0x0000001eff1c3219 */ /* 0x002fe2000001160b */
[----:B0-----:R-:W-:-:S03]  /*2f40*/  @!P0 IMAD R11, R113, R14, RZ ;  /* 0x0000000e710b8224 */ /* 0x001fc600078e02ff */
[--C-:B------:R-:W-:Y:S01]  /*2f50*/  @!P0 SHF.R.S32.HI R29, RZ, 0x1f, R28.reuse ;  /* 0x0000001fff1d8819 */ /* 0x100fe2000001141c */
[C---:B------:R-:W-:Y:S02]  /*2f60*/  @!P0 IMAD R11, R100.reuse, R15, R11 ;  /* 0x0000000f640b8224 */ /* 0x040fe400078e020b */
[----:B------:R-:W-:-:S04]  /*2f70*/  @!P0 IMAD.WIDE.U32 R14, R100, R14, R28 ;  /* 0x0000000e640e8225 */ /* 0x000fc800078e001c */
[----:B------:R-:W-:Y:S01]  /*2f80*/  @!P0 IMAD.IADD R11, R15, 0x1, R11 ;  /* 0x000000010f0b8824 */ /* 0x000fe200078e020b */
[----:B---3--:R-:W-:-:S04]  /*2f90*/  @!P0 LEA R12, P3, R14, R12, 0x2 ;  /* 0x0000000c0e0c8211 */ /* 0x008fc800078610ff */
[----:B------:R-:W-:Y:S02]  /*2fa0*/  @!P0 LEA.HI.X R13, R14, R13, R11, 0x2, P3 ;  /* 0x0000000d0e0d8211 */ /* 0x000fe400018f140b */
[----:B------:R-:W-:-:S03]  /*2fb0*/  ISETP.GT.AND P3, PT, R2, R112, PT ;  /* 0x000000700200720c */ /* 0x000fc60003f64270 */
[----:B------:R0:W5:Y:S01]  /*2fc0*/  @!P0 LDG.E R76, desc[UR4][R12.64] ;  /* 0x000000040c4c8981 */ /* 0x000162000c1e1900 */
[----:B------:R-:W-:Y:S01]  /*2fd0*/  ISETP.GE.AND P0, PT, R110, 0x1, PT ;  /* 0x000000016e00780c */ /* 0x000fe20003f06270 */
[----:B------:R-:W-:Y:S01]  /*2fe0*/  IMAD.MOV R14, RZ, RZ, -R28 ;  /* 0x000000ffff0e7224 */ /* 0x000fe200078e0a1c */
[----:B------:R-:W-:Y:S01]  /*2ff0*/  LOP3.LUT R18, R18, 0xfffffffe, RZ, 0xc0, !PT ;  /* 0xfffffffe12127812 */ /* 0x000fe200078ec0ff */
[----:B------:R-:W-:Y:S05]  /*3000*/  YIELD ;  /* 0x0000000000007946 */ /* 0x000fea0003800000 */
[----:B------:R-:W-:Y:S01]  /*3010*/  BSSY B0, `(.L_x_445) ;  /* 0x0000847000007945 */ /* 0x000fe20003800000 */
[----:B------:R-:W-:Y:S01]  /*3020*/  IMAD R77, R77, R14, R32 ;  /* 0x0000000e4d4d7224 */ /* 0x000fe200078e0220 */
[----:B------:R-:W-:Y:S01]  /*3030*/  @P3 LOP3.LUT R18, R18, 0x1, RZ, 0xfc, !PT ;  /* 0x0000000112123812 */ /* 0x000fe200078efcff */
[----:B--2---:R-:W-:-:S04]  /*3040*/  IMAD R78, R213, 0x5000, R31 ;  /* 0x00005000d54e7824 */ /* 0x004fc800078e021f */
[----:B------:R-:W-:Y:S01]  /*3050*/  IMAD R78, R78, 0x2, R23 ;  /* 0x000000024e4e7824 */ /* 0x000fe200078e0217 */
[----:B0-----:R-:W-:Y:S06]  /*3060*/  @!P0 BRA `(.L_x_446) ;  /* 0x0000007c00248947 */ /* 0x001fec0003800000 */
[----:B------:R-:W-:Y:S01]  /*3070*/  SHF.R.S32.HI R79, RZ, 0x1f, R77 ;  /* 0x0000001fff4f7819 */ /* 0x000fe2000001144d */
[----:B------:R-:W-:Y:S01]  /*3080*/  ULDC.64 UR4, c[0x0][0x300] ;  /* 0x0000c00000047ab9 */ /* 0x000fe20000000a00 */
[----:B-----5:R-:W-:Y:S01]  /*3090*/  SHF.R.S32.HI R84, RZ, 0x1f, R76 ;  /* 0x0000001fff547819 */ /* 0x020fe2000001144c */
[----:B------:R-:W-:Y:S01]  /*30a0*/  IMAD.WIDE.U32 R12, R77, UR4, RZ ;  /* 0x000000044d0c7c25 */ /* 0x000fe2000f8e00ff */
[----:B------:R-:W-:Y:S02]  /*30b0*/  ULDC.U8 UR6, c[0x0][0x410] ;  /* 0x0001040000067ab9 */ /* 0x000fe40000000000 */
[----:B------:R-:W-:Y:S01]  /*30c0*/  ISETP.NE.AND P0, PT, RZ, UR6, PT ;  /* 0x00000006ff007c0c */ /* 0x000fe2000bf05270 */
[----:B------:R-:W-:Y:S02]  /*30d0*/  IMAD R14, R79, UR4, RZ ;  /* 0x000000044f0e7c24 */ /* 0x000fe4000f8e02ff */
[----:B------:R-:W-:Y:S02]  /*30e0*/  IMAD R85, R2, -0x50, R24 ;  /* 0xffffffb002557824 */ /* 0x000fe400078e0218 */
[----:B------:R-:W-:Y:S01]  /*30f0*/  IMAD R11, R77, UR5, R14 ;  /* 0x000000054d0b7c24 */ /* 0x000fe2000f8e020e */
[----:B------:R-:W-:Y:S01]  /*3100*/  ULDC.64 UR4, c[0x0][0x310] ;  /* 0x0000c40000047ab9 */ /* 0x000fe20000000a00 */
[----:B------:R-:W-:Y:S01]  /*3110*/  IMAD R14, R115, R2, RZ ;  /* 0x00000002730e7224 */ /* 0x000fe200078e02ff */
[----:B------:R-:W-:Y:S01]  /*3120*/  VIMNMX R85, R85, 0x50, PT ;  /* 0x0000005055557848 */ /* 0x000fe20003fe0100 */
[----:B------:R-:W-:-:S02]  /*3130*/  IMAD R15, R84, UR4, RZ ;  /* 0x00000004540f7c24 */ /* 0x000fc4000f8e02ff */
[----:B------:R-:W-:Y:S01]  /*3140*/  IMAD.IADD R13, R13, 0x1, R11 ;  /* 0x000000010d0d7824 */ /* 0x000fe200078e020b */
[----:B------:R-:W-:Y:S01]  /*3150*/  SHF.R.S32.HI R11, RZ, 0x1f, R2 ;  /* 0x0000001fff0b7819 */ /* 0x000fe20000011402 */
[C---:B------:R-:W-:Y:S02]  /*3160*/  IMAD R15, R76.reuse, UR5, R15 ;  /* 0x000000054c0f7c24 */ /* 0x040fe4000f8e020f */
[----:B------:R-:W-:Y:S01]  /*3170*/  IMAD.WIDE.U32 R12, R76, UR4, R12 ;  /* 0x000000044c0c7c25 */ /* 0x000fe2000f8e000c */
[----:B------:R-:W-:-:S03]  /*3180*/  ULDC.64 UR4, c[0x0][0x308] ;  /* 0x0000c20000047ab9 */ /* 0x000fc60000000a00 */
[----:B------:R-:W-:Y:S02]  /*3190*/  IMAD.IADD R13, R13, 0x1, R15 ;  /* 0x000000010d0d7824 */ /* 0x000fe400078e020f */
[----:B------:R-:W-:Y:S02]  /*31a0*/  IMAD R15, R120, R2, RZ ;  /* 0x00000002780f7224 */ /* 0x000fe400078e02ff */
[----:B------:R-:W-:-:S04]  /*31b0*/  IMAD.WIDE.U32 R116, R223, UR4, R12 ;  /* 0x00000004df747c25 */ /* 0x000fc8000f8e000c */
[C---:B------:R-:W-:Y:S02]  /*31c0*/  IMAD R29, R11.reuse, R94, R14 ;  /* 0x0000005e0b1d7224 */ /* 0x040fe400078e020e */
[----:B------:R-:W-:Y:S02]  /*31d0*/  IMAD R31, R11, R88, R15 ;  /* 0x000000580b1f7224 */ /* 0x000fe400078e020f */
[----:B------:R-:W-:Y:S01]  /*31e0*/  IMAD R11, R223, UR5, R117 ;  /* 0x00000005df0b7c24 */ /* 0x000fe2000f8e0275 */
[----:B------:R-:W-:Y:S01]  /*31f0*/  ULDC.64 UR4, c[0x0][0x2e8] ;  /* 0x0000ba0000047ab9 */ /* 0x000fe20000000a00 */
[----:B------:R-:W-:Y:S01]  /*3200*/  IMAD.WIDE.U32 R14, R94, R2, RZ ;  /* 0x000000025e0e7225 */ /* 0x000fe200078e00ff */
[----:B------:R-:W-:-:S03]  /*3210*/  LEA R117, P3, R116, UR4, 0x1 ;  /* 0x0000000474757c11 */ /* 0x000fc6000f8608ff */
[----:B------:R-:W-:Y:S01]  /*3220*/  IMAD.WIDE.U32 R12, R88, R2, RZ ;  /* 0x00000002580c7225 */ /* 0x000fe200078e00ff */
[----:B------:R-:W-:-:S03]  /*3230*/  LEA.HI.X R116, R116, UR5, R11, 0x1, P3 ;  /* 0x0000000574747c11 */ /* 0x000fc600098f0c0b */
[----:B------:R-:W-:Y:S02]  /*3240*/  IMAD.IADD R11, R15, 0x1, R29 ;  /* 0x000000010f0b7824 */ /* 0x000fe400078e021d */
[----:B------:R-:W-:Y:S01]  /*3250*/  IMAD.IADD R80, R13, 0x1, R31 ;  /* 0x000000010d507824 */ /* 0x000fe200078e021f */
[----:B------:R-:W-:Y:S06]  /*3260*/  @!P0 BRA `(.L_x_447) ;  /* 0x0000003800c08947 */ /* 0x000fec0003800000 */
[----:B------:R-:W-:Y:S01]  /*3270*/  ISETP.GE.AND P3, PT, R224, R85, PT ;  /* 0x00000055e000720c */ /* 0x000fe20003f66270 */
[----:B------:R-:W-:Y:S01]  /*3280*/  BSSY B1, `(.L_x_448) ;  /* 0x000002a000017945 */ /* 0x000fe20003800000 */
        /* <DEDUP_REMOVED lines=9> */
[----:B------:R-:W-:Y:S06]  /*3320*/  @P3 BRA `(.L_x_449) ;  /* 0x00000000007c3947 */ /* 0x000fec0003800000 */
[----:B------:R-:W-:Y:S01]  /*3330*/  IADD3 R29, P4, R98, R14, RZ ;  /* 0x0000000e621d7210 */ /* 0x000fe20007f9e0ff */
[----:B------:R-:W-:Y:S01]  /*3340*/  ULDC.64 UR4, c[0x0][0x3e8] ;  /* 0x0000fa0000047ab9 */ /* 0x000fe20000000a00 */
[----:B------:R-:W-:Y:S01]  /*3350*/  IADD3 R31, P0, R92, R12, RZ ;  /* 0x0000000c5c1f7210 */ /* 0x000fe20007f1e0ff */
[----:B------:R-:W-:Y:S01]  /*3360*/  ULDC.64 UR6, c[0x0][0x400] ;  /* 0x0001000000067ab9 */ /* 0x000fe20000000a00 */
[----:B------:R-:W-:Y:S01]  /*3370*/  CS2R R72, SRZ ;  /* 0x0000000000487805 */ /* 0x000fe2000001ff00 */
[----:B------:R-:W-:Y:S01]  /*3380*/  IMAD.X R30, R11, 0x1, R3, P4 ;  /* 0x000000010b1e7824 */ /* 0x000fe200020e0603 */
[----:B------:R-:W-:Y:S01]  /*3390*/  LEA R28, P4, R29, UR4, 0x1 ;  /* 0x000000041d1c7c11 */ /* 0x000fe2000f8808ff */
[----:B------:R-:W-:Y:S01]  /*33a0*/  IMAD.X R32, R80, 0x1, R5, P0 ;  /* 0x0000000150207824 */ /* 0x000fe200000e0605 */
[----:B------:R-:W-:Y:S02]  /*33b0*/  CS2R R68, SRZ ;  /* 0x0000000000447805 */ /* 0x000fe4000001ff00 */
[----:B------:R-:W-:-:S02]  /*33c0*/  CS2R R74, SRZ ;  /* 0x00000000004a7805 */ /* 0x000fc4000001ff00 */
[----:B------:R-:W-:Y:S02]  /*33d0*/  LEA.HI.X R29, R29, UR5, R30, 0x1, P4 ;  /* 0x000000051d1d7c11 */ /* 0x000fe4000a0f0c1e */
[----:B------:R-:W-:Y:S02]  /*33e0*/  CS2R R70, SRZ ;  /* 0x0000000000467805 */ /* 0x000fe4000001ff00 */
[C---:B------:R-:W-:Y:S01]  /*33f0*/  LEA R30, P0, R31.reuse, UR6, 0x1 ;  /* 0x000000061f1e7c11 */ /* 0x040fe2000f8008ff */
[----:B------:R-:W-:Y:S01]  /*3400*/  ULDC.64 UR8, c[0x0][0x208] ;  /* 0x0000820000087ab9 */ /* 0x000fe20000000a00 */
[-C--:B------:R-:W-:Y:S02]  /*3410*/  ISETP.GE.AND P4, PT, R216, R110.reuse, PT ;  /* 0x0000006ed800720c */ /* 0x080fe40003f86270 */
[----:B------:R-:W-:Y:S02]  /*3420*/  LEA.HI.X R31, R31, UR7, R32, 0x1, P0 ;  /* 0x000000071f1f7c11 */ /* 0x000fe400080f0c20 */
[----:B------:R-:W-:-:S02]  /*3430*/  ISETP.GE.AND P0, PT, R221, R110, PT ;  /* 0x0000006edd00720c */ /* 0x000fc40003f06270 */
[----:B------:R-:W-:-:S07]  /*3440*/  CS2R R64, SRZ ;  /* 0x0000000000407805 */ /* 0x000fce000001ff00 */
[----:B------:R0:W5:Y:S04]  /*3450*/  @!P4 LDG.E.64 R72, desc[UR8][R28.64] ;  /* 0x000000081c48c981 */ /* 0x000168000c1e1b00 */
[----:B------:R0:W5:Y:S01]  /*3460*/  @!P4 LDG.E.64 R74, desc[UR8][R30.64] ;  /* 0x000000081e4ac981 */ /* 0x000162000c1e1b00 */
[----:B------:R-:W-:-:S03]  /*3470*/  ISETP.GE.AND P4, PT, R220, R110, PT ;  /* 0x0000006edc00720c */ /* 0x000fc60003f86270 */
[----:B------:R0:W5:Y:S04]  /*3480*/  @!P0 LDG.E.64 R68, desc[UR8][R28.64+0x40] ;  /* 0x000040081c448981 */ /* 0x000168000c1e1b00 */
[----:B------:R0:W5:Y:S01]  /*3490*/  @!P0 LDG.E.64 R70, desc[UR8][R30.64+0x40] ;  /* 0x000040081e468981 */ /* 0x000162000c1e1b00 */
[----:B------:R-:W-:Y:S02]  /*34a0*/  ISETP.GE.AND P0, PT, R222, R110, PT ;  /* 0x0000006ede00720c */ /* 0x000fe40003f06270 */
[----:B------:R-:W-:Y:S02]  /*34b0*/  CS2R R60, SRZ ;  /* 0x00000000003c7805 */ /* 0x000fe4000001ff00 */
[----:B------:R-:W-:Y:S02]  /*34c0*/  CS2R R66, SRZ ;  /* 0x0000000000427805 */ /* 0x000fe4000001ff00 */
[----:B------:R-:W-:Y:S01]  /*34d0*/  CS2R R62, SRZ ;  /* 0x00000000003e7805 */ /* 0x000fe2000001ff00 */
[----:B------:R0:W5:Y:S04]  /*34e0*/  @!P4 LDG.E.64 R64, desc[UR8][R28.64+0x80] ;  /* 0x000080081c40c981 */ /* 0x000168000c1e1b00 */
[----:B------:R0:W5:Y:S04]  /*34f0*/  @!P4 LDG.E.64 R66, desc[UR8][R30.64+0x80] ;  /* 0x000080081e42c981 */ /* 0x000168000c1e1b00 */
[----:B------:R0:W5:Y:S04]  /*3500*/  @!P0 LDG.E.64 R60, desc[UR8][R28.64+0xc0] ;  /* 0x0000c0081c3c8981 */ /* 0x000168000c1e1b00 */
[----:B------:R0:W5:Y:S02]  /*3510*/  @!P0 LDG.E.64 R62, desc[UR8][R30.64+0xc0] ;  /* 0x0000c0081e3e8981 */ /* 0x000164000c1e1b00 */
.L_x_449:
[----:B------:R-:W-:Y:S05]  /*3520*/  BSYNC B1 ;  /* 0x0000000000017941 */ /* 0x000fea0003800000 */
.L_x_448:
[----:B0----5:R-:W-:Y:S01]  /*3530*/  IMAD.MOV.U32 R28, RZ, RZ, R60 ;  /* 0x000000ffff1c7224 */ /* 0x021fe200078e003c */
[----:B------:R-:W-:Y:S01]  /*3540*/  BSSY B1, `(.L_x_450) ;  /* 0x0000042000017945 */ /* 0x000fe20003800000 */
[----:B------:R-:W-:Y:S01]  /*3550*/  IMAD.MOV.U32 R30, RZ, RZ, R61 ;  /* 0x000000ffff1e7224 */ /* 0x000fe200078e003d */
[----:B------:R-:W-:Y:S01]  /*3560*/  CS2R R48, SRZ ;  /* 0x0000000000307805 */ /* 0x000fe2000001ff00 */
[----:B------:R-:W-:Y:S01]  /*3570*/  VIADD R32, R224, 0x20 ;  /* 0x00000020e0207836 */ /* 0x000fe20000000000 */
[----:B------:R-:W-:Y:S01]  /*3580*/  CS2R R52, SRZ ;  /* 0x0000000000347805 */ /* 0x000fe2000001ff00 */
[----:B------:R-:W-:Y:S01]  /*3590*/  IMAD.MOV.U32 R29, RZ, RZ, R64 ;  /* 0x000000ffff1d7224 */ /* 0x000fe200078e0040 */
[----:B------:R-:W-:Y:S01]  /*35a0*/  PRMT R149, R30, 0x5410, R28 ;  /* 0x000054101e957816 */ /* 0x000fe2000000001c */
[----:B------:R-:W-:Y:S01]  /*35b0*/  IMAD.MOV.U32 R31, RZ, RZ, R65 ;  /* 0x000000ffff1f7224 */ /* 0x000fe200078e0041 */
[----:B------:R-:W-:Y:S01]  /*35c0*/  MOV R28, R69 ;  /* 0x00000045001c7202 */ /* 0x000fe20000000f00 */
[----:B------:R-:W-:Y:S01]  /*35d0*/  IMAD.MOV.U32 R30, RZ, RZ, R68 ;  /* 0x000000ffff1e7224 */ /* 0x000fe200078e0044 */
[----:B------:R-:W-:-:S02]  /*35e0*/  ISETP.GE.AND P4, PT, R32, R85, PT ;  /* 0x000000552000720c */ /* 0x000fc40003f86270 */
[----:B------:R-:W-:Y:S02]  /*35f0*/  CS2R R56, SRZ ;  /* 0x0000000000387805 */ /* 0x000fe4000001ff00 */
[----:B------:R-:W-:Y:S01]  /*3600*/  PRMT R151, R31, 0x5410, R29 ;  /* 0x000054101f977816 */ /* 0x000fe2000000001d */
[----:B------:R-:W-:Y:S01]  /*3610*/  IMAD.MOV.U32 R29, RZ, RZ, R73 ;  /* 0x000000ffff1d7224 */ /* 0x000fe200078e0049 */
[----:B------:R-:W-:Y:S01]  /*3620*/  PRMT R152, R152, 0x5410, R30 ;  /* 0x0000541098987816 */ /* 0x000fe2000000001e */
[----:B------:R-:W-:Y:S01]  /*3630*/  IMAD.MOV.U32 R31, RZ, RZ, R62 ;  /* 0x000000ffff1f7224 */ /* 0x000fe200078e003e */
[----:B------:R-:W-:Y:S01]  /*3640*/  PRMT R153, R153, 0x5410, R28 ;  /* 0x0000541099997816 */ /* 0x000fe2000000001c */
[----:B------:R-:W-:Y:S01]  /*3650*/  IMAD.MOV.U32 R28, RZ, RZ, R72 ;  /* 0x000000ffff1c7224 */ /* 0x000fe200078e0048 */
[----:B------:R-:W-:Y:S01]  /*3660*/  CS2R R46, SRZ ;  /* 0x00000000002e7805 */ /* 0x000fe2000001ff00 */
[----:B------:R-:W-:Y:S01]  /*3670*/  IMAD.MOV.U32 R30, RZ, RZ, R63 ;  /* 0x000000ffff1e7224 */ /* 0x000fe200078e003f */
[----:B------:R-:W-:-:S02]  /*3680*/  CS2R R50, SRZ ;  /* 0x0000000000327805 */ /* 0x000fc4000001ff00 */
[----:B------:R-:W-:Y:S02]  /*3690*/  CS2R R54, SRZ ;  /* 0x0000000000367805 */ /* 0x000fe4000001ff00 */
[----:B------:R-:W-:Y:S01]  /*36a0*/  PRMT R82, R29, 0x5410, R28 ;  /* 0x000054101d527816 */ /* 0x000fe2000000001c */
[----:B------:R-:W-:Y:S01]  /*36b0*/  IMAD.MOV.U32 R28, RZ, RZ, R70 ;  /* 0x000000ffff1c7224 */ /* 0x000fe200078e0046 */
[----:B------:R-:W-:Y:S01]  /*36c0*/  PRMT R148, R30, 0x5410, R31 ;  /* 0x000054101e947816 */ /* 0x000fe2000000001f */
[----:B------:R-:W-:Y:S01]  /*36d0*/  IMAD.MOV.U32 R31, RZ, RZ, R66 ;  /* 0x000000ffff1f7224 */ /* 0x000fe200078e0042 */
[----:B------:R-:W-:Y:S01]  /*36e0*/  CS2R R58, SRZ ;  /* 0x00000000003a7805 */ /* 0x000fe2000001ff00 */
[----:B------:R-:W-:Y:S01]  /*36f0*/  IMAD.MOV.U32 R30, RZ, RZ, R67 ;  /* 0x000000ffff1e7224 */ /* 0x000fe200078e0043 */
[----:B------:R-:W-:Y:S01]  /*3700*/  PRMT R152, R28, 0x7610, R152 ;  /* 0x000076101c987816 */ /* 0x000fe20000000098 */
[----:B------:R-:W-:Y:S02]  /*3710*/  IMAD.MOV.U32 R29, RZ, RZ, R71 ;  /* 0x000000ffff1d7224 */ /* 0x000fe400078e0047 */
[----:B------:R-:W-:Y:S01]  /*3720*/  IMAD.MOV.U32 R32, RZ, RZ, R74 ;  /* 0x000000ffff207224 */ /* 0x000fe200078e004a */
[----:B------:R-:W-:Y:S01]  /*3730*/  PRMT R150, R30, 0x5410, R31 ;  /* 0x000054101e967816 */ /* 0x000fe2000000001f */
[----:B------:R-:W-:Y:S01]  /*3740*/  IMAD.MOV.U32 R33, RZ, RZ, R75 ;  /* 0x000000ffff217224 */ /* 0x000fe200078e004b */
[----:B------:R-:W-:Y:S01]  /*3750*/  PRMT R154, R154, 0x5410, R29 ;  /* 0x000054109a9a7816 */ /* 0x000fe2000000001d */
[----:B------:R-:W-:Y:S06]  /*3760*/  @P4 BRA `(.L_x_451) ;  /* 0x00000000007c4947 */ /* 0x000fec0003800000 */
[----:B------:R-:W-:Y:S01]  /*3770*/  IADD3 R28, P0, P5, R98, R14, R102 ;  /* 0x0000000e621c7210 */ /* 0x000fe20007d1e066 */
[----:B------:R-:W-:Y:S01]  /*3780*/  ULDC.64 UR4, c[0x0][0x3e8] ;  /* 0x0000fa0000047ab9 */ /* 0x000fe20000000a00 */
[----:B------:R-:W-:Y:S01]  /*3790*/  ULDC.64 UR6, c[0x0][0x400] ;  /* 0x0001000000067ab9 */ /* 0x000fe20000000a00 */
[----:B------:R-:W-:Y:S02]  /*37a0*/  CS2R R56, SRZ ;  /* 0x0000000000387805 */ /* 0x000fe4000001ff00 */
[----:B------:R-:W-:Y:S02]  /*37b0*/  IADD3.X R31, R3, R11, R101, P0, P5 ;  /* 0x0000000b031f7210 */ /* 0x000fe400007ea465 */
[----:B------:R-:W-:Y:S02]  /*37c0*/  CS2R R58, SRZ ;  /* 0x00000000003a7805 */ /* 0x000fe4000001ff00 */
[----:B------:R-:W-:Y:S01]  /*37d0*/  IADD3 R29, P0, P5, R92, R12, R104 ;  /* 0x0000000c5c1d7210 */ /* 0x000fe20007d1e068 */
[----:B------:R-:W-:-:S03]  /*37e0*/  ULDC.64 UR8, c[0x0][0x208] ;  /* 0x0000820000087ab9 */ /* 0x000fc60000000a00 */
[----:B------:R-:W-:Y:S02]  /*37f0*/  IADD3.X R34, R5, R80, R103, P0, P5 ;  /* 0x0000005005227210 */ /* 0x000fe400007ea467 */
[----:B------:R-:W-:-:S04]  /*3800*/  LEA R30, P0, R28, UR4, 0x1 ;  /* 0x000000041c1e7c11 */ /* 0x000fc8000f8008ff */
[----:B------:R-:W-:Y:S02]  /*3810*/  LEA.HI.X R31, R28, UR5, R31, 0x1, P0 ;  /* 0x000000051c1f7c11 */ /* 0x000fe400080f0c1f */
[----:B------:R-:W-:-:S04]  /*3820*/  LEA R28, P0, R29, UR6, 0x1 ;  /* 0x000000061d1c7c11 */ /* 0x000fc8000f8008ff */
[----:B------:R-:W-:Y:S02]  /*3830*/  LEA.HI.X R29, R29, UR7, R34, 0x1, P0 ;  /* 0x000000071d1d7c11 */ /* 0x000fe400080f0c22 */
[----:B------:R-:W-:Y:S02]  /*3840*/  ISETP.GE.AND P0, PT, R216, R110, PT ;  /* 0x0000006ed800720c */ /* 0x000fe40003f06270 */
[----:B------:R-:W-:Y:S02]  /*3850*/  CS2R R52, SRZ ;  /* 0x0000000000347805 */ /* 0x000fe4000001ff00 */
[----:B------:R-:W-:-:S09]  /*3860*/  CS2R R54, SRZ ;  /* 0x0000000000367805 */ /* 0x000fd2000001ff00 */
[----:B------:R0:W5:Y:S04]  /*3870*/  @!P0 LDG.E.64 R56, desc[UR8][R30.64] ;  /* 0x000000081e388981 */ /* 0x000168000c1e1b00 */
[----:B------:R0:W5:Y:S01]  /*3880*/  @!P0 LDG.E.64 R58, desc[UR8][R28.64] ;  /* 0x000000081c3a8981 */ /* 0x000162000c1e1b00 */
        /* <DEDUP_REMOVED lines=10> */
[----:B------:R-:W-:-:S13]  /*3930*/  ISETP.GE.AND P0, PT, R222, R110, PT ;  /* 0x0000006ede00720c */ /* 0x000fda0003f06270 */
[----:B------:R0:W5:Y:S04]  /*3940*/  @!P0 LDG.E.64 R44, desc[UR8][R30.64+0xc0] ;  /* 0x0000c0081e2c8981 */ /* 0x000168000c1e1b00 */
[----:B------:R0:W5:Y:S02]  /*3950*/  @!P0 LDG.E.64 R46, desc[UR8][R28.64+0xc0] ;  /* 0x0000c0081c2e8981 */ /* 0x000164000c1e1b00 */
.L_x_451:
[----:B------:R-:W-:Y:S05]  /*3960*/  BSYNC B1 ;  /* 0x0000000000017941 */ /* 0x000fea0003800000 */
.L_x_450:
[----:B0----5:R-:W-:Y:S01]  /*3970*/  IMAD.MOV.U32 R29, RZ, RZ, R44 ;  /* 0x000000ffff1d7224 */ /* 0x021fe200078e002c */
[----:B------:R-:W-:Y:S01]  /*3980*/  BSSY B1, `(.L_x_452) ;  /* 0x0000044000017945 */ /* 0x000fe20003800000 */
[----:B------:R-:W-:Y:S01]  /*3990*/  IMAD.MOV.U32 R28, RZ, RZ, R45 ;  /* 0x000000ffff1c7224 */ /* 0x000fe200078e002d */
[----:B------:R-:W-:Y:S01]  /*39a0*/  PRMT R83, R32, 0x7610, R83 ;  /* 0x0000761020537816 */ /* 0x000fe20000000053 */
[----:B------:R-:W-:Y:S01]  /*39b0*/  VIADD R34, R224, 0x40 ;  /* 0x00000040e0227836 */ /* 0x000fe20000000000 */
[----:B------:R-:W-:Y:S01]  /*39c0*/  PRMT R118, R33, 0x7610, R118 ;  /* 0x0000761021767816 */ /* 0x000fe20000000076 */
[----:B------:R-:W-:Y:S01]  /*39d0*/  IMAD.MOV.U32 R31, RZ, RZ, R48 ;  /* 0x000000ffff1f7224 */ /* 0x000fe200078e0030 */
[----:B------:R-:W-:Y:S01]  /*39e0*/  PRMT R138, R29, 0x5410, R28 ;  /* 0x000054101d8a7816 */ /* 0x000fe2000000001c */
[----:B------:R-:W-:Y:S01]  /*39f0*/  IMAD.MOV.U32 R29, RZ, RZ, R52 ;  /* 0x000000ffff1d7224 */ /* 0x000fe200078e0034 */
[----:B------:R-:W-:Y:S01]  /*3a00*/  ISETP.GE.AND P5, PT, R34, R85, PT ;  /* 0x000000552200720c */ /* 0x000fe20003fa6270 */
        /* <DEDUP_REMOVED lines=11> */
[----:B------:R-:W-:Y:S01]  /*3ac0*/  CS2R R38, SRZ ;  /* 0x0000000000267805 */ /* 0x000fe2000001ff00 */
[----:B------:R-:W-:Y:S01]  /*3ad0*/  IMAD.MOV.U32 R30, RZ, RZ, R57 ;  /* 0x000000ffff1e7224 */ /* 0x000fe200078e0039 */
[----:B------:R-:W-:Y:S01]  /*3ae0*/  PRMT R139, R29, 0x5410, R28 ;  /* 0x000054101d8b7816 */ /* 0x000fe2000000001c */
[----:B------:R-:W-:Y:S01]  /*3af0*/  IMAD.MOV.U32 R29, RZ, RZ, R54 ;  /* 0x000000ffff1d7224 */ /* 0x000fe200078e0036 */
[----:B------:R-:W-:-:S02]  /*3b00*/  MOV R28, R55 ;  /* 0x00000037001c7202 */ /* 0x000fc40000000f00 */
[----:B------:R-:W-:Y:S02]  /*3b10*/  CS2R R42, SRZ ;  /* 0x00000000002a7805 */ /* 0x000fe4000001ff00 */
[----:B------:R-:W-:Y:S01]  /*3b20*/  PRMT R146, R31, 0x5410, R30 ;  /* 0x000054101f927816 */ /* 0x000fe2000000001e */
[----:B------:R-:W-:Y:S01]  /*3b30*/  IMAD.MOV.U32 R31, RZ, RZ, R50 ;  /* 0x000000ffff1f7224 */ /* 0x000fe200078e0032 */
[----:B------:R-:W-:Y:S01]  /*3b40*/  PRMT R145, R29, 0x5410, R28 ;  /* 0x000054101d917816 */ /* 0x000fe2000000001c */
[----:B------:R-:W-:Y:S02]  /*3b50*/  IMAD.MOV.U32 R30, RZ, RZ, R51 ;  /* 0x000000ffff1e7224 */ /* 0x000fe400078e0033 */
[----:B------:R-:W-:Y:S02]  /*3b60*/  IMAD.MOV.U32 R29, RZ, RZ, R58 ;  /* 0x000000ffff1d7224 */ /* 0x000fe400078e003a */
[----:B------:R-:W-:Y:S01]  /*3b70*/  IMAD.MOV.U32 R28, RZ, RZ, R59 ;  /* 0x000000ffff1c7224 */ /* 0x000fe200078e003b */
[----:B------:R-:W-:-:S02]  /*3b80*/  PRMT R143, R31, 0x5410, R30 ;  /* 0x000054101f8f7816 */ /* 0x000fc4000000001e */
[----:B------:R-:W-:Y:S02]  /*3b90*/  CS2R R30, SRZ ;  /* 0x00000000001e7805 */ /* 0x000fe4000001ff00 */
[----:B------:R-:W-:Y:S02]  /*3ba0*/  PRMT R147, R29, 0x5410, R28 ;  /* 0x000054101d937816 */ /* 0x000fe4000000001c */
[----:B------:R-:W-:Y:S01]  /*3bb0*/  CS2R R28, SRZ ;  /* 0x00000000001c7805 */ /* 0x000fe2000001ff00 */
[----:B------:R-:W-:Y:S06]  /*3bc0*/  @P5 BRA `(.L_x_453) ;  /* 0x00000000007c5947 */ /* 0x000fec0003800000 */
[----:B------:R-:W-:Y:S01]  /*3bd0*/  IADD3 R15, P0, P6, R98, R106, R14 ;  /* 0x0000006a620f7210 */ /* 0x000fe20007e1e00e */
[----:B------:R-:W-:Y:S01]  /*3be0*/  ULDC.64 UR4, c[0x0][0x3e8] ;  /* 0x0000fa0000047ab9 */ /* 0x000fe20000000a00 */
[----:B------:R-:W-:Y:S02]  /*3bf0*/  CS2R R40, SRZ ;  /* 0x0000000000287805 */ /* 0x000fe4000001ff00 */
[----:B------:R-:W-:Y:S02]  /*3c00*/  CS2R R42, SRZ ;  /* 0x00000000002a7805 */ /* 0x000fe4000001ff00 */
[----:B------:R-:W-:Y:S01]  /*3c10*/  IADD3.X R11, R3, R105, R11, P0, P6 ;  /* 0x00000069030b7210 */ /* 0x000fe200007ec40b */
[----:B------:R-:W-:Y:S01]  /*3c20*/  ULDC.64 UR6, c[0x0][0x208] ;  /* 0x0000820000067ab9 */ /* 0x000fe20000000a00 */
[----:B------:R-:W-:-:S04]  /*3c30*/  IADD3 R13, P0, P6, R92, R108, R12 ;  /* 0x0000006c5c0d7210 */ /* 0x000fc80007e1e00c */
[----:B------:R-:W-:Y:S02]  /*3c40*/  IADD3.X R80, R5, R107, R80, P0, P6 ;  /* 0x0000006b05507210 */ /* 0x000fe400007ec450 */
[----:B------:R-:W-:-:S04]  /*3c50*/  LEA R14, P0, R15, UR4, 0x1 ;  /* 0x000000040f0e7c11 */ /* 0x000fc8000f8008ff */
[----:B------:R-:W-:Y:S01]  /*3c60*/  LEA.HI.X R15, R15, UR5, R11, 0x1, P0 ;  /* 0x000000050f0f7c11 */ /* 0x000fe200080f0c0b */
[----:B------:R-:W-:Y:S02]  /*3c70*/  ULDC.64 UR4, c[0x0][0x400] ;  /* 0x0001000000047ab9 */ /* 0x000fe40000000a00 */
        /* <DEDUP_REMOVED lines=20> */
.L_x_453:
[----:B------:R-:W-:Y:S05]  /*3dc0*/  BSYNC B1 ;  /* 0x0000000000017941 */ /* 0x000fea0003800000 */
.L_x_452:
[----:B0----5:R-:W-:Y:S01]  /*3dd0*/  IMAD.MOV.U32 R12, RZ, RZ, R28 ;  /* 0x000000ffff0c7224 */ /* 0x021fe200078e001c */
[----:B------:R-:W-:Y:S01]  /*3de0*/  ULOP3.LUT UR4, UR60, 0x1, URZ, 0xfc, !UPT ;  /* 0x000000013c047892 */ /* 0x000fe2000f8efc3f */
[----:B------:R-:W-:-:S03]  /*3df0*/  IMAD.MOV.U32 R11, RZ, RZ, R29 ;  /* 0x000000ffff0b7224 */ /* 0x000fc600078e001d */
[----:B------:R-:W-:Y:S02]  /*3e00*/  UISETP.NE.AND UP0, UPT, UR4, 0x3, UPT ;  /* 0x000000030400788c */ /* 0x000fe4000bf05270 */
[----:B------:R-:W-:Y:S01]  /*3e10*/  PRMT R128, R12, 0x5410, R11 ;  /* 0x000054100c807816 */ /* 0x000fe2000000000b */
[----:B------:R-:W-:Y:S02]  /*3e20*/  IMAD.MOV.U32 R12, RZ, RZ, R32 ;  /* 0x000000ffff0c7224 */ /* 0x000fe400078e0020 */
[----:B------:R-:W-:Y:S01]  /*3e30*/  IMAD.MOV.U32 R11, RZ, RZ, R33 ;  /* 0x000000ffff0b7224 */ /* 0x000fe200078e0021 */
[----:B------:R-:W-:-:S04]  /*3e40*/  PLOP3.LUT P0, PT, PT, PT, UP0, 0x80, 0x0 ;  /* 0x000000000000781c */ /* 0x000fc80003f0f008 */
[----:B------:R-:W-:Y:S01]  /*3e50*/  PRMT R134, R12, 0x5410, R11 ;  /* 0x000054100c867816 */ /* 0x000fe2000000000b */
[----:B------:R-:W-:Y:S02]  /*3e60*/  IMAD.MOV.U32 R12, RZ, RZ, R36 ;  /* 0x000000ffff0c7224 */ /* 0x000fe400078e0024 */
[----:B------:R-:W-:-:S05]  /*3e70*/  IMAD.MOV.U32 R11, RZ, RZ, R37 ;  /* 0x000000ffff0b7224 */ /* 0x000fca00078e0025 */
[----:B------:R-:W-:Y:S01]  /*3e80*/  PRMT R136, R12, 0x5410, R11 ;  /* 0x000054100c887816 */ /* 0x000fe2000000000b */
[----:B------:R-:W-:Y:S02]  /*3e90*/  IMAD.MOV.U32 R12, RZ, RZ, R40 ;  /* 0x000000ffff0c7224 */ /* 0x000fe400078e0028 */
[----:B------:R-:W-:-:S05]  /*3ea0*/  IMAD.MOV.U32 R11, RZ, RZ, R41 ;  /* 0x000000ffff0b7224 */ /* 0x000fca00078e0029 */
[----:B------:R-:W-:Y:S01]  /*3eb0*/  PRMT R140, R12, 0x5410, R11 ;  /* 0x000054100c8c7816 */ /* 0x000fe2000000000b */
[----:B------:R-:W-:Y:S02]  /*3ec0*/  IMAD.MOV.U32 R12, RZ, RZ, R30 ;  /* 0x000000ffff0c7224 */ /* 0x000fe400078e001e */
[----:B------:R-:W-:-:S05]  /*3ed0*/  IMAD.MOV.U32 R11, RZ, RZ, R31 ;  /* 0x000000ffff0b7224 */ /* 0x000fca00078e001f */
[----:B------:R-:W-:Y:S01]  /*3ee0*/  PRMT R132, R12, 0x5410, R11 ;  /* 0x000054100c847816 */ /* 0x000fe2000000000b */
        /* <DEDUP_REMOVED lines=12> */
[----:B------:R-:W-:Y:S06]  /*3fb0*/  @!P0 BRA `(.L_x_454) ;  /* 0x0000000000048947 */ /* 0x000fec0003800000 */
[----:B------:R-:W-:Y:S01]  /*3fc0*/  BPT.TRAP 0x1 ;  /* 0x000000040000795c */ /* 0x000fe20000300000 */
.L_x_454:
[----:B------:R-:W-:Y:S01]  /*3fd0*/  IMAD R86, R213, 0x8, R23 ;  /* 0x00000008d5567824 */ /* 0x000fe200078e0217 */
[----:B------:R-:W-:Y:S01]  /*3fe0*/  SHF.L.U32 R87, R225, 0x1f, RZ ;  /* 0x0000001fe1577819 */ /* 0x000fe200000006ff */
[----:B------:R-:W-:Y:S03]  /*3ff0*/  BSSY B1, `(.L_x_455) ;  /* 0x0000003000017945 */ /* 0x000fe60003800000 */
[----:B------:R-:W0:Y:S02]  /*4000*/  SYNCS.PHASECHK.TRANS64.TRYWAIT P6, [R86+URZ+0x38890], R87 ;  /* 0x03889057560075a7 */ /* 0x000e2400080c017f */
[----:B0-----:R-:W-:Y:S05]  /*4010*/  @!P6 BRA `(.L_x_456) ;  /* 0x000002740004e947 */ /* 0x001fea0003800000 */
.L_x_810:
[----:B------:R-:W-:Y:S05]  /*4020*/  BSYNC B1 ;  /* 0x0000000000017941 */ /* 0x000fea0003800000 */
.L_x_455:
[----:B------:R-:W-:-:S03]  /*4030*/  UMOV UR4, 0xffffffff ;  /* 0xffffffff00047882 */ /* 0x000fc60000000000 */
[----:B------:R-:W-:Y:S05]  /*4040*/  BRA.DIV UR4, `(.L_x_457) ;  /* 0x00000276040c7947 */ /* 0x000fea000b800000 */
[----:B------:R1:W2:Y:S04]  /*4050*/  SHFL.IDX PT, R80, R116, RZ, 0x181f ;  /* 0x00181fff74507589 */ /* 0x0002a800000e0000 */
[----:B------:R1:W3:Y:S02]  /*4060*/  SHFL.IDX PT, R11, R117, RZ, 0x181f ;  /* 0x00181fff750b7589 */ /* 0x0002e400000e0000 */
.L_x_814:
[----:B------:R-:W-:Y:S04]  /*4070*/  BSSY B1, `(.L_x_458) ;  /* 0x00000ee000017945 */ /* 0x000fe80003800000 */
[----:B------:R-:W-:Y:S05]  /*4080*/  @P3 BRA `(.L_x_459) ;  /* 0x0000000c00b03947 */ /* 0x000fea0003800000 */
[----:B------:R-:W-:Y:S01]  /*4090*/  ISETP.NE.AND P3, PT, R0, RZ, PT ;  /* 0x000000ff0000720c */ /* 0x000fe20003f65270 */
[----:B------:R-:W-:-:S12]  /*40a0*/  BSSY B2, `(.L_x_460) ;  /* 0x0000038000027945 */ /* 0x000fd80003800000 */
[----:B------:R-:W-:Y:S05]  /*40b0*/  @!P3 BRA `(.L_x_461) ;  /* 0x0000000000d8b947 */ /* 0x000fea0003800000 */
[----:B------:R4:W0:Y:S01]  /*40c0*/  LDS.128 R12, [R78+0x24400] ;  /* 0x024400004e0c7984 */ /* 0x0008220000000c00 */
[----:B------:R-:W-:Y:S01]  /*40d0*/  ISETP.GE.AND P3, PT, R216, R110, PT ;  /* 0x0000006ed800720c */ /* 0x000fe20003f66270 */
[----:B------:R-:W-:-:S12]  /*40e0*/  BSSY B3, `(.L_x_462) ;  /* 0x000002f000037945 */ /* 0x000fd80003800000 */
[----:B----4-:R-:W-:Y:S05]  /*40f0*/  @P3 BRA `(.L_x_463) ;  /* 0x0000000000b43947 */ /* 0x010fea0003800000 */
[--C-:B------:R-:W-:Y:S02]  /*4100*/  SHF.R.U64 R72, R72, 0x10, R73.reuse ;  /* 0x0000001048487819 */ /* 0x100fe40000001249 */
[----:B------:R-:W-:Y:S02]  /*4110*/  SHF.R.U32.HI R81, RZ, 0x10, R73 ;  /* 0x00000010ff517819 */ /* 0x000fe40000011649 */
[--C-:B------:R-:W-:Y:S02]  /*4120*/  SHF.R.U64 R73, R74, 0x10, R75.reuse ;  /* 0x000000104a497819 */ /* 0x100fe4000000124b */
[----:B------:R-:W-:Y:S02]  /*4130*/  SHF.R.U32.HI R75, RZ, 0x10, R75 ;  /* 0x00000010ff4b7819 */ /* 0x000fe4000001164b */
[----:B------:R-:W-:Y:S01]  /*4140*/  PRMT R73, R83, 0x5410, R73 ;  /* 0x0000541053497816 */ /* 0x000fe20000000049 */
[----:B0-----:R-:W-:Y:S01]  /*4150*/  IMAD.U32 R83, R13, 0x10000, RZ ;  /* 0x000100000d537824 */ /* 0x001fe200078e00ff */
[----:B------:R-:W-:-:S02]  /*4160*/  PRMT R72, R82, 0x5432, R72 ;  /* 0x0000543252487816 */ /* 0x000fc40000000048 */
[----:B------:R-:W-:Y:S02]  /*4170*/  PRMT R74, R82, 0x5410, R81 ;  /* 0x00005410524a7816 */ /* 0x000fe40000000051 */
[----:B------:R-:W-:Y:S02]  /*4180*/  PRMT R81, R118, 0x5410, R75 ;  /* 0x0000541076517816 */ /* 0x000fe4000000004b */
[----:B------:R-:W-:Y:S01]  /*4190*/  LOP3.LUT R75, R13, 0xffff0000, RZ, 0xc0, !PT ;  /* 0xffff00000d4b7812 */ /* 0x000fe200078ec0ff */
[----:B------:R-:W-:Y:S01]  /*41a0*/  IMAD.U32 R119, R74, 0x10000, RZ ;  /* 0x000100004a777824 */ /* 0x000fe200078e00ff */
[C---:B------:R-:W-:Y:S01]  /*41b0*/  LOP3.LUT R82, R73.reuse, 0xffff0000, RZ, 0xc0, !PT ;  /* 0xffff000049527812 */ /* 0x040fe200078ec0ff */
[----:B------:R-:W-:Y:S01]  /*41c0*/  IMAD.U32 R73, R73, 0x10000, RZ ;  /* 0x0001000049497824 */ /* 0x000fe200078e00ff */
[C---:B------:R-:W-:Y:S01]  /*41d0*/  LOP3.LUT R118, R72.reuse, 0xffff0000, RZ, 0xc0, !PT ;  /* 0xffff000048767812 */ /* 0x040fe200078ec0ff */
[----:B------:R-:W-:Y:S01]  /*41e0*/  IMAD.U32 R72, R72, 0x10000, RZ ;  /* 0x0001000048487824 */ /* 0x000fe200078e00ff */
[----:B------:R-:W-:Y:S01]  /*41f0*/  LOP3.LUT R74, R74, 0xffff0000, RZ, 0xc0, !PT ;  /* 0xffff00004a4a7812 */ /* 0x000fe200078ec0ff */
[----:B------:R-:W-:-:S02]  /*4200*/  FMUL.FTZ R13, R75, R82 ;  /* 0x000000524b0d7220 */ /* 0x000fc40000410000 */
[-C--:B------:R-:W-:Y:S02]  /*4210*/  FMUL.FTZ R75, R75, R118.reuse ;  /* 0x000000764b4b7220 */ /* 0x080fe40000410000 */
[C---:B------:R-:W-:Y:S01]  /*4220*/  FFMA.FTZ R13, R83.reuse, R118, -R13 ;  /* 0x00000076530d7223 */ /* 0x040fe2000001080d */
[C---:B------:R-:W-:Y:S01]  /*4230*/  LOP3.LUT R118, R14.reuse, 0xffff0000, RZ, 0xc0, !PT ;  /* 0xffff00000e767812 */ /* 0x040fe200078ec0ff */
[----:B------:R-:W-:Y:S01]  /*4240*/  FFMA.FTZ R75, R83, R82, R75 ;  /* 0x00000052534b7223 */ /* 0x000fe2000001004b */
[C---:B------:R-:W-:Y:S01]  /*4250*/  IMAD.U32 R82, R81.reuse, 0x10000, RZ ;  /* 0x0001000051527824 */ /* 0x040fe200078e00ff */
[----:B------:R-:W-:Y:S01]  /*4260*/  LOP3.LUT R81, R81, 0xffff0000, RZ, 0xc0, !PT ;  /* 0xffff000051517812 */ /* 0x000fe200078ec0ff */
[----:B------:R-:W-:Y:S02]  /*4270*/  IMAD.U32 R83, R14, 0x10000, RZ ;  /* 0x000100000e537824 */ /* 0x000fe400078e00ff */
[C---:B------:R-:W-:Y:S01]  /*4280*/  FMUL.FTZ R14, R118.reuse, R82 ;  /* 0x00000052760e7220 */ /* 0x040fe20000410000 */
[----:B------:R-:W-:Y:S01]  /*4290*/  FMUL.FTZ R118, R118, R119 ;  /* 0x0000007776767220 */ /* 0x000fe20000410000 */
[----:B------:R-:W-:-:S02]  /*42a0*/  F2FP.BF16.F32.PACK_AB R13, R75, R13 ;  /* 0x0000000d4b0d723e */ /* 0x000fc400000010ff */
[C---:B------:R-:W-:Y:S01]  /*42b0*/  FFMA.FTZ R14, R83.reuse, R119, -R14 ;  /* 0x00000077530e7223 */ /* 0x040fe2000001080e */
[----:B------:R-:W-:Y:S01]  /*42c0*/  FFMA.FTZ R82, R83, R82, R118 ;  /* 0x0000005253527223 */ /* 0x000fe20000010076 */
[C---:B------:R-:W-:Y:S02]  /*42d0*/  LOP3.LUT R83, R15.reuse, 0xffff0000, RZ, 0xc0, !PT ;  /* 0xffff00000f537812 */ /* 0x040fe400078ec0ff */
[----:B------:R-:W-:Y:S02]  /*42e0*/  SHF.L.U32 R118, R15, 0x10, RZ ;  /* 0x000000100f767819 */ /* 0x000fe400000006ff */
[----:B------:R-:W-:Y:S01]  /*42f0*/  F2FP.BF16.F32.PACK_AB R14, R82, R14 ;  /* 0x0000000e520e723e */ /* 0x000fe200000010ff */
[----:B------:R-:W-:-:S04]  /*4300*/  FMUL.FTZ R15, R83, R81 ;  /* 0x00000051530f7220 */ /* 0x000fc80000410000 */
[-C--:B------:R-:W-:Y:S01]  /*4310*/  FFMA.FTZ R15, R118, R74.reuse, -R15 ;  /* 0x0000004a760f7223 */ /* 0x080fe2000001080f */
[----:B------:R-:W-:-:S04]  /*4320*/  FMUL.FTZ R74, R83, R74 ;  /* 0x0000004a534a7220 */ /* 0x000fc80000410000 */
[----:B------:R-:W-:Y:S01]  /*4330*/  FFMA.FTZ R81, R118, R81, R74 ;  /* 0x0000005176517223 */ /* 0x000fe2000001004a */
[C---:B------:R-:W-:Y:S01]  /*4340*/  LOP3.LUT R74, R12.reuse, 0xffff0000, RZ, 0xc0, !PT ;  /* 0xffff00000c4a7812 */ /* 0x040fe200078ec0ff */
[----:B------:R-:W-:-:S03]  /*4350*/  IMAD.U32 R12, R12, 0x10000, RZ ;  /* 0x000100000c0c7824 */ /* 0x000fc600078e00ff */
[----:B------:R-:W-:Y:S01]  /*4360*/  F2FP.BF16.F32.PACK_AB R15, R81, R15 ;  /* 0x0000000f510f723e */ /* 0x000fe200000010ff */
[C---:B------:R-:W-:Y:S01]  /*4370*/  FMUL.FTZ R83, R74.reuse, R73 ;  /* 0x000000494a537220 */ /* 0x040fe20000410000 */
[----:B------:R-:W-:-:S03]  /*4380*/  FMUL.FTZ R74, R74, R72 ;  /* 0x000000484a4a7220 */ /* 0x000fc60000410000 */
[C---:B------:R-:W-:Y:S01]  /*4390*/  FFMA.FTZ R83, R12.reuse, R72, -R83 ;  /* 0x000000480c537223 */ /* 0x040fe20000010853 */
[----:B------:R-:W-:-:S05]  /*43a0*/  FFMA.FTZ R74, R12, R73, R74 ;  /* 0x000000490c4a7223 */ /* 0x000fca000001004a */
[----:B------:R-:W-:-:S05]  /*43b0*/  F2FP.BF16.F32.PACK_AB R74, R74, R83 ;  /* 0x000000534a4a723e */ /* 0x000fca00000010ff */
[----:B------:R-:W-:-:S07]  /*43c0*/  IMAD.MOV.U32 R12, RZ, RZ, R74 ;  /* 0x000000ffff0c7224 */ /* 0x000fce00078e004a */
.L_x_463:
[----:B------:R-:W-:Y:S05]  /*43d0*/  BSYNC B3 ;  /* 0x0000000000037941 */ /* 0x000fea0003800000 */
.L_x_462:
[----:B---3--:R-:W-:Y:S01]  /*43e0*/  LEA R72, P3, R16, R11, 0x1 ;  /* 0x0000000b10487211 */ /* 0x008fe200078608ff */
[----:B------:R-:W-:-:S03]  /*43f0*/  ULDC.64 UR4, c[0x0][0x208] ;  /* 0x0000820000047ab9 */ /* 0x000fc60000000a00 */
[----:B--2---:R-:W-:-:S05]  /*4400*/  LEA.HI.X R73, R16, R80, R17, 0x1, P3 ;  /* 0x0000005010497211 */ /* 0x004fca00018f0c11 */
[----:B0-----:R4:W-:Y:S04]  /*4410*/  ST.E.128 desc[UR4][R72.64], R12 ;  /* 0x0000000c48007985 */ /* 0x0019e8000c101d04 */
.L_x_461:
[----:B------:R-:W-:Y:S05]  /*4420*/  BSYNC B2 ;  /* 0x0000000000027941 */ /* 0x000fea0003800000 */
.L_x_460:
[----:B------:R-:W-:Y:S01]  /*4430*/  ISETP.NE.AND P3, PT, R20, RZ, PT ;  /* 0x000000ff1400720c */ /* 0x000fe20003f65270 */
[----:B------:R-:W-:-:S12]  /*4440*/  BSSY B2, `(.L_x_464) ;  /* 0x000003a000027945 */ /* 0x000fd80003800000 */
[----:B------:R-:W-:Y:S05]  /*4450*/  @!P3 BRA `(.L_x_465) ;  /* 0x0000000000e0b947 */ /* 0x000fea0003800000 */
[----:B----4-:R4:W0:Y:S01]  /*4460*/  LDS.128 R12, [R78+0x26c00] ;  /* 0x026c00004e0c7984 */ /* 0x0108220000000c00 */
[----:B------:R-:W-:Y:S01]  /*4470*/  ISETP.GE.AND P3, PT, R221, R110, PT ;  /* 0x0000006edd00720c */ /* 0x000fe20003f66270 */
[----:B------:R-:W-:-:S12]  /*4480*/  BSSY B3, `(.L_x_466) ;  /* 0x0000031000037945 */ /* 0x000fd80003800000 */
[----:B----4-:R-:W-:Y:S05]  /*4490*/  @P3 BRA `(.L_x_467) ;  /* 0x0000000000bc3947 */ /* 0x010fea0003800000 */
[--C-:B------:R-:W-:Y:S01]  /*44a0*/  SHF.R.U64 R68, R68, 0x10, R69.reuse ;  /* 0x0000001044447819 */ /* 0x100fe20000001245 */
[----:B0-----:R-:W-:Y:S01]  /*44b0*/  IMAD.U32 R73, R13, 0x10000, RZ ;  /* 0x000100000d497824 */ /* 0x001fe200078e00ff */
[----:B------:R-:W-:Y:S02]  /*44c0*/  SHF.R.U32.HI R72, RZ, 0x10, R69 ;  /* 0x00000010ff487819 */ /* 0x000fe40000011645 */
[--C-:B------:R-:W-:Y:S02]  /*44d0*/  SHF.R.U64 R69, R70, 0x10, R71.reuse ;  /* 0x0000001046457819 */ /* 0x100fe40000001247 */
[----:B------:R-:W-:Y:S02]  /*44e0*/  SHF.R.U32.HI R70, RZ, 0x10, R71 ;  /* 0x00000010ff467819 */ /* 0x000fe40000011647 */
[C---:B------:R-:W-:Y:S02]  /*44f0*/  PRMT R71, R152.reuse, 0x5410, R69 ;  /* 0x0000541098477816 */ /* 0x040fe40000000045 */
[----:B------:R-:W-:-:S02]  /*4500*/  PRMT R68, R152, 0x5432, R68 ;  /* 0x0000543298447816 */ /* 0x000fc40000000044 */
[----:B------:R-:W-:Y:S02]  /*4510*/  LOP3.LUT R75, R13, 0xffff0000, RZ, 0xc0, !PT ;  /* 0xffff00000d4b7812 */ /* 0x000fe400078ec0ff */
[C---:B------:R-:W-:Y:S01]  /*4520*/  LOP3.LUT R74, R71.reuse, 0xffff0000, RZ, 0xc0, !PT ;  /* 0xffff0000474a7812 */ /* 0x040fe200078ec0ff */
[----:B------:R-:W-:Y:S01]  /*4530*/  IMAD.U32 R71, R71, 0x10000, RZ ;  /* 0x0001000047477824 */ /* 0x000fe200078e00ff */
[----:B------:R-:W-:Y:S02]  /*4540*/  PRMT R69, R154, 0x5432, R70 ;  /* 0x000054329a457816 */ /* 0x000fe40000000046 */
[C---:B------:R-:W-:Y:S01]  /*4550*/  LOP3.LUT R13, R68.reuse, 0xffff0000, RZ, 0xc0, !PT ;  /* 0xffff0000440d7812 */ /* 0x040fe200078ec0ff */
[----:B------:R-:W-:Y:S01]  /*4560*/  FMUL.FTZ R70, R75, R74 ;  /* 0x0000004a4b467220 */ /* 0x000fe20000410000 */
[----:B------:R-:W-:Y:S01]  /*4570*/  PRMT R72, R153, 0x5432, R72 ;  /* 0x0000543299487816 */ /* 0x000fe20000000048 */
[----:B------:R-:W-:Y:S02]  /*4580*/  IMAD.U32 R68, R68, 0x10000, RZ ;  /* 0x0001000044447824 */ /* 0x000fe400078e00ff */
[-C--:B------:R-:W-:Y:S01]  /*4590*/  FFMA.FTZ R70, R73, R13.reuse, -R70 ;  /* 0x0000000d49467223 */ /* 0x080fe20000010846 */
[----:B------:R-:W-:Y:S01]  /*45a0*/  FMUL.FTZ R13, R75, R13 ;  /* 0x0000000d4b0d7220 */ /* 0x000fe20000410000 */
[C---:B------:R-:W-:Y:S01]  /*45b0*/  IMAD.U32 R75, R72.reuse, 0x10000, RZ ;  /* 0x00010000484b7824 */ /* 0x040fe200078e00ff */
[----:B------:R-:W-:-:S02]  /*45c0*/  LOP3.LUT R72, R72, 0xffff0000, RZ, 0xc0, !PT ;  /* 0xffff000048487812 */ /* 0x000fc400078ec0ff */
[----:B------:R-:W-:Y:S01]  /*45d0*/  FFMA.FTZ R13, R73, R74, R13 ;  /* 0x0000004a490d7223 */ /* 0x000fe2000001000d */
[C---:B------:R-:W-:Y:S01]  /*45e0*/  LOP3.LUT R74, R14.reuse, 0xffff0000, RZ, 0xc0, !PT ;  /* 0xffff00000e4a7812 */ /* 0x040fe200078ec0ff */
[C---:B------:R-:W-:Y:S01]  /*45f0*/  IMAD.U32 R73, R69.reuse, 0x10000, RZ ;  /* 0x0001000045497824 */ /* 0x040fe200078e00ff */
[----:B------:R-:W-:Y:S01]  /*4600*/  LOP3.LUT R69, R69, 0xffff0000, RZ, 0xc0, !PT ;  /* 0xffff000045457812 */ /* 0x000fe200078ec0ff */
[----:B------:R-:W-:Y:S01]  /*4610*/  IMAD.U32 R14, R14, 0x10000, RZ ;  /* 0x000100000e0e7824 */ /* 0x000fe200078e00ff */
[----:B------:R-:W-:Y:S01]  /*4620*/  F2FP.BF16.F32.PACK_AB R13, R13, R70 ;  /* 0x000000460d0d723e */ /* 0x000fe200000010ff */
[C---:B------:R-:W-:Y:S01]  /*4630*/  FMUL.FTZ R81, R74.reuse, R73 ;  /* 0x000000494a517220 */ /* 0x040fe20000410000 */
[----:B------:R-:W-:-:S03]  /*4640*/  FMUL.FTZ R74, R74, R75 ;  /* 0x0000004b4a4a7220 */ /* 0x000fc60000410000 */
[C---:B------:R-:W-:Y:S01]  /*4650*/  FFMA.FTZ R81, R14.reuse, R75, -R81 ;  /* 0x0000004b0e517223 */ /* 0x040fe20000010851 */
[----:B------:R-:W-:Y:S01]  /*4660*/  FFMA.FTZ R74, R14, R73, R74 ;  /* 0x000000490e4a7223 */ /* 0x000fe2000001004a */
[C---:B------:R-:W-:Y:S01]  /*4670*/  LOP3.LUT R14, R15.reuse, 0xffff0000, RZ, 0xc0, !PT ;  /* 0xffff00000f0e7812 */ /* 0x040fe200078ec0ff */
[----:B------:R-:W-:-:S03]  /*4680*/  IMAD.U32 R15, R15, 0x10000, RZ ;  /* 0x000100000f0f7824 */ /* 0x000fc600078e00ff */
        /* <DEDUP_REMOVED lines=12> */
[----:B------:R-:W-:Y:S01]  /*4750*/  F2FP.BF16.F32.PACK_AB R69, R15, R69 ;  /* 0x000000450f45723e */ /* 0x000fe200000010ff */
[----:B------:R-:W-:Y:S02]  /*4760*/  IMAD.MOV.U32 R15, RZ, RZ, R14 ;  /* 0x000000ffff0f7224 */ /* 0x000fe400078e000e */
[----:B------:R-:W-:Y:S02]  /*4770*/  IMAD.MOV.U32 R14, RZ, RZ, R74 ;  /* 0x000000ffff0e7224 */ /* 0x000fe400078e004a */
[----:B------:R-:W-:-:S07]  /*4780*/  IMAD.MOV.U32 R12, RZ, RZ, R69 ;  /* 0x000000ffff0c7224 */ /* 0x000fce00078e0045 */
.L_x_467:
[----:B------:R-:W-:Y:S05]  /*4790*/  BSYNC B3 ;  /* 0x0000000000037941 */ /* 0x000fea0003800000 */
.L_x_466:
[----:B---3--:R-:W-:Y:S01]  /*47a0*/  LEA R68, P3, R212, R11, 0x1 ;  /* 0x0000000bd4447211 */ /* 0x008fe200078608ff */
[----:B------:R-:W-:-:S03]  /*47b0*/  ULDC.64 UR4, c[0x0][0x208] ;  /* 0x0000820000047ab9 */ /* 0x000fc60000000a00 */
[----:B--2---:R-:W-:-:S05]  /*47c0*/  LEA.HI.X R69, R212, R80, R215, 0x1, P3 ;  /* 0x00000050d4457211 */ /* 0x004fca00018f0cd7 */
[----:B0-----:R0:W-:Y:S04]  /*47d0*/  ST.E.128 desc[UR4][R68.64], R12 ;  /* 0x0000000c44007985 */ /* 0x0011e8000c101d04 */
.L_x_465:
[----:B------:R-:W-:Y:S05]  /*47e0*/  BSYNC B2 ;  /* 0x0000000000027941 */ /* 0x000fea0003800000 */
.L_x_464:
[----:B------:R-:W-:Y:S01]  /*47f0*/  ISETP.NE.AND P3, PT, R21, RZ, PT ;  /* 0x000000ff1500720c */ /* 0x000fe20003f65270 */
[----:B------:R-:W-:-:S12]  /*4800*/  BSSY B2, `(.L_x_468) ;  /* 0x000003a000027945 */ /* 0x000fd80003800000 */
[----:B------:R-:W-:Y:S05]  /*4810*/  @!P3 BRA `(.L_x_469) ;  /* 0x0000000000e0b947 */ /* 0x000fea0003800000 */
[----:B0---4-:R0:W4:Y:S01]  /*4820*/  LDS.128 R12, [R78+0x29400] ;  /* 0x029400004e0c7984 */ /* 0x0111220000000c00 */
[----:B------:R-:W-:Y:S01]  /*4830*/  ISETP.GE.AND P3, PT, R220, R110, PT ;  /* 0x0000006edc00720c */ /* 0x000fe20003f66270 */
[----:B------:R-:W-:-:S12]  /*4840*/  BSSY B3, `(.L_x_470) ;  /* 0x0000031000037945 */ /* 0x000fd80003800000 */
[----:B0-----:R-:W-:Y:S05]  /*4850*/  @P3 BRA `(.L_x_471) ;  /* 0x0000000000bc3947 */ /* 0x001fea0003800000 */
[--C-:B------:R-:W-:Y:S01]  /*4860*/  SHF.R.U64 R64, R64, 0x10, R65.reuse ;  /* 0x0000001040407819 */ /* 0x100fe20000001241 */
[----:B----4-:R-:W-:Y:S01]  /*4870*/  IMAD.U32 R69, R13, 0x10000, RZ ;  /* 0x000100000d457824 */ /* 0x010fe200078e00ff */
[----:B------:R-:W-:Y:S02]  /*4880*/  SHF.R.U32.HI R68, RZ, 0x10, R65 ;  /* 0x00000010ff447819 */ /* 0x000fe40000011641 */
[--C-:B------:R-:W-:Y:S02]  /*4890*/  SHF.R.U64 R65, R66, 0x10, R67.reuse ;  /* 0x0000001042417819 */ /* 0x100fe40000001243 */
[----:B------:R-:W-:Y:S02]  /*48a0*/  SHF.R.U32.HI R66, RZ, 0x10, R67 ;  /* 0x00000010ff427819 */ /* 0x000fe40000011643 */
[----:B------:R-:W-:Y:S02]  /*48b0*/  PRMT R67, R150, 0x5432, R65 ;  /* 0x0000543296437816 */ /* 0x000fe40000000041 */
        /* <DEDUP_REMOVED lines=38> */
[----:B------:R-:W-:Y:S01]  /*4b20*/  IMAD.MOV.U32 R15, RZ, RZ, R14 ;  /* 0x000000ffff0f7224 */ /* 0x000fe200078e000e */
[----:B------:R-:W-:-:S03]  /*4b30*/  MOV R14, R70 ;  /* 0x00000046000e7202 */ /* 0x000fc60000000f00 */
[----:B------:R-:W-:-:S07]  /*4b40*/  IMAD.MOV.U32 R12, RZ, RZ, R65 ;  /* 0x000000ffff0c7224 */ /* 0x000fce00078e0041 */
.L_x_471:
[----:B------:R-:W-:Y:S05]  /*4b50*/  BSYNC B3 ;  /* 0x0000000000037941 */ /* 0x000fea0003800000 */
.L_x_470:
[----:B---3--:R-:W-:Y:S01]  /*4b60*/  LEA R64, P3, R19, R11, 0x1 ;  /* 0x0000000b13407211 */ /* 0x008fe200078608ff */
[----:B------:R-:W-:-:S03]  /*4b70*/  ULDC.64 UR4, c[0x0][0x208] ;  /* 0x0000820000047ab9 */ /* 0x000fc60000000a00 */
[----:B--2---:R-:W-:-:S05]  /*4b80*/  LEA.HI.X R65, R19, R80, R219, 0x1, P3 ;  /* 0x0000005013417211 */ /* 0x004fca00018f0cdb */
[----:B----4-:R0:W-:Y:S04]  /*4b90*/  ST.E.128 desc[UR4][R64.64], R12 ;  /* 0x0000000c40007985 */ /* 0x0101e8000c101d04 */
.L_x_469:
[----:B------:R-:W-:Y:S05]  /*4ba0*/  BSYNC B2 ;  /* 0x0000000000027941 */ /* 0x000fea0003800000 */
.L_x_468:
[----:B------:R-:W-:-:S13]  /*4bb0*/  ISETP.NE.AND P3, PT, R25, RZ, PT ;  /* 0x000000ff1900720c */ /* 0x000fda0003f65270 */
        /* <DEDUP_REMOVED lines=52> */
.L_x_473:
[----:B------:R-:W-:Y:S05]  /*4f00*/  BSYNC B2 ;  /* 0x0000000000027941 */ /* 0x000fea0003800000 */
.L_x_472:
[----:B---3--:R-:W-:Y:S01]  /*4f10*/  LEA R60, P3, R22, R11, 0x1 ;  /* 0x0000000b163c7211 */ /* 0x008fe200078608ff */
[----:B------:R-:W-:-:S03]  /*4f20*/  ULDC.64 UR4, c[0x0][0x208] ;  /* 0x0000820000047ab9 */ /* 0x000fc60000000a00 */
[----:B--2---:R-:W-:-:S05]  /*4f30*/  LEA.HI.X R61, R22, R80, R218, 0x1, P3 ;  /* 0x00000050163d7211 */ /* 0x004fca00018f0cda */
[----:B----4-:R0:W-:Y:S04]  /*4f40*/  ST.E.128 desc[UR4][R60.64], R12 ;  /* 0x0000000c3c007985 */ /* 0x0101e8000c101d04 */
.L_x_459:
[----:B------:R-:W-:Y:S05]  /*4f50*/  BSYNC B1 ;  /* 0x0000000000017941 */ /* 0x000fea0003800000 */
.L_x_458:
[----:B------:R-:W-:-:S03]  /*4f60*/  UMOV UR4, 0xffffffff ;  /* 0xffffffff00047882 */ /* 0x000fc60000000000 */
[----:B------:R-:W-:Y:S05]  /*4f70*/  BRA.DIV UR4, `(.L_x_474) ;  /* 0x00000266048c7947 */ /* 0x000fea000b800000 */
[----:B0-----:R0:W0:Y:S04]  /*4f80*/  SHFL.IDX PT, R60, R116, 0x1, 0x181f ;  /* 0x00381f00743c7f89 */ /* 0x00102800000e0000 */
[----:B---3--:R3:W0:Y:S02]  /*4f90*/  SHFL.IDX PT, R11, R117, 0x1, 0x181f ;  /* 0x00381f00750b7f89 */ /* 0x00862400000e0000 */
.L_x_818:
[----:B------:R-:W-:Y:S04]  /*4fa0*/  BSSY B1, `(.L_x_475) ;  /* 0x00000f0000017945 */ /* 0x000fe80003800000 */
[----:B------:R-:W-:Y:S05]  /*4fb0*/  @P4 BRA `(.L_x_476) ;  /* 0x0000000c00b84947 */ /* 0x000fea0003800000 */
        /* <DEDUP_REMOVED lines=10> */
[----:B------:R-:W-:Y:S02]  /*5060*/  SHF.R.U64 R57, R58, 0x10, R59 ;  /* 0x000000103a397819 */ /* 0x000fe4000000123b */
[----:B------:R-:W-:Y:S02]  /*5070*/  PRMT R56, R146, 0x5410, R56 ;  /* 0x0000541092387816 */ /* 0x000fe40000000038 */
[----:B------:R-:W-:Y:S02]  /*5080*/  PRMT R57, R147, 0x5410, R57 ;  /* 0x0000541093397816 */ /* 0x000fe40000000039 */
[----:B------:R-:W-:-:S02]  /*5090*/  LOP3.LUT R64, R13, 0xffff0000, RZ, 0xc0, !PT ;  /* 0xffff00000d407812 */ /* 0x000fc400078ec0ff */
[C---:B------:R-:W-:Y:S01]  /*50a0*/  LOP3.LUT R63, R57.reuse, 0xffff0000, RZ, 0xc0, !PT ;  /* 0xffff0000393f7812 */ /* 0x040fe200078ec0ff */
[----:B------:R-:W-:Y:S01]  /*50b0*/  IMAD.U32 R57, R57, 0x10000, RZ ;  /* 0x0001000039397824 */ /* 0x000fe200078e00ff */
[----:B------:R-:W-:Y:S02]  /*50c0*/  SHF.R.U32.HI R58, RZ, 0x10, R59 ;  /* 0x00000010ff3a7819 */ /* 0x000fe4000001163b */
[----:B------:R-:W-:Y:S01]  /*50d0*/  LOP3.LUT R13, R56, 0xffff0000, RZ, 0xc0, !PT ;  /* 0xffff0000380d7812 */ /* 0x000fe200078ec0ff */
[----:B------:R-:W-:Y:S01]  /*50e0*/  FMUL.FTZ R59, R64, R63 ;  /* 0x0000003f403b7220 */ /* 0x000fe20000410000 */
[----:B------:R-:W-:Y:S01]  /*50f0*/  PRMT R58, R147, 0x5432, R58 ;  /* 0x00005432933a7816 */ /* 0x000fe2000000003a */
[----:B------:R-:W-:Y:S01]  /*5100*/  IMAD.U32 R56, R56, 0x10000, RZ ;  /* 0x0001000038387824 */ /* 0x000fe200078e00ff */
[----:B------:R-:W-:Y:S01]  /*5110*/  PRMT R61, R146, 0x5432, R61 ;  /* 0x00005432923d7816 */ /* 0x000fe2000000003d */
[-C--:B------:R-:W-:Y:S01]  /*5120*/  FFMA.FTZ R59, R62, R13.reuse, -R59 ;  /* 0x0000000d3e3b7223 */ /* 0x080fe2000001083b */
[----:B------:R-:W-:-:S03]  /*5130*/  FMUL.FTZ R13, R64, R13 ;  /* 0x0000000d400d7220 */ /* 0x000fc60000410000 */
[C---:B------:R-:W-:Y:S02]  /*5140*/  IMAD.U32 R64, R61.reuse, 0x10000, RZ ;  /* 0x000100003d407824 */ /* 0x040fe400078e00ff */
[----:B------:R-:W-:Y:S01]  /*5150*/  FFMA.FTZ R13, R62, R63, R13 ;  /* 0x0000003f3e0d7223 */ /* 0x000fe2000001000d */
[----:B------:R-:W-:Y:S01]  /*5160*/  LOP3.LUT R63, R14, 0xffff0000, RZ, 0xc0, !PT ;  /* 0xffff00000e3f7812 */ /* 0x000fe200078ec0ff */
[C---:B------:R-:W-:Y:S01]  /*5170*/  IMAD.U32 R62, R58.reuse, 0x10000, RZ ;  /* 0x000100003a3e7824 */ /* 0x040fe200078e00ff */
[----:B------:R-:W-:Y:S01]  /*5180*/  LOP3.LUT R58, R58, 0xffff0000, RZ, 0xc0, !PT ;  /* 0xffff00003a3a7812 */ /* 0x000fe200078ec0ff */
[----:B------:R-:W-:Y:S01]  /*5190*/  IMAD.U32 R14, R14, 0x10000, RZ ;  /* 0x000100000e0e7824 */ /* 0x000fe200078e00ff */
[----:B------:R-:W-:Y:S01]  /*51a0*/  LOP3.LUT R61, R61, 0xffff0000, RZ, 0xc0, !PT ;  /* 0xffff00003d3d7812 */ /* 0x000fe200078ec0ff */
[C---:B------:R-:W-:Y:S01]  /*51b0*/  FMUL.FTZ R65, R63.reuse, R62 ;  /* 0x0000003e3f417220 */ /* 0x040fe20000410000 */
[----:B------:R-:W-:Y:S01]  /*51c0*/  FMUL.FTZ R63, R63, R64 ;  /* 0x000000403f3f7220 */ /* 0x000fe20000410000 */
[----:B------:R-:W-:-:S02]  /*51d0*/  F2FP.BF16.F32.PACK_AB R13, R13, R59 ;  /* 0x0000003b0d0d723e */ /* 0x000fc400000010ff */
        /* <DEDUP_REMOVED lines=20> */
.L_x_480:
[----:B------:R-:W-:Y:S05]  /*5320*/  BSYNC B3 ;  /* 0x0000000000037941 */ /* 0x000fea0003800000 */
.L_x_479:
[----:B0-----:R-:W-:Y:S01]  /*5330*/  LEA R56, P3, R16, R11, 0x1 ;  /* 0x0000000b10387211 */ /* 0x001fe200078608ff */
[----:B------:R-:W-:-:S03]  /*5340*/  ULDC.64 UR4, c[0x0][0x208] ;  /* 0x0000820000047ab9 */ /* 0x000fc60000000a00 */
[----:B------:R-:W-:-:S05]  /*5350*/  LEA.HI.X R57, R16, R60, R17, 0x1, P3 ;  /* 0x0000003c10397211 */ /* 0x000fca00018f0c11 */
[----:B------:R0:W-:Y:S04]  /*5360*/  ST.E.128 desc[UR4][R56.64], R12 ;  /* 0x0000000c38007985 */ /* 0x0001e8000c101d04 */
.L_x_478:
[----:B------:R-:W-:Y:S05]  /*5370*/  BSYNC B2 ;  /* 0x0000000000027941 */ /* 0x000fea0003800000 */
.L_x_477:
        /* <DEDUP_REMOVED lines=17> */
[C---:B------:R-:W-:Y:S01]  /*5490*/  LOP3.LUT R13, R52.reuse, 0xffff0000, RZ, 0xc0, !PT ;  /* 0xffff0000340d7812 */ /* 0x040fe200078ec0ff */
[----:B------:R-:W-:Y:S01]  /*54a0*/  FMUL.FTZ R55, R59, R58 ;  /* 0x0000003a3b377220 */ /* 0x000fe20000410000 */
[----:B------:R-:W-:Y:S01]  /*54b0*/  PRMT R54, R145, 0x5432, R54 ;  /* 0x0000543291367816 */ /* 0x000fe20000000036 */
[----:B------:R-:W-:Y:S01]  /*54c0*/  IMAD.U32 R52, R52, 0x10000, RZ ;  /* 0x0001000034347824 */ /* 0x000fe200078e00ff */
[----:B------:R-:W-:Y:S01]  /*54d0*/  PRMT R56, R144, 0x5432, R56 ;  /* 0x0000543290387816 */ /* 0x000fe20000000038 */
[-C--:B------:R-:W-:Y:S01]  /*54e0*/  FFMA.FTZ R55, R57, R13.reuse, -R55 ;  /* 0x0000000d39377223 */ /* 0x080fe20000010837 */
[----:B------:R-:W-:-:S03]  /*54f0*/  FMUL.FTZ R13, R59, R13 ;  /* 0x0000000d3b0d7220 */ /* 0x000fc60000410000 */
[----:B------:R-:W-:Y:S02]  /*5500*/  IMAD.U32 R59, R56, 0x10000, RZ ;  /* 0x00010000383b7824 */ /* 0x000fe400078e00ff */
[----:B------:R-:W-:Y:S01]  /*5510*/  FFMA.FTZ R13, R57, R58, R13 ;  /* 0x0000003a390d7223 */ /* 0x000fe2000001000d */
[C---:B------:R-:W-:Y:S01]  /*5520*/  LOP3.LUT R58, R14.reuse, 0xffff0000, RZ, 0xc0, !PT ;  /* 0xffff00000e3a7812 */ /* 0x040fe200078ec0ff */
[----:B------:R-:W-:Y:S01]  /*5530*/  IMAD.U32 R14, R14, 0x10000, RZ ;  /* 0x000100000e0e7824 */ /* 0x000fe200078e00ff */
[C---:B------:R-:W-:Y:S02]  /*5540*/  SHF.L.U32 R57, R54.reuse, 0x10, RZ ;  /* 0x0000001036397819 */ /* 0x040fe400000006ff */
[----:B------:R-:W-:Y:S02]  /*5550*/  LOP3.LUT R54, R54, 0xffff0000, RZ, 0xc0, !PT ;  /* 0xffff000036367812 */ /* 0x000fe400078ec0ff */
        /* <DEDUP_REMOVED lines=24> */
.L_x_484:
[----:B------:R-:W-:Y:S05]  /*56e0*/  BSYNC B3 ;  /* 0x0000000000037941 */ /* 0x000fea0003800000 */
.L_x_483:
[----:B------:R-:W-:Y:S01]  /*56f0*/  LEA R52, P3, R212, R11, 0x1 ;  /* 0x0000000bd4347211 */ /* 0x000fe200078608ff */
[----:B------:R-:W-:-:S03]  /*5700*/  ULDC.64 UR4, c[0x0][0x208] ;  /* 0x0000820000047ab9 */ /* 0x000fc60000000a00 */
[----:B------:R-:W-:-:S05]  /*5710*/  LEA.HI.X R53, R212, R60, R215, 0x1, P3 ;  /* 0x0000003cd4357211 */ /* 0x000fca00018f0cd7 */
[----:B----4-:R0:W-:Y:S04]  /*5720*/  ST.E.128 desc[UR4][R52.64], R12 ;  /* 0x0000000c34007985 */ /* 0x0101e8000c101d04 */
.L_x_482:
[----:B------:R-:W-:Y:S05]  /*5730*/  BSYNC B2 ;  /* 0x0000000000027941 */ /* 0x000fea0003800000 */
.L_x_481:
[----:B------:R-:W-:Y:S01]  /*5740*/  ISETP.NE.AND P3, PT, R21, RZ, PT ;  /* 0x000000ff1500720c */ /* 0x000fe20003f65270 */
[----:B------:R-:W-:-:S12]  /*5750*/  BSSY B2, `(.L_x_485) ;  /* 0x000003a000027945 */ /* 0x000fd80003800000 */
[----:B------:R-:W-:Y:S05]  /*5760*/  @!P3 BRA `(.L_x_486) ;  /* 0x0000000000e0b947 */ /* 0x000fea0003800000 */
[----:B0---4-:R0:W4:Y:S01]  /*5770*/  LDS.128 R12, [R78+0x2a400] ;  /* 0x02a400004e0c7984 */ /* 0x0111220000000c00 */
[----:B------:R-:W-:Y:S01]  /*5780*/  ISETP.GE.AND P3, PT, R220, R110, PT ;  /* 0x0000006edc00720c */ /* 0x000fe20003f66270 */
[----:B------:R-:W-:-:S12]  /*5790*/  BSSY B3, `(.L_x_487) ;  /* 0x0000031000037945 */ /* 0x000fd80003800000 */
[----:B0-----:R-:W-:Y:S05]  /*57a0*/  @P3 BRA `(.L_x_488) ;  /* 0x0000000000bc3947 */ /* 0x001fea0003800000 */
[----:B------:R-:W-:Y:S02]  /*57b0*/  SHF.R.U64 R52, R50, 0x10, R51 ;  /* 0x0000001032347819 */ /* 0x000fe40000001233 */
[----:B------:R-:W-:Y:S02]  /*57c0*/  SHF.R.U64 R48, R48, 0x10, R49 ;  /* 0x0000001030307819 */ /* 0x000fe40000001231 */
[----:B------:R-:W-:Y:S02]  /*57d0*/  SHF.R.U32.HI R50, RZ, 0x10, R51 ;  /* 0x00000010ff327819 */ /* 0x000fe40000011633 */
[----:B------:R-:W-:Y:S02]  /*57e0*/  PRMT R51, R143, 0x5410, R52 ;  /* 0x000054108f337816 */ /* 0x000fe40000000034 */
[----:B------:R-:W-:Y:S02]  /*57f0*/  PRMT R48, R142, 0x5410, R48 ;  /* 0x000054108e307816 */ /* 0x000fe40000000030 */
[C---:B----4-:R-:W-:Y:S01]  /*5800*/  LOP3.LUT R55, R13.reuse, 0xffff0000, RZ, 0xc0, !PT ;  /* 0xffff00000d377812 */ /* 0x050fe200078ec0ff */
[----:B------:R-:W-:Y:S01]  /*5810*/  IMAD.U32 R13, R13, 0x10000, RZ ;  /* 0x000100000d0d7824 */ /* 0x000fe200078e00ff */
[C---:B------:R-:W-:Y:S01]  /*5820*/  LOP3.LUT R52, R51.reuse, 0xffff0000, RZ, 0xc0, !PT ;  /* 0xffff000033347812 */ /* 0x040fe200078ec0ff */
[----:B------:R-:W-:Y:S01]  /*5830*/  IMAD.U32 R51, R51, 0x10000, RZ ;  /* 0x0001000033337824 */ /* 0x000fe200078e00ff */
[C---:B------:R-:W-:Y:S01]  /*5840*/  LOP3.LUT R53, R48.reuse, 0xffff0000, RZ, 0xc0, !PT ;  /* 0xffff000030357812 */ /* 0x040fe200078ec0ff */
[----:B------:R-:W-:Y:S01]  /*5850*/  IMAD.U32 R48, R48, 0x10000, RZ ;  /* 0x0001000030307824 */ /* 0x000fe200078e00ff */
[----:B------:R-:W-:Y:S01]  /*5860*/  SHF.R.U32.HI R49, RZ, 0x10, R49 ;  /* 0x00000010ff317819 */ /* 0x000fe20000011631 */
[-C--:B------:R-:W-:Y:S01]  /*5870*/  FMUL.FTZ R54, R55, R52.reuse ;  /* 0x0000003437367220 */ /* 0x080fe20000410000 */
[----:B------:R-:W-:Y:S01]  /*5880*/  PRMT R50, R143, 0x5432, R50 ;  /* 0x000054328f327816 */ /* 0x000fe20000000032 */
[-C--:B------:R-:W-:Y:S01]  /*5890*/  FMUL.FTZ R55, R55, R53.reuse ;  /* 0x0000003537377220 */ /* 0x080fe20000410000 */
[----:B------:R-:W-:Y:S01]  /*58a0*/  PRMT R49, R142, 0x5432, R49 ;  /* 0x000054328e317816 */ /* 0x000fe20000000031 */
[C---:B------:R-:W-:Y:S01]  /*58b0*/  FFMA.FTZ R54, R13.reuse, R53, -R54 ;  /* 0x000000350d367223 */ /* 0x040fe20000010836 */
[----:B------:R-:W-:Y:S01]  /*58c0*/  LOP3.LUT R56, R14, 0xffff0000, RZ, 0xc0, !PT ;  /* 0xffff00000e387812 */ /* 0x000fe200078ec0ff */
[----:B------:R-:W-:Y:S01]  /*58d0*/  FFMA.FTZ R55, R13, R52, R55 ;  /* 0x000000340d377223 */ /* 0x000fe20000010037 */
[C---:B------:R-:W-:Y:S01]  /*58e0*/  IMAD.U32 R52, R50.reuse, 0x10000, RZ ;  /* 0x0001000032347824 */ /* 0x040fe200078e00ff */
[----:B------:R-:W-:Y:S01]  /*58f0*/  LOP3.LUT R50, R50, 0xffff0000, RZ, 0xc0, !PT ;  /* 0xffff000032327812 */ /* 0x000fe200078ec0ff */
[C---:B------:R-:W-:Y:S01]  /*5900*/  IMAD.U32 R53, R49.reuse, 0x10000, RZ ;  /* 0x0001000031357824 */ /* 0x040fe200078e00ff */
[----:B------:R-:W-:Y:S01]  /*5910*/  LOP3.LUT R49, R49, 0xffff0000, RZ, 0xc0, !PT ;  /* 0xffff000031317812 */ /* 0x000fe200078ec0ff */
[----:B------:R-:W-:-:S02]  /*5920*/  IMAD.U32 R13, R14, 0x10000, RZ ;  /* 0x000100000e0d7824 */ /* 0x000fc400078e00ff */
[C---:B------:R-:W-:Y:S01]  /*5930*/  FMUL.FTZ R14, R56.reuse, R52 ;  /* 0x00000034380e7220 */ /* 0x040fe20000410000 */
[-C--:B------:R-:W-:Y:S01]  /*5940*/  FMUL.FTZ R56, R56, R53.reuse ;  /* 0x0000003538387220 */ /* 0x080fe20000410000 */
[----:B------:R-:W-:Y:S02]  /*5950*/  F2FP.BF16.F32.PACK_AB R54, R55, R54 ;  /* 0x000000363736723e */ /* 0x000fe400000010ff */
        /* <DEDUP_REMOVED lines=20> */
.L_x_488:
[----:B------:R-:W-:Y:S05]  /*5aa0*/  BSYNC B3 ;  /* 0x0000000000037941 */ /* 0x000fea0003800000 */
.L_x_487:
[----:B------:R-:W-:Y:S01]  /*5ab0*/  LEA R48, P3, R19, R11, 0x1 ;  /* 0x0000000b13307211 */ /* 0x000fe200078608ff */
[----:B------:R-:W-:-:S03]  /*5ac0*/  ULDC.64 UR4, c[0x0][0x208] ;  /* 0x0000820000047ab9 */ /* 0x000fc60000000a00 */
[----:B------:R-:W-:-:S05]  /*5ad0*/  LEA.HI.X R49, R19, R60, R219, 0x1, P3 ;  /* 0x0000003c13317211 */ /* 0x000fca00018f0cdb */
[----:B----4-:R0:W-:Y:S04]  /*5ae0*/  ST.E.128 desc[UR4][R48.64], R12 ;  /* 0x0000000c30007985 */ /* 0x0101e8000c101d04 */
.L_x_486:
[----:B------:R-:W-:Y:S05]  /*5af0*/  BSYNC B2 ;  /* 0x0000000000027941 */ /* 0x000fea0003800000 */
.L_x_485:
[----:B------:R-:W-:-:S13]  /*5b00*/  ISETP.NE.AND P3, PT, R25, RZ, PT ;  /* 0x000000ff1900720c */ /* 0x000fda0003f65270 */
[----:B------:R-:W-:Y:S05]  /*5b10*/  @!P3 BRA `(.L_x_476) ;  /* 0x0000000000e0b947 */ /* 0x000fea0003800000 */
[----:B0---4-:R0:W4:Y:S01]  /*5b20*/  LDS.128 R12, [R78+0x2cc00] ;  /* 0x02cc00004e0c7984 */ /* 0x0111220000000c00 */
[C---:B------:R-:W-:Y:S01]  /*5b30*/  LEA R48, P3, R22.reuse, R11, 0x1 ;  /* 0x0000000b16307211 */ /* 0x040fe200078608ff */
[----:B------:R-:W-:Y:S03]  /*5b40*/  BSSY B2, `(.L_x_489) ;  /* 0x0000033000027945 */ /* 0x000fe60003800000 */
[----:B------:R-:W-:Y:S02]  /*5b50*/  LEA.HI.X R49, R22, R60, R218, 0x1, P3 ;  /* 0x0000003c16317211 */ /* 0x000fe400018f0cda */
[----:B------:R-:W-:-:S13]  /*5b60*/  ISETP.GE.AND P3, PT, R222, R110, PT ;  /* 0x0000006ede00720c */ /* 0x000fda0003f66270 */
[----:B0-----:R-:W-:Y:S05]  /*5b70*/  @P3 BRA `(.L_x_490) ;  /* 0x0000000000bc3947 */ /* 0x001fea0003800000 */
[--C-:B------:R-:W-:Y:S02]  /*5b80*/  SHF.R.U64 R11, R44, 0x10, R45.reuse ;  /* 0x000000102c0b7819 */ /* 0x100fe4000000122d */
[----:B------:R-:W-:Y:S02]  /*5b90*/  SHF.R.U32.HI R44, RZ, 0x10, R45 ;  /* 0x00000010ff2c7819 */ /* 0x000fe4000001162d */
[----:B------:R-:W-:Y:S02]  /*5ba0*/  SHF.R.U64 R45, R46, 0x10, R47 ;  /* 0x000000102e2d7819 */ /* 0x000fe4000000122f */
[----:B------:R-:W-:Y:S02]  /*5bb0*/  PRMT R11, R138, 0x5410, R11 ;  /* 0x000054108a0b7816 */ /* 0x000fe4000000000b */
[----:B------:R-:W-:Y:S02]  /*5bc0*/  PRMT R45, R139, 0x5410, R45 ;  /* 0x000054108b2d7816 */ /* 0x000fe4000000002d */
[----:B------:R-:W-:-:S02]  /*5bd0*/  SHF.R.U32.HI R46, RZ, 0x10, R47 ;  /* 0x00000010ff2e7819 */ /* 0x000fc4000001162f */
[C---:B----4-:R-:W-:Y:S01]  /*5be0*/  LOP3.LUT R52, R13.reuse, 0xffff0000, RZ, 0xc0, !PT ;  /* 0xffff00000d347812 */ /* 0x050fe200078ec0ff */
[----:B------:R-:W-:Y:S01]  /*5bf0*/  IMAD.U32 R13, R13, 0x10000, RZ ;  /* 0x000100000d0d7824 */ /* 0x000fe200078e00ff */
[C---:B------:R-:W-:Y:S01]  /*5c00*/  LOP3.LUT R47, R45.reuse, 0xffff0000, RZ, 0xc0, !PT ;  /* 0xffff00002d2f7812 */ /* 0x040fe200078ec0ff */
[----:B------:R-:W-:Y:S01]  /*5c10*/  IMAD.U32 R45, R45, 0x10000, RZ ;  /* 0x000100002d2d7824 */ /* 0x000fe200078e00ff */
[C---:B------:R-:W-:Y:S01]  /*5c20*/  LOP3.LUT R50, R11.reuse, 0xffff0000, RZ, 0xc0, !PT ;  /* 0xffff00000b327812 */ /* 0x040fe200078ec0ff */
[----:B------:R-:W-:Y:S01]  /*5c30*/  IMAD.U32 R11, R11, 0x10000, RZ ;  /* 0x000100000b0b7824 */ /* 0x000fe200078e00ff */
[----:B------:R-:W-:Y:S01]  /*5c40*/  PRMT R46, R139, 0x5432, R46 ;  /* 0x000054328b2e7816 */ /* 0x000fe2000000002e */
[----:B------:R-:W-:Y:S01]  /*5c50*/  FMUL.FTZ R51, R52, R47 ;  /* 0x0000002f34337220 */ /* 0x000fe20000410000 */
[----:B------:R-:W-:Y:S01]  /*5c60*/  PRMT R44, R138, 0x5432, R44 ;  /* 0x000054328a2c7816 */ /* 0x000fe2000000002c */
[-C--:B------:R-:W-:Y:S01]  /*5c70*/  FMUL.FTZ R52, R52, R50.reuse ;  /* 0x0000003234347220 */ /* 0x080fe20000410000 */
[----:B------:R-:W-:Y:S01]  /*5c80*/  LOP3.LUT R53, R14, 0xffff0000, RZ, 0xc0, !PT ;  /* 0xffff00000e357812 */ /* 0x000fe200078ec0ff */
[----:B------:R-:W-:-:S02]  /*5c90*/  FFMA.FTZ R51, R13, R50, -R51 ;  /* 0x000000320d337223 */ /* 0x000fc40000010833 */
[----:B------:R-:W-:Y:S01]  /*5ca0*/  FFMA.FTZ R52, R13, R47, R52 ;  /* 0x0000002f0d347223 */ /* 0x000fe20000010034 */
[C---:B------:R-:W-:Y:S01]  /*5cb0*/  IMAD.U32 R47, R46.reuse, 0x10000, RZ ;  /* 0x000100002e2f7824 */ /* 0x040fe200078e00ff */
[----:B------:R-:W-:Y:S01]  /*5cc0*/  LOP3.LUT R46, R46, 0xffff0000, RZ, 0xc0, !PT ;  /* 0xffff00002e2e7812 */ /* 0x000fe200078ec0ff */
[C---:B------:R-:W-:Y:S01]  /*5cd0*/  IMAD.U32 R50, R44.reuse, 0x10000, RZ ;  /* 0x000100002c327824 */ /* 0x040fe200078e00ff */
[----:B------:R-:W-:Y:S01]  /*5ce0*/  LOP3.LUT R44, R44, 0xffff0000, RZ, 0xc0, !PT ;  /* 0xffff00002c2c7812 */ /* 0x000fe200078ec0ff */
[----:B------:R-:W-:Y:S02]  /*5cf0*/  IMAD.U32 R13, R14, 0x10000, RZ ;  /* 0x000100000e0d7824 */ /* 0x000fe400078e00ff */
[C---:B------:R-:W-:Y:S01]  /*5d00*/  FMUL.FTZ R14, R53.reuse, R47 ;  /* 0x0000002f350e7220 */ /* 0x040fe20000410000 */
[-C--:B------:R-:W-:Y:S01]  /*5d10*/  FMUL.FTZ R53, R53, R50.reuse ;  /* 0x0000003235357220 */ /* 0x080fe20000410000 */
[----:B------:R-:W-:Y:S02]  /*5d20*/  F2FP.BF16.F32.PACK_AB R51, R52, R51 ;  /* 0x000000333433723e */ /* 0x000fe400000010ff */
[C---:B------:R-:W-:Y:S01]  /*5d30*/  FFMA.FTZ R14, R13.reuse, R50, -R14 ;  /* 0x000000320d0e7223 */ /* 0x040fe2000001080e */
[----:B------:R-:W-:Y:S01]  /*5d40*/  FFMA.FTZ R53, R13, R47, R53 ;  /* 0x0000002f0d357223 */ /* 0x000fe20000010035 */
[----:B------:R-:W-:-:S02]  /*5d50*/  LOP3.LUT R13, R15, 0xffff0000, RZ, 0xc0, !PT ;  /* 0xffff00000f0d7812 */ /* 0x000fc400078ec0ff */
[----:B------:R-:W-:Y:S02]  /*5d60*/  SHF.L.U32 R15, R15, 0x10, RZ ;  /* 0x000000100f0f7819 */ /* 0x000fe400000006ff */
        /* <DEDUP_REMOVED lines=16> */
.L_x_490:
[----:B------:R-:W-:Y:S05]  /*5e70*/  BSYNC B2 ;  /* 0x0000000000027941 */ /* 0x000fea0003800000 */
.L_x_489:
[----:B------:R-:W-:Y:S02]  /*5e80*/  ULDC.64 UR4, c[0x0][0x208] ;  /* 0x0000820000047ab9 */ /* 0x000fe40000000a00 */
[----:B----4-:R0:W-:Y:S03]  /*5e90*/  ST.E.128 desc[UR4][R48.64], R12 ;  /* 0x0000000c30007985 */ /* 0x0101e6000c101d04 */
.L_x_476:
[----:B------:R-:W-:Y:S05]  /*5ea0*/  BSYNC B1 ;  /* 0x0000000000017941 */ /* 0x000fea0003800000 */
.L_x_475:
[----:B------:R-:W-:-:S03]  /*5eb0*/  UMOV UR4, 0xffffffff ;  /* 0xffffffff00047882 */ /* 0x000fc60000000000 */
[----:B------:R-:W-:Y:S05]  /*5ec0*/  BRA.DIV UR4, `(.L_x_491) ;  /* 0x0000025a04047947 */ /* 0x000fea000b800000 */
[----:B01----:R-:W0:Y:S04]  /*5ed0*/  SHFL.IDX PT, R116, R116, 0x2, 0x181f ;  /* 0x00581f0074747f89 */ /* 0x003e2800000e0000 */
[----:B---3--:R-:W1:Y:S02]  /*5ee0*/  SHFL.IDX PT, R117, R117, 0x2, 0x181f ;  /* 0x00581f0075757f89 */ /* 0x008e6400000e0000 */
.L_x_822:
[----:B------:R-:W-:Y:S05]  /*5ef0*/  @P5 BRA `(.L_x_492) ;  /* 0x0000005400605947 */ /* 0x000fea0003800000 */
[----:B------:R-:W-:Y:S01]  /*5f00*/  ISETP.NE.AND P3, PT, R0, RZ, PT ;  /* 0x000000ff0000720c */ /* 0x000fe20003f65270 */
[----:B------:R-:W-:-:S12]  /*5f10*/  BSSY B1, `(.L_x_493) ;  /* 0x0000039000017945 */ /* 0x000fd80003800000 */
[----:B------:R-:W-:Y:S05]  /*5f20*/  @!P3 BRA `(.L_x_494) ;  /* 0x0000000000dcb947 */ /* 0x000fea0003800000 */
[----:B----4-:R3:W4:Y:S01]  /*5f30*/  LDS.128 R12, [R78+0x26400] ;  /* 0x026400004e0c7984 */ /* 0x0107220000000c00 */
[----:B------:R-:W-:Y:S01]  /*5f40*/  ISETP.GE.AND P4, PT, R216, R110, PT ;  /* 0x0000006ed800720c */ /* 0x000fe20003f86270 */
[----:B------:R-:W-:Y:S01]  /*5f50*/  BSSY B2, `(.L_x_495) ;  /* 0x0000032000027945 */ /* 0x000fe20003800000 */
[----:B-1----:R-:W-:-:S04]  /*5f60*/  LEA R44, P3, R16, R117, 0x1 ;  /* 0x00000075102c7211 */ /* 0x002fc800078608ff */
[----:B0-----:R-:W-:-:S07]  /*5f70*/  LEA.HI.X R45, R16, R116, R17, 0x1, P3 ;  /* 0x00000074102d7211 */ /* 0x001fce00018f0c11 */
[----:B---3--:R-:W-:Y:S05]  /*5f80*/  @P4 BRA `(.L_x_496) ;  /* 0x0000000000b84947 */ /* 0x008fea0003800000 */
[----:B------:R-:W-:Y:S01]  /*5f90*/  SHF.R.U64 R42, R42, 0x10, R43 ;  /* 0x000000102a2a7819 */ /* 0x000fe2000000122b */
[----:B----4-:R-:W-:Y:S01]  /*5fa0*/  IMAD.U32 R51, R12, 0x10000, RZ ;  /* 0x000100000c337824 */ /* 0x010fe200078e00ff */
[----:B------:R-:W-:Y:S02]  /*5fb0*/  SHF.R.U64 R40, R40, 0x10, R41 ;  /* 0x0000001028287819 */ /* 0x000fe40000001229 */
[----:B------:R-:W-:Y:S02]  /*5fc0*/  PRMT R42, R141, 0x5410, R42 ;  /* 0x000054108d2a7816 */ /* 0x000fe4000000002a */
[----:B------:R-:W-:Y:S02]  /*5fd0*/  PRMT R40, R140, 0x5410, R40 ;  /* 0x000054108c287816 */ /* 0x000fe40000000028 */
[C---:B------:R-:W-:Y:S02]  /*5fe0*/  LOP3.LUT R11, R13.reuse, 0xffff0000, RZ, 0xc0, !PT ;  /* 0xffff00000d0b7812 */ /* 0x040fe400078ec0ff */
[C---:B------:R-:W-:Y:S01]  /*5ff0*/  LOP3.LUT R46, R42.reuse, 0xffff0000, RZ, 0xc0, !PT ;  /* 0xffff00002a2e7812 */ /* 0x040fe200078ec0ff */
[----:B------:R-:W-:Y:S01]  /*6000*/  IMAD.U32 R42, R42, 0x10000, RZ ;  /* 0x000100002a2a7824 */ /* 0x000fe200078e00ff */
[C---:B------:R-:W-:Y:S01]  /*6010*/  LOP3.LUT R47, R40.reuse, 0xffff0000, RZ, 0xc0, !PT ;  /* 0xffff0000282f7812 */ /* 0x040fe200078ec0ff */
[----:B------:R-:W-:Y:S01]  /*6020*/  IMAD.U32 R40, R40, 0x10000, RZ ;  /* 0x0001000028287824 */ /* 0x000fe200078e00ff */
[----:B------:R-:W-:Y:S01]  /*6030*/  SHF.R.U32.HI R48, RZ, 0x10, R43 ;  /* 0x00000010ff307819 */ /* 0x000fe2000001162b */
[----:B------:R-:W-:Y:S01]  /*6040*/  IMAD.U32 R43, R13, 0x10000, RZ ;  /* 0x000100000d2b7824 */ /* 0x000fe200078e00ff */
[----:B------:R-:W-:Y:S01]  /*6050*/  SHF.R.U32.HI R41, RZ, 0x10, R41 ;  /* 0x00000010ff297819 */ /* 0x000fe20000011629 */
[C---:B------:R-:W-:Y:S01]  /*6060*/  FMUL.FTZ R13, R11.reuse, R46 ;  /* 0x0000002e0b0d7220 */ /* 0x040fe20000410000 */
[----:B------:R-:W-:Y:S01]  /*6070*/  FMUL.FTZ R11, R11, R47 ;  /* 0x0000002f0b0b7220 */ /* 0x000fe20000410000 */
[----:B------:R-:W-:-:S02]  /*6080*/  PRMT R48, R141, 0x5432, R48 ;  /* 0x000054328d307816 */ /* 0x000fc40000000030 */
[----:B------:R-:W-:Y:S01]  /*6090*/  PRMT R41, R140, 0x5432, R41 ;  /* 0x000054328c297816 */ /* 0x000fe20000000029 */
[C---:B------:R-:W-:Y:S01]  /*60a0*/  FFMA.FTZ R13, R43.reuse, R47, -R13 ;  /* 0x0000002f2b0d7223 */ /* 0x040fe2000001080d */
[----:B------:R-:W-:Y:S01]  /*60b0*/  FFMA.FTZ R43, R43, R46, R11 ;  /* 0x0000002e2b2b7223 */ /* 0x000fe2000001000b */
[----:B------:R-:W-:Y:S01]  /*60c0*/  LOP3.LUT R11, R14, 0xffff0000, RZ, 0xc0, !PT ;  /* 0xffff00000e0b7812 */ /* 0x000fe200078ec0ff */
[C---:B------:R-:W-:Y:S01]  /*60d0*/  IMAD.U32 R47, R48.reuse, 0x10000, RZ ;  /* 0x00010000302f7824 */ /* 0x040fe200078e00ff */
[----:B------:R-:W-:Y:S01]  /*60e0*/  LOP3.LUT R48, R48, 0xffff0000, RZ, 0xc0, !PT ;  /* 0xffff000030307812 */ /* 0x000fe200078ec0ff */
[C---:B------:R-:W-:Y:S01]  /*60f0*/  IMAD.U32 R49, R41.reuse, 0x10000, RZ ;  /* 0x0001000029317824 */ /* 0x040fe200078e00ff */
[----:B------:R-:W-:Y:S01]  /*6100*/  LOP3.LUT R41, R41, 0xffff0000, RZ, 0xc0, !PT ;  /* 0xffff000029297812 */ /* 0x000fe200078ec0ff */
[----:B------:R-:W-:Y:S02]  /*6110*/  IMAD.U32 R46, R14, 0x10000, RZ ;  /* 0x000100000e2e7824 */ /* 0x000fe400078e00ff */
[----:B------:R-:W-:Y:S01]  /*6120*/  FMUL.FTZ R50, R11, R47 ;  /* 0x0000002f0b327220 */ /* 0x000fe20000410000 */
[----:B------:R-:W-:Y:S01]  /*6130*/  LOP3.LUT R14, R15, 0xffff0000, RZ, 0xc0, !PT ;  /* 0xffff00000f0e7812 */ /* 0x000fe200078ec0ff */
[-C--:B------:R-:W-:Y:S01]  /*6140*/  FMUL.FTZ R11, R11, R49.reuse ;  /* 0x000000310b0b7220 */ /* 0x080fe20000410000 */
[----:B------:R-:W-:Y:S01]  /*6150*/  LOP3.LUT R12, R12, 0xffff0000, RZ, 0xc0, !PT ;  /* 0xffff00000c0c7812 */ /* 0x000fe200078ec0ff */
[----:B------:R-:W-:Y:S01]  /*6160*/  FFMA.FTZ R50, R46, R49, -R50 ;  /* 0x000000312e327223 */ /* 0x000fe20000010832 */
[----:B------:R-:W-:-:S02]  /*6170*/  IMAD.U32 R15, R15, 0x10000, RZ ;  /* 0x000100000f0f7824 */ /* 0x000fc400078e00ff */
[----:B------:R-:W-:Y:S01]  /*6180*/  FFMA.FTZ R11, R46, R47, R11 ;  /* 0x0000002f2e0b7223 */ /* 0x000fe2000001000b */
[C---:B------:R-:W-:Y:S01]  /*6190*/  FMUL.FTZ R46, R14.reuse, R48 ;  /* 0x000000300e2e7220 */ /* 0x040fe20000410000 */
[-C--:B------:R-:W-:Y:S01]  /*61a0*/  FMUL.FTZ R47, R14, R41.reuse ;  /* 0x000000290e2f7220 */ /* 0x080fe20000410000 */
[C---:B------:R-:W-:Y:S01]  /*61b0*/  FMUL.FTZ R14, R12.reuse, R42 ;  /* 0x0000002a0c0e7220 */ /* 0x040fe20000410000 */
[----:B------:R-:W-:Y:S01]  /*61c0*/  FMUL.FTZ R12, R12, R40 ;  /* 0x000000280c0c7220 */ /* 0x000fe20000410000 */
[C---:B------:R-:W-:Y:S01]  /*61d0*/  FFMA.FTZ R46, R15.reuse, R41, -R46 ;  /* 0x000000290f2e7223 */ /* 0x040fe2000001082e */
[----:B------:R-:W-:Y:S01]  /*61e0*/  FFMA.FTZ R47, R15, R48, R47 ;  /* 0x000000300f2f7223 */ /* 0x000fe2000001002f */
[C---:B------:R-:W-:Y:S01]  /*61f0*/  FFMA.FTZ R14, R51.reuse, R40, -R14 ;  /* 0x00000028330e7223 */ /* 0x040fe2000001080e */
[----:B------:R-:W-:Y:S01]  /*6200*/  FFMA.FTZ R12, R51, R42, R12 ;  /* 0x0000002a330c7223 */ /* 0x000fe2000001000c */
[----:B------:R-:W-:Y:S02]  /*6210*/  F2FP.BF16.F32.PACK_AB R11, R11, R50 ;  /* 0x000000320b0b723e */ /* 0x000fe400000010ff */
[----:B------:R-:W-:-:S02]  /*6220*/  F2FP.BF16.F32.PACK_AB R46, R47, R46 ;  /* 0x0000002e2f2e723e */ /* 0x000fc400000010ff */
[----:B------:R-:W-:Y:S01]  /*6230*/  F2FP.BF16.F32.PACK_AB R12, R12, R14 ;  /* 0x0000000e0c0c723e */ /* 0x000fe200000010ff */
[----:B------:R-:W-:Y:S01]  /*6240*/  IMAD.MOV.U32 R14, RZ, RZ, R11 ;  /* 0x000000ffff0e7224 */ /* 0x000fe200078e000b */
[----:B------:R-:W-:Y:S01]  /*6250*/  F2FP.BF16.F32.PACK_AB R13, R43, R13 ;  /* 0x0000000d2b0d723e */ /* 0x000fe200000010ff */
[----:B------:R-:W-:-:S07]  /*6260*/  IMAD.MOV.U32 R15, RZ, RZ, R46 ;  /* 0x000000ffff0f7224 */ /* 0x000fce00078e002e */
.L_x_496:
[----:B------:R-:W-:Y:S05]  /*6270*/  BSYNC B2 ;  /* 0x0000000000027941 */ /* 0x000fea0003800000 */
.L_x_495:
[----:B------:R-:W-:Y:S02]  /*6280*/  ULDC.64 UR4, c[0x0][0x208] ;  /* 0x0000820000047ab9 */ /* 0x000fe40000000a00 */
[----:B----4-:R3:W-:Y:S03]  /*6290*/  ST.E.128 desc[UR4][R44.64], R12 ;  /* 0x0000000c2c007985 */ /* 0x0107e6000c101d04 */
.L_x_494:
[----:B------:R-:W-:Y:S05]  /*62a0*/  BSYNC B1 ;  /* 0x0000000000017941 */ /* 0x000fea0003800000 */
.L_x_493:
[----:B------:R-:W-:Y:S01]  /*62b0*/  ISETP.NE.AND P3, PT, R20, RZ, PT ;  /* 0x000000ff1400720c */ /* 0x000fe20003f65270 */
[----:B------:R-:W-:-:S12]  /*62c0*/  BSSY B1, `(.L_x_497) ;  /* 0x0000038000017945 */ /* 0x000fd80003800000 */
[----:B------:R-:W-:Y:S05]  /*62d0*/  @!P3 BRA `(.L_x_498) ;  /* 0x0000000000d8b947 */ /* 0x000fea0003800000 */
[----:B---34-:R3:W4:Y:S01]  /*62e0*/  LDS.128 R12, [R78+0x28c00] ;  /* 0x028c00004e0c7984 */ /* 0x0187220000000c00 */
[----:B------:R-:W-:Y:S01]  /*62f0*/  ISETP.GE.AND P4, PT, R221, R110, PT ;  /* 0x0000006edd00720c */ /* 0x000fe20003f86270 */
[----:B------:R-:W-:Y:S01]  /*6300*/  BSSY B2, `(.L_x_499) ;  /* 0x0000031000027945 */ /* 0x000fe20003800000 */
[----:B-1----:R-:W-:-:S04]  /*6310*/  LEA R40, P3, R212, R117, 0x1 ;  /* 0x00000075d4287211 */ /* 0x002fc800078608ff */
[----:B0-----:R-:W-:-:S07]  /*6320*/  LEA.HI.X R41, R212, R116, R215, 0x1, P3 ;  /* 0x00000074d4297211 */ /* 0x001fce00018f0cd7 */
[----:B---3--:R-:W-:Y:S05]  /*6330*/  @P4 BRA `(.L_x_500) ;  /* 0x0000000000b44947 */ /* 0x008fea0003800000 */
[----:B------:R-:W-:Y:S01]  /*6340*/  SHF.R.U64 R11, R36, 0x10, R37 ;  /* 0x00000010240b7819 */ /* 0x000fe20000001225 */
[----:B----4-:R-:W-:Y:S01]  /*6350*/  IMAD.U32 R44, R12, 0x10000, RZ ;  /* 0x000100000c2c7824 */ /* 0x010fe200078e00ff */
[--C-:B------:R-:W-:Y:S02]  /*6360*/  SHF.R.U64 R36, R38, 0x10, R39.reuse ;  /* 0x0000001026247819 */ /* 0x100fe40000001227 */
[----:B------:R-:W-:Y:S01]  /*6370*/  SHF.R.U32.HI R42, RZ, 0x10, R39 ;  /* 0x00000010ff2a7819 */ /* 0x000fe20000011627 */
[----:B------:R-:W-:Y:S01]  /*6380*/  IMAD.U32 R39, R14, 0x10000, RZ ;  /* 0x000100000e277824 */ /* 0x000fe200078e00ff */
[----:B------:R-:W-:Y:S02]  /*6390*/  SHF.R.U32.HI R37, RZ, 0x10, R37 ;  /* 0x00000010ff257819 */ /* 0x000fe40000011625 */
[C---:B------:R-:W-:Y:S02]  /*63a0*/  PRMT R36, R137.reuse, 0x5410, R36 ;  /* 0x0000541089247816 */ /* 0x040fe40000000024 */
[----:B------:R-:W-:Y:S01]  /*63b0*/  PRMT R137, R137, 0x5432, R42 ;  /* 0x0000543289897816 */ /* 0x000fe2000000002a */
[----:B------:R-:W-:Y:S01]  /*63c0*/  IMAD.U32 R42, R13, 0x10000, RZ ;  /* 0x000100000d2a7824 */ /* 0x000fe200078e00ff */
[----:B------:R-:W-:-:S02]  /*63d0*/  PRMT R11, R136, 0x5410, R11 ;  /* 0x00005410880b7816 */ /* 0x000fc4000000000b */
[----:B------:R-:W-:Y:S01]  /*63e0*/  PRMT R37, R136, 0x5432, R37 ;  /* 0x0000543288257816 */ /* 0x000fe20000000025 */
[----:B------:R-:W-:Y:S01]  /*63f0*/  IMAD.U32 R45, R137, 0x10000, RZ ;  /* 0x00010000892d7824 */ /* 0x000fe200078e00ff */
[----:B------:R-:W-:Y:S02]  /*6400*/  LOP3.LUT R48, R13, 0xffff0000, RZ, 0xc0, !PT ;  /* 0xffff00000d307812 */ /* 0x000fe400078ec0ff */
[----:B------:R-:W-:Y:S01]  /*6410*/  LOP3.LUT R14, R14, 0xffff0000, RZ, 0xc0, !PT ;  /* 0xffff00000e0e7812 */ /* 0x000fe200078ec0ff */
[----:B------:R-:W-:Y:S01]  /*6420*/  IMAD.U32 R46, R37, 0x10000, RZ ;  /* 0x00010000252e7824 */ /* 0x000fe200078e00ff */
[C---:B------:R-:W-:Y:S01]  /*6430*/  LOP3.LUT R13, R36.reuse, 0xffff0000, RZ, 0xc0, !PT ;  /* 0xffff0000240d7812 */ /* 0x040fe200078ec0ff */
[----:B------:R-:W-:Y:S01]  /*6440*/  IMAD.U32 R36, R36, 0x10000, RZ ;  /* 0x0001000024247824 */ /* 0x000fe200078e00ff */
[----:B------:R-:W-:Y:S01]  /*6450*/  LOP3.LUT R43, R11, 0xffff0000, RZ, 0xc0, !PT ;  /* 0xffff00000b2b7812 */ /* 0x000fe200078ec0ff */
[----:B------:R-:W-:Y:S01]  /*6460*/  FMUL.FTZ R49, R14, R45 ;  /* 0x0000002d0e317220 */ /* 0x000fe20000410000 */
[----:B------:R-:W-:Y:S01]  /*6470*/  LOP3.LUT R38, R15, 0xffff0000, RZ, 0xc0, !PT ;  /* 0xffff00000f267812 */ /* 0x000fe200078ec0ff */
[----:B------:R-:W-:Y:S01]  /*6480*/  FMUL.FTZ R47, R48, R13 ;  /* 0x0000000d302f7220 */ /* 0x000fe20000410000 */
[-C--:B------:R-:W-:Y:S01]  /*6490*/  FMUL.FTZ R14, R14, R46.reuse ;  /* 0x0000002e0e0e7220 */ /* 0x080fe20000410000 */
[----:B------:R-:W-:Y:S01]  /*64a0*/  FMUL.FTZ R48, R48, R43 ;  /* 0x0000002b30307220 */ /* 0x000fe20000410000 */
[----:B------:R-:W-:Y:S01]  /*64b0*/  LOP3.LUT R137, R137, 0xffff0000, RZ, 0xc0, !PT ;  /* 0xffff000089897812 */ /* 0x000fe200078ec0ff */
[----:B------:R-:W-:Y:S01]  /*64c0*/  IMAD.U32 R11, R11, 0x10000, RZ ;  /* 0x000100000b0b7824 */ /* 0x000fe200078e00ff */
[----:B------:R-:W-:Y:S01]  /*64d0*/  LOP3.LUT R37, R37, 0xffff0000, RZ, 0xc0, !PT ;  /* 0xffff000025257812 */ /* 0x000fe200078ec0ff */
[----:B------:R-:W-:Y:S01]  /*64e0*/  FFMA.FTZ R48, R42, R13, R48 ;  /* 0x0000000d2a307223 */ /* 0x000fe20000010030 */
[----:B------:R-:W-:Y:S01]  /*64f0*/  LOP3.LUT R12, R12, 0xffff0000, RZ, 0xc0, !PT ;  /* 0xffff00000c0c7812 */ /* 0x000fe200078ec0ff */
[C---:B------:R-:W-:Y:S01]  /*6500*/  FFMA.FTZ R49, R39.reuse, R46, -R49 ;  /* 0x0000002e27317223 */ /* 0x040fe20000010831 */
[----:B------:R-:W-:Y:S01]  /*6510*/  FFMA.FTZ R14, R39, R45, R14 ;  /* 0x0000002d270e7223 */ /* 0x000fe2000001000e */
[C---:B------:R-:W-:Y:S01]  /*6520*/  FMUL.FTZ R13, R38.reuse, R137 ;  /* 0x00000089260d7220 */ /* 0x040fe20000410000 */
[----:B------:R-:W-:Y:S01]  /*6530*/  FMUL.FTZ R39, R38, R37 ;  /* 0x0000002526277220 */ /* 0x000fe20000410000 */
[----:B------:R-:W-:-:S02]  /*6540*/  IMAD.U32 R15, R15, 0x10000, RZ ;  /* 0x000100000f0f7824 */ /* 0x000fc400078e00ff */
[-C--:B------:R-:W-:Y:S01]  /*6550*/  FMUL.FTZ R38, R12, R36.reuse ;  /* 0x000000240c267220 */ /* 0x080fe20000410000 */
[----:B------:R-:W-:Y:S01]  /*6560*/  FFMA.FTZ R47, R42, R43, -R47 ;  /* 0x0000002b2a2f7223 */ /* 0x000fe2000001082f */
[----:B------:R-:W-:Y:S01]  /*6570*/  FMUL.FTZ R12, R12, R11 ;  /* 0x0000000b0c0c7220 */ /* 0x000fe20000410000 */
[C---:B------:R-:W-:Y:S01]  /*6580*/  FFMA.FTZ R13, R15.reuse, R37, -R13 ;  /* 0x000000250f0d7223 */ /* 0x040fe2000001080d */
[----:B------:R-:W-:Y:S01]  /*6590*/  FFMA.FTZ R42, R15, R137, R39 ;  /* 0x000000890f2a7223 */ /* 0x000fe20000010027 */
[C---:B------:R-:W-:Y:S01]  /*65a0*/  FFMA.FTZ R38, R44.reuse, R11, -R38 ;  /* 0x0000000b2c267223 */ /* 0x040fe20000010826 */
[----:B------:R-:W-:Y:S01]  /*65b0*/  FFMA.FTZ R11, R44, R36, R12 ;  /* 0x000000242c0b7223 */ /* 0x000fe2000001000c */
[----:B------:R-:W-:Y:S02]  /*65c0*/  F2FP.BF16.F32.PACK_AB R47, R48, R47 ;  /* 0x0000002f302f723e */ /* 0x000fe400000010ff */
[----:B------:R-:W-:Y:S02]  /*65d0*/  F2FP.BF16.F32.PACK_AB R15, R42, R13 ;  /* 0x0000000d2a0f723e */ /* 0x000fe400000010ff */
[----:B------:R-:W-:-:S02]  /*65e0*/  F2FP.BF16.F32.PACK_AB R14, R14, R49 ;  /* 0x000000310e0e723e */ /* 0x000fc400000010ff */
[----:B------:R-:W-:Y:S02]  /*65f0*/  F2FP.BF16.F32.PACK_AB R12, R11, R38 ;  /* 0x000000260b0c723e */ /* 0x000fe400000010ff */
[----:B------:R-:W-:-:S07]  /*6600*/  MOV R13, R47 ;  /* 0x0000002f000d7202 */ /* 0x000fce0000000f00 */
.L_x_500:
[----:B------:R-:W-:Y:S05]  /*6610*/  BSYNC B2 ;  /* 0x0000000000027941 */ /* 0x000fea0003800000 */
.L_x_499:
[----:B------:R-:W-:Y:S02]  /*6620*/  ULDC.64 UR4, c[0x0][0x208] ;  /* 0x0000820000047ab9 */ /* 0x000fe40000000a00 */
[----:B----4-:R0:W-:Y:S03]  /*6630*/  ST.E.128 desc[UR4][R40.64], R12 ;  /* 0x0000000c28007985 */ /* 0x0101e6000c101d04 */
.L_x_498:
[----:B------:R-:W-:Y:S05]  /*6640*/  BSYNC B1 ;  /* 0x0000000000017941 */ /* 0x000fea0003800000 */
.L_x_497:
[----:B------:R-:W-:Y:S01]  /*6650*/  ISETP.NE.AND P3, PT, R21, RZ, PT ;  /* 0x000000ff1500720c */ /* 0x000fe20003f65270 */
[----:B------:R-:W-:-:S12]  /*6660*/  BSSY B1, `(.L_x_501) ;  /* 0x0000038000017945 */ /* 0x000fd80003800000 */
[----:B------:R-:W-:Y:S05]  /*6670*/  @!P3 BRA `(.L_x_502) ;  /* 0x0000000000d8b947 */ /* 0x000fea0003800000 */
[----:B0--34-:R0:W3:Y:S01]  /*6680*/  LDS.128 R12, [R78+0x2b400] ;  /* 0x02b400004e0c7984 */ /* 0x0190e20000000c00 */
[----:B------:R-:W-:Y:S01]  /*6690*/  ISETP.GE.AND P4, PT, R220, R110, PT ;  /* 0x0000006edc00720c */ /* 0x000fe20003f86270 */
[----:B------:R-:W-:Y:S01]  /*66a0*/  BSSY B2, `(.L_x_503) ;  /* 0x0000031000027945 */ /* 0x000fe20003800000 */
[----:B-1----:R-:W-:-:S04]  /*66b0*/  LEA R36, P3, R19, R117, 0x1 ;  /* 0x0000007513247211 */ /* 0x002fc800078608ff */
[----:B------:R-:W-:-:S07]  /*66c0*/  LEA.HI.X R37, R19, R116, R219, 0x1, P3 ;  /* 0x0000007413257211 */ /* 0x000fce00018f0cdb */
[----:B0-----:R-:W-:Y:S05]  /*66d0*/  @P4 BRA `(.L_x_504) ;  /* 0x0000000000b44947 */ /* 0x001fea0003800000 */
[----:B------:R-:W-:Y:S01]  /*66e0*/  SHF.R.U64 R34, R34, 0x10, R35 ;  /* 0x0000001022227819 */ /* 0x000fe20000001223 */
[----:B---3--:R-:W-:Y:S01]  /*66f0*/  IMAD.U32 R40, R13, 0x10000, RZ ;  /* 0x000100000d287824 */ /* 0x008fe200078e00ff */
[----:B------:R-:W-:Y:S01]  /*6700*/  SHF.R.U64 R39, R32, 0x10, R33 ;  /* 0x0000001020277819 */ /* 0x000fe20000001221 */
[----:B------:R-:W-:Y:S01]  /*6710*/  IMAD.U32 R32, R14, 0x10000, RZ ;  /* 0x000100000e207824 */ /* 0x000fe200078e00ff */
[----:B------:R-:W-:Y:S01]  /*6720*/  SHF.R.U32.HI R38, RZ, 0x10, R35 ;  /* 0x00000010ff267819 */ /* 0x000fe20000011623 */
[----:B------:R-:W-:Y:S01]  /*6730*/  IMAD.U32 R35, R12, 0x10000, RZ ;  /* 0x000100000c237824 */ /* 0x000fe200078e00ff */
[----:B------:R-:W-:Y:S02]  /*6740*/  SHF.R.U32.HI R41, RZ, 0x10, R33 ;  /* 0x00000010ff297819 */ /* 0x000fe40000011621 */
[----:B------:R-:W-:Y:S02]  /*6750*/  PRMT R34, R135, 0x5410, R34 ;  /* 0x0000541087227816 */ /* 0x000fe40000000022 */
[----:B------:R-:W-:-:S02]  /*6760*/  PRMT R33, R134, 0x5410, R39 ;  /* 0x0000541086217816 */ /* 0x000fc40000000027 */
[----:B------:R-:W-:Y:S02]  /*6770*/  PRMT R135, R135, 0x5432, R38 ;  /* 0x0000543287877816 */ /* 0x000fe40000000026 */
[----:B------:R-:W-:Y:S02]  /*6780*/  PRMT R134, R134, 0x5432, R41 ;  /* 0x0000543286867816 */ /* 0x000fe40000000029 */
[----:B------:R-:W-:Y:S01]  /*6790*/  LOP3.LUT R11, R14, 0xffff0000, RZ, 0xc0, !PT ;  /* 0xffff00000e0b7812 */ /* 0x000fe200078ec0ff */
[----:B------:R-:W-:Y:S01]  /*67a0*/  IMAD.U32 R38, R135, 0x10000, RZ ;  /* 0x0001000087267824 */ /* 0x000fe200078e00ff */
[----:B------:R-:W-:Y:S01]  /*67b0*/  LOP3.LUT R13, R13, 0xffff0000, RZ, 0xc0, !PT ;  /* 0xffff00000d0d7812 */ /* 0x000fe200078ec0ff */
[----:B------:R-:W-:Y:S01]  /*67c0*/  IMAD.U32 R39, R134, 0x10000, RZ ;  /* 0x0001000086277824 */ /* 0x000fe200078e00ff */
[----:B------:R-:W-:Y:S01]  /*67d0*/  LOP3.LUT R42, R34, 0xffff0000, RZ, 0xc0, !PT ;  /* 0xffff0000222a7812 */ /* 0x000fe200078ec0ff */
[----:B------:R-:W-:Y:S01]  /*67e0*/  FMUL.FTZ R45, R11, R38 ;  /* 0x000000260b2d7220 */ /* 0x000fe20000410000 */
[----:B------:R-:W-:Y:S01]  /*67f0*/  LOP3.LUT R41, R33, 0xffff0000, RZ, 0xc0, !PT ;  /* 0xffff000021297812 */ /* 0x000fe200078ec0ff */
[----:B------:R-:W-:Y:S01]  /*6800*/  FMUL.FTZ R11, R11, R39 ;  /* 0x000000270b0b7220 */ /* 0x000fe20000410000 */
[----:B------:R-:W-:Y:S01]  /*6810*/  LOP3.LUT R14, R15, 0xffff0000, RZ, 0xc0, !PT ;  /* 0xffff00000f0e7812 */ /* 0x000fe200078ec0ff */
[----:B------:R-:W-:Y:S01]  /*6820*/  FMUL.FTZ R43, R13, R42 ;  /* 0x0000002a0d2b7220 */ /* 0x000fe20000410000 */
[----:B------:R-:W-:Y:S01]  /*6830*/  LOP3.LUT R135, R135, 0xffff0000, RZ, 0xc0, !PT ;  /* 0xffff000087877812 */ /* 0x000fe200078ec0ff */
[----:B------:R-:W-:Y:S01]  /*6840*/  FMUL.FTZ R13, R13, R41 ;  /* 0x000000290d0d7220 */ /* 0x000fe20000410000 */
[----:B------:R-:W-:Y:S01]  /*6850*/  LOP3.LUT R134, R134, 0xffff0000, RZ, 0xc0, !PT ;  /* 0xffff000086867812 */ /* 0x000fe200078ec0ff */
[----:B------:R-:W-:Y:S01]  /*6860*/  IMAD.U32 R34, R34, 0x10000, RZ ;  /* 0x0001000022227824 */ /* 0x000fe200078e00ff */
[----:B------:R-:W-:Y:S01]  /*6870*/  LOP3.LUT R12, R12, 0xffff0000, RZ, 0xc0, !PT ;  /* 0xffff00000c0c7812 */ /* 0x000fe200078ec0ff */
[----:B------:R-:W-:-:S02]  /*6880*/  IMAD.U32 R33, R33, 0x10000, RZ ;  /* 0x0001000021217824 */ /* 0x000fc400078e00ff */
[----:B------:R-:W-:Y:S01]  /*6890*/  FFMA.FTZ R43, R40, R41, -R43 ;  /* 0x00000029282b7223 */ /* 0x000fe2000001082b */
[----:B------:R-:W-:Y:S01]  /*68a0*/  FFMA.FTZ R45, R32, R39, -R45 ;  /* 0x00000027202d7223 */ /* 0x000fe2000001082d */
[----:B------:R-:W-:Y:S01]  /*68b0*/  FFMA.FTZ R40, R40, R42, R13 ;  /* 0x0000002a28287223 */ /* 0x000fe2000001000d */
[----:B------:R-:W-:Y:S01]  /*68c0*/  FFMA.FTZ R32, R32, R38, R11 ;  /* 0x0000002620207223 */ /* 0x000fe2000001000b */
[C---:B------:R-:W-:Y:S01]  /*68d0*/  FMUL.FTZ R38, R14.reuse, R135 ;  /* 0x000000870e267220 */ /* 0x040fe20000410000 */
[----:B------:R-:W-:Y:S01]  /*68e0*/  FMUL.FTZ R42, R14, R134 ;  /* 0x000000860e2a7220 */ /* 0x000fe20000410000 */
[----:B------:R-:W-:Y:S02]  /*68f0*/  IMAD.U32 R15, R15, 0x10000, RZ ;  /* 0x000100000f0f7824 */ /* 0x000fe400078e00ff */
[C---:B------:R-:W-:Y:S01]  /*6900*/  FMUL.FTZ R14, R12.reuse, R34 ;  /* 0x000000220c0e7220 */ /* 0x040fe20000410000 */
[----:B------:R-:W-:Y:S01]  /*6910*/  FMUL.FTZ R11, R12, R33 ;  /* 0x000000210c0b7220 */ /* 0x000fe20000410000 */
[----:B------:R-:W-:Y:S01]  /*6920*/  F2FP.BF16.F32.PACK_AB R32, R32, R45 ;  /* 0x0000002d2020723e */ /* 0x000fe200000010ff */
[----:B------:R-:W-:Y:S01]  /*6930*/  FFMA.FTZ R38, R15, R134, -R38 ;  /* 0x000000860f267223 */ /* 0x000fe20000010826 */
[C---:B------:R-:W-:Y:S01]  /*6940*/  FFMA.FTZ R14, R35.reuse, R33, -R14 ;  /* 0x00000021230e7223 */ /* 0x040fe2000001080e */
[----:B------:R-:W-:Y:S01]  /*6950*/  FFMA.FTZ R11, R35, R34, R11 ;  /* 0x00000022230b7223 */ /* 0x000fe2000001000b */
[----:B------:R-:W-:Y:S01]  /*6960*/  FFMA.FTZ R15, R15, R135, R42 ;  /* 0x000000870f0f7223 */ /* 0x000fe2000001002a */
[----:B------:R-:W-:-:S03]  /*6970*/  F2FP.BF16.F32.PACK_AB R13, R40, R43 ;  /* 0x0000002b280d723e */ /* 0x000fc600000010ff */
[----:B------:R-:W-:Y:S01]  /*6980*/  F2FP.BF16.F32.PACK_AB R12, R11, R14 ;  /* 0x0000000e0b0c723e */ /* 0x000fe200000010ff */
[----:B------:R-:W-:Y:S01]  /*6990*/  IMAD.MOV.U32 R14, RZ, RZ, R32 ;  /* 0x000000ffff0e7224 */ /* 0x000fe200078e0020 */
[----:B------:R-:W-:-:S07]  /*69a0*/  F2FP.BF16.F32.PACK_AB R15, R15, R38 ;  /* 0x000000260f0f723e */ /* 0x000fce00000010ff */
.L_x_504:
[----:B------:R-:W-:Y:S05]  /*69b0*/  BSYNC B2 ;  /* 0x0000000000027941 */ /* 0x000fea0003800000 */
.L_x_503:
[----:B------:R-:W-:Y:S02]  /*69c0*/  ULDC.64 UR4, c[0x0][0x208] ;  /* 0x0000820000047ab9 */ /* 0x000fe40000000a00 */
[----:B---3--:R0:W-:Y:S03]  /*69d0*/  ST.E.128 desc[UR4][R36.64], R12 ;  /* 0x0000000c24007985 */ /* 0x0081e6000c101d04 */
.L_x_502:
[----:B------:R-:W-:Y:S05]  /*69e0*/  BSYNC B1 ;  /* 0x0000000000017941 */ /* 0x000fea0003800000 */
.L_x_501:
[----:B------:R-:W-:-:S13]  /*69f0*/  ISETP.NE.AND P3, PT, R25, RZ, PT ;  /* 0x000000ff1900720c */ /* 0x000fda0003f65270 */
[----:B------:R-:W-:Y:S05]  /*6a00*/  @!P3 BRA `(.L_x_492) ;  /* 0x00000048009cb947 */ /* 0x000fea0003800000 */
[----:B0--34-:R0:W3:Y:S01]  /*6a10*/  LDS.128 R12, [R78+0x2dc00] ;  /* 0x02dc00004e0c7984 */ /* 0x0190e20000000c00 */
[----:B------:R-:W-:Y:S01]  /*6a20*/  ISETP.GE.AND P4, PT, R222, R110, PT ;  /* 0x0000006ede00720c */ /* 0x000fe20003f86270 */
[----:B------:R-:W-:Y:S01]  /*6a30*/  BSSY B1, `(.L_x_505) ;  /* 0x0000030000017945 */ /* 0x000fe20003800000 */
[----:B-1----:R-:W-:-:S04]  /*6a40*/  LEA R32, P3, R22, R117, 0x1 ;  /* 0x0000007516207211 */ /* 0x002fc800078608ff */
[----:B------:R-:W-:-:S07]  /*6a50*/  LEA.HI.X R33, R22, R116, R218, 0x1, P3 ;  /* 0x0000007416217211 */ /* 0x000fce00018f0cda */
[----:B0-----:R-:W-:Y:S05]  /*6a60*/  @P4 BRA `(.L_x_506) ;  /* 0x0000000000b04947 */ /* 0x001fea0003800000 */
[----:B------:R-:W-:Y:S02]  /*6a70*/  SHF.R.U64 R35, R30, 0x10, R31 ;  /* 0x000000101e237819 */ /* 0x000fe4000000121f */
[----:B------:R-:W-:Y:S01]  /*6a80*/  SHF.R.U64 R39, R28, 0x10, R29 ;  /* 0x000000101c277819 */ /* 0x000fe2000000121d */
[C---:B---3--:R-:W-:Y:S01]  /*6a90*/  IMAD.U32 R28, R14.reuse, 0x10000, RZ ;  /* 0x000100000e1c7824 */ /* 0x048fe200078e00ff */
[----:B------:R-:W-:Y:S02]  /*6aa0*/  SHF.R.U32.HI R31, RZ, 0x10, R31 ;  /* 0x00000010ff1f7819 */ /* 0x000fe4000001161f */
[----:B------:R-:W-:Y:S02]  /*6ab0*/  SHF.R.U32.HI R37, RZ, 0x10, R29 ;  /* 0x00000010ff257819 */ /* 0x000fe4000001161d */
[----:B------:R-:W-:Y:S01]  /*6ac0*/  LOP3.LUT R29, R14, 0xffff0000, RZ, 0xc0, !PT ;  /* 0xffff00000e1d7812 */ /* 0x000fe200078ec0ff */
[C---:B------:R-:W-:Y:S01]  /*6ad0*/  IMAD.U32 R14, R15.reuse, 0x10000, RZ ;  /* 0x000100000f0e7824 */ /* 0x040fe200078e00ff */
[----:B------:R-:W-:-:S02]  /*6ae0*/  LOP3.LUT R11, R15, 0xffff0000, RZ, 0xc0, !PT ;  /* 0xffff00000f0b7812 */ /* 0x000fc400078ec0ff */
[----:B------:R-:W-:Y:S02]  /*6af0*/  PRMT R36, R132, 0x5410, R35 ;  /* 0x0000541084247816 */ /* 0x000fe40000000023 */
[----:B------:R-:W-:Y:S02]  /*6b00*/  PRMT R15, R128, 0x5410, R39 ;  /* 0x00005410800f7816 */ /* 0x000fe40000000027 */
[----:B------:R-:W-:Y:S01]  /*6b10*/  PRMT R132, R132, 0x5432, R31 ;  /* 0x0000543284847816 */ /* 0x000fe2000000001f */
[C---:B------:R-:W-:Y:S01]  /*6b20*/  IMAD.U32 R31, R13.reuse, 0x10000, RZ ;  /* 0x000100000d1f7824 */ /* 0x040fe200078e00ff */
[----:B------:R-:W-:Y:S02]  /*6b30*/  PRMT R128, R128, 0x5432, R37 ;  /* 0x0000543280807816 */ /* 0x000fe40000000025 */
[----:B------:R-:W-:Y:S01]  /*6b40*/  LOP3.LUT R30, R13, 0xffff0000, RZ, 0xc0, !PT ;  /* 0xffff00000d1e7812 */ /* 0x000fe200078ec0ff */
[----:B------:R-:W-:Y:S01]  /*6b50*/  IMAD.U32 R38, R132, 0x10000, RZ ;  /* 0x0001000084267824 */ /* 0x000fe200078e00ff */
[----:B------:R-:W-:Y:S01]  /*6b60*/  LOP3.LUT R37, R36, 0xffff0000, RZ, 0xc0, !PT ;  /* 0xffff000024257812 */ /* 0x000fe200078ec0ff */
[----:B------:R-:W-:Y:S01]  /*6b70*/  IMAD.U32 R35, R128, 0x10000, RZ ;  /* 0x0001000080237824 */ /* 0x000fe200078e00ff */
[----:B------:R-:W-:Y:S01]  /*6b80*/  LOP3.LUT R34, R15, 0xffff0000, RZ, 0xc0, !PT ;  /* 0xffff00000f227812 */ /* 0x000fe200078ec0ff */
[C---:B------:R-:W-:Y:S01]  /*6b90*/  FMUL.FTZ R39, R29.reuse, R38 ;  /* 0x000000261d277220 */ /* 0x040fe20000410000 */
[----:B------:R-:W-:Y:S01]  /*6ba0*/  LOP3.LUT R132, R132, 0xffff0000, RZ, 0xc0, !PT ;  /* 0xffff000084847812 */ /* 0x000fe200078ec0ff */
[----:B------:R-:W-:Y:S01]  /*6bb0*/  FMUL.FTZ R29, R29, R35 ;  /* 0x000000231d1d7220 */ /* 0x000fe20000410000 */
[C---:B------:R-:W-:Y:S01]  /*6bc0*/  FMUL.FTZ R40, R30.reuse, R37 ;  /* 0x000000251e287220 */ /* 0x040fe20000410000 */
[----:B------:R-:W-:Y:S01]  /*6bd0*/  FMUL.FTZ R42, R30, R34 ;  /* 0x000000221e2a7220 */ /* 0x000fe20000410000 */
[----:B------:R-:W-:Y:S01]  /*6be0*/  LOP3.LUT R128, R128, 0xffff0000, RZ, 0xc0, !PT ;  /* 0xffff000080807812 */ /* 0x000fe200078ec0ff */
[----:B------:R-:W-:Y:S01]  /*6bf0*/  IMAD.U32 R36, R36, 0x10000, RZ ;  /* 0x0001000024247824 */ /* 0x000fe200078e00ff */
[----:B------:R-:W-:Y:S01]  /*6c00*/  LOP3.LUT R30, R12, 0xffff0000, RZ, 0xc0, !PT ;  /* 0xffff00000c1e7812 */ /* 0x000fe200078ec0ff */
[----:B------:R-:W-:-:S02]  /*6c10*/  IMAD.U32 R15, R15, 0x10000, RZ ;  /* 0x000100000f0f7824 */ /* 0x000fc400078e00ff */
[C---:B------:R-:W-:Y:S01]  /*6c20*/  FFMA.FTZ R38, R28.reuse, R38, R29 ;  /* 0x000000261c267223 */ /* 0x040fe2000001001d */
[----:B------:R-:W-:Y:S01]  /*6c30*/  FFMA.FTZ R39, R28, R35, -R39 ;  /* 0x000000231c277223 */ /* 0x000fe20000010827 */
[C---:B------:R-:W-:Y:S01]  /*6c40*/  FMUL.FTZ R29, R11.reuse, R132 ;  /* 0x000000840b1d7220 */ /* 0x040fe20000410000 */
[----:B------:R-:W-:Y:S01]  /*6c50*/  FMUL.FTZ R35, R11, R128 ;  /* 0x000000800b237220 */ /* 0x000fe20000410000 */
[----:B------:R-:W-:Y:S02]  /*6c60*/  IMAD.U32 R13, R12, 0x10000, RZ ;  /* 0x000100000c0d7824 */ /* 0x000fe400078e00ff */
[C---:B------:R-:W-:Y:S01]  /*6c70*/  FMUL.FTZ R28, R30.reuse, R36 ;  /* 0x000000241e1c7220 */ /* 0x040fe20000410000 */
[----:B------:R-:W-:Y:S01]  /*6c80*/  FMUL.FTZ R11, R30, R15 ;  /* 0x0000000f1e0b7220 */ /* 0x000fe20000410000 */
[C---:B------:R-:W-:Y:S01]  /*6c90*/  FFMA.FTZ R12, R31.reuse, R34, -R40 ;  /* 0x000000221f0c7223 */ /* 0x040fe20000010828 */
[C---:B------:R-:W-:Y:S01]  /*6ca0*/  FFMA.FTZ R29, R14.reuse, R128, -R29 ;  /* 0x000000800e1d7223 */ /* 0x040fe2000001081d */
[----:B------:R-:W-:Y:S01]  /*6cb0*/  FFMA.FTZ R31, R31, R37, R42 ;  /* 0x000000251f1f7223 */ /* 0x000fe2000001002a */
[----:B------:R-:W-:Y:S01]  /*6cc0*/  FFMA.FTZ R14, R14, R132, R35 ;  /* 0x000000840e0e7223 */ /* 0x000fe20000010023 */
[C---:B------:R-:W-:Y:S01]  /*6cd0*/  FFMA.FTZ R28, R13.reuse, R15, -R28 ;  /* 0x0000000f0d1c7223 */ /* 0x040fe2000001081c */
[----:B------:R-:W-:-:S02]  /*6ce0*/  FFMA.FTZ R11, R13, R36, R11 ;  /* 0x000000240d0b7223 */ /* 0x000fc4000001000b */
[----:B------:R-:W-:Y:S02]  /*6cf0*/  F2FP.BF16.F32.PACK_AB R13, R31, R12 ;  /* 0x0000000c1f0d723e */ /* 0x000fe400000010ff */
[----:B------:R-:W-:Y:S02]  /*6d00*/  F2FP.BF16.F32.PACK_AB R15, R14, R29 ;  /* 0x0000001d0e0f723e */ /* 0x000fe400000010ff */
[----:B------:R-:W-:Y:S02]  /*6d10*/  F2FP.BF16.F32.PACK_AB R14, R38, R39 ;  /* 0x00000027260e723e */ /* 0x000fe400000010ff */
[----:B------:R-:W-:-:S07]  /*6d20*/  F2FP.BF16.F32.PACK_AB R12, R11, R28 ;  /* 0x0000001c0b0c723e */ /* 0x000fce00000010ff */
.L_x_506:
[----:B------:R-:W-:Y:S05]  /*6d30*/  BSYNC B1 ;  /* 0x0000000000017941 */ /* 0x000fea0003800000 */
.L_x_505:
[----:B------:R-:W-:Y:S02]  /*6d40*/  ULDC.64 UR4, c[0x0][0x208] ;  /* 0x0000820000047ab9 */ /* 0x000fe40000000a00 */
[----:B---3--:R0:W-:Y:S01]  /*6d50*/  ST.E.128 desc[UR4][R32.64], R12 ;  /* 0x0000000c20007985 */ /* 0x0081e2000c101d04 */
[----:B------:R-:W-:Y:S05]  /*6d60*/  BRA `(.L_x_492) ;  /* 0x0000004400c47947 */ /* 0x000fea0003800000 */
.L_x_447:
        /* <DEDUP_REMOVED lines=20> */
[----:B------:R-:W-:Y:S02]  /*6eb0*/  ISETP.GE.AND P0, PT, R16, R110, PT ;  /* 0x0000006e1000720c */ /* 0x000fe40003f06270 */
[----:B------:R-:W-:-:S02]  /*6ec0*/  CS2R R32, SRZ ;  /* 0x0000000000207805 */ /* 0x000fc4000001ff00 */
[----:B------:R-:W-:Y:S02]  /*6ed0*/  LEA.HI.X R45, R30, UR5, R31, 0x1, P4 ;  /* 0x000000051e2d7c11 */ /* 0x000fe4000a0f0c1f */
[----:B------:R-:W-:Y:S02]  /*6ee0*/  CS2R R30, SRZ ;  /* 0x00000000001e7805 */ /* 0x000fe4000001ff00 */
[----:B------:R-:W-:Y:S02]  /*6ef0*/  LEA R48, P4, R28, UR6, 0x1 ;  /* 0x000000061c307c11 */ /* 0x000fe4000f8808ff */
[----:B------:R-:W-:Y:S02]  /*6f00*/  CS2R R42, SRZ ;  /* 0x00000000002a7805 */ /* 0x000fe4000001ff00 */
[----:B------:R-:W-:Y:S02]  /*6f10*/  CS2R R40, SRZ ;  /* 0x0000000000287805 */ /* 0x000fe4000001ff00 */
[----:B------:R-:W-:-:S02]  /*6f20*/  CS2R R38, SRZ ;  /* 0x0000000000267805 */ /* 0x000fc4000001ff00 */
[----:B------:R-:W-:Y:S02]  /*6f30*/  LEA.HI.X R49, R28, UR7, R29, 0x1, P4 ;  /* 0x000000071c317c11 */ /* 0x000fe4000a0f0c1d */
[----:B------:R-:W-:Y:S02]  /*6f40*/  CS2R R28, SRZ ;  /* 0x00000000001c7805 */ /* 0x000fe4000001ff00 */
[----:B------:R-:W-:Y:S02]  /*6f50*/  ISETP.GE.AND P4, PT, R214, R110, PT ;  /* 0x0000006ed600720c */ /* 0x000fe40003f86270 */
[----:B------:R-:W-:Y:S01]  /*6f60*/  CS2R R36, SRZ ;  /* 0x0000000000247805 */ /* 0x000fe2000001ff00 */
[----:B------:R-:W-:Y:S02]  /*6f70*/  ULDC.64 UR8, c[0x0][0x208] ;  /* 0x0000820000087ab9 */ /* 0x000fe40000000a00 */
[----:B------:R0:W5:Y:S04]  /*6f80*/  @!P0 LDG.E.128 R32, desc[UR8][R44.64] ;  /* 0x000000082c208981 */ /* 0x000168000c1e1d00 */
[----:B------:R0:W5:Y:S04]  /*6f90*/  @!P0 LDG.E.128 R40, desc[UR8][R48.64] ;  /* 0x0000000830288981 */ /* 0x000168000c1e1d00 */
[----:B------:R0:W5:Y:S04]  /*6fa0*/  @!P4 LDG.E.128 R28, desc[UR8][R44.64+0x80] ;  /* 0x000080082c1cc981 */ /* 0x000168000c1e1d00 */
[----:B------:R0:W5:Y:S02]  /*6fb0*/  @!P4 LDG.E.128 R36, desc[UR8][R48.64+0x80] ;  /* 0x000080083024c981 */ /* 0x000164000c1e1d00 */
.L_x_508:
[----:B------:R-:W-:Y:S05]  /*6fc0*/  BSYNC B1 ;  /* 0x0000000000017941 */ /* 0x000fea0003800000 */
.L_x_507:
        /* <DEDUP_REMOVED lines=22> */
[----:B------:R-:W-:-:S02]  /*7130*/  IMAD.MOV.U32 R44, RZ, RZ, R42 ;  /* 0x000000ffff2c7224 */ /* 0x000fc400078e002a */
[----:B------:R-:W-:Y:S01]  /*7140*/  IMAD.MOV.U32 R45, RZ, RZ, R43 ;  /* 0x000000ffff2d7224 */ /* 0x000fe200078e002b */
[----:B------:R-:W-:Y:S01]  /*7150*/  PRMT R157, R48, 0x5410, R49 ;  /* 0x00005410309d7816 */ /* 0x000fe20000000031 */
[----:B------:R-:W-:Y:S02]  /*7160*/  IMAD.MOV.U32 R49, RZ, RZ, R36 ;  /* 0x000000ffff317224 */ /* 0x000fe400078e0024 */
[----:B------:R-:W-:Y:S01]  /*7170*/  IMAD.MOV.U32 R48, RZ, RZ, R37 ;  /* 0x000000ffff307224 */ /* 0x000fe200078e0025 */
[----:B------:R-:W-:Y:S02]  /*7180*/  PRMT R143, R45, 0x5410, R44 ;  /* 0x000054102d8f7816 */ /* 0x000fe4000000002c */
[----:B------:R-:W-:Y:S01]  /*7190*/  CS2R R44, SRZ ;  /* 0x00000000002c7805 */ /* 0x000fe2000001ff00 */
[----:B------:R-:W-:Y:S01]  /*71a0*/  IMAD.MOV.U32 R62, RZ, RZ, R40 ;  /* 0x000000ffff3e7224 */ /* 0x000fe200078e0028 */
[----:B------:R-:W-:Y:S02]  /*71b0*/  PRMT R158, R48, 0x5410, R49 ;  /* 0x00005410309e7816 */ /* 0x000fe40000000031 */
[----:B------:R-:W-:Y:S01]  /*71c0*/  CS2R R48, SRZ ;  /* 0x0000000000307805 */ /* 0x000fe2000001ff00 */
[----:B------:R-:W-:Y:S01]  /*71d0*/  IMAD.MOV.U32 R63, RZ, RZ, R41 ;  /* 0x000000ffff3f7224 */ /* 0x000fe200078e0029 */
[----:B------:R-:W-:Y:S06]  /*71e0*/  @P4 BRA `(.L_x_510) ;  /* 0x0000000000644947 */ /* 0x000fec0003800000 */
[----:B------:R-:W-:Y:S01]  /*71f0*/  IADD3 R46, P0, P5, R96, R14, R102 ;  /* 0x0000000e602e7210 */ /* 0x000fe20007d1e066 */
[----:B------:R-:W-:Y:S01]  /*7200*/  ULDC.64 UR4, c[0x0][0x3e8] ;  /* 0x0000fa0000047ab9 */ /* 0x000fe20000000a00 */
[----:B------:R-:W-:Y:S01]  /*7210*/  ULDC.64 UR6, c[0x0][0x400] ;  /* 0x0001000000067ab9 */ /* 0x000fe20000000a00 */
[----:B------:R-:W-:Y:S02]  /*7220*/  CS2R R50, SRZ ;  /* 0x0000000000327805 */ /* 0x000fe4000001ff00 */
[----:B------:R-:W-:Y:S02]  /*7230*/  IADD3.X R47, R4, R11, R101, P0, P5 ;  /* 0x0000000b042f7210 */ /* 0x000fe400007ea465 */
[----:B------:R-:W-:Y:S02]  /*7240*/  CS2R R48, SRZ ;  /* 0x0000000000307805 */ /* 0x000fe4000001ff00 */
[----:B------:R-:W-:Y:S02]  /*7250*/  IADD3 R44, P0, P5, R90, R12, R104 ;  /* 0x0000000c5a2c7210 */ /* 0x000fe40007d1e068 */
[----:B------:R-:W-:-:S02]  /*7260*/  CS2R R58, SRZ ;  /* 0x00000000003a7805 */ /* 0x000fc4000001ff00 */
[----:B------:R-:W-:Y:S01]  /*7270*/  CS2R R56, SRZ ;  /* 0x0000000000387805 */ /* 0x000fe2000001ff00 */
[----:B------:R-:W-:Y:S01]  /*7280*/  ULDC.64 UR8, c[0x0][0x208] ;  /* 0x0000820000087ab9 */ /* 0x000fe20000000a00 */
        /* <DEDUP_REMOVED lines=8> */
[----:B------:R-:W5:Y:S04]  /*7310*/  @!P0 LDG.E.128 R48, desc[UR8][R52.64] ;  /* 0x0000000834308981 */ /* 0x000f68000c1e1d00 */
[----:B------:R-:W5:Y:S01]  /*7320*/  @!P0 LDG.E.128 R56, desc[UR8][R60.64] ;  /* 0x000000083c388981 */ /* 0x000f62000c1e1d00 */
[----:B------:R-:W-:Y:S02]  /*7330*/  ISETP.GE.AND P0, PT, R214, R110, PT ;  /* 0x0000006ed600720c */ /* 0x000fe40003f06270 */
[----:B------:R-:W-:-:S11]  /*7340*/  CS2R R54, SRZ ;  /* 0x0000000000367805 */ /* 0x000fd6000001ff00 */
[----:B------:R0:W5:Y:S02]  /*7350*/  @!P0 LDG.E.128 R44, desc[UR8][R52.64+0x80] ;  /* 0x00008008342c8981 */ /* 0x000164000c1e1d00 */
[----:B0-----:R-:W-:-:S06]  /*7360*/  CS2R R52, SRZ ;  /* 0x0000000000347805 */ /* 0x001fcc000001ff00 */
[----:B------:R0:W5:Y:S02]  /*7370*/  @!P0 LDG.E.128 R52, desc[UR8][R60.64+0x80] ;  /* 0x000080083c348981 */ /* 0x000164000c1e1d00 */
.L_x_510:
[----:B------:R-:W-:Y:S05]  /*7380*/  BSYNC B1 ;  /* 0x0000000000017941 */ /* 0x000fea0003800000 */
.L_x_509:
[----:B0----5:R-:W-:Y:S01]  /*7390*/  IMAD.MOV.U32 R61, RZ, RZ, R46 ;  /* 0x000000ffff3d7224 */ /* 0x021fe200078e002e */
[----:B------:R-:W-:Y:S01]  /*73a0*/  PRMT R161, R63, 0x5410, R62 ;  /* 0x000054103fa17816 */ /* 0x000fe2000000003e */
[----:B------:R-:W-:Y:S01]  /*73b0*/  IMAD.MOV.U32 R60, RZ, RZ, R47 ;  /* 0x000000ffff3c7224 */ /* 0x000fe200078e002f */
[----:B------:R-:W-:Y:S01]  /*73c0*/  BSSY B1, `(.L_x_511) ;  /* 0x0000037000017945 */ /* 0x000fe20003800000 */
[----:B------:R-:W-:Y:S01]  /*73d0*/  VIADD R64, R224, 0x40 ;  /* 0x00000040e0407836 */ /* 0x000fe20000000000 */
[----:B------:R-:W-:Y:S01]  /*73e0*/  CS2R R66, SRZ ;  /* 0x0000000000427805 */ /* 0x000fe2000001ff00 */
        /* <DEDUP_REMOVED lines=20> */
[----:B------:R-:W-:Y:S01]  /*7530*/  PRMT R153, R63, 0x5410, R62 ;  /* 0x000054103f997816 */ /* 0x000fe2000000003e */
[----:B------:R-:W-:Y:S01]  /*7540*/  IMAD.MOV.U32 R63, RZ, RZ, R52 ;  /* 0x000000ffff3f7224 */ /* 0x000fe200078e0034 */
[----:B------:R-:W-:Y:S01]  /*7550*/  PRMT R154, R61, 0x5410, R60 ;  /* 0x000054103d9a7816 */ /* 0x000fe2000000003c */
[----:B------:R-:W-:Y:S02]  /*7560*/  IMAD.MOV.U32 R62, RZ, RZ, R53 ;  /* 0x000000ffff3e7224 */ /* 0x000fe400078e0035 */
[----:B------:R-:W-:Y:S02]  /*7570*/  IMAD.MOV.U32 R61, RZ, RZ, R56 ;  /* 0x000000ffff3d7224 */ /* 0x000fe400078e0038 */
[----:B------:R-:W-:Y:S01]  /*7580*/  IMAD.MOV.U32 R60, RZ, RZ, R57 ;  /* 0x000000ffff3c7224 */ /* 0x000fe200078e0039 */
[----:B------:R-:W-:Y:S02]  /*7590*/  PRMT R151, R63, 0x5410, R62 ;  /* 0x000054103f977816 */ /* 0x000fe4000000003e */
[----:B------:R-:W-:-:S02]  /*75a0*/  CS2R R62, SRZ ;  /* 0x00000000003e7805 */ /* 0x000fc4000001ff00 */
[----:B------:R-:W-:Y:S02]  /*75b0*/  PRMT R155, R61, 0x5410, R60 ;  /* 0x000054103d9b7816 */ /* 0x000fe4000000003c */
[----:B------:R-:W-:Y:S01]  /*75c0*/  CS2R R60, SRZ ;  /* 0x00000000003c7805 */ /* 0x000fe2000001ff00 */
[----:B------:R-:W-:Y:S06]  /*75d0*/  @P5 BRA `(.L_x_512) ;  /* 0x0000000000545947 */ /* 0x000fec0003800000 */
[----:B------:R-:W-:Y:S01]  /*75e0*/  IADD3 R15, P0, P6, R96, R106, R14 ;  /* 0x0000006a600f7210 */ /* 0x000fe20007e1e00e */
[----:B------:R-:W-:Y:S01]  /*75f0*/  ULDC.64 UR4, c[0x0][0x3e8] ;  /* 0x0000fa0000047ab9 */ /* 0x000fe20000000a00 */
[----:B------:R-:W-:Y:S02]  /*7600*/  ULDC.64 UR6, c[0x0][0x208] ;  /* 0x0000820000067ab9 */ /* 0x000fe40000000a00 */
[----:B------:R-:W-:Y:S02]  /*7610*/  IADD3.X R11, R4, R105, R11, P0, P6 ;  /* 0x00000069040b7210 */ /* 0x000fe400007ec40b */
        /* <DEDUP_REMOVED lines=9> */
[----:B------:R-:W-:Y:S02]  /*76b0*/  CS2R R60, SRZ ;  /* 0x00000000003c7805 */ /* 0x000fe4000001ff00 */
[----:B------:R-:W-:Y:S02]  /*76c0*/  CS2R R70, SRZ ;  /* 0x0000000000467805 */ /* 0x000fe4000001ff00 */
[----:B------:R-:W-:-:S05]  /*76d0*/  CS2R R68, SRZ ;  /* 0x0000000000447805 */ /* 0x000fca000001ff00 */
[----:B------:R0:W5:Y:S04]  /*76e0*/  @!P0 LDG.E.128 R64, desc[UR6][R14.64] ;  /* 0x000000060e408981 */ /* 0x000168000c1e1d00 */
[----:B------:R0:W5:Y:S01]  /*76f0*/  @!P0 LDG.E.128 R72, desc[UR6][R12.64] ;  /* 0x000000060c488981 */ /* 0x000162000c1e1d00 */
[----:B------:R-:W-:-:S13]  /*7700*/  ISETP.GE.AND P0, PT, R214, R110, PT ;  /* 0x0000006ed600720c */ /* 0x000fda0003f06270 */
[----:B------:R0:W5:Y:S04]  /*7710*/  @!P0 LDG.E.128 R60, desc[UR6][R14.64+0x80] ;  /* 0x000080060e3c8981 */ /* 0x000168000c1e1d00 */
[----:B------:R0:W5:Y:S02]  /*7720*/  @!P0 LDG.E.128 R68, desc[UR6][R12.64+0x80] ;  /* 0x000080060c448981 */ /* 0x000164000c1e1d00 */
.L_x_512:
[----:B------:R-:W-:Y:S05]  /*7730*/  BSYNC B1 ;  /* 0x0000000000017941 */ /* 0x000fea0003800000 */
.L_x_511:
        /* <DEDUP_REMOVED lines=32> */
.L_x_513:
[----:B------:R-:W-:Y:S01]  /*7940*/  IMAD R86, R213, 0x8, R23 ;  /* 0x00000008d5567824 */ /* 0x000fe200078e0217 */
[----:B------:R-:W-:Y:S01]  /*7950*/  SHF.L.U32 R87, R225, 0x1f, RZ ;  /* 0x0000001fe1577819 */ /* 0x000fe200000006ff */
[----:B------:R-:W-:Y:S03]  /*7960*/  BSSY B1, `(.L_x_514) ;  /* 0x0000003000017945 */ /* 0x000fe60003800000 */
[----:B------:R-:W0:Y:S02]  /*7970*/  SYNCS.PHASECHK.TRANS64.TRYWAIT P6, [R86+URZ+0x38890], R87 ;  /* 0x03889057560075a7 */ /* 0x000e2400080c017f */
[----:B0-----:R-:W-:Y:S05]  /*7980*/  @!P6 BRA `(.L_x_515) ;  /* 0x0000023c00a0e947 */ /* 0x001fea0003800000 */
.L_x_823:
[----:B------:R-:W-:Y:S05]  /*7990*/  BSYNC B1 ;  /* 0x0000000000017941 */ /* 0x000fea0003800000 */
.L_x_514:
[----:B------:R-:W1:Y:S01]  /*79a0*/  LDC R128, c[0x0][0x2f4] ;  /* 0x0000bd00ff807b82 */ /* 0x000e620000000800 */
[----:B------:R-:W-:Y:S01]  /*79b0*/  UMOV UR4, 0xffffffff ;  /* 0xffffffff00047882 */ /* 0x000fe20000000000 */
[----:B-1----:R-:W-:Y:S02]  /*79c0*/  IMAD.IADD R132, R128, 0x1, -R111 ;  /* 0x0000000180847824 */ /* 0x002fe400078e0a6f */
[----:B------:R-:W-:Y:S05]  /*79d0*/  BRA.DIV UR4, `(.L_x_516) ;  /* 0x0000023e04a07947 */ /* 0x000fea000b800000 */
[----:B------:R1:W2:Y:S04]  /*79e0*/  SHFL.IDX PT, R119, R116, RZ, 0x181f ;  /* 0x00181fff74777589 */ /* 0x0002a800000e0000 */
[----:B------:R1:W3:Y:S02]  /*79f0*/  SHFL.IDX PT, R11, R117, RZ, 0x181f ;  /* 0x00181fff750b7589 */ /* 0x0002e400000e0000 */
.L_x_827:
[----:B------:R-:W-:Y:S04]  /*7a00*/  BSSY B1, `(.L_x_517) ;  /* 0x000010a000017945 */ /* 0x000fe80003800000 */
[----:B------:R-:W-:Y:S05]  /*7a10*/  @P3 BRA `(.L_x_518) ;  /* 0x0000001000203947 */ /* 0x000fea0003800000 */
[----:B------:R-:W-:Y:S01]  /*7a20*/  ISETP.NE.AND P3, PT, R0, RZ, PT ;  /* 0x000000ff0000720c */ /* 0x000fe20003f65270 */
[----:B------:R-:W-:Y:S01]  /*7a30*/  BSSY B2, `(.L_x_519) ;  /* 0x0000083000027945 */ /* 0x000fe20003800000 */
[----:B---3--:R-:W-:-:S11]  /*7a40*/  IMAD.MOV.U32 R118, RZ, RZ, R11 ;  /* 0x000000ffff767224 */ /* 0x008fd600078e000b */
[----:B------:R-:W-:Y:S05]  /*7a50*/  @!P3 BRA `(.L_x_520) ;  /* 0x000000080000b947 */ /* 0x000fea0003800000 */
[----:B------:R-:W3:Y:S01]  /*7a60*/  LDL R15, [R1+0x5c] ;  /* 0x00005c00010f7983 */ /* 0x000ee20000100800 */
[----:B------:R-:W-:Y:S01]  /*7a70*/  SEL R12, R111, R132, !P2 ;  /* 0x000000846f0c7207 */ /* 0x000fe20005000000 */
[C---:B------:R-:W-:Y:S01]  /*7a80*/  IMAD.SHL.U32 R14, R224.reuse, 0x40, RZ ;  /* 0x00000040e00e7824 */ /* 0x040fe200078e00ff */
[----:B------:R-:W-:Y:S01]  /*7a90*/  SHF.L.U32 R80, R224, 0x6, RZ ;  /* 0x00000006e0507819 */ /* 0x000fe200000006ff */
[----:B------:R-:W-:Y:S01]  /*7aa0*/  BSSY B3, `(.L_x_521) ;  /* 0x0000074000037945 */ /* 0x000fe20003800000 */
[----:B------:R-:W-:Y:S02]  /*7ab0*/  SHF.R.S32.HI R13, RZ, 0x1f, R12 ;  /* 0x0000001fff0d7819 */ /* 0x000fe4000001140c */
[----:B------:R-:W-:Y:S02]  /*7ac0*/  LOP3.LUT R80, R80, 0x1c0, RZ, 0xc0, !PT ;  /* 0x000001c050507812 */ /* 0x000fe400078ec0ff */
[----:B------:R-:W-:Y:S02]  /*7ad0*/  LEA.HI R13, R13, R12, RZ, 0x4 ;  /* 0x0000000c0d0d7211 */ /* 0x000fe400078f20ff */
[----:B------:R-:W-:-:S02]  /*7ae0*/  LOP3.LUT R14, R14, 0x1c0, RZ, 0xc0, !PT ;  /* 0x000001c00e0e7812 */ /* 0x000fc400078ec0ff */
[----:B------:R-:W-:Y:S02]  /*7af0*/  LEA.HI.SX32 R134, R13, R7, 0x1c ;  /* 0x000000070d867211 */ /* 0x000fe400078fe2ff */
[----:B------:R-:W-:Y:S02]  /*7b00*/  SHF.R.U32.HI R14, RZ, 0x3, R14 ;  /* 0x00000003ff0e7819 */ /* 0x000fe4000001160e */
[----:B------:R-:W-:Y:S02]  /*7b10*/  SHF.R.S32.HI R13, RZ, 0x1f, R134 ;  /* 0x0000001fff0d7819 */ /* 0x000fe40000011486 */
[----:B------:R-:W-:Y:S02]  /*7b20*/  ISETP.GE.AND P3, PT, R16, R110, PT ;  /* 0x0000006e1000720c */ /* 0x000fe40003f66270 */
[----:B------:R-:W-:Y:S01]  /*7b30*/  LEA.HI R13, R13, R134, RZ, 0x3 ;  /* 0x000000860d0d7211 */ /* 0x000fe200078f18ff */
[----:B------:R-:W-:-:S03]  /*7b40*/  IMAD.SHL.U32 R134, R134, 0x8, RZ ;  /* 0x0000000886867824 */ /* 0x000fc600078e00ff */
[----:B------:R-:W-:Y:S02]  /*7b50*/  SHF.R.S32.HI R13, RZ, 0x3, R13 ;  /* 0x00000003ff0d7819 */ /* 0x000fe4000001140d */
[----:B------:R-:W-:-:S04]  /*7b60*/  LOP3.LUT R12, R80, 0x38, R134, 0xf8, !PT ;  /* 0x00000038500c7812 */ /* 0x000fc800078ef886 */
[----:B------:R-:W-:Y:S01]  /*7b70*/  LOP3.LUT R12, R12, R14, RZ, 0x3c, !PT ;  /* 0x0000000e0c0c7212 */ /* 0x000fe200078e3cff */
[----:B---3--:R-:W-:-:S04]  /*7b80*/  IMAD R13, R13, 0x1400, R15 ;  /* 0x000014000d0d7824 */ /* 0x008fc800078e020f */
[----:B------:R-:W-:-:S04]  /*7b90*/  IMAD.IADD R12, R13, 0x1, R12 ;  /* 0x000000010d0c7824 */ /* 0x000fc800078e020c */
[C---:B------:R-:W-:Y:S02]  /*7ba0*/  IMAD R80, R213.reuse, 0x5000, R12 ;  /* 0x00005000d5507824 */ /* 0x040fe400078e020c */
[----:B------:R-:W-:Y:S02]  /*7bb0*/  IMAD R12, R213, 0x5000, R126 ;  /* 0x00005000d50c7824 */ /* 0x000fe400078e027e */
[--C-:B------:R-:W-:Y:S02]  /*7bc0*/  IMAD R80, R80, 0x2, R23.reuse ;  /* 0x0000000250507824 */ /* 0x100fe400078e0217 */
[----:B------:R-:W-:-:S04]  /*7bd0*/  IMAD R12, R12, 0x2, R23 ;  /* 0x000000020c0c7824 */ /* 0x000fc800078e0217 */
[----:B------:R-:W3:Y:S04]  /*7be0*/  LDS.128 R80, [R80+0x24400] ;  /* 0x0244000050507984 */ /* 0x000ee80000000c00 */
[----:B------:R-:W4:Y:S01]  /*7bf0*/  LDS.128 R12, [R12+0x24400] ;  /* 0x024400000c0c7984 */ /* 0x000f220000000c00 */
[----:B------:R-:W-:Y:S05]  /*7c00*/  @P3 BRA `(.L_x_522) ;  /* 0x0000000400743947 */ /* 0x000fea0003800000 */
[--C-:B------:R-:W-:Y:S02]  /*7c10*/  SHF.R.U64 R32, R32, 0x10, R33.reuse ;  /* 0x0000001020207819 */ /* 0x100fe40000001221 */
[----:B------:R-:W-:Y:S02]  /*7c20*/  SHF.R.U32.HI R135, RZ, 0x10, R33 ;  /* 0x00000010ff877819 */ /* 0x000fe40000011621 */
[----:B------:R-:W-:Y:S02]  /*7c30*/  SHF.R.U64 R33, R34, 0x10, R35 ;  /* 0x0000001022217819 */ /* 0x000fe40000001223 */
[--C-:B------:R-:W-:Y:S02]  /*7c40*/  SHF.R.U64 R34, R40, 0x10, R41.reuse ;  /* 0x0000001028227819 */ /* 0x100fe40000001229 */
[----:B------:R-:W-:Y:S02]  /*7c50*/  SHF.R.U32.HI R41, RZ, 0x10, R41 ;  /* 0x00000010ff297819 */ /* 0x000fe40000011629 */
[----:B------:R-:W-:-:S02]  /*7c60*/  PRMT R32, R136, 0x5432, R32 ;  /* 0x0000543288207816 */ /* 0x000fc40000000020 */
[----:B------:R-:W-:Y:S02]  /*7c70*/  PRMT R135, R136, 0x5410, R135 ;  /* 0x0000541088877816 */ /* 0x000fe40000000087 */
[----:B------:R-:W-:Y:S02]  /*7c80*/  SHF.R.U32.HI R136, RZ, 0x10, R35 ;  /* 0x00000010ff887819 */ /* 0x000fe40000011623 */
[--C-:B------:R-:W-:Y:S02]  /*7c90*/  SHF.R.U64 R40, R42, 0x10, R43.reuse ;  /* 0x000000102a287819 */ /* 0x100fe4000000122b */
[----:B------:R-:W-:Y:S02]  /*7ca0*/  SHF.R.U32.HI R141, RZ, 0x10, R43 ;  /* 0x00000010ff8d7819 */ /* 0x000fe4000001162b */
[----:B------:R-:W-:Y:S02]  /*7cb0*/  PRMT R42, R161, 0x5410, R41 ;  /* 0x00005410a12a7816 */ /* 0x000fe40000000029 */
[----:B------:R-:W-:-:S02]  /*7cc0*/  PRMT R35, R142, 0x5410, R33 ;  /* 0x000054108e237816 */ /* 0x000fc40000000021 */
[----:B------:R-:W-:Y:S01]  /*7cd0*/  PRMT R43, R142, 0x5432, R136 ;  /* 0x000054328e2b7816 */ /* 0x000fe20000000088 */
[----:B----4-:R-:W-:Y:S01]  /*7ce0*/  IMAD.U32 R142, R13, 0x10000, RZ ;  /* 0x000100000d8e7824 */ /* 0x010fe200078e00ff */
[----:B------:R-:W-:Y:S02]  /*7cf0*/  PRMT R33, R161, 0x5432, R34 ;  /* 0x00005432a1217816 */ /* 0x000fe40000000022 */
[----:B------:R-:W-:Y:S01]  /*7d00*/  PRMT R34, R143, 0x5432, R40 ;  /* 0x000054328f227816 */ /* 0x000fe20000000028 */
[----:B---3--:R-:W-:Y:S01]  /*7d10*/  IMAD.U32 R40, R81, 0x10000, RZ ;  /* 0x0001000051287824 */ /* 0x008fe200078e00ff */
[----:B------:R-:W-:Y:S01]  /*7d20*/  PRMT R136, R143, 0x5410, R141 ;  /* 0x000054108f887816 */ /* 0x000fe2000000008d */
[C---:B------:R-:W-:Y:S01]  /*7d30*/  IMAD.U32 R141, R42.reuse, 0x10000, RZ ;  /* 0x000100002a8d7824 */ /* 0x040fe200078e00ff */
[----:B------:R-:W-:Y:S01]  /*7d40*/  LOP3.LUT R42, R42, 0xffff0000, RZ, 0xc0, !PT ;  /* 0xffff00002a2a7812 */ /* 0x000fe200078ec0ff */
[----:B------:R-:W-:Y:S01]  /*7d50*/  IMAD.U32 R143, R135, 0x10000, RZ ;  /* 0x00010000878f7824 */ /* 0x000fe200078e00ff */
[----:B------:R-:W-:Y:S01]  /*7d60*/  LOP3.LUT R81, R81, 0xffff0000, RZ, 0xc0, !PT ;  /* 0xffff000051517812 */ /* 0x000fe200078ec0ff */
[C---:B------:R-:W-:Y:S01]  /*7d70*/  FMUL.FTZ R41, R40.reuse, R141 ;  /* 0x0000008d28297220 */ /* 0x040fe20000410000 */
[----:B------:R-:W-:Y:S01]  /*7d80*/  LOP3.LUT R135, R135, 0xffff0000, RZ, 0xc0, !PT ;  /* 0xffff000087877812 */ /* 0x000fe200078ec0ff */
[----:B------:R-:W-:-:S02]  /*7d90*/  FMUL.FTZ R40, R40, R143 ;  /* 0x0000008f28287220 */ /* 0x000fc40000410000 */
[C---:B------:R-:W-:Y:S01]  /*7da0*/  FFMA.FTZ R41, R142.reuse, R143, -R41 ;  /* 0x0000008f8e297223 */ /* 0x040fe20000010829 */
[----:B------:R-:W-:Y:S02]  /*7db0*/  IMAD.U32 R143, R43, 0x10000, RZ ;  /* 0x000100002b8f7824 */ /* 0x000fe400078e00ff */
[----:B------:R-:W-:Y:S01]  /*7dc0*/  FFMA.FTZ R40, R142, R141, R40 ;  /* 0x0000008d8e287223 */ /* 0x000fe20000010028 */
[----:B------:R-:W-:Y:S01]  /*7dd0*/  LOP3.LUT R141, R13, 0xffff0000, RZ, 0xc0, !PT ;  /* 0xffff00000d8d7812 */ /* 0x000fe200078ec0ff */
[C---:B------:R-:W-:Y:S01]  /*7de0*/  FMUL.FTZ R13, R81.reuse, R42 ;  /* 0x0000002a510d7220 */ /* 0x040fe20000410000 */
[-C--:B------:R-:W-:Y:S01]  /*7df0*/  FMUL.FTZ R81, R81, R135.reuse ;  /* 0x0000008751517220 */ /* 0x080fe20000410000 */
[C---:B------:R-:W-:Y:S01]  /*7e00*/  IMAD.U32 R142, R83.reuse, 0x10000, RZ ;  /* 0x00010000538e7824 */ /* 0x040fe200078e00ff */
[----:B------:R-:W-:Y:S01]  /*7e10*/  LOP3.LUT R83, R83, 0xffff0000, RZ, 0xc0, !PT ;  /* 0xffff000053537812 */ /* 0x000fe200078ec0ff */
[----:B------:R-:W-:Y:S01]  /*7e20*/  FFMA.FTZ R13, R141, R135, -R13 ;  /* 0x000000878d0d7223 */ /* 0x000fe2000001080d */
[----:B------:R-:W-:-:S02]  /*7e30*/  IMAD.U32 R135, R136, 0x10000, RZ ;  /* 0x0001000088877824 */ /* 0x000fc400078e00ff */
[----:B------:R-:W-:Y:S01]  /*7e40*/  FFMA.FTZ R42, R141, R42, R81 ;  /* 0x0000002a8d2a7223 */ /* 0x000fe20000010051 */
[----:B------:R-:W-:Y:S01]  /*7e50*/  IMAD.U32 R141, R15, 0x10000, RZ ;  /* 0x000100000f8d7824 */ /* 0x000fe200078e00ff */
[----:B------:R-:W-:Y:S01]  /*7e60*/  LOP3.LUT R136, R136, 0xffff0000, RZ, 0xc0, !PT ;  /* 0xffff000088887812 */ /* 0x000fe200078ec0ff */
[C---:B------:R-:W-:Y:S01]  /*7e70*/  FMUL.FTZ R81, R142.reuse, R135 ;  /* 0x000000878e517220 */ /* 0x040fe20000410000 */
[----:B------:R-:W-:Y:S01]  /*7e80*/  FMUL.FTZ R142, R142, R143 ;  /* 0x0000008f8e8e7220 */ /* 0x000fe20000410000 */
[----:B------:R-:W-:Y:S01]  /*7e90*/  F2FP.BF16.F32.PACK_AB R13, R13, R41 ;  /* 0x000000290d0d723e */ /* 0x000fe200000010ff */
[----:B------:R-:W-:Y:S02]  /*7ea0*/  IMAD.U32 R41, R80, 0x10000, RZ ;  /* 0x0001000050297824 */ /* 0x000fe400078e00ff */
[C---:B------:R-:W-:Y:S01]  /*7eb0*/  FFMA.FTZ R81, R141.reuse, R143, -R81 ;  /* 0x0000008f8d517223 */ /* 0x040fe20000010851 */
[----:B------:R-:W-:Y:S01]  /*7ec0*/  FFMA.FTZ R135, R141, R135, R142 ;  /* 0x000000878d877223 */ /* 0x000fe2000001008e */
[----:B------:R-:W-:-:S02]  /*7ed0*/  LOP3.LUT R141, R43, 0xffff0000, RZ, 0xc0, !PT ;  /* 0xffff00002b8d7812 */ /* 0x000fc400078ec0ff */
[----:B------:R-:W-:Y:S01]  /*7ee0*/  LOP3.LUT R43, R15, 0xffff0000, RZ, 0xc0, !PT ;  /* 0xffff00000f2b7812 */ /* 0x000fe200078ec0ff */
[C---:B------:R-:W-:Y:S01]  /*7ef0*/  FMUL.FTZ R15, R83.reuse, R136 ;  /* 0x00000088530f7220 */ /* 0x040fe20000410000 */
[----:B------:R-:W-:Y:S01]  /*7f00*/  F2FP.BF16.F32.PACK_AB R40, R42, R40 ;  /* 0x000000282a28723e */ /* 0x000fe200000010ff */
[-C--:B------:R-:W-:Y:S01]  /*7f10*/  FMUL.FTZ R83, R83, R141.reuse ;  /* 0x0000008d53537220 */ /* 0x080fe20000410000 */
[----:B------:R-:W-:Y:S02]  /*7f20*/  IMAD.U32 R42, R33, 0x10000, RZ ;  /* 0x00010000212a7824 */ /* 0x000fe400078e00ff */
[----:B------:R-:W-:Y:S01]  /*7f30*/  FFMA.FTZ R15, R43, R141, -R15 ;  /* 0x0000008d2b0f7223 */ /* 0x000fe2000001080f */
[----:B------:R-:W-:Y:S01]  /*7f40*/  LOP3.LUT R33, R33, 0xffff0000, RZ, 0xc0, !PT ;  /* 0xffff000021217812 */ /* 0x000fe200078ec0ff */
[----:B------:R-:W-:Y:S01]  /*7f50*/  FFMA.FTZ R43, R43, R136, R83 ;  /* 0x000000882b2b7223 */ /* 0x000fe20000010053 */
[C---:B------:R-:W-:Y:S01]  /*7f60*/  IMAD.U32 R83, R32.reuse, 0x10000, RZ ;  /* 0x0001000020537824 */ /* 0x040fe200078e00ff */
[----:B------:R-:W-:-:S02]  /*7f70*/  LOP3.LUT R32, R32, 0xffff0000, RZ, 0xc0, !PT ;  /* 0xffff000020207812 */ /* 0x000fc400078ec0ff */
[----:B------:R-:W-:Y:S01]  /*7f80*/  F2FP.BF16.F32.PACK_AB R15, R15, R81 ;  /* 0x000000510f0f723e */ /* 0x000fe200000010ff */
[----:B------:R-:W-:Y:S01]  /*7f90*/  IMAD.U32 R81, R12, 0x10000, RZ ;  /* 0x000100000c517824 */ /* 0x000fe200078e00ff */
[----:B------:R-:W-:Y:S01]  /*7fa0*/  F2FP.BF16.F32.PACK_AB R43, R43, R135 ;  /* 0x000000872b2b723e */ /* 0x000fe200000010ff */
[C---:B------:R-:W-:Y:S01]  /*7fb0*/  FMUL.FTZ R135, R41.reuse, R42 ;  /* 0x0000002a29877220 */ /* 0x040fe20000410000 */
[----:B------:R-:W-:-:S03]  /*7fc0*/  FMUL.FTZ R41, R41, R83 ;  /* 0x0000005329297220 */ /* 0x000fc60000410000 */
[C---:B------:R-:W-:Y:S01]  /*7fd0*/  FFMA.FTZ R135, R81.reuse, R83, -R135 ;  /* 0x0000005351877223 */ /* 0x040fe20000010887 */
[----:B------:R-:W-:Y:S01]  /*7fe0*/  FFMA.FTZ R41, R81, R42, R41 ;  /* 0x0000002a51297223 */ /* 0x000fe20000010029 */
[----:B------:R-:W-:Y:S01]  /*7ff0*/  LOP3.LUT R42, R80, 0xffff0000, RZ, 0xc0, !PT ;  /* 0xffff0000502a7812 */ /* 0x000fe200078ec0ff */
[----:B------:R-:W-:Y:S01]  /*8000*/  IMAD.U32 R83, R82, 0x10000, RZ ;  /* 0x0001000052537824 */ /* 0x000fe200078e00ff */
[----:B------:R-:W-:-:S03]  /*8010*/  LOP3.LUT R80, R12, 0xffff0000, RZ, 0xc0, !PT ;  /* 0xffff00000c507812 */ /* 0x000fc600078ec0ff */
[C---:B------:R-:W-:Y:S01]  /*8020*/  FMUL.FTZ R12, R42.reuse, R33 ;  /* 0x000000212a0c7220 */ /* 0x040fe20000410000 */
[----:B------:R-:W-:-:S03]  /*8030*/  FMUL.FTZ R42, R42, R32 ;  /* 0x000000202a2a7220 */ /* 0x000fc60000410000 */
[C---:B------:R-:W-:Y:S01]  /*8040*/  FFMA.FTZ R12, R80.reuse, R32, -R12 ;  /* 0x00000020500c7223 */ /* 0x040fe2000001080c */
[----:B------:R-:W-:Y:S01]  /*8050*/  FFMA.FTZ R32, R80, R33, R42 ;  /* 0x0000002150207223 */ /* 0x000fe2000001002a */
[C---:B------:R-:W-:Y:S01]  /*8060*/  IMAD.U32 R42, R34.reuse, 0x10000, RZ ;  /* 0x00010000222a7824 */ /* 0x040fe200078e00ff */
[----:B------:R-:W-:Y:S01]  /*8070*/  LOP3.LUT R34, R34, 0xffff0000, RZ, 0xc0, !PT ;  /* 0xffff000022227812 */ /* 0x000fe200078ec0ff */
[C---:B------:R-:W-:Y:S01]  /*8080*/  IMAD.U32 R80, R35.reuse, 0x10000, RZ ;  /* 0x0001000023507824 */ /* 0x040fe200078e00ff */
[----:B------:R-:W-:Y:S01]  /*8090*/  LOP3.LUT R35, R35, 0xffff0000, RZ, 0xc0, !PT ;  /* 0xffff000023237812 */ /* 0x000fe200078ec0ff */
[C---:B------:R-:W-:Y:S01]  /*80a0*/  FMUL.FTZ R81, R83.reuse, R42 ;  /* 0x0000002a53517220 */ /* 0x040fe20000410000 */
[C---:B------:R-:W-:Y:S02]  /*80b0*/  IMAD.U32 R33, R14.reuse, 0x10000, RZ ;  /* 0x000100000e217824 */ /* 0x040fe400078e00ff */
[-C--:B------:R-:W-:Y:S01]  /*80c0*/  FMUL.FTZ R83, R83, R80.reuse ;  /* 0x0000005053537220 */ /* 0x080fe20000410000 */
[----:B------:R-:W-:Y:S01]  /*80d0*/  LOP3.LUT R14, R14, 0xffff0000, RZ, 0xc0, !PT ;  /* 0xffff00000e0e7812 */ /* 0x000fe200078ec0ff */
[----:B------:R-:W-:-:S02]  /*80e0*/  FFMA.FTZ R81, R33, R80, -R81 ;  /* 0x0000005021517223 */ /* 0x000fc40000010851 */
[----:B------:R-:W-:Y:S01]  /*80f0*/  FFMA.FTZ R83, R33, R42, R83 ;  /* 0x0000002a21537223 */ /* 0x000fe20000010053 */
[----:B------:R-:W-:Y:S02]  /*8100*/  LOP3.LUT R33, R82, 0xffff0000, RZ, 0xc0, !PT ;  /* 0xffff000052217812 */ /* 0x000fe400078ec0ff */
[----:B------:R-:W-:Y:S02]  /*8110*/  F2FP.BF16.F32.PACK_AB R32, R32, R41 ;  /* 0x000000292020723e */ /* 0x000fe400000010ff */
[----:B------:R-:W-:Y:S01]  /*8120*/  F2FP.BF16.F32.PACK_AB R12, R12, R135 ;  /* 0x000000870c0c723e */ /* 0x000fe200000010ff */
[CC--:B------:R-:W-:Y:S01]  /*8130*/  FMUL.FTZ R42, R33.reuse, R34.reuse ;  /* 0x00000022212a7220 */ /* 0x0c0fe20000410000 */
[-C--:B------:R-:W-:Y:S01]  /*8140*/  FMUL.FTZ R33, R33, R35.reuse ;  /* 0x0000002321217220 */ /* 0x080fe20000410000 */
[----:B------:R-:W-:Y:S02]  /*8150*/  IMAD.MOV.U32 R80, RZ, RZ, R32 ;  /* 0x000000ffff507224 */ /* 0x000fe400078e0020 */
[C---:B------:R-:W-:Y:S01]  /*8160*/  FFMA.FTZ R42, R14.reuse, R35, -R42 ;  /* 0x000000230e2a7223 */ /* 0x040fe2000001082a */
[----:B------:R-:W-:-:S04]  /*8170*/  FFMA.FTZ R33, R14, R34, R33 ;  /* 0x000000220e217223 */ /* 0x000fc80000010021 */
[----:B------:R-:W-:Y:S01]  /*8180*/  F2FP.BF16.F32.PACK_AB R42, R42, R81 ;  /* 0x000000512a2a723e */ /* 0x000fe200000010ff */
[----:B------:R-:W-:Y:S01]  /*8190*/  IMAD.MOV.U32 R81, RZ, RZ, R40 ;  /* 0x000000ffff517224 */ /* 0x000fe200078e0028 */
[----:B------:R-:W-:-:S03]  /*81a0*/  F2FP.BF16.F32.PACK_AB R83, R33, R83 ;  /* 0x000000532153723e */ /* 0x000fc600000010ff */
[----:B------:R-:W-:Y:S02]  /*81b0*/  IMAD.MOV.U32 R14, RZ, RZ, R42 ;  /* 0x000000ffff0e7224 */ /* 0x000fe400078e002a */
[----:B------:R-:W-:Y:S02]  /*81c0*/  IMAD.MOV.U32 R82, RZ, RZ, R83 ;  /* 0x000000ffff527224 */ /* 0x000fe400078e0053 */
[----:B------:R-:W-:-:S07]  /*81d0*/  IMAD.MOV.U32 R83, RZ, RZ, R43 ;  /* 0x000000ffff537224 */ /* 0x000fce00078e002b */
.L_x_522:
[----:B------:R-:W-:Y:S05]  /*81e0*/  BSYNC B3 ;  /* 0x0000000000037941 */ /* 0x000fea0003800000 */
.L_x_521:
[----:B------:R-:W-:Y:S01]  /*81f0*/  LEA R32, P3, R8, R11, 0x1 ;  /* 0x0000000b08207211 */ /* 0x000fe200078608ff */
[----:B------:R-:W-:-:S03]  /*8200*/  ULDC.64 UR4, c[0x0][0x208] ;  /* 0x0000820000047ab9 */ /* 0x000fc60000000a00 */
[----:B--2---:R-:W-:Y:S02]  /*8210*/  LEA.HI.X R33, R8, R119, R26, 0x1, P3 ;  /* 0x0000007708217211 */ /* 0x004fe400018f0c1a */
[----:B------:R-:W-:-:S03]  /*8220*/  ISETP.GE.AND P3, PT, R134, R128, PT ;  /* 0x000000808600720c */ /* 0x000fc60003f66270 */
[----:B----4-:R2:W-:Y:S10]  /*8230*/  ST.E.128 desc[UR4][R32.64], R12 ;  /* 0x0000000c20007985 */ /* 0x0105f4000c101d04 */
[----:B--2---:R-:W-:-:S05]  /*8240*/  @!P3 IMAD.WIDE R12, R134, 0x2, R118 ;  /* 0x00000002860cb825 */ /* 0x004fca00078e0276 */
[----:B---3--:R3:W-:Y:S02]  /*8250*/  @!P3 ST.E.128 desc[UR4][R12.64], R80 ;  /* 0x000000500c00b985 */ /* 0x0087e4000c101d04 */
.L_x_520:
[----:B------:R-:W-:Y:S05]  /*8260*/  BSYNC B2 ;  /* 0x0000000000027941 */ /* 0x000fea0003800000 */
.L_x_519:
[----:B------:R-:W-:-:S13]  /*8270*/  ISETP.NE.AND P3, PT, R20, RZ, PT ;  /* 0x000000ff1400720c */ /* 0x000fda0003f65270 */
[----:B------:R-:W-:Y:S05]  /*8280*/  @!P3 BRA `(.L_x_518) ;  /* 0x000000080004b947 */ /* 0x000fea0003800000 */
[----:B------:R-:W4:Y:S01]  /*8290*/  LDL R15, [R1+0x5c] ;  /* 0x00005c00010f7983 */ /* 0x000f220000100800 */
[----:B---3--:R-:W-:Y:S01]  /*82a0*/  SEL R12, R111, R132, !P1 ;  /* 0x000000846f0c7207 */ /* 0x008fe20004800000 */
[----:B------:R-:W-:Y:S01]  /*82b0*/  IMAD.SHL.U32 R14, R224, 0x40, RZ ;  /* 0x00000040e00e7824 */ /* 0x000fe200078e00ff */
[----:B------:R-:W-:Y:S01]  /*82c0*/  ISETP.GE.AND P3, PT, R214, R110, PT ;  /* 0x0000006ed600720c */ /* 0x000fe20003f66270 */
[----:B------:R-:W-:Y:S01]  /*82d0*/  IMAD.SHL.U32 R32, R224, 0x40, RZ ;  /* 0x00000040e0207824 */ /* 0x000fe200078e00ff */
[----:B------:R-:W-:Y:S01]  /*82e0*/  SHF.R.S32.HI R13, RZ, 0x1f, R12 ;  /* 0x0000001fff0d7819 */ /* 0x000fe2000001140c */
[----:B------:R-:W-:Y:S01]  /*82f0*/  BSSY B2, `(.L_x_523) ;  /* 0x0000073000027945 */ /* 0x000fe20003800000 */
[----:B------:R-:W-:Y:S02]  /*8300*/  LOP3.LUT R14, R14, 0x1c0, RZ, 0xc0, !PT ;  /* 0x000001c00e0e7812 */ /* 0x000fe400078ec0ff */
[----:B------:R-:W-:Y:S02]  /*8310*/  LEA.HI R13, R13, R12, RZ, 0x4 ;  /* 0x0000000c0d0d7211 */ /* 0x000fe400078f20ff */
[----:B------:R-:W-:-:S02]  /*8320*/  LOP3.LUT R32, R32, 0x1c0, RZ, 0xc0, !PT ;  /* 0x000001c020207812 */ /* 0x000fc400078ec0ff */
[----:B------:R-:W-:Y:S02]  /*8330*/  LEA.HI.SX32 R40, R13, R9, 0x1c ;  /* 0x000000090d287211 */ /* 0x000fe400078fe2ff */
[----:B------:R-:W-:Y:S02]  /*8340*/  SHF.R.U32.HI R14, RZ, 0x3, R14 ;  /* 0x00000003ff0e7819 */ /* 0x000fe4000001160e */
[----:B------:R-:W-:-:S04]  /*8350*/  SHF.R.S32.HI R13, RZ, 0x1f, R40 ;  /* 0x0000001fff0d7819 */ /* 0x000fc80000011428 */
[----:B------:R-:W-:Y:S02]  /*8360*/  LEA.HI R13, R13, R40, RZ, 0x3 ;  /* 0x000000280d0d7211 */ /* 0x000fe400078f18ff */
[----:B------:R-:W-:Y:S02]  /*8370*/  SHF.L.U32 R40, R40, 0x3, RZ ;  /* 0x0000000328287819 */ /* 0x000fe400000006ff */
[----:B------:R-:W-:Y:S02]  /*8380*/  SHF.R.S32.HI R13, RZ, 0x3, R13 ;  /* 0x00000003ff0d7819 */ /* 0x000fe4000001140d */
[----:B------:R-:W-:-:S04]  /*8390*/  LOP3.LUT R12, R32, 0x38, R40, 0xf8, !PT ;  /* 0x00000038200c7812 */ /* 0x000fc800078ef828 */
[----:B------:R-:W-:Y:S01]  /*83a0*/  LOP3.LUT R12, R12, R14, RZ, 0x3c, !PT ;  /* 0x0000000e0c0c7212 */ /* 0x000fe200078e3cff */
[----:B----4-:R-:W-:-:S04]  /*83b0*/  IMAD R13, R13, 0x1400, R15 ;  /* 0x000014000d0d7824 */ /* 0x010fc800078e020f */
        /* <DEDUP_REMOVED lines=8> */
[----:B------:R-:W-:Y:S01]  /*8440*/  SHF.R.U32.HI R42, RZ, 0x10, R37 ;  /* 0x00000010ff2a7819 */ /* 0x000fe20000011625 */
[----:B---3--:R-:W-:Y:S01]  /*8450*/  IMAD.U32 R81, R33, 0x10000, RZ ;  /* 0x0001000021517824 */ /* 0x008fe200078e00ff */
[--C-:B------:R-:W-:Y:S01]  /*8460*/  SHF.R.U64 R28, R28, 0x10, R29.reuse ;  /* 0x000000101c1c7819 */ /* 0x100fe2000000121d */
[----:B----4-:R-:W-:Y:S01]  /*8470*/  IMAD.U32 R43, R13, 0x10000, RZ ;  /* 0x000100000d2b7824 */ /* 0x010fe200078e00ff */
[----:B------:R-:W-:Y:S02]  /*8480*/  SHF.R.U32.HI R29, RZ, 0x10, R29 ;  /* 0x00000010ff1d7819 */ /* 0x000fe4000001161d */
[----:B------:R-:W-:Y:S02]  /*8490*/  PRMT R42, R158, 0x5410, R42 ;  /* 0x000054109e2a7816 */ /* 0x000fe4000000002a */
[----:B------:R-:W-:Y:S02]  /*84a0*/  SHF.R.U64 R30, R30, 0x10, R31 ;  /* 0x000000101e1e7819 */ /* 0x000fe4000000121f */
[----:B------:R-:W-:Y:S01]  /*84b0*/  PRMT R29, R160, 0x5410, R29 ;  /* 0x00005410a01d7816 */ /* 0x000fe2000000001d */
[----:B------:R-:W-:Y:S01]  /*84c0*/  IMAD.U32 R80, R42, 0x10000, RZ ;  /* 0x000100002a507824 */ /* 0x000fe200078e00ff */
[----:B------:R-:W-:-:S02]  /*84d0*/  SHF.R.U32.HI R41, RZ, 0x10, R31 ;  /* 0x00000010ff297819 */ /* 0x000fc4000001161f */
[----:B------:R-:W-:Y:S02]  /*84e0*/  SHF.R.U64 R31, R36, 0x10, R37 ;  /* 0x00000010241f7819 */ /* 0x000fe40000001225 */
[--C-:B------:R-:W-:Y:S02]  /*84f0*/  SHF.R.U64 R36, R38, 0x10, R39.reuse ;  /* 0x0000001026247819 */ /* 0x100fe40000001227 */
[----:B------:R-:W-:Y:S02]  /*8500*/  PRMT R37, R159, 0x5432, R30 ;  /* 0x000054329f257816 */ /* 0x000fe4000000001e */
[----:B------:R-:W-:Y:S01]  /*8510*/  SHF.R.U32.HI R38, RZ, 0x10, R39 ;  /* 0x00000010ff267819 */ /* 0x000fe20000011627 */
[----:B------:R-:W-:Y:S01]  /*8520*/  IMAD.U32 R39, R29, 0x10000, RZ ;  /* 0x000100001d277824 */ /* 0x000fe200078e00ff */
[----:B------:R-:W-:Y:S01]  /*8530*/  PRMT R30, R159, 0x5410, R41 ;  /* 0x000054109f1e7816 */ /* 0x000fe20000000029 */
[----:B------:R-:W-:Y:S01]  /*8540*/  FMUL.FTZ R41, R81, R80 ;  /* 0x0000005051297220 */ /* 0x000fe20000410000 */
[----:B------:R-:W-:-:S02]  /*8550*/  LOP3.LUT R42, R42, 0xffff0000, RZ, 0xc0, !PT ;  /* 0xffff00002a2a7812 */ /* 0x000fc400078ec0ff */
[----:B------:R-:W-:Y:S01]  /*8560*/  LOP3.LUT R33, R33, 0xffff0000, RZ, 0xc0, !PT ;  /* 0xffff000021217812 */ /* 0x000fe200078ec0ff */
[-C--:B------:R-:W-:Y:S01]  /*8570*/  FFMA.FTZ R41, R43, R39.reuse, -R41 ;  /* 0x000000272b297223 */ /* 0x080fe20000010829 */
[----:B------:R-:W-:Y:S01]  /*8580*/  FMUL.FTZ R39, R81, R39 ;  /* 0x0000002751277220 */ /* 0x000fe20000410000 */
[----:B------:R-:W-:Y:S01]  /*8590*/  LOP3.LUT R29, R29, 0xffff0000, RZ, 0xc0, !PT ;  /* 0xffff00001d1d7812 */ /* 0x000fe200078ec0ff */
[----:B------:R-:W-:Y:S01]  /*85a0*/  IMAD.U32 R81, R35, 0x10000, RZ ;  /* 0x0001000023517824 */ /* 0x000fe200078e00ff */
[----:B------:R-:W-:Y:S01]  /*85b0*/  PRMT R38, R157, 0x5410, R38 ;  /* 0x000054109d267816 */ /* 0x000fe20000000026 */
[----:B------:R-:W-:Y:S01]  /*85c0*/  FFMA.FTZ R39, R43, R80, R39 ;  /* 0x000000502b277223 */ /* 0x000fe20000010027 */
[----:B------:R-:W-:Y:S01]  /*85d0*/  LOP3.LUT R43, R13, 0xffff0000, RZ, 0xc0, !PT ;  /* 0xffff00000d2b7812 */ /* 0x000fe200078ec0ff */
[----:B------:R-:W-:Y:S01]  /*85e0*/  FMUL.FTZ R13, R33, R42 ;  /* 0x0000002a210d7220 */ /* 0x000fe20000410000 */
[----:B------:R-:W-:Y:S01]  /*85f0*/  LOP3.LUT R35, R35, 0xffff0000, RZ, 0xc0, !PT ;  /* 0xffff000023237812 */ /* 0x000fe200078ec0ff */
[C---:B------:R-:W-:Y:S01]  /*8600*/  IMAD.U32 R80, R38.reuse, 0x10000, RZ ;  /* 0x0001000026507824 */ /* 0x040fe200078e00ff */
[----:B------:R-:W-:Y:S01]  /*8610*/  LOP3.LUT R38, R38, 0xffff0000, RZ, 0xc0, !PT ;  /* 0xffff000026267812 */ /* 0x000fe200078ec0ff */
[-C--:B------:R-:W-:Y:S01]  /*8620*/  FFMA.FTZ R13, R43, R29.reuse, -R13 ;  /* 0x0000001d2b0d7223 */ /* 0x080fe2000001080d */
[----:B------:R-:W-:Y:S01]  /*8630*/  FMUL.FTZ R29, R33, R29 ;  /* 0x0000001d211d7220 */ /* 0x000fe20000410000 */
[----:B------:R-:W-:Y:S01]  /*8640*/  FMUL.FTZ R33, R81, R80 ;  /* 0x0000005051217220 */ /* 0x000fe20000410000 */
[----:B------:R-:W-:-:S02]  /*8650*/  PRMT R31, R158, 0x5432, R31 ;  /* 0x000054329e1f7816 */ /* 0x000fc4000000001f */
[----:B------:R-:W-:Y:S01]  /*8660*/  FFMA.FTZ R29, R43, R42, R29 ;  /* 0x0000002a2b1d7223 */ /* 0x000fe2000001001d */
[C---:B------:R-:W-:Y:S01]  /*8670*/  IMAD.U32 R43, R15.reuse, 0x10000, RZ ;  /* 0x000100000f2b7824 */ /* 0x040fe200078e00ff */
[----:B------:R-:W-:Y:S01]  /*8680*/  LOP3.LUT R15, R15, 0xffff0000, RZ, 0xc0, !PT ;  /* 0xffff00000f0f7812 */ /* 0x000fe200078ec0ff */
[C---:B------:R-:W-:Y:S01]  /*8690*/  IMAD.U32 R42, R30.reuse, 0x10000, RZ ;  /* 0x000100001e2a7824 */ /* 0x040fe200078e00ff */
[----:B------:R-:W-:Y:S02]  /*86a0*/  LOP3.LUT R30, R30, 0xffff0000, RZ, 0xc0, !PT ;  /* 0xffff00001e1e7812 */ /* 0x000fe400078ec0ff */
[----:B------:R-:W-:Y:S01]  /*86b0*/  PRMT R28, R160, 0x5432, R28 ;  /* 0x00005432a01c7816 */ /* 0x000fe2000000001c */
[-C--:B------:R-:W-:Y:S01]  /*86c0*/  FFMA.FTZ R33, R43, R42.reuse, -R33 ;  /* 0x0000002a2b217223 */ /* 0x080fe20000010821 */
[----:B------:R-:W-:Y:S01]  /*86d0*/  FMUL.FTZ R42, R81, R42 ;  /* 0x0000002a512a7220 */ /* 0x000fe20000410000 */
[----:B------:R-:W-:Y:S02]  /*86e0*/  F2FP.BF16.F32.PACK_AB R29, R29, R39 ;  /* 0x000000271d1d723e */ /* 0x000fe400000010ff */
[----:B------:R-:W-:Y:S01]  /*86f0*/  PRMT R36, R157, 0x5432, R36 ;  /* 0x000054329d247816 */ /* 0x000fe20000000024 */
[----:B------:R-:W-:Y:S01]  /*8700*/  FFMA.FTZ R42, R43, R80, R42 ;  /* 0x000000502b2a7223 */ /* 0x000fe2000001002a */
[----:B------:R-:W-:Y:S01]  /*8710*/  FMUL.FTZ R43, R35, R38 ;  /* 0x00000026232b7220 */ /* 0x000fe20000410000 */
[----:B------:R-:W-:-:S03]  /*8720*/  F2FP.BF16.F32.PACK_AB R13, R13, R41 ;  /* 0x000000290d0d723e */ /* 0x000fc600000010ff */
[-C--:B------:R-:W-:Y:S01]  /*8730*/  FFMA.FTZ R43, R15, R30.reuse, -R43 ;  /* 0x0000001e0f2b7223 */ /* 0x080fe2000001082b */
[----:B------:R-:W-:Y:S01]  /*8740*/  FMUL.FTZ R30, R35, R30 ;  /* 0x0000001e231e7220 */ /* 0x000fe20000410000 */
[----:B------:R-:W-:-:S03]  /*8750*/  IMAD.U32 R35, R32, 0x10000, RZ ;  /* 0x0001000020237824 */ /* 0x000fc600078e00ff */
[----:B------:R-:W-:Y:S01]  /*8760*/  F2FP.BF16.F32.PACK_AB R43, R43, R33 ;  /* 0x000000212b2b723e */ /* 0x000fe200000010ff */
[----:B------:R-:W-:Y:S01]  /*8770*/  FFMA.FTZ R30, R15, R38, R30 ;  /* 0x000000260f1e7223 */ /* 0x000fe2000001001e */
[C---:B------:R-:W-:Y:S01]  /*8780*/  IMAD.U32 R33, R31.reuse, 0x10000, RZ ;  /* 0x000100001f217824 */ /* 0x040fe200078e00ff */
[----:B------:R-:W-:Y:S01]  /*8790*/  LOP3.LUT R31, R31, 0xffff0000, RZ, 0xc0, !PT ;  /* 0xffff00001f1f7812 */ /* 0x000fe200078ec0ff */
[C---:B------:R-:W-:Y:S01]  /*87a0*/  IMAD.U32 R38, R28.reuse, 0x10000, RZ ;  /* 0x000100001c267824 */ /* 0x040fe200078e00ff */
[----:B------:R-:W-:Y:S01]  /*87b0*/  LOP3.LUT R28, R28, 0xffff0000, RZ, 0xc0, !PT ;  /* 0xffff00001c1c7812 */ /* 0x000fe200078ec0ff */
[C---:B------:R-:W-:Y:S01]  /*87c0*/  FMUL.FTZ R39, R35.reuse, R33 ;  /* 0x0000002123277220 */ /* 0x040fe20000410000 */
[----:B------:R-:W-:Y:S02]  /*87d0*/  IMAD.U32 R15, R12, 0x10000, RZ ;  /* 0x000100000c0f7824 */ /* 0x000fe400078e00ff */
[----:B------:R-:W-:Y:S01]  /*87e0*/  FMUL.FTZ R35, R35, R38 ;  /* 0x0000002623237220 */ /* 0x000fe20000410000 */
[----:B------:R-:W-:Y:S01]  /*87f0*/  F2FP.BF16.F32.PACK_AB R30, R30, R42 ;  /* 0x0000002a1e1e723e */ /* 0x000fe200000010ff */
[----:B------:R-:W-:-:S02]  /*8800*/  FFMA.FTZ R39, R15, R38, -R39 ;  /* 0x000000260f277223 */ /* 0x000fc40000010827 */
        /* <DEDUP_REMOVED lines=12> */
[----:B------:R-:W-:Y:S01]  /*88d0*/  FMUL.FTZ R33, R38, R31 ;  /* 0x0000001f26217220 */ /* 0x000fe20000410000 */
[----:B------:R-:W-:Y:S02]  /*88e0*/  IMAD.U32 R28, R14, 0x10000, RZ ;  /* 0x000100000e1c7824 */ /* 0x000fe400078e00ff */
[-C--:B------:R-:W-:Y:S01]  /*88f0*/  FMUL.FTZ R38, R38, R32.reuse ;  /* 0x0000002026267220 */ /* 0x080fe20000410000 */
[----:B------:R-:W-:Y:S01]  /*8900*/  LOP3.LUT R14, R14, 0xffff0000, RZ, 0xc0, !PT ;  /* 0xffff00000e0e7812 */ /* 0x000fe200078ec0ff */
[----:B------:R-:W-:-:S02]  /*8910*/  FFMA.FTZ R33, R28, R32, -R33 ;  /* 0x000000201c217223 */ /* 0x000fc40000010821 */
[----:B------:R-:W-:Y:S01]  /*8920*/  FFMA.FTZ R38, R28, R31, R38 ;  /* 0x0000001f1c267223 */ /* 0x000fe20000010026 */
[----:B------:R-:W-:Y:S02]  /*8930*/  LOP3.LUT R28, R34, 0xffff0000, RZ, 0xc0, !PT ;  /* 0xffff0000221c7812 */ /* 0x000fe400078ec0ff */
[----:B------:R-:W-:Y:S01]  /*8940*/  F2FP.BF16.F32.PACK_AB R15, R15, R35 ;  /* 0x000000230f0f723e */ /* 0x000fe200000010ff */
[----:B------:R-:W-:Y:S01]  /*8950*/  IMAD.MOV.U32 R35, RZ, RZ, R30 ;  /* 0x000000ffff237224 */ /* 0x000fe200078e001e */
[----:B------:R-:W-:Y:S01]  /*8960*/  F2FP.BF16.F32.PACK_AB R12, R12, R39 ;  /* 0x000000270c0c723e */ /* 0x000fe200000010ff */
[CC--:B------:R-:W-:Y:S01]  /*8970*/  FMUL.FTZ R31, R28.reuse, R36.reuse ;  /* 0x000000241c1f7220 */ /* 0x0c0fe20000410000 */
[----:B------:R-:W-:Y:S01]  /*8980*/  FMUL.FTZ R28, R28, R37 ;  /* 0x000000251c1c7220 */ /* 0x000fe20000410000 */
[----:B------:R-:W-:Y:S01]  /*8990*/  IMAD.MOV.U32 R32, RZ, RZ, R15 ;  /* 0x000000ffff207224 */ /* 0x000fe200078e000f */
[----:B------:R-:W-:Y:S01]  /*89a0*/  MOV R15, R43 ;  /* 0x0000002b000f7202 */ /* 0x000fe20000000f00 */
[C---:B------:R-:W-:Y:S01]  /*89b0*/  FFMA.FTZ R31, R14.reuse, R37, -R31 ;  /* 0x000000250e1f7223 */ /* 0x040fe2000001081f */
[----:B------:R-:W-:-:S04]  /*89c0*/  FFMA.FTZ R28, R14, R36, R28 ;  /* 0x000000240e1c7223 */ /* 0x000fc8000001001c */
[----:B------:R-:W-:Y:S01]  /*89d0*/  F2FP.BF16.F32.PACK_AB R31, R31, R33 ;  /* 0x000000211f1f723e */ /* 0x000fe200000010ff */
[----:B------:R-:W-:Y:S01]  /*89e0*/  IMAD.MOV.U32 R33, RZ, RZ, R29 ;  /* 0x000000ffff217224 */ /* 0x000fe200078e001d */
[----:B------:R-:W-:-:S03]  /*89f0*/  F2FP.BF16.F32.PACK_AB R28, R28, R38 ;  /* 0x000000261c1c723e */ /* 0x000fc600000010ff */
[----:B------:R-:W-:Y:S02]  /*8a00*/  IMAD.MOV.U32 R14, RZ, RZ, R31 ;  /* 0x000000ffff0e7224 */ /* 0x000fe400078e001f */
[----:B------:R-:W-:-:S07]  /*8a10*/  IMAD.MOV.U32 R34, RZ, RZ, R28 ;  /* 0x000000ffff227224 */ /* 0x000fce00078e001c */
.L_x_524:
[----:B------:R-:W-:Y:S05]  /*8a20*/  BSYNC B2 ;  /* 0x0000000000027941 */ /* 0x000fea0003800000 */
.L_x_523:
[----:B------:R-:W-:Y:S01]  /*8a30*/  LEA R28, P3, R10, R11, 0x1 ;  /* 0x0000000b0a1c7211 */ /* 0x000fe200078608ff */
[----:B------:R-:W-:-:S03]  /*8a40*/  ULDC.64 UR4, c[0x0][0x208] ;  /* 0x0000820000047ab9 */ /* 0x000fc60000000a00 */
[----:B--2---:R-:W-:Y:S02]  /*8a50*/  LEA.HI.X R29, R10, R119, R27, 0x1, P3 ;  /* 0x000000770a1d7211 */ /* 0x004fe400018f0c1b */
[----:B------:R-:W-:-:S03]  /*8a60*/  ISETP.GE.AND P3, PT, R40, R128, PT ;  /* 0x000000802800720c */ /* 0x000fc60003f66270 */
[----:B----4-:R4:W-:Y:S10]  /*8a70*/  ST.E.128 desc[UR4][R28.64], R12 ;  /* 0x0000000c1c007985 */ /* 0x0109f4000c101d04 */
[----:B------:R-:W-:-:S05]  /*8a80*/  @!P3 IMAD.WIDE R118, R40, 0x2, R118 ;  /* 0x000000022876b825 */ /* 0x000fca00078e0276 */
[----:B---3--:R4:W-:Y:S02]  /*8a90*/  @!P3 ST.E.128 desc[UR4][R118.64], R32 ;  /* 0x000000207600b985 */ /* 0x0089e4000c101d04 */
.L_x_518:
[----:B------:R-:W-:Y:S05]  /*8aa0*/  BSYNC B1 ;  /* 0x0000000000017941 */ /* 0x000fea0003800000 */
.L_x_517:
[----:B------:R-:W-:-:S03]  /*8ab0*/  UMOV UR4, 0xffffffff ;  /* 0xffffffff00047882 */ /* 0x000fc60000000000 */
[----:B------:R-:W-:Y:S05]  /*8ac0*/  BRA.DIV UR4, `(.L_x_525) ;  /* 0x0000022e04b07947 */ /* 0x000fea000b800000 */
[----:B----4-:R4:W0:Y:S04]  /*8ad0*/  SHFL.IDX PT, R33, R116, 0x1, 0x181f ;  /* 0x00381f0074217f89 */ /* 0x01082800000e0000 */
[----:B---3--:R4:W3:Y:S02]  /*8ae0*/  SHFL.IDX PT, R11, R117, 0x1, 0x181f ;  /* 0x00381f00750b7f89 */ /* 0x0088e400000e0000 */
.L_x_831:
        /* <DEDUP_REMOVED lines=8> */
[----:B------:R-:W-:Y:S01]  /*8b70*/  VIADD R14, R224, 0x20 ;  /* 0x00000020e00e7836 */ /* 0x000fe20000000000 */
[----:B------:R-:W-:Y:S01]  /*8b80*/  ISETP.GE.AND P3, PT, R16, R110, PT ;  /* 0x0000006e1000720c */ /* 0x000fe20003f66270 */
[----:B------:R-:W-:Y:S01]  /*8b90*/  VIADD R28, R224, 0x20 ;  /* 0x00000020e01c7836 */ /* 0x000fe20000000000 */
[----:B------:R-:W-:Y:S01]  /*8ba0*/  SHF.R.S32.HI R13, RZ, 0x1f, R12 ;  /* 0x0000001fff0d7819 */ /* 0x000fe2000001140c */
[----:B------:R-:W-:Y:S01]  /*8bb0*/  IMAD.SHL.U32 R14, R14, 0x40, RZ ;  /* 0x000000400e0e7824 */ /* 0x000fe200078e00ff */
[----:B------:R-:W-:Y:S01]  /*8bc0*/  BSSY B3, `(.L_x_530) ;  /* 0x0000072000037945 */ /* 0x000fe20003800000 */
[----:B------:R-:W-:Y:S01]  /*8bd0*/  IMAD.SHL.U32 R28, R28, 0x40, RZ ;  /* 0x000000401c1c7824 */ /* 0x000fe200078e00ff */
[----:B------:R-:W-:Y:S02]  /*8be0*/  LEA.HI R13, R13, R12, RZ, 0x4 ;  /* 0x0000000c0d0d7211 */ /* 0x000fe400078f20ff */
[----:B------:R-:W-:-:S02]  /*8bf0*/  LOP3.LUT R14, R14, 0x1c0, RZ, 0xc0, !PT ;  /* 0x000001c00e0e7812 */ /* 0x000fc400078ec0ff */
[----:B------:R-:W-:Y:S02]  /*8c00*/  LEA.HI.SX32 R36, R13, R7, 0x1c ;  /* 0x000000070d247211 */ /* 0x000fe400078fe2ff */
[----:B------:R-:W-:Y:S02]  /*8c10*/  LOP3.LUT R28, R28, 0x1c0, RZ, 0xc0, !PT ;  /* 0x000001c01c1c7812 */ /* 0x000fe400078ec0ff */
[----:B------:R-:W-:Y:S02]  /*8c20*/  SHF.R.S32.HI R13, RZ, 0x1f, R36 ;  /* 0x0000001fff0d7819 */ /* 0x000fe40000011424 */
[----:B------:R-:W-:Y:S02]  /*8c30*/  SHF.R.U32.HI R14, RZ, 0x3, R14 ;  /* 0x00000003ff0e7819 */ /* 0x000fe4000001160e */
        /* <DEDUP_REMOVED lines=12> */
[----:B------:R-:W0:Y:S01]  /*8d00*/  LDS.128 R12, [R12+0x24400] ;  /* 0x024400000c0c7984 */ /* 0x000e220000000c00 */
[----:B------:R-:W-:Y:S05]  /*8d10*/  @P3 BRA `(.L_x_531) ;  /* 0x0000000400703947 */ /* 0x000fea0003800000 */
[--C-:B------:R-:W-:Y:S01]  /*8d20*/  SHF.R.U64 R37, R56, 0x10, R57.reuse ;  /* 0x0000001038257819 */ /* 0x100fe20000001239 */
[----:B---3--:R-:W-:Y:S01]  /*8d30*/  IMAD.U32 R43, R29, 0x10000, RZ ;  /* 0x000100001d2b7824 */ /* 0x008fe200078e00ff */
[----:B------:R-:W-:Y:S01]  /*8d40*/  SHF.R.U32.HI R56, RZ, 0x10, R57 ;  /* 0x00000010ff387819 */ /* 0x000fe20000011639 */
[----:B0-----:R-:W-:Y:S01]  /*8d50*/  IMAD.U32 R41, R13, 0x10000, RZ ;  /* 0x000100000d297824 */ /* 0x001fe200078e00ff */
[--C-:B------:R-:W-:Y:S02]  /*8d60*/  SHF.R.U64 R34, R48, 0x10, R49.reuse ;  /* 0x0000001030227819 */ /* 0x100fe40000001231 */
[----:B------:R-:W-:Y:S02]  /*8d70*/  SHF.R.U32.HI R48, RZ, 0x10, R49 ;  /* 0x00000010ff307819 */ /* 0x000fe40000011631 */
[----:B------:R-:W-:Y:S02]  /*8d80*/  PRMT R56, R155, 0x5432, R56 ;  /* 0x000054329b387816 */ /* 0x000fe40000000038 */
[----:B------:R-:W-:-:S02]  /*8d90*/  PRMT R48, R153, 0x5432, R48 ;  /* 0x0000543299307816 */ /* 0x000fc40000000030 */
[--C-:B------:R-:W-:Y:S01]  /*8da0*/  SHF.R.U64 R38, R58, 0x10, R59.reuse ;  /* 0x000000103a267819 */ /* 0x100fe2000000123b */
[C---:B------:R-:W-:Y:S01]  /*8db0*/  IMAD.U32 R42, R56.reuse, 0x10000, RZ ;  /* 0x00010000382a7824 */ /* 0x040fe200078e00ff */
[----:B------:R-:W-:Y:S01]  /*8dc0*/  LOP3.LUT R56, R56, 0xffff0000, RZ, 0xc0, !PT ;  /* 0xffff000038387812 */ /* 0x000fe200078ec0ff */
[----:B------:R-:W-:Y:S01]  /*8dd0*/  IMAD.U32 R39, R48, 0x10000, RZ ;  /* 0x0001000030277824 */ /* 0x000fe200078e00ff */
[----:B------:R-:W-:Y:S01]  /*8de0*/  LOP3.LUT R29, R29, 0xffff0000, RZ, 0xc0, !PT ;  /* 0xffff00001d1d7812 */ /* 0x000fe200078ec0ff */
[----:B------:R-:W-:Y:S01]  /*8df0*/  FMUL.FTZ R40, R43, R42 ;  /* 0x0000002a2b287220 */ /* 0x000fe20000410000 */
[----:B------:R-:W-:Y:S02]  /*8e00*/  SHF.R.U32.HI R58, RZ, 0x10, R59 ;  /* 0x00000010ff3a7819 */ /* 0x000fe4000001163b */
[----:B------:R-:W-:Y:S01]  /*8e10*/  SHF.R.U64 R35, R50, 0x10, R51 ;  /* 0x0000001032237819 */ /* 0x000fe20000001233 */
[-C--:B------:R-:W-:Y:S01]  /*8e20*/  FFMA.FTZ R40, R41, R39.reuse, -R40 ;  /* 0x0000002729287223 */ /* 0x080fe20000010828 */
[----:B------:R-:W-:Y:S01]  /*8e30*/  FMUL.FTZ R39, R43, R39 ;  /* 0x000000272b277220 */ /* 0x000fe20000410000 */
[----:B------:R-:W-:-:S02]  /*8e40*/  LOP3.LUT R48, R48, 0xffff0000, RZ, 0xc0, !PT ;  /* 0xffff000030307812 */ /* 0x000fc400078ec0ff */
[----:B------:R-:W-:Y:S01]  /*8e50*/  SHF.R.U32.HI R50, RZ, 0x10, R51 ;  /* 0x00000010ff327819 */ /* 0x000fe20000011633 */
[----:B------:R-:W-:Y:S01]  /*8e60*/  FFMA.FTZ R39, R41, R42, R39 ;  /* 0x0000002a29277223 */ /* 0x000fe20000010027 */
[----:B------:R-:W-:Y:S01]  /*8e70*/  LOP3.LUT R41, R13, 0xffff0000, RZ, 0xc0, !PT ;  /* 0xffff00000d297812 */ /* 0x000fe200078ec0ff */
[C---:B------:R-:W-:Y:S01]  /*8e80*/  FMUL.FTZ R13, R29.reuse, R56 ;  /* 0x000000381d0d7220 */ /* 0x040fe20000410000 */
[----:B------:R-:W-:Y:S01]  /*8e90*/  PRMT R58, R154, 0x5432, R58 ;  /* 0x000054329a3a7816 */ /* 0x000fe2000000003a */
[-C--:B------:R-:W-:Y:S01]  /*8ea0*/  FMUL.FTZ R29, R29, R48.reuse ;  /* 0x000000301d1d7220 */ /* 0x080fe20000410000 */
[----:B------:R-:W-:Y:S01]  /*8eb0*/  PRMT R50, R152, 0x5432, R50 ;  /* 0x0000543298327816 */ /* 0x000fe20000000032 */
[----:B------:R-:W-:Y:S01]  /*8ec0*/  FFMA.FTZ R13, R41, R48, -R13 ;  /* 0x00000030290d7223 */ /* 0x000fe2000001080d */
[----:B------:R-:W-:Y:S02]  /*8ed0*/  IMAD.U32 R48, R31, 0x10000, RZ ;  /* 0x000100001f307824 */ /* 0x000fe400078e00ff */
[----:B------:R-:W-:Y:S01]  /*8ee0*/  FFMA.FTZ R29, R41, R56, R29 ;  /* 0x00000038291d7223 */ /* 0x000fe2000001001d */
[C---:B------:R-:W-:Y:S01]  /*8ef0*/  IMAD.U32 R43, R58.reuse, 0x10000, RZ ;  /* 0x000100003a2b7824 */ /* 0x040fe200078e00ff */
[----:B------:R-:W-:Y:S01]  /*8f00*/  LOP3.LUT R58, R58, 0xffff0000, RZ, 0xc0, !PT ;  /* 0xffff00003a3a7812 */ /* 0x000fe200078ec0ff */
[----:B------:R-:W-:Y:S01]  /*8f10*/  IMAD.U32 R42, R15, 0x10000, RZ ;  /* 0x000100000f2a7824 */ /* 0x000fe200078e00ff */
[----:B------:R-:W-:Y:S01]  /*8f20*/  LOP3.LUT R31, R31, 0xffff0000, RZ, 0xc0, !PT ;  /* 0xffff00001f1f7812 */ /* 0x000fe200078ec0ff */
[----:B------:R-:W-:-:S02]  /*8f30*/  IMAD.U32 R41, R50, 0x10000, RZ ;  /* 0x0001000032297824 */ /* 0x000fc400078e00ff */
[----:B------:R-:W-:Y:S01]  /*8f40*/  FMUL.FTZ R49, R48, R43 ;  /* 0x0000002b30317220 */ /* 0x000fe20000410000 */
[----:B------:R-:W-:Y:S02]  /*8f50*/  LOP3.LUT R50, R50, 0xffff0000, RZ, 0xc0, !PT ;  /* 0xffff000032327812 */ /* 0x000fe400078ec0ff */
[----:B------:R-:W-:Y:S01]  /*8f60*/  LOP3.LUT R15, R15, 0xffff0000, RZ, 0xc0, !PT ;  /* 0xffff00000f0f7812 */ /* 0x000fe200078ec0ff */
[-C--:B------:R-:W-:Y:S01]  /*8f70*/  FFMA.FTZ R49, R42, R41.reuse, -R49 ;  /* 0x000000292a317223 */ /* 0x080fe20000010831 */
[----:B------:R-:W-:Y:S01]  /*8f80*/  FMUL.FTZ R41, R48, R41 ;  /* 0x0000002930297220 */ /* 0x000fe20000410000 */
[----:B------:R-:W-:Y:S02]  /*8f90*/  PRMT R37, R155, 0x5410, R37 ;  /* 0x000054109b257816 */ /* 0x000fe40000000025 */
[----:B------:R-:W-:Y:S01]  /*8fa0*/  PRMT R34, R153, 0x5410, R34 ;  /* 0x0000541099227816 */ /* 0x000fe20000000022 */
[----:B------:R-:W-:Y:S01]  /*8fb0*/  FFMA.FTZ R42, R42, R43, R41 ;  /* 0x0000002b2a2a7223 */ /* 0x000fe20000010029 */
[C---:B------:R-:W-:Y:S01]  /*8fc0*/  FMUL.FTZ R41, R31.reuse, R58 ;  /* 0x0000003a1f297220 */ /* 0x040fe20000410000 */
[----:B------:R-:W-:Y:S01]  /*8fd0*/  FMUL.FTZ R31, R31, R50 ;  /* 0x000000321f1f7220 */ /* 0x000fe20000410000 */
[----:B------:R-:W-:Y:S01]  /*8fe0*/  F2FP.BF16.F32.PACK_AB R13, R13, R40 ;  /* 0x000000280d0d723e */ /* 0x000fe200000010ff */
[----:B------:R-:W-:Y:S01]  /*8ff0*/  IMAD.U32 R40, R28, 0x10000, RZ ;  /* 0x000100001c287824 */ /* 0x000fe200078e00ff */
[----:B------:R-:W-:Y:S01]  /*9000*/  F2FP.BF16.F32.PACK_AB R29, R29, R39 ;  /* 0x000000271d1d723e */ /* 0x000fe200000010ff */
[----:B------:R-:W-:Y:S01]  /*9010*/  FFMA.FTZ R31, R15, R58, R31 ;  /* 0x0000003a0f1f7223 */ /* 0x000fe2000001001f */
[----:B------:R-:W-:-:S02]  /*9020*/  IMAD.U32 R39, R37, 0x10000, RZ ;  /* 0x0001000025277824 */ /* 0x000fc400078e00ff */
[----:B------:R-:W-:Y:S01]  /*9030*/  FFMA.FTZ R41, R15, R50, -R41 ;  /* 0x000000320f297223 */ /* 0x000fe20000010829 */
[----:B------:R-:W-:Y:S01]  /*9040*/  IMAD.U32 R15, R12, 0x10000, RZ ;  /* 0x000100000c0f7824 */ /* 0x000fe200078e00ff */
[----:B------:R-:W-:Y:S01]  /*9050*/  LOP3.LUT R37, R37, 0xffff0000, RZ, 0xc0, !PT ;  /* 0xffff000025257812 */ /* 0x000fe200078ec0ff */
[----:B------:R-:W-:Y:S01]  /*9060*/  FMUL.FTZ R43, R40, R39 ;  /* 0x00000027282b7220 */ /* 0x000fe20000410000 */
[----:B------:R-:W-:Y:S01]  /*9070*/  F2FP.BF16.F32.PACK_AB R31, R31, R42 ;  /* 0x0000002a1f1f723e */ /* 0x000fe200000010ff */
[C---:B------:R-:W-:Y:S01]  /*9080*/  IMAD.U32 R42, R34.reuse, 0x10000, RZ ;  /* 0x00010000222a7824 */ /* 0x040fe200078e00ff */
[----:B------:R-:W-:Y:S02]  /*9090*/  LOP3.LUT R34, R34, 0xffff0000, RZ, 0xc0, !PT ;  /* 0xffff000022227812 */ /* 0x000fe400078ec0ff */
[----:B------:R-:W-:Y:S01]  /*90a0*/  PRMT R38, R154, 0x5410, R38 ;  /* 0x000054109a267816 */ /* 0x000fe20000000026 */
[-C--:B------:R-:W-:Y:S01]  /*90b0*/  FMUL.FTZ R40, R40, R42.reuse ;  /* 0x0000002a28287220 */ /* 0x080fe20000410000 */
[----:B------:R-:W-:Y:S01]  /*90c0*/  FFMA.FTZ R43, R15, R42, -R43 ;  /* 0x0000002a0f2b7223 */ /* 0x000fe2000001082b */
[----:B------:R-:W-:Y:S01]  /*90d0*/  PRMT R35, R152, 0x5410, R35 ;  /* 0x0000541098237816 */ /* 0x000fe20000000023 */
[----:B------:R-:W-:-:S02]  /*90e0*/  IMAD.U32 R42, R30, 0x10000, RZ ;  /* 0x000100001e2a7824 */ /* 0x000fc400078e00ff */
[----:B------:R-:W-:Y:S01]  /*90f0*/  FFMA.FTZ R40, R15, R39, R40 ;  /* 0x000000270f287223 */ /* 0x000fe20000010028 */
[----:B------:R-:W-:Y:S02]  /*9100*/  LOP3.LUT R15, R28, 0xffff0000, RZ, 0xc0, !PT ;  /* 0xffff00001c0f7812 */ /* 0x000fe400078ec0ff */
[----:B------:R-:W-:Y:S02]  /*9110*/  LOP3.LUT R28, R12, 0xffff0000, RZ, 0xc0, !PT ;  /* 0xffff00000c1c7812 */ /* 0x000fe400078ec0ff */
[----:B------:R-:W-:Y:S01]  /*9120*/  F2FP.BF16.F32.PACK_AB R41, R41, R49 ;  /* 0x000000312929723e */ /* 0x000fe200000010ff */
[C---:B------:R-:W-:Y:S01]  /*9130*/  FMUL.FTZ R12, R15.reuse, R37 ;  /* 0x000000250f0c7220 */ /* 0x040fe20000410000 */
[----:B------:R-:W-:-:S03]  /*9140*/  FMUL.FTZ R15, R15, R34 ;  /* 0x000000220f0f7220 */ /* 0x000fc60000410000 */
[----:B------:R-:W-:Y:S01]  /*9150*/  FFMA.FTZ R12, R28, R34, -R12 ;  /* 0x000000221c0c7223 */ /* 0x000fe2000001080c */
[----:B------:R-:W-:Y:S01]  /*9160*/  SHF.L.U32 R34, R38, 0x10, RZ ;  /* 0x0000001026227819 */ /* 0x000fe200000006ff */
[----:B------:R-:W-:Y:S01]  /*9170*/  FFMA.FTZ R15, R28, R37, R15 ;  /* 0x000000251c0f7223 */ /* 0x000fe2000001000f */
[C---:B------:R-:W-:Y:S01]  /*9180*/  IMAD.U32 R37, R35.reuse, 0x10000, RZ ;  /* 0x0001000023257824 */ /* 0x040fe200078e00ff */
[----:B------:R-:W-:Y:S01]  /*9190*/  LOP3.LUT R38, R38, 0xffff0000, RZ, 0xc0, !PT ;  /* 0xffff000026267812 */ /* 0x000fe200078ec0ff */
[----:B------:R-:W-:Y:S02]  /*91a0*/  IMAD.U32 R28, R14, 0x10000, RZ ;  /* 0x000100000e1c7824 */ /* 0x000fe400078e00ff */
[CC--:B------:R-:W-:Y:S01]  /*91b0*/  FMUL.FTZ R39, R42.reuse, R34.reuse ;  /* 0x000000222a277220 */ /* 0x0c0fe20000410000 */
[-C--:B------:R-:W-:Y:S01]  /*91c0*/  FMUL.FTZ R42, R42, R37.reuse ;  /* 0x000000252a2a7220 */ /* 0x080fe20000410000 */
[----:B------:R-:W-:Y:S02]  /*91d0*/  LOP3.LUT R35, R35, 0xffff0000, RZ, 0xc0, !PT ;  /* 0xffff000023237812 */ /* 0x000fe400078ec0ff */
[C---:B------:R-:W-:Y:S01]  /*91e0*/  FFMA.FTZ R39, R28.reuse, R37, -R39 ;  /* 0x000000251c277223 */ /* 0x040fe20000010827 */
[----:B------:R-:W-:Y:S01]  /*91f0*/  FFMA.FTZ R42, R28, R34, R42 ;  /* 0x000000221c2a7223 */ /* 0x000fe2000001002a */
[----:B------:R-:W-:-:S02]  /*9200*/  LOP3.LUT R28, R30, 0xffff0000, RZ, 0xc0, !PT ;  /* 0xffff00001e1c7812 */ /* 0x000fc400078ec0ff */
[----:B------:R-:W-:Y:S02]  /*9210*/  LOP3.LUT R14, R14, 0xffff0000, RZ, 0xc0, !PT ;  /* 0xffff00000e0e7812 */ /* 0x000fe400078ec0ff */
[----:B------:R-:W-:Y:S01]  /*9220*/  F2FP.BF16.F32.PACK_AB R15, R15, R40 ;  /* 0x000000280f0f723e */ /* 0x000fe200000010ff */
[CC--:B------:R-:W-:Y:S01]  /*9230*/  FMUL.FTZ R30, R28.reuse, R38.reuse ;  /* 0x000000261c1e7220 */ /* 0x0c0fe20000410000 */
[----:B------:R-:W-:Y:S01]  /*9240*/  FMUL.FTZ R28, R28, R35 ;  /* 0x000000231c1c7220 */ /* 0x000fe20000410000 */
[----:B------:R-:W-:Y:S02]  /*9250*/  F2FP.BF16.F32.PACK_AB R12, R12, R43 ;  /* 0x0000002b0c0c723e */ /* 0x000fe400000010ff */
[C---:B------:R-:W-:Y:S01]  /*9260*/  FFMA.FTZ R30, R14.reuse, R35, -R30 ;  /* 0x000000230e1e7223 */ /* 0x040fe2000001081e */
[----:B------:R-:W-:-:S04]  /*9270*/  FFMA.FTZ R28, R14, R38, R28 ;  /* 0x000000260e1c7223 */ /* 0x000fc8000001001c */
[----:B------:R-:W-:Y:S02]  /*9280*/  F2FP.BF16.F32.PACK_AB R30, R30, R39 ;  /* 0x000000271e1e723e */ /* 0x000fe400000010ff */
[----:B------:R-:W-:Y:S01]  /*9290*/  F2FP.BF16.F32.PACK_AB R42, R28, R42 ;  /* 0x0000002a1c2a723e */ /* 0x000fe200000010ff */
[----:B------:R-:W-:Y:S02]  /*92a0*/  IMAD.MOV.U32 R28, RZ, RZ, R15 ;  /* 0x000000ffff1c7224 */ /* 0x000fe400078e000f */
[----:B------:R-:W-:Y:S02]  /*92b0*/  IMAD.MOV.U32 R14, RZ, RZ, R30 ;  /* 0x000000ffff0e7224 */ /* 0x000fe400078e001e */
[----:B------:R-:W-:Y:S02]  /*92c0*/  IMAD.MOV.U32 R15, RZ, RZ, R41 ;  /* 0x000000ffff0f7224 */ /* 0x000fe400078e0029 */
[----:B------:R-:W-:-:S07]  /*92d0*/  IMAD.MOV.U32 R30, RZ, RZ, R42 ;  /* 0x000000ffff1e7224 */ /* 0x000fce00078e002a */
.L_x_531:
[----:B------:R-:W-:Y:S05]  /*92e0*/  BSYNC B3 ;  /* 0x0000000000037941 */ /* 0x000fea0003800000 */
.L_x_530:
[----:B------:R-:W-:Y:S01]  /*92f0*/  LEA R34, P3, R8, R11, 0x1 ;  /* 0x0000000b08227211 */ /* 0x000fe200078608ff */
[----:B------:R-:W-:-:S03]  /*9300*/  ULDC.64 UR4, c[0x0][0x208] ;  /* 0x0000820000047ab9 */ /* 0x000fc60000000a00 */
[----:B0-----:R-:W-:Y:S02]  /*9310*/  LEA.HI.X R35, R8, R33, R26, 0x1, P3 ;  /* 0x0000002108237211 */ /* 0x001fe400018f0c1a */
[----:B------:R-:W-:-:S03]  /*9320*/  ISETP.GE.AND P3, PT, R36, R128, PT ;  /* 0x000000802400720c */ /* 0x000fc60003f66270 */
[----:B------:R0:W-:Y:S10]  /*9330*/  ST.E.128 desc[UR4][R34.64], R12 ;  /* 0x0000000c22007985 */ /* 0x0001f4000c101d04 */
[----:B0-----:R-:W-:-:S05]  /*9340*/  @!P3 IMAD.WIDE R12, R36, 0x2, R32 ;  /* 0x00000002240cb825 */ /* 0x001fca00078e0220 */
[----:B---3--:R3:W-:Y:S02]  /*9350*/  @!P3 ST.E.128 desc[UR4][R12.64], R28 ;  /* 0x0000001c0c00b985 */ /* 0x0087e4000c101d04 */
.L_x_529:
[----:B------:R-:W-:Y:S05]  /*9360*/  BSYNC B2 ;  /* 0x0000000000027941 */ /* 0x000fea0003800000 */
.L_x_528:
[----:B------:R-:W-:-:S13]  /*9370*/  ISETP.NE.AND P3, PT, R20, RZ, PT ;  /* 0x000000ff1400720c */ /* 0x000fda0003f65270 */
[----:B------:R-:W-:Y:S05]  /*9380*/  @!P3 BRA `(.L_x_527) ;  /* 0x000000080004b947 */ /* 0x000fea0003800000 */
[----:B------:R-:W5:Y:S01]  /*9390*/  LDL R15, [R1+0x58] ;  /* 0x00005800010f7983 */ /* 0x000f620000100800 */
[----:B---3--:R-:W-:Y:S01]  /*93a0*/  SEL R12, R111, R132, !P1 ;  /* 0x000000846f0c7207 */ /* 0x008fe20004800000 */
        /* <DEDUP_REMOVED lines=18> */
[----:B-----5:R-:W-:-:S04]  /*94d0*/  IMAD R13, R13, 0x1400, R15 ;  /* 0x000014000d0d7824 */ /* 0x020fc800078e020f */
        /* <DEDUP_REMOVED lines=58> */
[----:B------:R-:W-:Y:S02]  /*9880*/  SHF.L.U32 R15, R12, 0x10, RZ ;  /* 0x000000100c0f7819 */ /* 0x000fe400000006ff */
[----:B------:R-:W-:Y:S01]  /*9890*/  F2FP.BF16.F32.PACK_AB R31, R31, R42 ;  /* 0x0000002a1f1f723e */ /* 0x000fe200000010ff */
[----:B------:R-:W-:Y:S02]  /*98a0*/  IMAD.U32 R42, R34, 0x10000, RZ ;  /* 0x00010000222a7824 */ /* 0x000fe400078e00ff */
[C---:B------:R-:W-:Y:S01]  /*98b0*/  FMUL.FTZ R43, R40.reuse, R39 ;  /* 0x00000027282b7220 */ /* 0x040fe20000410000 */
[----:B------:R-:W-:Y:S01]  /*98c0*/  LOP3.LUT R37, R37, 0xffff0000, RZ, 0xc0, !PT ;  /* 0xffff000025257812 */ /* 0x000fe200078ec0ff */
[-C--:B------:R-:W-:Y:S02]  /*98d0*/  FMUL.FTZ R40, R40, R42.reuse ;  /* 0x0000002a28287220 */ /* 0x080fe40000410000 */
[----:B------:R-:W-:Y:S01]  /*98e0*/  FFMA.FTZ R43, R15, R42, -R43 ;  /* 0x0000002a0f2b7223 */ /* 0x000fe2000001082b */
[----:B------:R-:W-:Y:S01]  /*98f0*/  LOP3.LUT R34, R34, 0xffff0000, RZ, 0xc0, !PT ;  /* 0xffff000022227812 */ /* 0x000fe200078ec0ff */
[----:B------:R-:W-:-:S02]  /*9900*/  IMAD.U32 R42, R30, 0x10000, RZ ;  /* 0x000100001e2a7824 */ /* 0x000fc400078e00ff */
[----:B------:R-:W-:Y:S01]  /*9910*/  FFMA.FTZ R40, R15, R39, R40 ;  /* 0x000000270f287223 */ /* 0x000fe20000010028 */
[----:B------:R-:W-:Y:S02]  /*9920*/  LOP3.LUT R15, R28, 0xffff0000, RZ, 0xc0, !PT ;  /* 0xffff00001c0f7812 */ /* 0x000fe400078ec0ff */
[----:B------:R-:W-:Y:S02]  /*9930*/  LOP3.LUT R28, R12, 0xffff0000, RZ, 0xc0, !PT ;  /* 0xffff00000c1c7812 */ /* 0x000fe400078ec0ff */
[----:B------:R-:W-:Y:S01]  /*9940*/  PRMT R38, R150, 0x5410, R38 ;  /* 0x0000541096267816 */ /* 0x000fe20000000026 */
[----:B------:R-:W-:Y:S01]  /*9950*/  FMUL.FTZ R12, R15, R37 ;  /* 0x000000250f0c7220 */ /* 0x000fe20000410000 */
[----:B------:R-:W-:Y:S01]  /*9960*/  PRMT R35, R149, 0x5432, R35 ;  /* 0x0000543295237816 */ /* 0x000fe20000000023 */
[-C--:B------:R-:W-:Y:S01]  /*9970*/  FMUL.FTZ R15, R15, R34.reuse ;  /* 0x000000220f0f7220 */ /* 0x080fe20000410000 */
[----:B------:R-:W-:Y:S01]  /*9980*/  F2FP.BF16.F32.PACK_AB R41, R41, R45 ;  /* 0x0000002d2929723e */ /* 0x000fe200000010ff */
[----:B------:R-:W-:Y:S01]  /*9990*/  FFMA.FTZ R12, R28, R34, -R12 ;  /* 0x000000221c0c7223 */ /* 0x000fe2000001080c */
[----:B------:R-:W-:-:S02]  /*99a0*/  IMAD.U32 R34, R38, 0x10000, RZ ;  /* 0x0001000026227824 */ /* 0x000fc400078e00ff */
[----:B------:R-:W-:Y:S01]  /*99b0*/  FFMA.FTZ R15, R28, R37, R15 ;  /* 0x000000251c0f7223 */ /* 0x000fe2000001000f */
[C---:B------:R-:W-:Y:S01]  /*99c0*/  IMAD.U32 R37, R35.reuse, 0x10000, RZ ;  /* 0x0001000023257824 */ /* 0x040fe200078e00ff */
[----:B------:R-:W-:Y:S01]  /*99d0*/  LOP3.LUT R38, R38, 0xffff0000, RZ, 0xc0, !PT ;  /* 0xffff000026267812 */ /* 0x000fe200078ec0ff */
[-C--:B------:R-:W-:Y:S01]  /*99e0*/  FMUL.FTZ R39, R42, R34.reuse ;  /* 0x000000222a277220 */ /* 0x080fe20000410000 */
[----:B------:R-:W-:Y:S02]  /*99f0*/  IMAD.U32 R28, R14, 0x10000, RZ ;  /* 0x000100000e1c7824 */ /* 0x000fe400078e00ff */
[-C--:B------:R-:W-:Y:S01]  /*9a00*/  FMUL.FTZ R42, R42, R37.reuse ;  /* 0x000000252a2a7220 */ /* 0x080fe20000410000 */
[----:B------:R-:W-:Y:S01]  /*9a10*/  LOP3.LUT R35, R35, 0xffff0000, RZ, 0xc0, !PT ;  /* 0xffff000023237812 */ /* 0x000fe200078ec0ff */
[C---:B------:R-:W-:Y:S02]  /*9a20*/  FFMA.FTZ R39, R28.reuse, R37, -R39 ;  /* 0x000000251c277223 */ /* 0x040fe40000010827 */
        /* <DEDUP_REMOVED lines=15> */
.L_x_533:
[----:B------:R-:W-:Y:S05]  /*9b20*/  BSYNC B2 ;  /* 0x0000000000027941 */ /* 0x000fea0003800000 */
.L_x_532:
[----:B------:R-:W-:Y:S01]  /*9b30*/  LEA R34, P3, R10, R11, 0x1 ;  /* 0x0000000b0a227211 */ /* 0x000fe200078608ff */
[----:B------:R-:W-:-:S03]  /*9b40*/  ULDC.64 UR4, c[0x0][0x208] ;  /* 0x0000820000047ab9 */ /* 0x000fc60000000a00 */
[----:B0-----:R-:W-:Y:S02]  /*9b50*/  LEA.HI.X R35, R10, R33, R27, 0x1, P3 ;  /* 0x000000210a237211 */ /* 0x001fe400018f0c1b */
[----:B------:R-:W-:-:S03]  /*9b60*/  ISETP.GE.AND P3, PT, R36, R128, PT ;  /* 0x000000802400720c */ /* 0x000fc60003f66270 */
[----:B------:R0:W-:Y:S10]  /*9b70*/  ST.E.128 desc[UR4][R34.64], R12 ;  /* 0x0000000c22007985 */ /* 0x0001f4000c101d04 */
[----:B------:R-:W-:-:S05]  /*9b80*/  @!P3 IMAD.WIDE R32, R36, 0x2, R32 ;  /* 0x000000022420b825 */ /* 0x000fca00078e0220 */
[----:B---3--:R0:W-:Y:S02]  /*9b90*/  @!P3 ST.E.128 desc[UR4][R32.64], R28 ;  /* 0x0000001c2000b985 */ /* 0x0081e4000c101d04 */
.L_x_527:
[----:B------:R-:W-:Y:S05]  /*9ba0*/  BSYNC B1 ;  /* 0x0000000000017941 */ /* 0x000fea0003800000 */
.L_x_526:
[----:B------:R-:W-:-:S03]  /*9bb0*/  UMOV UR4, 0xffffffff ;  /* 0xffffffff00047882 */ /* 0x000fc60000000000 */
[----:B------:R-:W-:Y:S05]  /*9bc0*/  BRA.DIV UR4, `(.L_x_534) ;  /* 0x0000021e04bc7947 */ /* 0x000fea000b800000 */
[----:B-1--4-:R-:W1:Y:S04]  /*9bd0*/  SHFL.IDX PT, R116, R116, 0x2, 0x181f ;  /* 0x00581f0074747f89 */ /* 0x012e6800000e0000 */
[----:B------:R-:W4:Y:S02]  /*9be0*/  SHFL.IDX PT, R117, R117, 0x2, 0x181f ;  /* 0x00581f0075757f89 */ /* 0x000f2400000e0000 */
.L_x_835:
[----:B------:R-:W-:Y:S05]  /*9bf0*/  @P5 BRA `(.L_x_492) ;  /* 0x0000001800205947 */ /* 0x000fea0003800000 */
[----:B------:R-:W-:Y:S01]  /*9c00*/  ISETP.NE.AND P3, PT, R0, RZ, PT ;  /* 0x000000ff0000720c */ /* 0x000fe20003f65270 */
[----:B------:R-:W-:Y:S01]  /*9c10*/  BSSY B1, `(.L_x_535) ;  /* 0x0000086000017945 */ /* 0x000fe20003800000 */
[----:B0---4-:R-:W-:Y:S02]  /*9c20*/  IMAD.MOV.U32 R32, RZ, RZ, R117 ;  /* 0x000000ffff207224 */ /* 0x011fe400078e0075 */
[----:B-1----:R-:W-:-:S09]  /*9c30*/  IMAD.MOV.U32 R33, RZ, RZ, R116 ;  /* 0x000000ffff217224 */ /* 0x002fd200078e0074 */
[----:B------:R-:W-:Y:S05]  /*9c40*/  @!P3 BRA `(.L_x_536) ;  /* 0x000000080008b947 */ /* 0x000fea0003800000 */
[----:B------:R-:W4:Y:S01]  /*9c50*/  LDL R14, [R1+0x54] ;  /* 0x00005400010e7983 */ /* 0x000f220000100800 */
        /* <DEDUP_REMOVED lines=17> */
[----:B------:R-:W-:Y:S02]  /*9d70*/  LOP3.LUT R11, R15, 0x38, R36, 0xf8, !PT ;  /* 0x000000380f0b7812 */ /* 0x000fe400078ef824 */
[----:B------:R-:W-:Y:S02]  /*9d80*/  ISETP.GE.AND P3, PT, R36, R128, PT ;  /* 0x000000802400720c */ /* 0x000fe40003f66270 */
[----:B------:R-:W-:Y:S01]  /*9d90*/  LOP3.LUT R11, R11, R13, RZ, 0x3c, !PT ;  /* 0x0000000d0b0b7212 */ /* 0x000fe200078e3cff */
[----:B----4-:R-:W-:-:S04]  /*9da0*/  IMAD R12, R12, 0x1400, R14 ;  /* 0x000014000c0c7824 */ /* 0x010fc800078e020e */
[----:B------:R-:W-:Y:S02]  /*9db0*/  IMAD.IADD R11, R12, 0x1, R11 ;  /* 0x000000010c0b7824 */ /* 0x000fe400078e020b */
[C---:B------:R-:W-:Y:S02]  /*9dc0*/  IMAD R12, R213.reuse, 0x5000, R122 ;  /* 0x00005000d50c7824 */ /* 0x040fe400078e027a */
[----:B------:R-:W-:Y:S02]  /*9dd0*/  IMAD R28, R213, 0x5000, R11 ;  /* 0x00005000d51c7824 */ /* 0x000fe400078e020b */
[--C-:B------:R-:W-:Y:S02]  /*9de0*/  IMAD R12, R12, 0x2, R23.reuse ;  /* 0x000000020c0c7824 */ /* 0x100fe400078e0217 */
[----:B------:R-:W-:-:S04]  /*9df0*/  IMAD R28, R28, 0x2, R23 ;  /* 0x000000021c1c7824 */ /* 0x000fc800078e0217 */
[----:B------:R-:W0:Y:S04]  /*9e00*/  LDS.128 R12, [R12+0x24400] ;  /* 0x024400000c0c7984 */ /* 0x000e280000000c00 */
[----:B------:R-:W1:Y:S01]  /*9e10*/  LDS.128 R28, [R28+0x24400] ;  /* 0x024400001c1c7984 */ /* 0x000e620000000c00 */
[----:B------:R-:W-:Y:S05]  /*9e20*/  @P4 BRA `(.L_x_538) ;  /* 0x0000000400744947 */ /* 0x000fea0003800000 */
[----:B------:R-:W-:Y:S01]  /*9e30*/  SHF.R.U32.HI R37, RZ, 0x10, R73 ;  /* 0x00000010ff257819 */ /* 0x000fe20000011649 */
[----:B-1----:R-:W-:Y:S01]  /*9e40*/  IMAD.U32 R39, R29, 0x10000, RZ ;  /* 0x000100001d277824 */ /* 0x002fe200078e00ff */
[----:B------:R-:W-:Y:S01]  /*9e50*/  SHF.R.U32.HI R38, RZ, 0x10, R65 ;  /* 0x00000010ff267819 */ /* 0x000fe20000011641 */
[----:B0-----:R-:W-:Y:S01]  /*9e60*/  IMAD.U32 R34, R13, 0x10000, RZ ;  /* 0x000100000d227824 */ /* 0x001fe200078e00ff */
[----:B------:R-:W-:Y:S01]  /*9e70*/  PRMT R37, R147, 0x5432, R37 ;  /* 0x0000543293257816 */ /* 0x000fe20000000025 */
[----:B------:R-:W-:Y:S01]  /*9e80*/  IMAD.U32 R42, R31, 0x10000, RZ ;  /* 0x000100001f2a7824 */ /* 0x000fe200078e00ff */
[----:B------:R-:W-:Y:S01]  /*9e90*/  PRMT R38, R145, 0x5432, R38 ;  /* 0x0000543291267816 */ /* 0x000fe20000000026 */
[----:B------:R-:W-:Y:S01]  /*9ea0*/  IMAD.U32 R44, R30, 0x10000, RZ ;  /* 0x000100001e2c7824 */ /* 0x000fe200078e00ff */
[----:B------:R-:W-:Y:S01]  /*9eb0*/  LOP3.LUT R29, R29, 0xffff0000, RZ, 0xc0, !PT ;  /* 0xffff00001d1d7812 */ /* 0x000fe200078ec0ff */
[C---:B------:R-:W-:Y:S01]  /*9ec0*/  IMAD.U32 R11, R37.reuse, 0x10000, RZ ;  /* 0x00010000250b7824 */ /* 0x040fe200078e00ff */
[----:B------:R-:W-:Y:S01]  /*9ed0*/  LOP3.LUT R37, R37, 0xffff0000, RZ, 0xc0, !PT ;  /* 0xffff000025257812 */ /* 0x000fe200078ec0ff */
[C---:B------:R-:W-:Y:S01]  /*9ee0*/  IMAD.U32 R35, R38.reuse, 0x10000, RZ ;  /* 0x0001000026237824 */ /* 0x040fe200078e00ff */
[----:B------:R-:W-:Y:S01]  /*9ef0*/  LOP3.LUT R38, R38, 0xffff0000, RZ, 0xc0, !PT ;  /* 0xffff000026267812 */ /* 0x000fe200078ec0ff */
[C---:B------:R-:W-:Y:S01]  /*9f00*/  FMUL.FTZ R40, R39.reuse, R11 ;  /* 0x0000000b27287220 */ /* 0x040fe20000410000 */
[----:B------:R-:W-:Y:S01]  /*9f10*/  SHF.R.U64 R72, R72, 0x10, R73 ;  /* 0x0000001048487819 */ /* 0x000fe20000001249 */
[-C--:B------:R-:W-:Y:S01]  /*9f20*/  FMUL.FTZ R39, R39, R35.reuse ;  /* 0x0000002327277220 */ /* 0x080fe20000410000 */
[----:B------:R-:W-:Y:S01]  /*9f30*/  SHF.R.U64 R64, R64, 0x10, R65 ;  /* 0x0000001040407819 */ /* 0x000fe20000001241 */
[C---:B------:R-:W-:Y:S01]  /*9f40*/  FFMA.FTZ R35, R34.reuse, R35, -R40 ;  /* 0x0000002322237223 */ /* 0x040fe20000010828 */
[----:B------:R-:W-:Y:S01]  /*9f50*/  PRMT R72, R147, 0x5410, R72 ;  /* 0x0000541093487816 */ /* 0x000fe20000000048 */
[----:B------:R-:W-:Y:S01]  /*9f60*/  FFMA.FTZ R34, R34, R11, R39 ;  /* 0x0000000b22227223 */ /* 0x000fe20000010027 */
[----:B------:R-:W-:Y:S01]  /*9f70*/  LOP3.LUT R11, R13, 0xffff0000, RZ, 0xc0, !PT ;  /* 0xffff00000d0b7812 */ /* 0x000fe200078ec0ff */
[C---:B------:R-:W-:Y:S01]  /*9f80*/  FMUL.FTZ R13, R29.reuse, R37 ;  /* 0x000000251d0d7220 */ /* 0x040fe20000410000 */
[----:B------:R-:W-:Y:S01]  /*9f90*/  FMUL.FTZ R29, R29, R38 ;  /* 0x000000261d1d7220 */ /* 0x000fe20000410000 */
[----:B------:R-:W-:-:S02]  /*9fa0*/  PRMT R64, R145, 0x5410, R64 ;  /* 0x0000541091407816 */ /* 0x000fc40000000040 */
[C---:B------:R-:W-:Y:S01]  /*9fb0*/  FFMA.FTZ R13, R11.reuse, R38, -R13 ;  /* 0x000000260b0d7223 */ /* 0x040fe2000001080d */
[----:B------:R-:W-:Y:S01]  /*9fc0*/  FFMA.FTZ R11, R11, R37, R29 ;  /* 0x000000250b0b7223 */ /* 0x000fe2000001001d */
[----:B------:R-:W-:Y:S01]  /*9fd0*/  SHF.R.U32.HI R37, RZ, 0x10, R75 ;  /* 0x00000010ff257819 */ /* 0x000fe2000001164b */
[----:B------:R-:W-:Y:S01]  /*9fe0*/  IMAD.U32 R38, R15, 0x10000, RZ ;  /* 0x000100000f267824 */ /* 0x000fe200078e00ff */
[----:B------:R-:W-:Y:S02]  /*9ff0*/  SHF.R.U32.HI R29, RZ, 0x10, R67 ;  /* 0x00000010ff1d7819 */ /* 0x000fe40000011643 */
[----:B------:R-:W-:Y:S02]  /*a000*/  PRMT R37, R146, 0x5432, R37 ;  /* 0x0000543292257816 */ /* 0x000fe40000000025 */
[----:B------:R-:W-:Y:S02]  /*a010*/  PRMT R29, R144, 0x5432, R29 ;  /* 0x00005432901d7816 */ /* 0x000fe4000000001d */
[----:B------:R-:W-:-:S02]  /*a020*/  SHF.L.U32 R39, R37, 0x10, RZ ;  /* 0x0000001025277819 */ /* 0x000fc400000006ff */
[----:B------:R-:W-:Y:S01]  /*a030*/  LOP3.LUT R37, R37, 0xffff0000, RZ, 0xc0, !PT ;  /* 0xffff000025257812 */ /* 0x000fe200078ec0ff */
[C---:B------:R-:W-:Y:S01]  /*a040*/  IMAD.U32 R40, R29.reuse, 0x10000, RZ ;  /* 0x000100001d287824 */ /* 0x040fe200078e00ff */
[----:B------:R-:W-:Y:S01]  /*a050*/  LOP3.LUT R29, R29, 0xffff0000, RZ, 0xc0, !PT ;  /* 0xffff00001d1d7812 */ /* 0x000fe200078ec0ff */
[CC--:B------:R-:W-:Y:S01]  /*a060*/  FMUL.FTZ R41, R42.reuse, R39.reuse ;  /* 0x000000272a297220 */ /* 0x0c0fe20000410000 */
[----:B------:R-:W-:Y:S01]  /*a070*/  LOP3.LUT R15, R15, 0xffff0000, RZ, 0xc0, !PT ;  /* 0xffff00000f0f7812 */ /* 0x000fe200078ec0ff */
[-C--:B------:R-:W-:Y:S01]  /*a080*/  FMUL.FTZ R42, R42, R40.reuse ;  /* 0x000000282a2a7220 */ /* 0x080fe20000410000 */
[----:B------:R-:W-:Y:S01]  /*a090*/  SHF.R.U64 R74, R74, 0x10, R75 ;  /* 0x000000104a4a7819 */ /* 0x000fe2000000124b */
[----:B------:R-:W-:Y:S01]  /*a0a0*/  FFMA.FTZ R41, R38, R40, -R41 ;  /* 0x0000002826297223 */ /* 0x000fe20000010829 */
[----:B------:R-:W-:Y:S02]  /*a0b0*/  IMAD.U32 R40, R28, 0x10000, RZ ;  /* 0x000100001c287824 */ /* 0x000fe400078e00ff */
[----:B------:R-:W-:Y:S01]  /*a0c0*/  FFMA.FTZ R42, R38, R39, R42 ;  /* 0x00000027262a7223 */ /* 0x000fe2000001002a */
[----:B------:R-:W-:-:S02]  /*a0d0*/  LOP3.LUT R38, R31, 0xffff0000, RZ, 0xc0, !PT ;  /* 0xffff00001f267812 */ /* 0x000fc400078ec0ff */
[----:B------:R-:W-:Y:S02]  /*a0e0*/  SHF.R.U64 R66, R66, 0x10, R67 ;  /* 0x0000001042427819 */ /* 0x000fe40000001243 */
[----:B------:R-:W-:Y:S01]  /*a0f0*/  LOP3.LUT R28, R28, 0xffff0000, RZ, 0xc0, !PT ;  /* 0xffff00001c1c7812 */ /* 0x000fe200078ec0ff */
[C---:B------:R-:W-:Y:S01]  /*a100*/  FMUL.FTZ R31, R38.reuse, R37 ;  /* 0x00000025261f7220 */ /* 0x040fe20000410000 */
[-C--:B------:R-:W-:Y:S01]  /*a110*/  FMUL.FTZ R38, R38, R29.reuse ;  /* 0x0000001d26267220 */ /* 0x080fe20000410000 */
[----:B------:R-:W-:Y:S02]  /*a120*/  PRMT R74, R146, 0x5410, R74 ;  /* 0x00005410924a7816 */ /* 0x000fe4000000004a */
[C---:B------:R-:W-:Y:S01]  /*a130*/  FFMA.FTZ R31, R15.reuse, R29, -R31 ;  /* 0x0000001d0f1f7223 */ /* 0x040fe2000001081f */
[----:B------:R-:W-:Y:S01]  /*a140*/  FFMA.FTZ R38, R15, R37, R38 ;  /* 0x000000250f267223 */ /* 0x000fe20000010026 */
[C---:B------:R-:W-:Y:S01]  /*a150*/  IMAD.U32 R29, R72.reuse, 0x10000, RZ ;  /* 0x00010000481d7824 */ /* 0x040fe200078e00ff */
[----:B------:R-:W-:Y:S01]  /*a160*/  LOP3.LUT R72, R72, 0xffff0000, RZ, 0xc0, !PT ;  /* 0xffff000048487812 */ /* 0x000fe200078ec0ff */
[C---:B------:R-:W-:Y:S01]  /*a170*/  IMAD.U32 R37, R64.reuse, 0x10000, RZ ;  /* 0x0001000040257824 */ /* 0x040fe200078e00ff */
[----:B------:R-:W-:Y:S01]  /*a180*/  LOP3.LUT R64, R64, 0xffff0000, RZ, 0xc0, !PT ;  /* 0xffff000040407812 */ /* 0x000fe200078ec0ff */
[----:B------:R-:W-:Y:S01]  /*a190*/  FMUL.FTZ R39, R40, R29 ;  /* 0x0000001d28277220 */ /* 0x000fe20000410000 */
[----:B------:R-:W-:-:S02]  /*a1a0*/  IMAD.U32 R15, R12, 0x10000, RZ ;  /* 0x000100000c0f7824 */ /* 0x000fc400078e00ff */
[-C--:B------:R-:W-:Y:S01]  /*a1b0*/  FMUL.FTZ R40, R40, R37.reuse ;  /* 0x0000002528287220 */ /* 0x080fe20000410000 */
[----:B------:R-:W-:Y:S01]  /*a1c0*/  PRMT R66, R144, 0x5410, R66 ;  /* 0x0000541090427816 */ /* 0x000fe20000000042 */
[C---:B------:R-:W-:Y:S02]  /*a1d0*/  FFMA.FTZ R39, R15.reuse, R37, -R39 ;  /* 0x000000250f277223 */ /* 0x040fe40000010827 */
[----:B------:R-:W-:Y:S01]  /*a1e0*/  FFMA.FTZ R40, R15, R29, R40 ;  /* 0x0000001d0f287223 */ /* 0x000fe20000010028 */
[----:B------:R-:W-:Y:S01]  /*a1f0*/  LOP3.LUT R12, R12, 0xffff0000, RZ, 0xc0, !PT ;  /* 0xffff00000c0c7812 */ /* 0x000fe200078ec0ff */
[C---:B------:R-:W-:Y:S01]  /*a200*/  FMUL.FTZ R15, R28.reuse, R72 ;  /* 0x000000481c0f7220 */ /* 0x040fe20000410000 */
[----:B------:R-:W-:Y:S01]  /*a210*/  FMUL.FTZ R28, R28, R64 ;  /* 0x000000401c1c7220 */ /* 0x000fe20000410000 */
[----:B------:R-:W-:Y:S01]  /*a220*/  IMAD.U32 R29, R74, 0x10000, RZ ;  /* 0x000100004a1d7824 */ /* 0x000fe200078e00ff */
[----:B------:R-:W-:Y:S01]  /*a230*/  LOP3.LUT R30, R30, 0xffff0000, RZ, 0xc0, !PT ;  /* 0xffff00001e1e7812 */ /* 0x000fe200078ec0ff */
[----:B------:R-:W-:-:S02]  /*a240*/  IMAD.U32 R37, R66, 0x10000, RZ ;  /* 0x0001000042257824 */ /* 0x000fc400078e00ff */
[C---:B------:R-:W-:Y:S01]  /*a250*/  FFMA.FTZ R15, R12.reuse, R64, -R15 ;  /* 0x000000400c0f7223 */ /* 0x040fe2000001080f */
[----:B------:R-:W-:Y:S01]  /*a260*/  FFMA.FTZ R28, R12, R72, R28 ;  /* 0x000000480c1c7223 */ /* 0x000fe2000001001c */
[----:B------:R-:W-:Y:S01]  /*a270*/  FMUL.FTZ R43, R44, R29 ;  /* 0x0000001d2c2b7220 */ /* 0x000fe20000410000 */
[----:B------:R-:W-:Y:S02]  /*a280*/  IMAD.U32 R12, R14, 0x10000, RZ ;  /* 0x000100000e0c7824 */ /* 0x000fe400078e00ff */
[-C--:B------:R-:W-:Y:S01]  /*a290*/  FMUL.FTZ R44, R44, R37.reuse ;  /* 0x000000252c2c7220 */ /* 0x080fe20000410000 */
[----:B------:R-:W-:Y:S01]  /*a2a0*/  LOP3.LUT R74, R74, 0xffff0000, RZ, 0xc0, !PT ;  /* 0xffff00004a4a7812 */ /* 0x000fe200078ec0ff */
[C---:B------:R-:W-:Y:S02]  /*a2b0*/  FFMA.FTZ R43, R12.reuse, R37, -R43 ;  /* 0x000000250c2b7223 */ /* 0x040fe4000001082b */
[----:B------:R-:W-:Y:S01]  /*a2c0*/  FFMA.FTZ R44, R12, R29, R44 ;  /* 0x0000001d0c2c7223 */ /* 0x000fe2000001002c */
[----:B------:R-:W-:Y:S01]  /*a2d0*/  LOP3.LUT R66, R66, 0xffff0000, RZ, 0xc0, !PT ;  /* 0xffff000042427812 */ /* 0x000fe200078ec0ff */
[----:B------:R-:W-:Y:S01]  /*a2e0*/  FMUL.FTZ R12, R30, R74 ;  /* 0x0000004a1e0c7220 */ /* 0x000fe20000410000 */
[----:B------:R-:W-:-:S02]  /*a2f0*/  LOP3.LUT R14, R14, 0xffff0000, RZ, 0xc0, !PT ;  /* 0xffff00000e0e7812 */ /* 0x000fc400078ec0ff */
[----:B------:R-:W-:Y:S01]  /*a300*/  F2FP.BF16.F32.PACK_AB R15, R15, R39 ;  /* 0x000000270f0f723e */ /* 0x000fe200000010ff */
[-C--:B------:R-:W-:Y:S01]  /*a310*/  FMUL.FTZ R30, R30, R66.reuse ;  /* 0x000000421e1e7220 */ /* 0x080fe20000410000 */
[----:B------:R-:W-:Y:S01]  /*a320*/  F2FP.BF16.F32.PACK_AB R31, R31, R41 ;  /* 0x000000291f1f723e */ /* 0x000fe200000010ff */
[C---:B------:R-:W-:Y:S01]  /*a330*/  FFMA.FTZ R12, R14.reuse, R66, -R12 ;  /* 0x000000420e0c7223 */ /* 0x040fe2000001080c */
[----:B------:R-:W-:Y:S01]  /*a340*/  F2FP.BF16.F32.PACK_AB R11, R11, R34 ;  /* 0x000000220b0b723e */ /* 0x000fe200000010ff */
[----:B------:R-:W-:Y:S01]  /*a350*/  FFMA.FTZ R30, R14, R74, R30 ;  /* 0x0000004a0e1e7223 */ /* 0x000fe2000001001e */
[----:B------:R-:W-:Y:S02]  /*a360*/  F2FP.BF16.F32.PACK_AB R38, R38, R42 ;  /* 0x0000002a2626723e */ /* 0x000fe400000010ff */
[----:B------:R-:W-:Y:S01]  /*a370*/  F2FP.BF16.F32.PACK_AB R43, R12, R43 ;  /* 0x0000002b0c2b723e */ /* 0x000fe200000010ff */
[----:B------:R-:W-:Y:S01]  /*a380*/  IMAD.MOV.U32 R12, RZ, RZ, R15 ;  /* 0x000000ffff0c7224 */ /* 0x000fe200078e000f */
[----:B------:R-:W-:Y:S01]  /*a390*/  F2FP.BF16.F32.PACK_AB R13, R13, R35 ;  /* 0x000000230d0d723e */ /* 0x000fe200000010ff */
[----:B------:R-:W-:Y:S01]  /*a3a0*/  IMAD.MOV.U32 R15, RZ, RZ, R31 ;  /* 0x000000ffff0f7224 */ /* 0x000fe200078e001f */
[----:B------:R-:W-:Y:S01]  /*a3b0*/  F2FP.BF16.F32.PACK_AB R28, R28, R40 ;  /* 0x000000281c1c723e */ /* 0x000fe200000010ff */
[----:B------:R-:W-:Y:S01]  /*a3c0*/  IMAD.MOV.U32 R29, RZ, RZ, R11 ;  /* 0x000000ffff1d7224 */ /* 0x000fe200078e000b */
[----:B------:R-:W-:Y:S01]  /*a3d0*/  F2FP.BF16.F32.PACK_AB R30, R30, R44 ;  /* 0x0000002c1e1e723e */ /* 0x000fe200000010ff */
[----:B------:R-:W-:-:S02]  /*a3e0*/  IMAD.MOV.U32 R14, RZ, RZ, R43 ;  /* 0x000000ffff0e7224 */ /* 0x000fc400078e002b */
[----:B------:R-:W-:-:S07]  /*a3f0*/  IMAD.MOV.U32 R31, RZ, RZ, R38 ;  /* 0x000000ffff1f7224 */ /* 0x000fce00078e0026 */
.L_x_538:
[----:B------:R-:W-:Y:S05]  /*a400*/  BSYNC B2 ;  /* 0x0000000000027941 */ /* 0x000fea0003800000 */
.L_x_537:
[----:B------:R-:W-:Y:S01]  /*a410*/  LEA R34, P4, R8, R117, 0x1 ;  /* 0x0000007508227211 */ /* 0x000fe200078808ff */
[----:B------:R-:W-:Y:S01]  /*a420*/  @!P3 IMAD.WIDE R36, R36, 0x2, R32 ;  /* 0x000000022424b825 */ /* 0x000fe200078e0220 */
[----:B------:R-:W-:Y:S02]  /*a430*/  ULDC.64 UR4, c[0x0][0x208] ;  /* 0x0000820000047ab9 */ /* 0x000fe40000000a00 */
[----:B------:R-:W-:-:S05]  /*a440*/  LEA.HI.X R35, R8, R116, R26, 0x1, P4 ;  /* 0x0000007408237211 */ /* 0x000fca00020f0c1a */
[----:B0-----:R0:W-:Y:S04]  /*a450*/  ST.E.128 desc[UR4][R34.64], R12 ;  /* 0x0000000c22007985 */ /* 0x0011e8000c101d04 */
[----:B-1----:R0:W-:Y:S02]  /*a460*/  @!P3 ST.E.128 desc[UR4][R36.64], R28 ;  /* 0x0000001c2400b985 */ /* 0x0021e4000c101d04 */
.L_x_536:
[----:B------:R-:W-:Y:S05]  /*a470*/  BSYNC B1 ;  /* 0x0000000000017941 */ /* 0x000fea0003800000 */
.L_x_535:
[----:B------:R-:W-:-:S13]  /*a480*/  ISETP.NE.AND P3, PT, R20, RZ, PT ;  /* 0x000000ff1400720c */ /* 0x000fda0003f65270 */
[----:B------:R-:W-:Y:S05]  /*a490*/  @!P3 BRA `(.L_x_492) ;  /* 0x0000000c00f8b947 */ /* 0x000fea0003800000 */
[----:B0-----:R-:W4:Y:S01]  /*a4a0*/  LDL R15, [R1+0x54] ;  /* 0x00005400010f7983 */ /* 0x001f220000100800 */
[----:B------:R-:W-:Y:S01]  /*a4b0*/  SEL R132, R111, R132, !P1 ;  /* 0x000000846f847207 */ /* 0x000fe20004800000 */
[----:B------:R-:W-:Y:S01]  /*a4c0*/  VIADD R14, R224, 0x40 ;  /* 0x00000040e00e7836 */ /* 0x000fe20000000000 */
[----:B------:R-:W-:Y:S01]  /*a4d0*/  ISETP.GE.AND P4, PT, R214, R110, PT ;  /* 0x0000006ed600720c */ /* 0x000fe20003f86270 */
[----:B---3--:R-:W-:Y:S01]  /*a4e0*/  VIADD R28, R224, 0x40 ;  /* 0x00000040e01c7836 */ /* 0x008fe20000000000 */
[----:B------:R-:W-:Y:S01]  /*a4f0*/  SHF.R.S32.HI R11, RZ, 0x1f, R132 ;  /* 0x0000001fff0b7819 */ /* 0x000fe20000011484 */
[----:B------:R-:W-:Y:S01]  /*a500*/  IMAD.SHL.U32 R14, R14, 0x40, RZ ;  /* 0x000000400e0e7824 */ /* 0x000fe200078e00ff */
[----:B------:R-:W-:Y:S01]  /*a510*/  LEA R34, P3, R10, R117, 0x1 ;  /* 0x000000750a227211 */ /* 0x000fe200078608ff */
[----:B------:R-:W-:Y:S01]  /*a520*/  IMAD.SHL.U32 R28, R28, 0x40, RZ ;  /* 0x000000401c1c7824 */ /* 0x000fe200078e00ff */
[----:B------:R-:W-:Y:S01]  /*a530*/  LEA.HI R132, R11, R132, RZ, 0x4 ;  /* 0x000000840b847211 */ /* 0x000fe200078f20ff */
[----:B------:R-:W-:Y:S01]  /*a540*/  BSSY B1, `(.L_x_539) ;  /* 0x0000073000017945 */ /* 0x000fe20003800000 */
[----:B------:R-:W-:-:S02]  /*a550*/  LOP3.LUT R14, R14, 0x1c0, RZ, 0xc0, !PT ;  /* 0x000001c00e0e7812 */ /* 0x000fc400078ec0ff */
[----:B------:R-:W-:Y:S02]  /*a560*/  LEA.HI.SX32 R132, R132, R9, 0x1c ;  /* 0x0000000984847211 */ /* 0x000fe400078fe2ff */
[----:B------:R-:W-:Y:S02]  /*a570*/  LOP3.LUT R28, R28, 0x1c0, RZ, 0xc0, !PT ;  /* 0x000001c01c1c7812 */ /* 0x000fe400078ec0ff */
[----:B------:R-:W-:Y:S02]  /*a580*/  SHF.R.S32.HI R11, RZ, 0x1f, R132 ;  /* 0x0000001fff0b7819 */ /* 0x000fe40000011484 */
[----:B------:R-:W-:Y:S02]  /*a590*/  SHF.R.U32.HI R14, RZ, 0x3, R14 ;  /* 0x00000003ff0e7819 */ /* 0x000fe4000001160e */
[----:B------:R-:W-:Y:S01]  /*a5a0*/  LEA.HI R12, R11, R132, RZ, 0x3 ;  /* 0x000000840b0c7211 */ /* 0x000fe200078f18ff */
[----:B------:R-:W-:Y:S01]  /*a5b0*/  IMAD.SHL.U32 R11, R132, 0x8, RZ ;  /* 0x00000008840b7824 */ /* 0x000fe200078e00ff */
[----:B------:R-:W-:-:S02]  /*a5c0*/  LEA.HI.X R35, R10, R116, R27, 0x1, P3 ;  /* 0x000000740a237211 */ /* 0x000fc400018f0c1b */
[----:B------:R-:W-:Y:S02]  /*a5d0*/  SHF.R.S32.HI R13, RZ, 0x3, R12 ;  /* 0x00000003ff0d7819 */ /* 0x000fe4000001140c */
[----:B------:R-:W-:-:S04]  /*a5e0*/  LOP3.LUT R12, R28, 0x38, R11, 0xf8, !PT ;  /* 0x000000381c0c7812 */ /* 0x000fc800078ef80b */
        /* <DEDUP_REMOVED lines=10> */
[--C-:B------:R-:W-:Y:S01]  /*a690*/  SHF.R.U64 R38, R68, 0x10, R69.reuse ;  /* 0x0000001044267819 */ /* 0x100fe20000001245 */
[----:B-1----:R-:W-:Y:S01]  /*a6a0*/  IMAD.U32 R42, R29, 0x10000, RZ ;  /* 0x000100001d2a7824 */ /* 0x002fe200078e00ff */
[----:B------:R-:W-:Y:S01]  /*a6b0*/  SHF.R.U32.HI R68, RZ, 0x10, R69 ;  /* 0x00000010ff447819 */ /* 0x000fe20000011645 */
[----:B0-----:R-:W-:Y:S01]  /*a6c0*/  IMAD.U32 R40, R13, 0x10000, RZ ;  /* 0x000100000d287824 */ /* 0x001fe200078e00ff */
[--C-:B------:R-:W-:Y:S01]  /*a6d0*/  SHF.R.U64 R36, R60, 0x10, R61.reuse ;  /* 0x000000103c247819 */ /* 0x100fe2000000123d */
[----:B------:R-:W-:Y:S01]  /*a6e0*/  IMAD.U32 R46, R31, 0x10000, RZ ;  /* 0x000100001f2e7824 */ /* 0x000fe200078e00ff */
[----:B------:R-:W-:Y:S01]  /*a6f0*/  SHF.R.U32.HI R60, RZ, 0x10, R61 ;  /* 0x00000010ff3c7819 */ /* 0x000fe2000001163d */
[----:B------:R-:W-:Y:S01]  /*a700*/  IMAD.U32 R45, R15, 0x10000, RZ ;  /* 0x000100000f2d7824 */ /* 0x000fe200078e00ff */
[----:B------:R-:W-:Y:S01]  /*a710*/  PRMT R68, R137, 0x5410, R68 ;  /* 0x0000541089447816 */ /* 0x000fe20000000044 */
[----:B------:R-:W-:Y:S01]  /*a720*/  IMAD.U32 R47, R30, 0x10000, RZ ;  /* 0x000100001e2f7824 */ /* 0x000fe200078e00ff */
[----:B------:R-:W-:Y:S01]  /*a730*/  PRMT R60, R139, 0x5410, R60 ;  /* 0x000054108b3c7816 */ /* 0x000fe2000000003c */
[----:B------:R-:W-:Y:S01]  /*a740*/  IMAD.U32 R44, R14, 0x10000, RZ ;  /* 0x000100000e2c7824 */ /* 0x000fe200078e00ff */
[--C-:B------:R-:W-:Y:S01]  /*a750*/  SHF.R.U64 R39, R70, 0x10, R71.reuse ;  /* 0x0000001046277819 */ /* 0x100fe20000001247 */
[----:B------:R-:W-:Y:S01]  /*a760*/  IMAD.U32 R48, R68, 0x10000, RZ ;  /* 0x0001000044307824 */ /* 0x000fe200078e00ff */
[----:B------:R-:W-:Y:S01]  /*a770*/  SHF.R.U32.HI R70, RZ, 0x10, R71 ;  /* 0x00000010ff467819 */ /* 0x000fe20000011647 */
[----:B------:R-:W-:Y:S01]  /*a780*/  IMAD.U32 R49, R60, 0x10000, RZ ;  /* 0x000100003c317824 */ /* 0x000fe200078e00ff */
[----:B------:R-:W-:-:S02]  /*a790*/  SHF.R.U64 R37, R62, 0x10, R63 ;  /* 0x000000103e257819 */ /* 0x000fc4000000123f */
[----:B------:R-:W-:Y:S02]  /*a7a0*/  SHF.R.U32.HI R62, RZ, 0x10, R63 ;  /* 0x00000010ff3e7819 */ /* 0x000fe4000001163f */
[----:B------:R-:W-:Y:S01]  /*a7b0*/  PRMT R50, R138, 0x5432, R39 ;  /* 0x000054328a327816 */ /* 0x000fe20000000027 */
[-C--:B------:R-:W-:Y:S01]  /*a7c0*/  FMUL.FTZ R39, R42, R48.reuse ;  /* 0x000000302a277220 */ /* 0x080fe20000410000 */
[----:B------:R-:W-:Y:S01]  /*a7d0*/  PRMT R70, R138, 0x5410, R70 ;  /* 0x000054108a467816 */ /* 0x000fe20000000046 */
[-C--:B------:R-:W-:Y:S01]  /*a7e0*/  FMUL.FTZ R42, R42, R49.reuse ;  /* 0x000000312a2a7220 */ /* 0x080fe20000410000 */
[----:B------:R-:W-:Y:S01]  /*a7f0*/  PRMT R62, R140, 0x5410, R62 ;  /* 0x000054108c3e7816 */ /* 0x000fe2000000003e */
[----:B------:R-:W-:Y:S01]  /*a800*/  FFMA.FTZ R39, R40, R49, -R39 ;  /* 0x0000003128277223 */ /* 0x000fe20000010827 */
[----:B------:R-:W-:Y:S01]  /*a810*/  LOP3.LUT R43, R29, 0xffff0000, RZ, 0xc0, !PT ;  /* 0xffff00001d2b7812 */ /* 0x000fe200078ec0ff */
[----:B------:R-:W-:Y:S01]  /*a820*/  IMAD.U32 R49, R70, 0x10000, RZ ;  /* 0x0001000046317824 */ /* 0x000fe200078e00ff */
[----:B------:R-:W-:Y:S01]  /*a830*/  LOP3.LUT R68, R68, 0xffff0000, RZ, 0xc0, !PT ;  /* 0xffff000044447812 */ /* 0x000fe200078ec0ff */
[----:B------:R-:W-:Y:S01]  /*a840*/  FFMA.FTZ R42, R40, R48, R42 ;  /* 0x00000030282a7223 */ /* 0x000fe2000001002a */
[----:B------:R-:W-:Y:S01]  /*a850*/  LOP3.LUT R60, R60, 0xffff0000, RZ, 0xc0, !PT ;  /* 0xffff00003c3c7812 */ /* 0x000fe200078ec0ff */
[----:B------:R-:W-:Y:S01]  /*a860*/  IMAD.U32 R40, R62, 0x10000, RZ ;  /* 0x000100003e287824 */ /* 0x000fe200078e00ff */
[----:B------:R-:W-:Y:S01]  /*a870*/  PRMT R38, R137, 0x5432, R38 ;  /* 0x0000543289267816 */ /* 0x000fe20000000026 */
[C---:B------:R-:W-:Y:S01]  /*a880*/  FMUL.FTZ R48, R46.reuse, R49 ;  /* 0x000000312e307220 */ /* 0x040fe20000410000 */
[----:B------:R-:W-:Y:S01]  /*a890*/  PRMT R36, R139, 0x5432, R36 ;  /* 0x000054328b247816 */ /* 0x000fe20000000024 */
[----:B------:R-:W-:Y:S01]  /*a8a0*/  FMUL.FTZ R51, R43, R68 ;  /* 0x000000442b337220 */ /* 0x000fe20000410000 */
[----:B------:R-:W-:Y:S01]  /*a8b0*/  LOP3.LUT R41, R13, 0xffff0000, RZ, 0xc0, !PT ;  /* 0xffff00000d297812 */ /* 0x000fe200078ec0ff */
[----:B------:R-:W-:Y:S01]  /*a8c0*/  FMUL.FTZ R46, R46, R40 ;  /* 0x000000282e2e7220 */ /* 0x000fe20000410000 */
[----:B------:R-:W-:Y:S01]  /*a8d0*/  FMUL.FTZ R43, R43, R60 ;  /* 0x0000003c2b2b7220 */ /* 0x000fe20000410000 */
[----:B------:R-:W-:-:S02]  /*a8e0*/  IMAD.U32 R29, R28, 0x10000, RZ ;  /* 0x000100001c1d7824 */ /* 0x000fc400078e00ff */
[C---:B------:R-:W-:Y:S01]  /*a8f0*/  FFMA.FTZ R48, R45.reuse, R40, -R48 ;  /* 0x000000282d307223 */ /* 0x040fe20000010830 */
[----:B------:R-:W-:Y:S02]  /*a900*/  IMAD.U32 R52, R38, 0x10000, RZ ;  /* 0x0001000026347824 */ /* 0x000fe400078e00ff */
[----:B------:R-:W-:Y:S01]  /*a910*/  FFMA.FTZ R46, R45, R49, R46 ;  /* 0x000000312d2e7223 */ /* 0x000fe2000001002e */
[C---:B------:R-:W-:Y:S02]  /*a920*/  IMAD.U32 R40, R36.reuse, 0x10000, RZ ;  /* 0x0001000024287824 */ /* 0x040fe400078e00ff */
[C---:B------:R-:W-:Y:S01]  /*a930*/  FFMA.FTZ R51, R41.reuse, R60, -R51 ;  /* 0x0000003c29337223 */ /* 0x040fe20000010833 */
[----:B------:R-:W-:Y:S01]  /*a940*/  FFMA.FTZ R43, R41, R68, R43 ;  /* 0x00000044292b7223 */ /* 0x000fe2000001002b */
[----:B------:R-:W-:Y:S01]  /*a950*/  LOP3.LUT R45, R36, 0xffff0000, RZ, 0xc0, !PT ;  /* 0xffff0000242d7812 */ /* 0x000fe200078ec0ff */
[C---:B------:R-:W-:Y:S01]  /*a960*/  FMUL.FTZ R36, R29.reuse, R52 ;  /* 0x000000341d247220 */ /* 0x040fe20000410000 */
[----:B------:R-:W-:Y:S01]  /*a970*/  SHF.L.U32 R13, R12, 0x10, RZ ;  /* 0x000000100c0d7819 */ /* 0x000fe200000006ff */
[----:B------:R-:W-:Y:S01]  /*a980*/  FMUL.FTZ R29, R29, R40 ;  /* 0x000000281d1d7220 */ /* 0x000fe20000410000 */
[----:B------:R-:W-:-:S02]  /*a990*/  LOP3.LUT R28, R28, 0xffff0000, RZ, 0xc0, !PT ;  /* 0xffff00001c1c7812 */ /* 0x000fc400078ec0ff */
[----:B------:R-:W-:Y:S01]  /*a9a0*/  LOP3.LUT R41, R38, 0xffff0000, RZ, 0xc0, !PT ;  /* 0xffff000026297812 */ /* 0x000fe200078ec0ff */
[----:B------:R-:W-:Y:S01]  /*a9b0*/  FFMA.FTZ R36, R13, R40, -R36 ;  /* 0x000000280d247223 */ /* 0x000fe20000010824 */
[----:B------:R-:W-:Y:S01]  /*a9c0*/  LOP3.LUT R31, R31, 0xffff0000, RZ, 0xc0, !PT ;  /* 0xffff00001f1f7812 */ /* 0x000fe200078ec0ff */
[----:B------:R-:W-:Y:S01]  /*a9d0*/  FFMA.FTZ R29, R13, R52, R29 ;  /* 0x000000340d1d7223 */ /* 0x000fe2000001001d */
[----:B------:R-:W-:Y:S01]  /*a9e0*/  PRMT R37, R140, 0x5432, R37 ;  /* 0x000054328c257816 */ /* 0x000fe20000000025 */
[----:B------:R-:W-:Y:S01]  /*a9f0*/  FMUL.FTZ R49, R28, R41 ;  /* 0x000000291c317220 */ /* 0x000fe20000410000 */
[----:B------:R-:W-:Y:S01]  /*aa00*/  LOP3.LUT R70, R70, 0xffff0000, RZ, 0xc0, !PT ;  /* 0xffff000046467812 */ /* 0x000fe200078ec0ff */
[-C--:B------:R-:W-:Y:S01]  /*aa10*/  FMUL.FTZ R53, R28, R45.reuse ;  /* 0x0000002d1c357220 */ /* 0x080fe20000410000 */
[----:B------:R-:W-:Y:S01]  /*aa20*/  LOP3.LUT R62, R62, 0xffff0000, RZ, 0xc0, !PT ;  /* 0xffff00003e3e7812 */ /* 0x000fe200078ec0ff */
[----:B------:R-:W-:Y:S01]  /*aa30*/  IMAD.U32 R38, R37, 0x10000, RZ ;  /* 0x0001000025267824 */ /* 0x000fe200078e00ff */
[----:B------:R-:W-:Y:S01]  /*aa40*/  LOP3.LUT R12, R12, 0xffff0000, RZ, 0xc0, !PT ;  /* 0xffff00000c0c7812 */ /* 0x000fe200078ec0ff */
[----:B------:R-:W-:Y:S01]  /*aa50*/  FMUL.FTZ R56, R31, R70 ;  /* 0x000000461f387220 */ /* 0x000fe20000410000 */
[----:B------:R-:W-:Y:S01]  /*aa60*/  LOP3.LUT R15, R15, 0xffff0000, RZ, 0xc0, !PT ;  /* 0xffff00000f0f7812 */ /* 0x000fe200078ec0ff */
[-C--:B------:R-:W-:Y:S01]  /*aa70*/  FMUL.FTZ R54, R31, R62.reuse ;  /* 0x0000003e1f367220 */ /* 0x080fe20000410000 */
[----:B------:R-:W-:Y:S01]  /*aa80*/  LOP3.LUT R30, R30, 0xffff0000, RZ, 0xc0, !PT ;  /* 0xffff00001e1e7812 */ /* 0x000fe200078ec0ff */
[C---:B------:R-:W-:Y:S01]  /*aa90*/  IMAD.U32 R28, R50.reuse, 0x10000, RZ ;  /* 0x00010000321c7824 */ /* 0x040fe200078e00ff */
[----:B------:R-:W-:Y:S01]  /*aaa0*/  LOP3.LUT R13, R50, 0xffff0000, RZ, 0xc0, !PT ;  /* 0xffff0000320d7812 */ /* 0x000fe200078ec0ff */
[C---:B------:R-:W-:Y:S01]  /*aab0*/  FFMA.FTZ R49, R12.reuse, R45, -R49 ;  /* 0x0000002d0c317223 */ /* 0x040fe20000010831 */
[----:B------:R-:W-:Y:S01]  /*aac0*/  LOP3.LUT R37, R37, 0xffff0000, RZ, 0xc0, !PT ;  /* 0xffff000025257812 */ /* 0x000fe200078ec0ff */
[C---:B------:R-:W-:Y:S01]  /*aad0*/  FFMA.FTZ R31, R15.reuse, R62, -R56 ;  /* 0x0000003e0f1f7223 */ /* 0x040fe20000010838 */
[----:B------:R-:W-:Y:S01]  /*aae0*/  FFMA.FTZ R12, R12, R41, R53 ;  /* 0x000000290c0c7223 */ /* 0x000fe20000010035 */
[----:B------:R-:W-:Y:S01]  /*aaf0*/  LOP3.LUT R14, R14, 0xffff0000, RZ, 0xc0, !PT ;  /* 0xffff00000e0e7812 */ /* 0x000fe200078ec0ff */
[----:B------:R-:W-:Y:S01]  /*ab00*/  FFMA.FTZ R15, R15, R70, R54 ;  /* 0x000000460f0f7223 */ /* 0x000fe20000010036 */
[C---:B------:R-:W-:Y:S01]  /*ab10*/  FMUL.FTZ R41, R47.reuse, R28 ;  /* 0x0000001c2f297220 */ /* 0x040fe20000410000 */
[C---:B------:R-:W-:Y:S01]  /*ab20*/  FMUL.FTZ R45, R30.reuse, R13 ;  /* 0x0000000d1e2d7220 */ /* 0x040fe20000410000 */
[----:B------:R-:W-:Y:S01]  /*ab30*/  FMUL.FTZ R47, R47, R38 ;  /* 0x000000262f2f7220 */ /* 0x000fe20000410000 */
[----:B------:R-:W-:Y:S01]  /*ab40*/  FMUL.FTZ R30, R30, R37 ;  /* 0x000000251e1e7220 */ /* 0x000fe20000410000 */
[----:B------:R-:W-:Y:S01]  /*ab50*/  F2FP.BF16.F32.PACK_AB R46, R15, R46 ;  /* 0x0000002e0f2e723e */ /* 0x000fe200000010ff */
[C---:B------:R-:W-:Y:S01]  /*ab60*/  FFMA.FTZ R38, R44.reuse, R38, -R41 ;  /* 0x000000262c267223 */ /* 0x040fe20000010829 */
[----:B------:R-:W-:Y:S01]  /*ab70*/  FFMA.FTZ R28, R44, R28, R47 ;  /* 0x0000001c2c1c7223 */ /* 0x000fe2000001002f */
[----:B------:R-:W-:Y:S01]  /*ab80*/  FFMA.FTZ R13, R14, R13, R30 ;  /* 0x0000000d0e0d7223 */ /* 0x000fe2000001001e */
[----:B------:R-:W-:Y:S01]  /*ab90*/  F2FP.BF16.F32.PACK_AB R15, R12, R29 ;  /* 0x0000001d0c0f723e */ /* 0x000fe200000010ff */
[----:B------:R-:W-:Y:S01]  /*aba0*/  FFMA.FTZ R45, R14, R37, -R45 ;  /* 0x000000250e2d7223 */ /* 0x000fe2000001082d */
[----:B------:R-:W-:-:S02]  /*abb0*/  F2FP.BF16.F32.PACK_AB R31, R31, R48 ;  /* 0x000000301f1f723e */ /* 0x000fc400000010ff */
[----:B------:R-:W-:Y:S02]  /*abc0*/  F2FP.BF16.F32.PACK_AB R39, R51, R39 ;  /* 0x000000273327723e */ /* 0x000fe400000010ff */
[----:B------:R-:W-:Y:S02]  /*abd0*/  F2FP.BF16.F32.PACK_AB R42, R43, R42 ;  /* 0x0000002a2b2a723e */ /* 0x000fe400000010ff */
[----:B------:R-:W-:Y:S02]  /*abe0*/  F2FP.BF16.F32.PACK_AB R36, R49, R36 ;  /* 0x000000243124723e */ /* 0x000fe400000010ff */
[----:B------:R-:W-:Y:S01]  /*abf0*/  F2FP.BF16.F32.PACK_AB R30, R13, R28 ;  /* 0x0000001c0d1e723e */ /* 0x000fe200000010ff */
[----:B------:R-:W-:Y:S01]  /*ac00*/  IMAD.MOV.U32 R28, RZ, RZ, R15 ;  /* 0x000000ffff1c7224 */ /* 0x000fe200078e000f */
[----:B------:R-:W-:Y:S01]  /*ac10*/  F2FP.BF16.F32.PACK_AB R14, R45, R38 ;  /* 0x000000262d0e723e */ /* 0x000fe200000010ff */
[----:B------:R-:W-:Y:S02]  /*ac20*/  IMAD.MOV.U32 R15, RZ, RZ, R31 ;  /* 0x000000ffff0f7224 */ /* 0x000fe400078e001f */
[----:B------:R-:W-:-:S02]  /*ac30*/  IMAD.MOV.U32 R12, RZ, RZ, R36 ;  /* 0x000000ffff0c7224 */ /* 0x000fc400078e0024 */
[----:B------:R-:W-:Y:S02]  /*ac40*/  IMAD.MOV.U32 R13, RZ, RZ, R39 ;  /* 0x000000ffff0d7224 */ /* 0x000fe400078e0027 */
[----:B------:R-:W-:Y:S02]  /*ac50*/  IMAD.MOV.U32 R29, RZ, RZ, R42 ;  /* 0x000000ffff1d7224 */ /* 0x000fe400078e002a */
[----:B------:R-:W-:-:S07]  /*ac60*/  IMAD.MOV.U32 R31, RZ, RZ, R46 ;  /* 0x000000ffff1f7224 */ /* 0x000fce00078e002e */
.L_x_540:
[----:B------:R-:W-:Y:S05]  /*ac70*/  BSYNC B1 ;  /* 0x0000000000017941 */ /* 0x000fea0003800000 */
.L_x_539:
[----:B------:R-:W-:Y:S01]  /*ac80*/  ISETP.GE.AND P3, PT, R11, R128, PT ;  /* 0x000000800b00720c */ /* 0x000fe20003f66270 */
[----:B------:R-:W-:Y:S02]  /*ac90*/  ULDC.64 UR4, c[0x0][0x208] ;  /* 0x0000820000047ab9 */ /* 0x000fe40000000a00 */
[----:B0-----:R0:W-:Y:S10]  /*aca0*/  ST.E.128 desc[UR4][R34.64], R12 ;  /* 0x0000000c22007985 */ /* 0x0011f4000c101d04 */
[----:B------:R-:W-:Y:S05]  /*acb0*/  @P3 BRA `(.L_x_492) ;  /* 0x0000000400f03947 */ /* 0x000fea0003800000 */
[----:B------:R-:W-:Y:S01]  /*acc0*/  IMAD.WIDE R32, R11, 0x2, R32 ;  /* 0x000000020b207825 */ /* 0x000fe200078e0220 */
[----:B------:R-:W-:-:S04]  /*acd0*/  ULDC.64 UR4, c[0x0][0x208] ;  /* 0x0000820000047ab9 */ /* 0x000fc80000000a00 */
[----:B-1----:R1:W-:Y:S01]  /*ace0*/  ST.E.128 desc[UR4][R32.64], R28 ;  /* 0x0000001c20007985 */ /* 0x0023e2000c101d04 */
[----:B------:R-:W-:Y:S05]  /*acf0*/  BRA `(.L_x_492) ;  /* 0x0000000400e07947 */ /* 0x000fea0003800000 */
.L_x_446:
[----:B------:R-:W-:-:S04]  /*ad00*/  ULOP3.LUT UR4, UR60, 0x1, URZ, 0xfc, !UPT ;  /* 0x000000013c047892 */ /* 0x000fc8000f8efc3f */
[----:B------:R-:W-:-:S06]  /*ad10*/  UISETP.NE.AND UP0, UPT, UR4, 0x3, UPT ;  /* 0x000000030400788c */ /* 0x000fcc000bf05270 */
[----:B------:R-:W-:-:S13]  /*ad20*/  PLOP3.LUT P0, PT, PT, PT, UP0, 0x80, 0x0 ;  /* 0x000000000000781c */ /* 0x000fda0003f0f008 */
[----:B------:R-:W-:Y:S05]  /*ad30*/  @!P0 BRA `(.L_x_541) ;  /* 0x0000000000048947 */ /* 0x000fea0003800000 */
[----:B------:R-:W-:Y:S01]  /*ad40*/  BPT.TRAP 0x1 ;  /* 0x000000040000795c */ /* 0x000fe20000300000 */
.L_x_541:
[----:B------:R-:W-:Y:S01]  /*ad50*/  IMAD R86, R213, 0x8, R23 ;  /* 0x00000008d5567824 */ /* 0x000fe200078e0217 */
[----:B------:R-:W-:Y:S01]  /*ad60*/  SHF.L.U32 R87, R225, 0x1f, RZ ;  /* 0x0000001fe1577819 */ /* 0x000fe200000006ff */
[----:B------:R-:W-:Y:S01]  /*ad70*/  BSSY B1, `(.L_x_542) ;  /* 0x0000004000017945 */ /* 0x000fe20003800000 */
[----:B------:R-:W-:Y:S02]  /*ad80*/  SHF.R.S32.HI R79, RZ, 0x1f, R77 ;  /* 0x0000001fff4f7819 */ /* 0x000fe4000001144d */
[----:B------:R-:W0:Y:S02]  /*ad90*/  SYNCS.PHASECHK.TRANS64.TRYWAIT P3, [R86+URZ+0x38890], R87 ;  /* 0x03889057560075a7 */ /* 0x000e24000806017f */
[----:B0-----:R-:W-:Y:S05]  /*ada0*/  @!P3 BRA `(.L_x_543) ;  /* 0x0000020c0090b947 */ /* 0x001fea0003800000 */
.L_x_836:
[----:B------:R-:W-:Y:S05]  /*adb0*/  BSYNC B1 ;  /* 0x0000000000017941 */ /* 0x000fea0003800000 */
.L_x_542:
[----:B------:R-:W-:Y:S01]  /*adc0*/  ULDC.64 UR4, c[0x0][0x300] ;  /* 0x0000c00000047ab9 */ /* 0x000fe20000000a00 */
[----:B-----5:R-:W-:Y:S01]  /*add0*/  SHF.R.S32.HI R84, RZ, 0x1f, R76 ;  /* 0x0000001fff547819 */ /* 0x020fe2000001144c */
[----:B------:R-:W-:Y:S01]  /*ade0*/  IMAD R14, R79, UR4, RZ ;  /* 0x000000044f0e7c24 */ /* 0x000fe2000f8e02ff */
[----:B------:R-:W-:Y:S01]  /*adf0*/  ULDC.64 UR6, c[0x0][0x2e8] ;  /* 0x0000ba0000067ab9 */ /* 0x000fe20000000a00 */
[----:B------:R-:W-:-:S04]  /*ae00*/  IMAD.WIDE.U32 R12, R77, UR4, RZ ;  /* 0x000000044d0c7c25 */ /* 0x000fc8000f8e00ff */
[----:B------:R-:W-:Y:S01]  /*ae10*/  IMAD R11, R77, UR5, R14 ;  /* 0x000000054d0b7c24 */ /* 0x000fe2000f8e020e */
[----:B------:R-:W-:Y:S01]  /*ae20*/  ULDC.64 UR4, c[0x0][0x310] ;  /* 0x0000c40000047ab9 */ /* 0x000fe20000000a00 */
[----:B------:R-:W-:Y:S02]  /*ae30*/  IMAD R85, R2, -0x50, R24 ;  /* 0xffffffb002557824 */ /* 0x000fe400078e0218 */
[----:B------:R-:W-:Y:S02]  /*ae40*/  IMAD R15, R84, UR4, RZ ;  /* 0x00000004540f7c24 */ /* 0x000fe4000f8e02ff */
[----:B------:R-:W-:Y:S01]  /*ae50*/  IMAD.IADD R13, R13, 0x1, R11 ;  /* 0x000000010d0d7824 */ /* 0x000fe200078e020b */
[----:B------:R-:W-:Y:S01]  /*ae60*/  VIMNMX R85, R85, 0x50, PT ;  /* 0x0000005055557848 */ /* 0x000fe20003fe0100 */
[C---:B------:R-:W-:Y:S02]  /*ae70*/  IMAD R15, R76.reuse, UR5, R15 ;  /* 0x000000054c0f7c24 */ /* 0x040fe4000f8e020f */
[----:B------:R-:W-:Y:S01]  /*ae80*/  IMAD.WIDE.U32 R12, R76, UR4, R12 ;  /* 0x000000044c0c7c25 */ /* 0x000fe2000f8e000c */
[----:B------:R-:W-:-:S03]  /*ae90*/  ULDC.64 UR4, c[0x0][0x308] ;  /* 0x0000c20000047ab9 */ /* 0x000fc60000000a00 */
[----:B------:R-:W-:Y:S02]  /*aea0*/  IMAD.IADD R13, R13, 0x1, R15 ;  /* 0x000000010d0d7824 */ /* 0x000fe400078e020f */
[----:B------:R-:W-:Y:S02]  /*aeb0*/  IMAD.IADD R32, R85, 0x1, -R224 ;  /* 0x0000000155207824 */ /* 0x000fe400078e0ae0 */
[----:B------:R-:W-:Y:S01]  /*aec0*/  IMAD.WIDE.U32 R12, R223, UR4, R12 ;  /* 0x00000004df0c7c25 */ /* 0x000fe2000f8e000c */
[----:B------:R-:W-:-:S03]  /*aed0*/  UMOV UR4, 0xffffffff ;  /* 0xffffffff00047882 */ /* 0x000fc60000000000 */
[----:B------:R-:W-:Y:S01]  /*aee0*/  IMAD R31, R223, UR5, R13 ;  /* 0x00000005df1f7c24 */ /* 0x000fe2000f8e020d */
[----:B------:R-:W-:-:S04]  /*aef0*/  LEA R30, P3, R12, UR6, 0x1 ;  /* 0x000000060c1e7c11 */ /* 0x000fc8000f8608ff */
[----:B------:R-:W-:Y:S02]  /*af00*/  LEA.HI.X R31, R12, UR7, R31, 0x1, P3 ;  /* 0x000000070c1f7c11 */ /* 0x000fe400098f0c1f */
[----:B------:R-:W-:Y:S01]  /*af10*/  ISETP.GE.AND P3, PT, R32, 0x1, PT ;  /* 0x000000012000780c */ /* 0x000fe20003f66270 */
[----:B------:R-:W-:-:S12]  /*af20*/  BRA.DIV UR4, `(.L_x_544) ;  /* 0x0000020e04447947 */ /* 0x000fd8000b800000 */
[----:B------:R1:W2:Y:S04]  /*af30*/  SHFL.IDX PT, R33, R31, RZ, 0x181f ;  /* 0x00181fff1f217589 */ /* 0x0002a800000e0000 */
[----:B------:R1:W3:Y:S02]  /*af40*/  SHFL.IDX PT, R35, R30, RZ, 0x181f ;  /* 0x00181fff1e237589 */ /* 0x0002e400000e0000 */
.L_x_840:
[----:B------:R-:W-:Y:S04]  /*af50*/  BSSY B1, `(.L_x_545) ;  /* 0x0000018000017945 */ /* 0x000fe80003800000 */
[----:B------:R-:W-:Y:S05]  /*af60*/  @!P3 BRA `(.L_x_546) ;  /* 0x000000000058b947 */ /* 0x000fea0003800000 */
[----:B------:R-:W-:Y:S01]  /*af70*/  ULDC UR4, c[0x0][0x2f4] ;  /* 0x0000bd0000047ab9 */ /* 0x000fe20000000800 */
[----:B------:R-:W-:Y:S01]  /*af80*/  ULDC.64 UR6, c[0x0][0x208] ;  /* 0x0000820000067ab9 */ /* 0x000fe20000000a00 */
[----:B------:R-:W-:-:S13]  /*af90*/  ISETP.GE.AND P4, PT, R16, UR4, PT ;  /* 0x0000000410007c0c */ /* 0x000fda000bf86270 */
[----:B------:R-:W4:Y:S01]  /*afa0*/  @!P4 LDS.128 R12, [R78+0x24400] ;  /* 0x024400004e0cc984 */ /* 0x000f220000000c00 */
[----:B---3--:R-:W-:-:S04]  /*afb0*/  @!P4 LEA R28, P3, R16, R35, 0x1 ;  /* 0x00000023101cc211 */ /* 0x008fc800078608ff */
[----:B--2---:R-:W-:Y:S02]  /*afc0*/  @!P4 LEA.HI.X R29, R16, R33, R17, 0x1, P3 ;  /* 0x00000021101dc211 */ /* 0x004fe400018f0c11 */
[----:B------:R-:W-:-:S03]  /*afd0*/  ISETP.GE.AND P3, PT, R214, UR4, PT ;  /* 0x00000004d6007c0c */ /* 0x000fc6000bf66270 */
[----:B----4-:R2:W-:Y:S10]  /*afe0*/  @!P4 ST.E.128 desc[UR6][R28.64], R12 ;  /* 0x0000000c1c00c985 */ /* 0x0105f4000c101d06 */
[----:B------:R-:W3:Y:S01]  /*aff0*/  @!P3 LDS.128 R12, [R78+0x26c00] ;  /* 0x026c00004e0cb984 */ /* 0x000ee20000000c00 */
[----:B--2---:R-:W-:-:S04]  /*b000*/  @!P3 LEA R28, P4, R212, R35, 0x1 ;  /* 0x00000023d41cb211 */ /* 0x004fc800078808ff */
[----:B------:R-:W-:Y:S02]  /*b010*/  @!P3 LEA.HI.X R29, R212, R33, R215, 0x1, P4 ;  /* 0x00000021d41db211 */ /* 0x000fe400020f0cd7 */
[----:B------:R-:W-:-:S03]  /*b020*/  ISETP.GE.AND P4, PT, R19, UR4, PT ;  /* 0x0000000413007c0c */ /* 0x000fc6000bf86270 */
[----:B---3--:R2:W-:Y:S10]  /*b030*/  @!P3 ST.E.128 desc[UR6][R28.64], R12 ;  /* 0x0000000c1c00b985 */ /* 0x0085f4000c101d06 */
[----:B------:R-:W3:Y:S01]  /*b040*/  @!P4 LDS.128 R12, [R78+0x29400] ;  /* 0x029400004e0cc984 */ /* 0x000ee20000000c00 */
[----:B--2---:R-:W-:-:S04]  /*b050*/  @!P4 LEA R28, P3, R19, R35, 0x1 ;  /* 0x00000023131cc211 */ /* 0x004fc800078608ff */
[----:B------:R-:W-:Y:S02]  /*b060*/  @!P4 LEA.HI.X R29, R19, R33, R219, 0x1, P3 ;  /* 0x00000021131dc211 */ /* 0x000fe400018f0cdb */
[----:B------:R-:W-:-:S03]  /*b070*/  ISETP.GE.AND P3, PT, R22, UR4, PT ;  /* 0x0000000416007c0c */ /* 0x000fc6000bf66270 */
[----:B---3--:R2:W-:Y:S10]  /*b080*/  @!P4 ST.E.128 desc[UR6][R28.64], R12 ;  /* 0x0000000c1c00c985 */ /* 0x0085f4000c101d06 */
[----:B------:R-:W3:Y:S01]  /*b090*/  @!P3 LDS.128 R12, [R78+0x2bc00] ;  /* 0x02bc00004e0cb984 */ /* 0x000ee20000000c00 */
[----:B--2---:R-:W-:-:S04]  /*b0a0*/  @!P3 LEA R28, P4, R22, R35, 0x1 ;  /* 0x00000023161cb211 */ /* 0x004fc800078808ff */
[----:B------:R-:W-:-:S05]  /*b0b0*/  @!P3 LEA.HI.X R29, R22, R33, R218, 0x1, P4 ;  /* 0x00000021161db211 */ /* 0x000fca00020f0cda */
[----:B---3--:R4:W-:Y:S04]  /*b0c0*/  @!P3 ST.E.128 desc[UR6][R28.64], R12 ;  /* 0x0000000c1c00b985 */ /* 0x0089e8000c101d06 */
.L_x_546:
[----:B------:R-:W-:Y:S05]  /*b0d0*/  BSYNC B1 ;  /* 0x0000000000017941 */ /* 0x000fea0003800000 */
.L_x_545:
[----:B------:R-:W-:-:S03]  /*b0e0*/  UMOV UR4, 0xffffffff ;  /* 0xffffffff00047882 */ /* 0x000fc60000000000 */
[----:B------:R-:W-:Y:S05]  /*b0f0*/  BRA.DIV UR4, `(.L_x_547) ;  /* 0x0000020e041c7947 */ /* 0x000fea000b800000 */
[----:B--2---:R2:W0:Y:S04]  /*b100*/  SHFL.IDX PT, R33, R31, 0x1, 0x181f ;  /* 0x00381f001f217f89 */ /* 0x00442800000e0000 */
[----:B---3--:R2:W3:Y:S02]  /*b110*/  SHFL.IDX PT, R35, R30, 0x1, 0x181f ;  /* 0x00381f001e237f89 */ /* 0x0084e400000e0000 */
.L_x_844:
[----:B------:R-:W-:Y:S01]  /*b120*/  ISETP.GE.AND P3, PT, R32, 0x21, PT ;  /* 0x000000212000780c */ /* 0x000fe20003f66270 */
[----:B------:R-:W-:-:S12]  /*b130*/  BSSY B1, `(.L_x_548) ;  /* 0x0000018000017945 */ /* 0x000fd80003800000 */
[----:B------:R-:W-:Y:S05]  /*b140*/  @!P3 BRA `(.L_x_549) ;  /* 0x000000000058b947 */ /* 0x000fea0003800000 */
[----:B------:R-:W-:Y:S01]  /*b150*/  ULDC UR4, c[0x0][0x2f4] ;  /* 0x0000bd0000047ab9 */ /* 0x000fe20000000800 */
[----:B------:R-:W-:Y:S01]  /*b160*/  ULDC.64 UR6, c[0x0][0x208] ;  /* 0x0000820000067ab9 */ /* 0x000fe20000000a00 */
[----:B------:R-:W-:-:S13]  /*b170*/  ISETP.GE.AND P4, PT, R16, UR4, PT ;  /* 0x0000000410007c0c */ /* 0x000fda000bf86270 */
[----:B----4-:R-:W4:Y:S01]  /*b180*/  @!P4 LDS.128 R12, [R78+0x25400] ;  /* 0x025400004e0cc984 */ /* 0x010f220000000c00 */
[----:B---3--:R-:W-:-:S04]  /*b190*/  @!P4 LEA R28, P3, R16, R35, 0x1 ;  /* 0x00000023101cc211 */ /* 0x008fc800078608ff */
[----:B0-----:R-:W-:Y:S02]  /*b1a0*/  @!P4 LEA.HI.X R29, R16, R33, R17, 0x1, P3 ;  /* 0x00000021101dc211 */ /* 0x001fe400018f0c11 */
[----:B------:R-:W-:-:S03]  /*b1b0*/  ISETP.GE.AND P3, PT, R214, UR4, PT ;  /* 0x00000004d6007c0c */ /* 0x000fc6000bf66270 */
[----:B----4-:R0:W-:Y:S10]  /*b1c0*/  @!P4 ST.E.128 desc[UR6][R28.64], R12 ;  /* 0x0000000c1c00c985 */ /* 0x0101f4000c101d06 */
[----:B------:R-:W3:Y:S01]  /*b1d0*/  @!P3 LDS.128 R12, [R78+0x27c00] ;  /* 0x027c00004e0cb984 */ /* 0x000ee20000000c00 */
[----:B0-----:R-:W-:-:S04]  /*b1e0*/  @!P3 LEA R28, P4, R212, R35, 0x1 ;  /* 0x00000023d41cb211 */ /* 0x001fc800078808ff */
[----:B------:R-:W-:Y:S02]  /*b1f0*/  @!P3 LEA.HI.X R29, R212, R33, R215, 0x1, P4 ;  /* 0x00000021d41db211 */ /* 0x000fe400020f0cd7 */
[----:B------:R-:W-:-:S03]  /*b200*/  ISETP.GE.AND P4, PT, R19, UR4, PT ;  /* 0x0000000413007c0c */ /* 0x000fc6000bf86270 */
[----:B---3--:R0:W-:Y:S10]  /*b210*/  @!P3 ST.E.128 desc[UR6][R28.64], R12 ;  /* 0x0000000c1c00b985 */ /* 0x0081f4000c101d06 */
[----:B------:R-:W3:Y:S01]  /*b220*/  @!P4 LDS.128 R12, [R78+0x2a400] ;  /* 0x02a400004e0cc984 */ /* 0x000ee20000000c00 */
[----:B0-----:R-:W-:-:S04]  /*b230*/  @!P4 LEA R28, P3, R19, R35, 0x1 ;  /* 0x00000023131cc211 */ /* 0x001fc800078608ff */
[----:B------:R-:W-:Y:S02]  /*b240*/  @!P4 LEA.HI.X R29, R19, R33, R219, 0x1, P3 ;  /* 0x00000021131dc211 */ /* 0x000fe400018f0cdb */
[----:B------:R-:W-:-:S03]  /*b250*/  ISETP.GE.AND P3, PT, R22, UR4, PT ;  /* 0x0000000416007c0c */ /* 0x000fc6000bf66270 */
[----:B---3--:R0:W-:Y:S10]  /*b260*/  @!P4 ST.E.128 desc[UR6][R28.64], R12 ;  /* 0x0000000c1c00c985 */ /* 0x0081f4000c101d06 */
[----:B------:R-:W3:Y:S01]  /*b270*/  @!P3 LDS.128 R12, [R78+0x2cc00] ;  /* 0x02cc00004e0cb984 */ /* 0x000ee20000000c00 */
[----:B0-----:R-:W-:-:S04]  /*b280*/  @!P3 LEA R28, P4, R22, R35, 0x1 ;  /* 0x00000023161cb211 */ /* 0x001fc800078808ff */
[----:B------:R-:W-:-:S05]  /*b290*/  @!P3 LEA.HI.X R29, R22, R33, R218, 0x1, P4 ;  /* 0x00000021161db211 */ /* 0x000fca00020f0cda */
[----:B---3--:R0:W-:Y:S04]  /*b2a0*/  @!P3 ST.E.128 desc[UR6][R28.64], R12 ;  /* 0x0000000c1c00b985 */ /* 0x0081e8000c101d06 */
.L_x_549:
[----:B------:R-:W-:Y:S05]  /*b2b0*/  BSYNC B1 ;  /* 0x0000000000017941 */ /* 0x000fea0003800000 */
.L_x_548:
[----:B------:R-:W-:-:S03]  /*b2c0*/  UMOV UR4, 0xffffffff ;  /* 0xffffffff00047882 */ /* 0x000fc60000000000 */
[----:B------:R-:W-:Y:S05]  /*b2d0*/  BRA.DIV UR4, `(.L_x_550) ;  /* 0x0000020a04f07947 */ /* 0x000fea000b800000 */
[----:B-12---:R-:W1:Y:S04]  /*b2e0*/  SHFL.IDX PT, R31, R31, 0x2, 0x181f ;  /* 0x00581f001f1f7f89 */ /* 0x006e6800000e0000 */
[----:B0-----:R0:W2:Y:S02]  /*b2f0*/  SHFL.IDX PT, R33, R30, 0x2, 0x181f ;  /* 0x00581f001e217f89 */ /* 0x0010a400000e0000 */
.L_x_848:
[----:B------:R-:W-:-:S13]  /*b300*/  ISETP.GE.AND P3, PT, R32, 0x41, PT ;  /* 0x000000412000780c */ /* 0x000fda0003f66270 */
[----:B------:R-:W-:Y:S05]  /*b310*/  @!P3 BRA `(.L_x_492) ;  /* 0x000000000058b947 */ /* 0x000fea0003800000 */
[----:B------:R-:W-:Y:S01]  /*b320*/  ULDC UR4, c[0x0][0x2f4] ;  /* 0x0000bd0000047ab9 */ /* 0x000fe20000000800 */
[----:B------:R-:W-:Y:S01]  /*b330*/  ULDC.64 UR6, c[0x0][0x208] ;  /* 0x0000820000067ab9 */ /* 0x000fe20000000a00 */
[----:B------:R-:W-:-:S13]  /*b340*/  ISETP.GE.AND P4, PT, R16, UR4, PT ;  /* 0x0000000410007c0c */ /* 0x000fda000bf86270 */
[----:B----4-:R-:W4:Y:S01]  /*b350*/  @!P4 LDS.128 R12, [R78+0x26400] ;  /* 0x026400004e0cc984 */ /* 0x010f220000000c00 */
[----:B--2---:R-:W-:-:S04]  /*b360*/  @!P4 LEA R28, P3, R16, R33, 0x1 ;  /* 0x00000021101cc211 */ /* 0x004fc800078608ff */
[----:B-1----:R-:W-:Y:S02]  /*b370*/  @!P4 LEA.HI.X R29, R16, R31, R17, 0x1, P3 ;  /* 0x0000001f101dc211 */ /* 0x002fe400018f0c11 */
[----:B------:R-:W-:-:S03]  /*b380*/  ISETP.GE.AND P3, PT, R214, UR4, PT ;  /* 0x00000004d6007c0c */ /* 0x000fc6000bf66270 */
[----:B----4-:R1:W-:Y:S10]  /*b390*/  @!P4 ST.E.128 desc[UR6][R28.64], R12 ;  /* 0x0000000c1c00c985 */ /* 0x0103f4000c101d06 */
[----:B------:R-:W2:Y:S01]  /*b3a0*/  @!P3 LDS.128 R12, [R78+0x28c00] ;  /* 0x028c00004e0cb984 */ /* 0x000ea20000000c00 */
[----:B-1----:R-:W-:-:S04]  /*b3b0*/  @!P3 LEA R28, P4, R212, R33, 0x1 ;  /* 0x00000021d41cb211 */ /* 0x002fc800078808ff */
[----:B------:R-:W-:Y:S02]  /*b3c0*/  @!P3 LEA.HI.X R29, R212, R31, R215, 0x1, P4 ;  /* 0x0000001fd41db211 */ /* 0x000fe400020f0cd7 */
[----:B------:R-:W-:-:S03]  /*b3d0*/  ISETP.GE.AND P4, PT, R19, UR4, PT ;  /* 0x0000000413007c0c */ /* 0x000fc6000bf86270 */
[----:B--2---:R1:W-:Y:S10]  /*b3e0*/  @!P3 ST.E.128 desc[UR6][R28.64], R12 ;  /* 0x0000000c1c00b985 */ /* 0x0043f4000c101d06 */
[----:B------:R-:W2:Y:S01]  /*b3f0*/  @!P4 LDS.128 R12, [R78+0x2b400] ;  /* 0x02b400004e0cc984 */ /* 0x000ea20000000c00 */
[----:B-1----:R-:W-:-:S04]  /*b400*/  @!P4 LEA R28, P3, R19, R33, 0x1 ;  /* 0x00000021131cc211 */ /* 0x002fc800078608ff */
[----:B------:R-:W-:Y:S02]  /*b410*/  @!P4 LEA.HI.X R29, R19, R31, R219, 0x1, P3 ;  /* 0x0000001f131dc211 */ /* 0x000fe400018f0cdb */
[----:B------:R-:W-:-:S03]  /*b420*/  ISETP.GE.AND P3, PT, R22, UR4, PT ;  /* 0x0000000416007c0c */ /* 0x000fc6000bf66270 */
[----:B--2---:R1:W-:Y:S10]  /*b430*/  @!P4 ST.E.128 desc[UR6][R28.64], R12 ;  /* 0x0000000c1c00c985 */ /* 0x0043f4000c101d06 */
[----:B------:R-:W2:Y:S01]  /*b440*/  @!P3 LDS.128 R12, [R78+0x2dc00] ;  /* 0x02dc00004e0cb984 */ /* 0x000ea20000000c00 */
[----:B-1----:R-:W-:-:S04]  /*b450*/  @!P3 LEA R28, P4, R22, R33, 0x1 ;  /* 0x00000021161cb211 */ /* 0x002fc800078808ff */
[----:B------:R-:W-:-:S05]  /*b460*/  @!P3 LEA.HI.X R29, R22, R31, R218, 0x1, P4 ;  /* 0x0000001f161db211 */ /* 0x000fca00020f0cda */
[----:B--2---:R1:W-:Y:S04]  /*b470*/  @!P3 ST.E.128 desc[UR6][R28.64], R12 ;  /* 0x0000000c1c00b985 */ /* 0x0043e8000c101d06 */
.L_x_492:
[----:B------:R-:W-:Y:S05]  /*b480*/  BSYNC B0 ;  /* 0x0000000000007941 */ /* 0x000fea0003800000 */
.L_x_445:
[----:B---3--:R-:W3:Y:S01]  /*b490*/  S2R R11, SR_TID.X ;  /* 0x00000000000b7919 */ /* 0x008ee20000002100 */
[----:B------:R-:W-:Y:S01]  /*b4a0*/  @!PT LDS RZ, [RZ] ;  /* 0x00000000fffff984 */ /* 0x000fe20000000800 */
[----:B------:R-:W-:Y:S01]  /*b4b0*/  @!PT LDS RZ, [RZ] ;  /* 0x00000000fffff984 */ /* 0x000fe20000000800 */
[----:B------:R-:W-:Y:S01]  /*b4c0*/  @!PT LDS RZ, [RZ] ;  /* 0x00000000fffff984 */ /* 0x000fe20000000800 */
[----:B------:R-:W-:Y:S01]  /*b4d0*/  @!PT LDS RZ, [RZ] ;  /* 0x00000000fffff984 */ /* 0x000fe20000000800 */
[----:B------:R5:W-:Y:S06]  /*b4e0*/  MEMBAR.ALL.CTA ;  /* 0x0000000000007992 */ /* 0x000bec0000008000 */
[----:B-----5:R-:W5:Y:S01]  /*b4f0*/  FENCE.VIEW.ASYNC.S ;  /* 0x00000000000073c6 */ /* 0x020f620000000000 */
[----:B------:R-:W-:Y:S05]  /*b500*/  WARPSYNC.ALL ;  /* 0x0000000000007948 */ /* 0x000fea0003800000 */
[----:B------:R-:W-:Y:S01]  /*b510*/  BSSY B0, `(.L_x_551) ;  /* 0x0000009000007945 */ /* 0x000fe20003800000 */
[----:B---3--:R-:W-:Y:S01]  /*b520*/  LOP3.LUT R11, R11, 0x7f, RZ, 0xc0, !PT ;  /* 0x0000007f0b0b7812 */ /* 0x008fe200078ec0ff */
[----:B-----5:R3:W-:Y:S03]  /*b530*/  BAR.SYNC.DEFER_BLOCKING R156, 0x80 ;  /* 0x0002009c0000751d */ /* 0x0207e60000010000 */
[----:B------:R-:W-:-:S13]  /*b540*/  ISETP.NE.AND P3, PT, R11, RZ, PT ;  /* 0x000000ff0b00720c */ /* 0x000fda0003f65270 */
[----:B------:R-:W-:-:S04]  /*b550*/  @!P3 IADD3 R11, R86, 0x388a0, RZ ;  /* 0x000388a0560bb810 */ /* 0x000fc80007ffe0ff */
[----:B------:R-:W-:-:S04]  /*b560*/  @!P3 PRMT R11, RZ, 0x654, R11 ;  /* 0x00000654ff0bb816 */ /* 0x000fc8000000000b */
[----:B------:R3:W-:Y:S01]  /*b570*/  @!P3 SYNCS.ARRIVE.TRANS64.RED.A1T0 RZ, [R11+URZ], RZ ;  /* 0x000000ff0bffb9a7 */ /* 0x0007e2000810043f */
[----:B------:R-:W-:Y:S05]  /*b580*/  @!P0 BRA `(.L_x_552) ;  /* 0x0000000000048947 */ /* 0x000fea0003800000 */
[----:B------:R-:W-:Y:S01]  /*b590*/  BPT.TRAP 0x1 ;  /* 0x000000040000795c */ /* 0x000fe20000300000 */
.L_x_552:
[----:B------:R-:W-:Y:S05]  /*b5a0*/  BSYNC B0 ;  /* 0x0000000000007941 */ /* 0x000fea0003800000 */
.L_x_551:
[----:B------:R-:W5:Y:S01]  /*b5b0*/  SYNCS.PHASECHK.TRANS64.TRYWAIT P0, [R86+URZ+0x388b0], R87 ;  /* 0x0388b057560075a7 */ /* 0x000f62000800017f */
[----:B------:R-:W-:Y:S01]  /*b5c0*/  ULDC UR61, c[0x0][0x2f4] ;  /* 0x0000bd00003d7ab9 */ /* 0x000fe20000000800 */
[----:B------:R-:W-:Y:S04]  /*b5d0*/  BSSY B0, `(.L_x_553) ;  /* 0x0000002000007945 */ /* 0x000fe80003800000 */
[----:B-----5:R-:W-:Y:S05]  /*b5e0*/  @!P0 BRA `(.L_x_554) ;  /* 0x0000020800788947 */ /* 0x020fea0003800000 */
.L_x_849:
[----:B------:R-:W-:Y:S05]  /*b5f0*/  BSYNC B0 ;  /* 0x0000000000007941 */ /* 0x000fea0003800000 */
.L_x_553:
[----:B------:R-:W-:Y:S01]  /*b600*/  ULDC.64 UR4, c[0x0][0x328] ;  /* 0x0000ca0000047ab9 */ /* 0x000fe20000000a00 */
[----:B------:R-:W-:Y:S01]  /*b610*/  IMAD.IADD R85, R85, 0x1, -R224 ;  /* 0x0000000155557824 */ /* 0x000fe200078e0ae0 */
[----:B------:R-:W-:Y:S01]  /*b620*/  ULDC.64 UR6, c[0x0][0x318] ;  /* 0x0000c60000067ab9 */ /* 0x000fe20000000a00 */
[----:B01--4-:R-:W-:Y:S01]  /*b630*/  IMAD R14, R79, UR4, RZ ;  /* 0x000000044f0e7c24 */ /* 0x013fe2000f8e02ff */
[----:B------:R-:W-:Y:S01]  /*b640*/  BSSY B0, `(.L_x_555) ;  /* 0x0000027000007945 */ /* 0x000fe20003800000 */
[----:B------:R-:W-:Y:S01]  /*b650*/  IMAD.WIDE.U32 R12, R77, UR4, RZ ;  /* 0x000000044d0c7c25 */ /* 0x000fe2000f8e00ff */
[----:B------:R-:W-:-:S03]  /*b660*/  ISETP.GE.AND P0, PT, R85, 0x1, PT ;  /* 0x000000015500780c */ /* 0x000fc60003f06270 */
[----:B------:R-:W-:Y:S01]  /*b670*/  IMAD R77, R77, UR5, R14 ;  /* 0x000000054d4d7c24 */ /* 0x000fe2000f8e020e */
[----:B------:R-:W-:Y:S02]  /*b680*/  ULDC.64 UR4, c[0x0][0x338] ;  /* 0x0000ce0000047ab9 */ /* 0x000fe40000000a00 */
[----:B---3--:R-:W-:Y:S02]  /*b690*/  IMAD R11, R84, UR4, RZ ;  /* 0x00000004540b7c24 */ /* 0x008fe4000f8e02ff */
[----:B------:R-:W-:Y:S02]  /*b6a0*/  IMAD.IADD R13, R13, 0x1, R77 ;  /* 0x000000010d0d7824 */ /* 0x000fe400078e024d */
[C---:B------:R-:W-:Y:S02]  /*b6b0*/  IMAD R11, R76.reuse, UR5, R11 ;  /* 0x000000054c0b7c24 */ /* 0x040fe4000f8e020b */
[----:B------:R-:W-:Y:S01]  /*b6c0*/  IMAD.WIDE.U32 R12, R76, UR4, R12 ;  /* 0x000000044c0c7c25 */ /* 0x000fe2000f8e000c */
[----:B------:R-:W-:-:S03]  /*b6d0*/  ULDC.64 UR4, c[0x0][0x330] ;  /* 0x0000cc0000047ab9 */ /* 0x000fc60000000a00 */
[----:B------:R-:W-:Y:S02]  /*b6e0*/  IMAD.IADD R13, R13, 0x1, R11 ;  /* 0x000000010d0d7824 */ /* 0x000fe400078e020b */
[----:B------:R-:W-:-:S04]  /*b6f0*/  IMAD.WIDE.U32 R12, R223, UR4, R12 ;  /* 0x00000004df0c7c25 */ /* 0x000fc8000f8e000c */
[----:B------:R-:W-:Y:S01]  /*b700*/  IMAD R13, R223, UR5, R13 ;  /* 0x00000005df0d7c24 */ /* 0x000fe2000f8e020d */
[----:B------:R-:W-:-:S04]  /*b710*/  LEA R11, P4, R12, UR6, 0x1 ;  /* 0x000000060c0b7c11 */ /* 0x000fc8000f8808ff */
[----:B------:R-:W-:Y:S01]  /*b720*/  LEA.HI.X R30, R12, UR7, R13, 0x1, P4 ;  /* 0x000000070c1e7c11 */ /* 0x000fe2000a0f0c0d */
[----:B--2---:R0:W1:Y:S04]  /*b730*/  SHFL.IDX PT, R33, R11, RZ, 0x181f ;  /* 0x00181fff0b217589 */ /* 0x00406800000e0000 */
[----:B------:R0:W2:Y:S01]  /*b740*/  SHFL.IDX PT, R31, R30, RZ, 0x181f ;  /* 0x00181fff1e1f7589 */ /* 0x0000a200000e0000 */
[----:B------:R-:W-:Y:S05]  /*b750*/  @!P0 BRA `(.L_x_556) ;  /* 0x0000000000548947 */ /* 0x000fea0003800000 */
[----:B------:R-:W-:Y:S01]  /*b760*/  ISETP.GE.AND P4, PT, R16, UR61, PT ;  /* 0x0000003d10007c0c */ /* 0x000fe2000bf86270 */
[----:B------:R-:W-:-:S12]  /*b770*/  ULDC.64 UR4, c[0x0][0x208] ;  /* 0x0000820000047ab9 */ /* 0x000fd80000000a00 */
[----:B------:R-:W3:Y:S01]  /*b780*/  @!P4 LDS.128 R12, [R78+0x400] ;  /* 0x000400004e0cc984 */ /* 0x000ee20000000c00 */
[----:B-1----:R-:W-:-:S04]  /*b790*/  @!P4 LEA R28, P0, R16, R33, 0x1 ;  /* 0x00000021101cc211 */ /* 0x002fc800078008ff */
[----:B--2---:R-:W-:Y:S02]  /*b7a0*/  @!P4 LEA.HI.X R29, R16, R31, R17, 0x1, P0 ;  /* 0x0000001f101dc211 */ /* 0x004fe400000f0c11 */
[----:B------:R-:W-:-:S03]  /*b7b0*/  ISETP.GE.AND P0, PT, R214, UR61, PT ;  /* 0x0000003dd6007c0c */ /* 0x000fc6000bf06270 */
[----:B---3--:R1:W-:Y:S10]  /*b7c0*/  @!P4 ST.E.128 desc[UR4][R28.64], R12 ;  /* 0x0000000c1c00c985 */ /* 0x0083f4000c101d04 */
        /* <DEDUP_REMOVED lines=14> */
.L_x_556:
[----:B------:R-:W-:Y:S05]  /*b8b0*/  BSYNC B0 ;  /* 0x0000000000007941 */ /* 0x000fea0003800000 */
.L_x_555:
[----:B------:R-:W-:Y:S01]  /*b8c0*/  ISETP.GE.AND P0, PT, R85, 0x21, PT ;  /* 0x000000215500780c */ /* 0x000fe20003f06270 */
[----:B--2---:R2:W4:Y:S01]  /*b8d0*/  SHFL.IDX PT, R31, R30, 0x1, 0x181f ;  /* 0x00381f001e1f7f89 */ /* 0x00452200000e0000 */
[----:B------:R-:W-:Y:S03]  /*b8e0*/  BSSY B0, `(.L_x_557) ;  /* 0x0000018000007945 */ /* 0x000fe60003800000 */
[----:B-1----:R2:W1:Y:S08]  /*b8f0*/  SHFL.IDX PT, R33, R11, 0x1, 0x181f ;  /* 0x00381f000b217f89 */ /* 0x00247000000e0000 */
[----:B--2---:R-:W-:Y:S05]  /*b900*/  @!P0 BRA `(.L_x_558) ;  /* 0x0000000000548947 */ /* 0x004fea0003800000 */
[----:B------:R-:W-:Y:S01]  /*b910*/  ISETP.GE.AND P4, PT, R16, UR61, PT ;  /* 0x0000003d10007c0c */ /* 0x000fe2000bf86270 */
[----:B------:R-:W-:-:S12]  /*b920*/  ULDC.64 UR4, c[0x0][0x208] ;  /* 0x0000820000047ab9 */ /* 0x000fd80000000a00 */
[----:B---3--:R-:W2:Y:S01]  /*b930*/  @!P4 LDS.128 R12, [R78+0x1400] ;  /* 0x001400004e0cc984 */ /* 0x008ea20000000c00 */
[----:B-1----:R-:W-:-:S04]  /*b940*/  @!P4 LEA R28, P0, R16, R33, 0x1 ;  /* 0x00000021101cc211 */ /* 0x002fc800078008ff */
[----:B----4-:R-:W-:Y:S02]  /*b950*/  @!P4 LEA.HI.X R29, R16, R31, R17, 0x1, P0 ;  /* 0x0000001f101dc211 */ /* 0x010fe400000f0c11 */
        /* <DEDUP_REMOVED lines=16> */
.L_x_558:
[----:B------:R-:W-:Y:S05]  /*ba60*/  BSYNC B0 ;  /* 0x0000000000007941 */ /* 0x000fea0003800000 */
.L_x_557:
[----:B------:R-:W-:Y:S01]  /*ba70*/  ISETP.GE.AND P0, PT, R85, 0x41, PT ;  /* 0x000000415500780c */ /* 0x000fe20003f06270 */
[----:B----4-:R4:W1:Y:S01]  /*ba80*/  SHFL.IDX PT, R31, R30, 0x2, 0x181f ;  /* 0x00581f001e1f7f89 */ /* 0x01086200000e0000 */
[----:B------:R-:W-:Y:S03]  /*ba90*/  BSSY B0, `(.L_x_559) ;  /* 0x0000018000007945 */ /* 0x000fe60003800000 */
[----:B0-----:R-:W0:Y:S08]  /*baa0*/  SHFL.IDX PT, R11, R11, 0x2, 0x181f ;  /* 0x00581f000b0b7f89 */ /* 0x001e3000000e0000 */
[----:B----4-:R-:W-:Y:S05]  /*bab0*/  @!P0 BRA `(.L_x_560) ;  /* 0x0000000000548947 */ /* 0x010fea0003800000 */
[----:B------:R-:W-:Y:S01]  /*bac0*/  ISETP.GE.AND P4, PT, R16, UR61, PT ;  /* 0x0000003d10007c0c */ /* 0x000fe2000bf86270 */
[----:B------:R-:W-:-:S12]  /*bad0*/  ULDC.64 UR4, c[0x0][0x208] ;  /* 0x0000820000047ab9 */ /* 0x000fd80000000a00 */
[----:B--23--:R-:W2:Y:S01]  /*bae0*/  @!P4 LDS.128 R12, [R78+0x2400] ;  /* 0x002400004e0cc984 */ /* 0x00cea20000000c00 */
[----:B0-----:R-:W-:-:S04]  /*baf0*/  @!P4 LEA R28, P0, R16, R11, 0x1 ;  /* 0x0000000b101cc211 */ /* 0x001fc800078008ff */
[----:B-1----:R-:W-:Y:S02]  /*bb00*/  @!P4 LEA.HI.X R29, R16, R31, R17, 0x1, P0 ;  /* 0x0000001f101dc211 */ /* 0x002fe400000f0c11 */
[----:B------:R-:W-:-:S03]  /*bb10*/  ISETP.GE.AND P0, PT, R214, UR61, PT ;  /* 0x0000003dd6007c0c */ /* 0x000fc6000bf06270 */
[----:B--2---:R0:W-:Y:S10]  /*bb20*/  @!P4 ST.E.128 desc[UR4][R28.64], R12 ;  /* 0x0000000c1c00c985 */ /* 0x0041f4000c101d04 */
[----:B------:R-:W1:Y:S01]  /*bb30*/  @!P0 LDS.128 R12, [R78+0x4c00] ;  /* 0x004c00004e0c8984 */ /* 0x000e620000000c00 */
[----:B0-----:R-:W-:-:S04]  /*bb40*/  @!P0 LEA R28, P4, R212, R11, 0x1 ;  /* 0x0000000bd41c8211 */ /* 0x001fc800078808ff */
[----:B------:R-:W-:Y:S02]  /*bb50*/  @!P0 LEA.HI.X R29, R212, R31, R215, 0x1, P4 ;  /* 0x0000001fd41d8211 */ /* 0x000fe400020f0cd7 */
[----:B------:R-:W-:-:S03]  /*bb60*/  ISETP.GE.AND P4, PT, R19, UR61, PT ;  /* 0x0000003d13007c0c */ /* 0x000fc6000bf86270 */
[----:B-1----:R0:W-:Y:S10]  /*bb70*/  @!P0 ST.E.128 desc[UR4][R28.64], R12 ;  /* 0x0000000c1c008985 */ /* 0x0021f4000c101d04 */
[----:B------:R-:W1:Y:S01]  /*bb80*/  @!P4 LDS.128 R12, [R78+0x7400] ;  /* 0x007400004e0cc984 */ /* 0x000e620000000c00 */
[----:B0-----:R-:W-:-:S04]  /*bb90*/  @!P4 LEA R28, P0, R19, R11, 0x1 ;  /* 0x0000000b131cc211 */ /* 0x001fc800078008ff */
[----:B------:R-:W-:Y:S02]  /*bba0*/  @!P4 LEA.HI.X R29, R19, R31, R219, 0x1, P0 ;  /* 0x0000001f131dc211 */ /* 0x000fe400000f0cdb */
[----:B------:R-:W-:-:S03]  /*bbb0*/  ISETP.GE.AND P0, PT, R22, UR61, PT ;  /* 0x0000003d16007c0c */ /* 0x000fc6000bf06270 */
[----:B-1----:R0:W-:Y:S10]  /*bbc0*/  @!P4 ST.E.128 desc[UR4][R28.64], R12 ;  /* 0x0000000c1c00c985 */ /* 0x0021f4000c101d04 */
[----:B------:R-:W1:Y:S01]  /*bbd0*/  @!P0 LDS.128 R76, [R78+0x9c00] ;  /* 0x009c00004e4c8984 */ /* 0x000e620000000c00 */
[----:B0-----:R-:W-:-:S04]  /*bbe0*/  @!P0 LEA R12, P4, R22, R11, 0x1 ;  /* 0x0000000b160c8211 */ /* 0x001fc800078808ff */
[----:B------:R-:W-:-:S05]  /*bbf0*/  @!P0 LEA.HI.X R13, R22, R31, R218, 0x1, P4 ;  /* 0x0000001f160d8211 */ /* 0x000fca00020f0cda */
[----:B-1----:R4:W-:Y:S04]  /*bc00*/  @!P0 ST.E.128 desc[UR4][R12.64], R76 ;  /* 0x0000004c0c008985 */ /* 0x0029e8000c101d04 */
.L_x_560:
[----:B------:R-:W-:Y:S05]  /*bc10*/  BSYNC B0 ;  /* 0x0000000000007941 */ /* 0x000fea0003800000 */
.L_x_559:
[----:B------:R-:W-:Y:S01]  /*bc20*/  @!PT LDS RZ, [RZ] ;  /* 0x00000000fffff984 */ /* 0x000fe20000000800 */
[----:B------:R-:W-:Y:S01]  /*bc30*/  @!PT LDS RZ, [RZ] ;  /* 0x00000000fffff984 */ /* 0x000fe20000000800 */
[----:B------:R-:W-:Y:S01]  /*bc40*/  @!PT LDS RZ, [RZ] ;  /* 0x00000000fffff984 */ /* 0x000fe20000000800 */
[----:B------:R-:W-:Y:S01]  /*bc50*/  @!PT LDS RZ, [RZ] ;  /* 0x00000000fffff984 */ /* 0x000fe20000000800 */
[----:B------:R5:W-:Y:S06]  /*bc60*/  MEMBAR.ALL.CTA ;  /* 0x0000000000007992 */ /* 0x000bec0000008000 */
[----:B-----5:R-:W5:Y:S01]  /*bc70*/  FENCE.VIEW.ASYNC.S ;  /* 0x00000000000073c6 */ /* 0x020f620000000000 */
[----:B------:R-:W-:Y:S01]  /*bc80*/  @!P3 VIADD R86, R86, 0x388c0 ;  /* 0x000388c05656b836 */ /* 0x000fe20000000000 */
[----:B-----5:R0:W-:Y:S01]  /*bc90*/  BAR.SYNC.DEFER_BLOCKING R156, 0x80 ;  /* 0x0002009c0000751d */ /* 0x0201e20000010000 */
[----:B------:R-:W-:Y:S01]  /*bca0*/  LOP3.LUT P4, RZ, R18, 0x1, RZ, 0xc0, !PT ;  /* 0x0000000112ff7812 */ /* 0x000fe2000788c0ff */
[----:B------:R-:W-:-:S02]  /*bcb0*/  VIADD R213, R213, 0x1 ;  /* 0x00000001d5d57836 */ /* 0x000fc40000000000 */
[----:B------:R-:W-:Y:S02]  /*bcc0*/  @!P3 PRMT R86, RZ, 0x654, R86 ;  /* 0x00000654ff56b816 */ /* 0x000fe40000000056 */
[----:B------:R-:W-:Y:S02]  /*bcd0*/  PLOP3.LUT P0, PT, PT, PT, PT, 0x8, 0x0 ;  /* 0x000000000000781c */ /* 0x000fe40003f0e170 */
[----:B------:R0:W-:Y:S01]  /*bce0*/  @!P3 SYNCS.ARRIVE.TRANS64.RED.A1T0 RZ, [R86+URZ], RZ ;  /* 0x000000ff56ffb9a7 */ /* 0x0001e2000810043f */
[----:B------:R-:W-:-:S04]  /*bcf0*/  ISETP.NE.AND P3, PT, R213, 0x2, PT ;  /* 0x00000002d500780c */ /* 0x000fc80003f65270 */
[----:B--234-:R-:W-:Y:S02]  /*bd00*/  SEL R12, RZ, 0x1, P3 ;  /* 0x00000001ff0c7807 */ /* 0x01cfe40001800000 */
[----:B------:R-:W-:Y:S02]  /*bd10*/  SEL R213, R213, RZ, P3 ;  /* 0x000000ffd5d57207 */ /* 0x000fe40001800000 */
[----:B------:R-:W-:Y:S01]  /*bd20*/  LOP3.LUT R225, R225, R12, RZ, 0x3c, !PT ;  /* 0x0000000ce1e17212 */ /* 0x000fe200078e3cff */
[----:B0-----:R-:W-:Y:S06]  /*bd30*/  @P4 BRA `(.L_x_561) ;  /* 0xffffff7000384947 */ /* 0x001fec000383ffff */
.L_x_440:
[----:B------:R-:W-:Y:S01]  /*bd40*/  BSSY B0, `(.L_x_562) ;  /* 0x0000005000007945 */ /* 0x000fe20003800000 */
[----:B------:R-:W-:-:S03]  /*bd50*/  IMAD.MOV.U32 R3, RZ, RZ, RZ ;  /* 0x000000ffff037224 */ /* 0x000fc600078e00ff */
[----:B------:R-:W-:Y:S05]  /*bd60*/  @P0 BRA `(.L_x_563) ;  /* 0x0000000000080947 */ /* 0x000fea0003800000 */
[----:B------:R-:W0:Y:S02]  /*bd70*/  FENCE.VIEW.ASYNC.G ;  /* 0x00000000000073c6 */ /* 0x000e240000000100 */
[----:B0-----:R-:W-:Y:S06]  /*bd80*/  BAR.ARV 0xc, 0x180 ;  /* 0x0306000000007b1d */ /* 0x001fec0000002000 */
.L_x_563:
[----:B------:R-:W-:Y:S05]  /*bd90*/  BSYNC B0 ;  /* 0x0000000000007941 */ /* 0x000fea0003800000 */
.L_x_562:
[----:B------:R-:W-:Y:S01]  /*bda0*/  LOP3.LUT P0, RZ, R18, 0x2, RZ, 0xc0, !PT ;  /* 0x0000000212ff7812 */ /* 0x000fe2000780c0ff */
[----:B------:R-:W-:-:S12]  /*bdb0*/  BSSY B0, `(.L_x_564) ;  /* 0x0000020000007945 */ /* 0x000fd80003800000 */
[----:B------:R-:W-:Y:S05]  /*bdc0*/  @!P0 BRA `(.L_x_565) ;  /* 0x0000000000788947 */ /* 0x000fea0003800000 */
[----:B------:R-:W2:Y:S01]  /*bdd0*/  LDL R0, [R1+0x70] ;  /* 0x0000700001007983 */ /* 0x000ea20000100800 */
[----:B------:R-:W-:Y:S01]  /*bde0*/  ULDC UR4, c[0x0][0x9f0] ;  /* 0x00027c0000047ab9 */ /* 0x000fe20000000800 */
[----:B--2---:R-:W-:-:S04]  /*bdf0*/  ISETP.NE.AND P0, PT, R0, RZ, PT ;  /* 0x000000ff0000720c */ /* 0x004fc80003f05270 */
        /* <DEDUP_REMOVED lines=10> */
[----:B------:R0:W2:Y:S01]  /*bea0*/  F2I.FTZ.U32.TRUNC.NTZ R3, R2 ;  /* 0x0000000200037305 */ /* 0x0000a2000021f000 */
[----:B------:R-:W-:Y:S01]  /*beb0*/  ISETP.GE.AND P2, PT, R0, RZ, PT ;  /* 0x000000ff0000720c */ /* 0x000fe20003f46270 */
[----:B0-----:R-:W-:Y:S02]  /*bec0*/  IMAD.MOV.U32 R2, RZ, RZ, RZ ;  /* 0x000000ffff027224 */ /* 0x001fe400078e00ff */
[----:B--2---:R-:W-:-:S04]  /*bed0*/  IMAD.MOV R6, RZ, RZ, -R3 ;  /* 0x000000ffff067224 */ /* 0x004fc800078e0a03 */
        /* <DEDUP_REMOVED lines=13> */
.L_x_565:
[----:B------:R-:W-:Y:S05]  /*bfb0*/  BSYNC B0 ;  /* 0x0000000000007941 */ /* 0x000fea0003800000 */
.L_x_564:
[----:B------:R-:W2:Y:S01]  /*bfc0*/  LDL R0, [R1+0x88] ;  /* 0x0000880001007983 */ /* 0x000ea20000100800 */
[----:B------:R-:W-:Y:S02]  /*bfd0*/  PLOP3.LUT P0, PT, PT, PT, PT, 0x80, 0x0 ;  /* 0x000000000000781c */ /* 0x000fe40003f0f070 */
        /* <DEDUP_REMOVED lines=12> */
[----:B-1----:R-:W-:Y:S02]  /*c0a0*/  CS2R R32, SRZ ;  /* 0x0000000000207805 */ /* 0x002fe4000001ff00 */
        /* <DEDUP_REMOVED lines=51> */
[----:B--2---:R-:W-:-:S05]  /*c3e0*/  IMAD R0, R0, R3, RZ ;  /* 0x0000000300007224 */ /* 0x004fca00078e02ff */
[----:B------:R0:W-:Y:S01]  /*c3f0*/  STL [R1+0x64], R0 ;  /* 0x0000640001007387 */ /* 0x0001e20000100800 */
[----:B------:R-:W-:Y:S02]  /*c400*/  VIADDMNMX R112, R0, R3, R130, PT ;  /* 0x0000000300707246 */ /* 0x000fe40003800182 */
[----:B------:R-:W-:Y:S02]  /*c410*/  CS2R R2, SRZ ;  /* 0x0000000000027805 */ /* 0x000fe4000001ff00 */
[----:B------:R-:W-:-:S13]  /*c420*/  ISETP.GT.AND P1, PT, R112, R0, PT ;  /* 0x000000007000720c */ /* 0x000fda0003f24270 */
[----:B0-----:R-:W-:Y:S05]  /*c430*/  @!P1 BRA `(.L_x_566) ;  /* 0x0000012c00509947 */ /* 0x001fea0003800000 */
[----:B------:R-:W2:Y:S01]  /*c440*/  LDL R0, [R1+0x6c] ;  /* 0x00006c0001007983 */ /* 0x000ea20000100800 */
[----:B------:R-:W0:Y:S02]  /*c450*/  S2R R28, SR_TID.X ;  /* 0x00000000001c7919 */ /* 0x000e240000002100 */
[----:B0-----:R-:W-:-:S05]  /*c460*/  VIADD R28, R28, 0xffffff80 ;  /* 0xffffff801c1c7836 */ /* 0x001fca0000000000 */
[----:B------:R-:W-:Y:S02]  /*c470*/  SHF.R.S32.HI R29, RZ, 0x1f, R28 ;  /* 0x0000001fff1d7819 */ /* 0x000fe4000001141c */
[----:B--2---:R-:W-:Y:S02]  /*c480*/  R2UR UR4, R0 ;  /* 0x00000000000472ca */ /* 0x004fe400000e0000 */
[----:B------:R-:W-:-:S04]  /*c490*/  LEA.HI R0, R29, R28, RZ, 0x7 ;  /* 0x0000001c1d007211 */ /* 0x000fc800078f38ff */
[----:B------:R-:W-:-:S06]  /*c4a0*/  SHF.R.S32.HI R0, RZ, 0x7, R0 ;  /* 0x00000007ff007819 */ /* 0x000fcc0000011400 */
[----:B------:R-:W0:Y:S01]  /*c4b0*/  SHFL.IDX PT, R0, R0, RZ, 0x1f ;  /* 0x00001fff00007589 */ /* 0x000e2200000e0000 */
[----:B------:R-:W-:-:S06]  /*c4c0*/  ULOP3.LUT UP0, URZ, UR4, 0x9f, URZ, 0xc0, !UPT ;  /* 0x0000009f043f7892 */ /* 0x000fcc000f80c03f */
[----:B------:R-:W-:Y:S02]  /*c4d0*/  PLOP3.LUT P0, PT, PT, PT, UP0, 0x80, 0x0 ;  /* 0x000000000000781c */ /* 0x000fe40003f0f008 */
[----:B0-----:R-:W-:-:S04]  /*c4e0*/  LEA.HI R2, R0, R0, RZ, 0x1 ;  /* 0x0000000000027211 */ /* 0x001fc800078f08ff */
[----:B------:R-:W-:-:S05]  /*c4f0*/  LOP3.LUT R3, R2, 0x1e, RZ, 0xc0, !PT ;  /* 0x0000001e02037812 */ /* 0x000fca00078ec0ff */
[----:B------:R-:W-:-:S05]  /*c500*/  IMAD.IADD R3, R0, 0x1, -R3 ;  /* 0x0000000100037824 */ /* 0x000fca00078e0a03 */
[----:B------:R-:W-:-:S04]  /*c510*/  LEA R3, R3, UR4, 0xd ;  /* 0x0000000403037c11 */ /* 0x000fc8000f8e68ff */
[----:B------:R-:W-:-:S04]  /*c520*/  SHF.R.U32.HI R2, RZ, 0x4, R3 ;  /* 0x00000004ff027819 */ /* 0x000fc80000011603 */
[----:B------:R-:W-:Y:S01]  /*c530*/  LOP3.LUT R2, R2, 0x3fff, RZ, 0xc0, !PT ;  /* 0x00003fff02027812 */ /* 0x000fe200078ec0ff */
[----:B------:R-:W-:Y:S06]  /*c540*/  @!P0 BRA `(.L_x_567) ;  /* 0x0000000000408947 */ /* 0x000fec0003800000 */
[----:B------:R-:W-:Y:S01]  /*c550*/  MOV R14, 0x0 ;  /* 0x00000000000e7802 */ /* 0x000fe20000000f00 */
[----:B------:R-:W-:Y:S01]  /*c560*/  ULDC.64 UR4, c[0x4][0xa8] ;  /* 0x01002a0000047ab9 */ /* 0x000fe20000000a00 */
[----:B------:R-:W-:Y:S01]  /*c570*/  ULDC.64 UR6, c[0x4][0xb0] ;  /* 0x01002c0000067ab9 */ /* 0x000fe20000000a00 */
[----:B------:R-:W-:Y:S01]  /*c580*/  IMAD.U32 R4, RZ, RZ, UR4 ;  /* 0x00000004ff047e24 */ /* 0x000fe2000f8e00ff */
[----:B------:R-:W-:Y:S01]  /*c590*/  MOV R12, 0x1 ;  /* 0x00000001000c7802 */ /* 0x000fe20000000f00 */
        /* <DEDUP_REMOVED lines=8> */
[----:B------:R-:W-:-:S07]  /*c620*/  IMAD.MOV.U32 R13, RZ, RZ, RZ ;  /* 0x000000ffff0d7224 */ /* 0x000fce00078e00ff */
[----:B------:R-:W-:-:S07]  /*c630*/  LEPC R20, `(.L_x_567) ;  /* 0x000000001014794e */ /* 0x000fce0000000000 */
[----:B0----5:R-:W-:Y:S05]  /*c640*/  CALL.ABS.NOINC R14 ;  /* 0x000000000e007343 */ /* 0x021fea0003c00000 */
.L_x_567:
[----:B------:R-:W-:Y:S02]  /*c650*/  ULDC UR4, c[0x0][0x3f4] ;  /* 0x0000fd0000047ab9 */ /* 0x000fe40000000800 */
[----:B------:R-:W-:-:S13]  /*c660*/  ISETP.LT.AND P0, PT, RZ, UR4, PT ;  /* 0x00000004ff007c0c */ /* 0x000fda000bf01270 */
[----:B------:R-:W-:Y:S05]  /*c670*/  @P0 BRA `(.L_x_568) ;  /* 0x0000000000400947 */ /* 0x000fea0003800000 */
[----:B------:R-:W2:Y:S02]  /*c680*/  LDL R20, [R1+0x80] ;  /* 0x0000800001147983 */ /* 0x000ea40000100800 */
[----:B--2---:R-:W-:-:S04]  /*c690*/  LEA.HI R0, R20, R20, RZ, 0x1 ;  /* 0x0000001414007211 */ /* 0x004fc800078f08ff */
[----:B------:R-:W-:-:S05]  /*c6a0*/  LOP3.LUT R0, R0, 0xfffffffe, RZ, 0xc0, !PT ;  /* 0xfffffffe00007812 */ /* 0x000fca00078ec0ff */
[----:B------:R-:W-:-:S05]  /*c6b0*/  IMAD.IADD R0, R20, 0x1, -R0 ;  /* 0x0000000114007824 */ /* 0x000fca00078e0a00 */
[----:B------:R-:W-:-:S04]  /*c6c0*/  SHF.L.U32 R0, R0, 0x1f, RZ ;  /* 0x0000001f00007819 */ /* 0x000fc800000006ff */
[----:B------:R0:W1:Y:S03]  /*c6d0*/  SYNCS.PHASECHK.TRANS64.TRYWAIT P0, [R23+URZ+0x38800], R0 ;  /* 0x03880000170075a7 */ /* 0x000066000800017f */
[----:B-1----:R-:W-:Y:S05]  /*c6e0*/  @!P0 NANOSLEEP.SYNCS 0x989680 ;  /* 0x009896800000895d */ /* 0x002fea0003900000 */
[----:B------:R-:W1:Y:S01]  /*c6f0*/  @!P0 SYNCS.PHASECHK.TRANS64 P0, [R23+URZ+0x38800], R0 ;  /* 0x03880000170085a7 */ /* 0x000e62000800007f */
[----:B------:R-:W-:Y:S04]  /*c700*/  BSSY B0, `(.L_x_569) ;  /* 0x0000006000007945 */ /* 0x000fe80003800000 */
[----:B-1----:R-:W-:Y:S05]  /*c710*/  @P0 BRA `(.L_x_570) ;  /* 0x0000000000100947 */ /* 0x002fea0003800000 */
.L_x_571:
[----:B-1----:R1:W2:Y:S02]  /*c720*/  SYNCS.PHASECHK.TRANS64.TRYWAIT P0, [R23+URZ+0x38800], R0 ;  /* 0x03880000170075a7 */ /* 0x0022a4000800017f */
[----:B--2---:R-:W-:Y:S05]  /*c730*/  @!P0 NANOSLEEP.SYNCS 0x989680 ;  /* 0x009896800000895d */ /* 0x004fea0003900000 */
[----:B------:R-:W2:Y:S02]  /*c740*/  @!P0 SYNCS.PHASECHK.TRANS64 P0, [R23+URZ+0x38800], R0 ;  /* 0x03880000170085a7 */ /* 0x000ea4000800007f */
[----:B--2---:R-:W-:Y:S05]  /*c750*/  @!P0 BRA `(.L_x_571) ;  /* 0xfffffffc00f08947 */ /* 0x004fea000383ffff */
.L_x_570:
[----:B------:R-:W-:Y:S05]  /*c760*/  BSYNC B0 ;  /* 0x0000000000007941 */ /* 0x000fea0003800000 */
.L_x_569:
[----:B------:R-:W-:Y:S05]  /*c770*/  BRA `(.L_x_572) ;  /* 0x0000007000d07947 */ /* 0x000fea0003800000 */
.L_x_568:
[----:B------:R-:W2:Y:S01]  /*c780*/  LDL R0, [R1+0x6c] ;  /* 0x00006c0001007983 */ /* 0x000ea20000100800 */
[----:B------:R-:W-:Y:S01]  /*c790*/  ULDC.64 UR4, c[0x0][0x3f8] ;  /* 0x0000fe0000047ab9 */ /* 0x000fe20000000a00 */
[----:B------:R-:W-:Y:S01]  /*c7a0*/  ULDC.64 UR6, c[0x0][0x408] ;  /* 0x0001020000067ab9 */ /* 0x000fe20000000a00 */
[----:B-----5:R-:W-:Y:S01]  /*c7b0*/  IMAD.WIDE.U32 R4, R127, UR4, RZ ;  /* 0x000000047f047c25 */ /* 0x020fe2000f8e00ff */
[----:B--2---:R-:W-:Y:S02]  /*c7c0*/  R2UR UR8, R0 ;  /* 0x00000000000872ca */ /* 0x004fe400000e0000 */
[----:B------:R-:W-:-:S05]  /*c7d0*/  SHF.R.S32.HI R0, RZ, 0x1f, R127 ;  /* 0x0000001fff007819 */ /* 0x000fca000001147f */
[C---:B------:R-:W-:Y:S02]  /*c7e0*/  IMAD R6, R0.reuse, UR4, RZ ;  /* 0x0000000400067c24 */ /* 0x040fe4000f8e02ff */
[----:B------:R-:W-:Y:S02]  /*c7f0*/  IMAD R0, R0, UR6, RZ ;  /* 0x0000000600007c24 */ /* 0x000fe4000f8e02ff */
[C---:B------:R-:W-:Y:S01]  /*c800*/  IMAD R3, R127.reuse, UR5, R6 ;  /* 0x000000057f037c24 */ /* 0x040fe2000f8e0206 */
[----:B------:R-:W-:Y:S01]  /*c810*/  ULDC.64 UR4, c[0x0][0x3e8] ;  /* 0x0000fa0000047ab9 */ /* 0x000fe20000000a00 */
[----:B------:R-:W-:Y:S01]  /*c820*/  ULOP3.LUT UP0, URZ, UR8, 0x3ff, URZ, 0xc0, !UPT ;  /* 0x000003ff083f7892 */ /* 0x000fe2000f80c03f */
[C---:B------:R-:W-:Y:S01]  /*c830*/  IMAD R27, R127.reuse, UR7, R0 ;  /* 0x000000077f1b7c24 */ /* 0x040fe2000f8e0200 */
[----:B------:R-:W-:Y:S01]  /*c840*/  LEA R30, P0, R4, UR4, 0x1 ;  /* 0x00000004041e7c11 */ /* 0x000fe2000f8008ff */
[----:B------:R-:W-:Y:S01]  /*c850*/  IMAD.WIDE.U32 R6, R127, UR6, RZ ;  /* 0x000000067f067c25 */ /* 0x000fe2000f8e00ff */
[----:B------:R-:W-:-:S02]  /*c860*/  ULDC.64 UR6, c[0x0][0x400] ;  /* 0x0001000000067ab9 */ /* 0x000fc40000000a00 */
[----:B------:R-:W-:Y:S01]  /*c870*/  PLOP3.LUT P2, PT, PT, PT, UP0, 0x80, 0x0 ;  /* 0x000000000000781c */ /* 0x000fe20003f4f008 */
[----:B------:R-:W-:Y:S01]  /*c880*/  IMAD.IADD R3, R3, 0x1, R5 ;  /* 0x0000000103037824 */ /* 0x000fe200078e0205 */
[----:B------:R-:W-:Y:S01]  /*c890*/  LEA R32, P1, R6, UR6, 0x1 ;  /* 0x0000000606207c11 */ /* 0x000fe2000f8208ff */
[----:B------:R-:W-:-:S03]  /*c8a0*/  IMAD.IADD R27, R27, 0x1, R7 ;  /* 0x000000011b1b7824 */ /* 0x000fc600078e0207 */
[----:B------:R-:W-:Y:S02]  /*c8b0*/  LEA.HI.X R24, R4, UR5, R3, 0x1, P0 ;  /* 0x0000000504187c11 */ /* 0x000fe400080f0c03 */
[----:B------:R-:W-:-:S05]  /*c8c0*/  LEA.HI.X R27, R6, UR7, R27, 0x1, P1 ;  /* 0x00000007061b7c11 */ /* 0x000fca00088f0c1b */
        /* <DEDUP_REMOVED lines=16> */
[----:B0-----:R-:W-:Y:S05]  /*c9d0*/  CALL.ABS.NOINC R14 ;  /* 0x000000000e007343 */ /* 0x001fea0003c00000 */
.L_x_573:
[----:B------:R-:W-:Y:S01]  /*c9e0*/  ULDC.U8 UR4, c[0x0][0x410] ;  /* 0x0001040000047ab9 */ /* 0x000fe20000000000 */
[----:B------:R-:W-:Y:S01]  /*c9f0*/  BSSY B0, `(.L_x_574) ;  /* 0x0000704000007945 */ /* 0x000fe20003800000 */
[----:B------:R-:W-:Y:S01]  /*ca00*/  ISETP.NE.AND P0, PT, RZ, UR4, PT ;  /* 0x00000004ff007c0c */ /* 0x000fe2000bf05270 */
[----:B------:R-:W-:-:S12]  /*ca10*/  IMAD R4, R129, 0x80, R224 ;  /* 0x0000008081047824 */ /* 0x000fd800078e02e0 */
[----:B------:R-:W-:Y:S05]  /*ca20*/  @!P0 BRA `(.L_x_575) ;  /* 0x0000003400408947 */ /* 0x000fea0003800000 */
[----:B------:R-:W-:-:S03]  /*ca30*/  UMOV UR4, 0xffffffff ;  /* 0xffffffff00047882 */ /* 0x000fc60000000000 */
[----:B------:R-:W-:Y:S05]  /*ca40*/  BRA.DIV UR4, `(.L_x_576) ;  /* 0x000001f604747947 */ /* 0x000fea000b800000 */
[----:B------:R0:W1:Y:S04]  /*ca50*/  SHFL.IDX PT, R0, R24, RZ, 0x181f ;  /* 0x00181fff18007589 */ /* 0x00006800000e0000 */
[----:B------:R0:W2:Y:S04]  /*ca60*/  SHFL.IDX PT, R3, R30, RZ, 0x181f ;  /* 0x00181fff1e037589 */ /* 0x0000a800000e0000 */
[----:B------:R-:W3:Y:S04]  /*ca70*/  SHFL.IDX PT, R27, R27, RZ, 0x181f ;  /* 0x00181fff1b1b7589 */ /* 0x000ee800000e0000 */
[----:B0-----:R-:W4:Y:S02]  /*ca80*/  SHFL.IDX PT, R32, R32, RZ, 0x181f ;  /* 0x00181fff20207589 */ /* 0x001f2400000e0000 */
.L_x_855:
[----:B------:R-:W5:Y:S01]  /*ca90*/  LDL R13, [R1+0x80] ;  /* 0x00008000010d7983 */ /* 0x000f620000100800 */
[----:B------:R-:W-:Y:S01]  /*caa0*/  ULDC UR4, c[0x0][0x448] ;  /* 0x0001120000047ab9 */ /* 0x000fe20000000800 */
[----:B------:R-:W-:Y:S01]  /*cab0*/  BSSY B1, `(.L_x_577) ;  /* 0x0000041000017945 */ /* 0x000fe20003800000 */
[----:B------:R-:W-:Y:S01]  /*cac0*/  IMAD R33, R131, UR4, RZ ;  /* 0x0000000483217c24 */ /* 0x000fe2000f8e02ff */
[----:B------:R-:W-:Y:S02]  /*cad0*/  CS2R R28, SRZ ;  /* 0x00000000001c7805 */ /* 0x000fe4000001ff00 */
[----:B------:R-:W-:Y:S02]  /*cae0*/  CS2R R8, SRZ ;  /* 0x0000000000087805 */ /* 0x000fe4000001ff00 */
[----:B------:R-:W-:Y:S02]  /*caf0*/  CS2R R10, SRZ ;  /* 0x00000000000a7805 */ /* 0x000fe4000001ff00 */
[----:B------:R-:W-:-:S02]  /*cb00*/  CS2R R14, SRZ ;  /* 0x00000000000e7805 */ /* 0x000fc4000001ff00 */
[----:B------:R-:W-:Y:S01]  /*cb10*/  ISETP.GE.AND P0, PT, R4, R33, PT ;  /* 0x000000210400720c */ /* 0x000fe20003f06270 */
[----:B------:R-:W-:Y:S01]  /*cb20*/  IMAD R33, R129, -0x80, R33 ;  /* 0xffffff8081217824 */ /* 0x000fe200078e0221 */
[----:B------:R-:W-:Y:S02]  /*cb30*/  CS2R R30, SRZ ;  /* 0x00000000001e7805 */ /* 0x000fe4000001ff00 */
[----:B------:R-:W-:Y:S02]  /*cb40*/  CS2R R6, SRZ ;  /* 0x0000000000067805 */ /* 0x000fe4000001ff00 */
[----:B-----5:R-:W-:-:S04]  /*cb50*/  LEA.HI R5, R13, R13, RZ, 0x1 ;  /* 0x0000000d0d057211 */ /* 0x020fc800078f08ff */
[----:B------:R-:W-:Y:S02]  /*cb60*/  LOP3.LUT R12, R5, 0xfffffffe, RZ, 0xc0, !PT ;  /* 0xfffffffe050c7812 */ /* 0x000fe400078ec0ff */
[----:B------:R-:W-:-:S03]  /*cb70*/  CS2R R4, SRZ ;  /* 0x0000000000047805 */ /* 0x000fc6000001ff00 */
[----:B------:R-:W-:Y:S01]  /*cb80*/  IMAD.IADD R34, R13, 0x1, -R12 ;  /* 0x000000010d227824 */ /* 0x000fe200078e0a0c */
[----:B------:R-:W-:Y:S01]  /*cb90*/  CS2R R12, SRZ ;  /* 0x00000000000c7805 */ /* 0x000fe2000001ff00 */
[----:B------:R-:W-:Y:S06]  /*cba0*/  @P0 BRA `(.L_x_578) ;  /* 0x0000000000c40947 */ /* 0x000fec0003800000 */
[----:B------:R-:W-:Y:S01]  /*cbb0*/  ULDC UR4, c[0x0][0x3f4] ;  /* 0x0000fd0000047ab9 */ /* 0x000fe20000000800 */
[----:B------:R-:W-:Y:S01]  /*cbc0*/  SHF.R.S32.HI R4, RZ, 0x1f, R221 ;  /* 0x0000001fff047819 */ /* 0x000fe200000114dd */
[C---:B------:R-:W-:Y:S01]  /*cbd0*/  IMAD.SHL.U32 R6, R221.reuse, 0x2, RZ ;  /* 0x00000002dd067824 */ /* 0x040fe200078e00ff */
[----:B------:R-:W-:Y:S01]  /*cbe0*/  ISETP.GE.AND P3, PT, R216, UR4, PT ;  /* 0x00000004d8007c0c */ /* 0x000fe2000bf66270 */
[C---:B------:R-:W-:Y:S01]  /*cbf0*/  IMAD.SHL.U32 R20, R220.reuse, 0x2, RZ ;  /* 0x00000002dc147824 */ /* 0x040fe200078e00ff */
[C---:B------:R-:W-:Y:S02]  /*cc00*/  ISETP.GE.AND P2, PT, R221.reuse, UR4, PT ;  /* 0x00000004dd007c0c */ /* 0x040fe4000bf46270 */
[----:B------:R-:W-:Y:S02]  /*cc10*/  CS2R R14, SRZ ;  /* 0x00000000000e7805 */ /* 0x000fe4000001ff00 */
[----:B------:R-:W-:Y:S01]  /*cc20*/  ISETP.GE.AND P1, PT, R220, UR4, PT ;  /* 0x00000004dc007c0c */ /* 0x000fe2000bf26270 */
[----:B------:R-:W-:Y:S01]  /*cc30*/  IMAD.SHL.U32 R26, R222, 0x2, RZ ;  /* 0x00000002de1a7824 */ /* 0x000fe200078e00ff */
[----:B------:R-:W-:Y:S01]  /*cc40*/  SHF.R.S32.HI R7, RZ, 0x1f, R220 ;  /* 0x0000001fff077819 */ /* 0x000fe200000114dc */
[----:B------:R-:W-:Y:S01]  /*cc50*/  ULDC.64 UR6, c[0x0][0x208] ;  /* 0x0000820000067ab9 */ /* 0x000fe20000000a00 */
[----:B------:R-:W-:-:S02]  /*cc60*/  SHF.L.U64.HI R5, R221, 0x1, R4 ;  /* 0x00000001dd057819 */ /* 0x000fc40000010204 */
[----:B------:R-:W-:Y:S02]  /*cc70*/  CS2R R12, SRZ ;  /* 0x00000000000c7805 */ /* 0x000fe4000001ff00 */
[----:B------:R-:W-:Y:S02]  /*cc80*/  SHF.R.S32.HI R9, RZ, 0x1f, R222 ;  /* 0x0000001fff097819 */ /* 0x000fe400000114de */
[----:B------:R-:W-:Y:S01]  /*cc90*/  ISETP.GE.AND P0, PT, R222, UR4, PT ;  /* 0x00000004de007c0c */ /* 0x000fe2000bf06270 */
[----:B----4-:R-:W-:Y:S01]  /*cca0*/  @!P3 IMAD.MOV.U32 R10, RZ, RZ, R32 ;  /* 0x000000ffff0ab224 */ /* 0x010fe200078e0020 */
[----:B---3--:R-:W-:Y:S02]  /*ccb0*/  @!P3 MOV R11, R27 ;  /* 0x0000001b000bb202 */ /* 0x008fe40000000f00 */
[----:B------:R-:W-:Y:S01]  /*ccc0*/  SHF.L.U64.HI R21, R220, 0x1, R7 ;  /* 0x00000001dc157819 */ /* 0x000fe20000010207 */
[----:B-1----:R-:W-:Y:S01]  /*ccd0*/  @!P3 IMAD.MOV.U32 R7, RZ, RZ, R0 ;  /* 0x000000ffff07b224 */ /* 0x002fe200078e0000 */
[-C--:B--2---:R-:W-:Y:S01]  /*cce0*/  @!P2 IADD3 R8, P4, R3, R6.reuse, RZ ;  /* 0x000000060308a210 */ /* 0x084fe20007f9e0ff */
[----:B------:R-:W-:Y:S01]  /*ccf0*/  @!P3 IMAD.WIDE R30, R216, 0x2, R10 ;  /* 0x00000002d81eb825 */ /* 0x000fe200078e020a */
[----:B------:R-:W-:-:S02]  /*cd00*/  @!P2 IADD3 R4, P6, R32, R6, RZ ;  /* 0x000000062004a210 */ /* 0x000fc40007fde0ff */
[----:B------:R-:W-:Y:S02]  /*cd10*/  CS2R R10, SRZ ;  /* 0x00000000000a7805 */ /* 0x000fe4000001ff00 */
[----:B------:R-:W-:Y:S01]  /*cd20*/  SHF.L.U64.HI R35, R222, 0x1, R9 ;  /* 0x00000001de237819 */ /* 0x000fe20000010209 */
[----:B------:R-:W-:Y:S01]  /*cd30*/  @!P3 IMAD.MOV.U32 R6, RZ, RZ, R3 ;  /* 0x000000ffff06b224 */ /* 0x000fe200078e0003 */
[-C--:B------:R-:W-:Y:S01]  /*cd40*/  @!P1 IADD3 R28, P5, R3, R20.reuse, RZ ;  /* 0x00000014031c9210 */ /* 0x080fe20007fbe0ff */
[----:B------:R-:W-:Y:S01]  /*cd50*/  @!P2 IMAD.X R9, R0, 0x1, R5, P4 ;  /* 0x000000010009a824 */ /* 0x000fe200020e0605 */
[----:B------:R-:W-:Y:S01]  /*cd60*/  @!P1 IADD3 R20, P4, R32, R20, RZ ;  /* 0x0000001420149210 */ /* 0x000fe20007f9e0ff */
[----:B------:R-:W-:Y:S01]  /*cd70*/  @!P3 IMAD.WIDE R6, R216, 0x2, R6 ;  /* 0x00000002d806b825 */ /* 0x000fe200078e0206 */
[----:B------:R0:W5:Y:S03]  /*cd80*/  @!P3 LD.E.64 R12, desc[UR6][R30.64] ;  /* 0x000000061e0cb980 */ /* 0x000166000c101b00 */
[----:B------:R-:W-:Y:S01]  /*cd90*/  @!P2 IMAD.X R5, R27, 0x1, R5, P6 ;  /* 0x000000011b05a824 */ /* 0x000fe200030e0605 */
[----:B------:R1:W5:Y:S01]  /*cda0*/  @!P3 LD.E.64 R14, desc[UR6][R6.64] ;  /* 0x00000006060eb980 */ /* 0x000362000c101b00 */
[--C-:B------:R-:W-:Y:S01]  /*cdb0*/  @!P1 IMAD.X R29, R0, 0x1, R21.reuse, P5 ;  /* 0x00000001001d9824 */ /* 0x100fe200028e0615 */
[-C--:B------:R-:W-:Y:S01]  /*cdc0*/  @!P0 IADD3 R24, P6, R3, R26.reuse, RZ ;  /* 0x0000001a03188210 */ /* 0x080fe20007fde0ff */
[----:B------:R-:W-:Y:S01]  /*cdd0*/  @!P1 IMAD.X R21, R27, 0x1, R21, P4 ;  /* 0x000000011b159824 */ /* 0x000fe200020e0615 */
[----:B------:R2:W5:Y:S01]  /*cde0*/  @!P2 LD.E.64 R10, desc[UR6][R8.64] ;  /* 0x00000006080aa980 */ /* 0x000562000c101b00 */
[----:B------:R-:W-:-:S02]  /*cdf0*/  @!P0 IADD3 R26, P5, R32, R26, RZ ;  /* 0x0000001a201a8210 */ /* 0x000fc40007fbe0ff */
[----:B0-----:R-:W-:Y:S01]  /*ce00*/  CS2R R30, SRZ ;  /* 0x00000000001e7805 */ /* 0x001fe2000001ff00 */
[--C-:B------:R-:W-:Y:S01]  /*ce10*/  @!P0 IMAD.X R25, R0, 0x1, R35.reuse, P6 ;  /* 0x0000000100198824 */ /* 0x100fe200030e0623 */
[----:B-1----:R-:W-:Y:S01]  /*ce20*/  CS2R R6, SRZ ;  /* 0x0000000000067805 */ /* 0x002fe2000001ff00 */
[----:B------:R-:W-:Y:S01]  /*ce30*/  @!P0 IMAD.X R27, R27, 0x1, R35, P5 ;  /* 0x000000011b1b8824 */ /* 0x000fe200028e0623 */
[----:B--2---:R-:W-:-:S04]  /*ce40*/  CS2R R8, SRZ ;  /* 0x0000000000087805 */ /* 0x004fc8000001ff00 */
[----:B------:R0:W5:Y:S04]  /*ce50*/  @!P2 LD.E.64 R6, desc[UR6][R4.64] ;  /* 0x000000060406a980 */ /* 0x000168000c101b00 */
[----:B------:R1:W5:Y:S04]  /*ce60*/  @!P1 LD.E.64 R8, desc[UR6][R28.64] ;  /* 0x000000061c089980 */ /* 0x000368000c101b00 */
[----:B------:R2:W5:Y:S01]  /*ce70*/  @!P0 LD.E.64 R30, desc[UR6][R26.64] ;  /* 0x000000061a1e8980 */ /* 0x000562000c101b00 */
[----:B0-----:R-:W-:Y:S02]  /*ce80*/  CS2R R4, SRZ ;  /* 0x0000000000047805 */ /* 0x001fe4000001ff00 */
[----:B-1----:R-:W-:-:S04]  /*ce90*/  CS2R R28, SRZ ;  /* 0x00000000001c7805 */ /* 0x002fc8000001ff00 */
[----:B------:R2:W5:Y:S04]  /*cea0*/  @!P1 LD.E.64 R4, desc[UR6][R20.64] ;  /* 0x0000000614049980 */ /* 0x000568000c101b00 */
[----:B------:R2:W5:Y:S02]  /*ceb0*/  @!P0 LD.E.64 R28, desc[UR6][R24.64] ;  /* 0x00000006181c8980 */ /* 0x000564000c101b00 */
.L_x_578:
[----:B------:R-:W-:Y:S05]  /*cec0*/  BSYNC B1 ;  /* 0x0000000000017941 */ /* 0x000fea0003800000 */
.L_x_577:
[----:B----4-:R-:W-:Y:S01]  /*ced0*/  SHF.L.U32 R32, R34, 0x1f, RZ ;  /* 0x0000001f22207819 */ /* 0x010fe200000006ff */
[----:B--2--5:R-:W-:Y:S01]  /*cee0*/  IMAD.MOV.U32 R24, RZ, RZ, R14 ;  /* 0x000000ffff187224 */ /* 0x024fe200078e000e */
[--C-:B------:R-:W-:Y:S01]  /*cef0*/  SHF.R.U64 R43, R14, 0x10, R15.reuse ;  /* 0x000000100e2b7819 */ /* 0x100fe2000000120f */
[--C-:B------:R-:W-:Y:S01]  /*cf00*/  IMAD.MOV.U32 R25, RZ, RZ, R15.reuse ;  /* 0x000000ffff197224 */ /* 0x100fe200078e000f */
[----:B------:R-:W0:Y:S01]  /*cf10*/  SYNCS.PHASECHK.TRANS64.TRYWAIT P0, [R23+URZ+0x38800], R32 ;  /* 0x03880020170075a7 */ /* 0x000e22000800017f */
[----:B------:R-:W-:Y:S01]  /*cf20*/  SHF.R.U32.HI R44, RZ, 0x10, R15 ;  /* 0x00000010ff2c7819 */ /* 0x000fe2000001160f */
[----:B------:R-:W-:Y:S01]  /*cf30*/  IMAD.MOV.U32 R14, RZ, RZ, R10 ;  /* 0x000000ffff0e7224 */ /* 0x000fe200078e000a */
[--C-:B------:R-:W-:Y:S01]  /*cf40*/  SHF.R.U64 R41, R10, 0x10, R11.reuse ;  /* 0x000000100a297819 */ /* 0x100fe2000000120b */
[--C-:B------:R-:W-:Y:S01]  /*cf50*/  IMAD.MOV.U32 R15, RZ, RZ, R11.reuse ;  /* 0x000000ffff0f7224 */ /* 0x100fe200078e000b */
[----:B------:R-:W-:Y:S01]  /*cf60*/  SHF.R.U32.HI R42, RZ, 0x10, R11 ;  /* 0x00000010ff2a7819 */ /* 0x000fe2000001160b */
[----:B------:R-:W-:Y:S01]  /*cf70*/  IMAD.MOV.U32 R10, RZ, RZ, R8 ;  /* 0x000000ffff0a7224 */ /* 0x000fe200078e0008 */
[----:B------:R-:W-:Y:S01]  /*cf80*/  SHF.R.U64 R37, R28, 0x10, R29 ;  /* 0x000000101c257819 */ /* 0x000fe2000000121d */
[----:B------:R-:W-:Y:S01]  /*cf90*/  IMAD.MOV.U32 R11, RZ, RZ, R9 ;  /* 0x000000ffff0b7224 */ /* 0x000fe200078e0009 */
[----:B------:R-:W-:Y:S01]  /*cfa0*/  SHF.R.U32.HI R38, RZ, 0x10, R29 ;  /* 0x00000010ff267819 */ /* 0x000fe2000001161d */
[----:B-1----:R-:W-:Y:S01]  /*cfb0*/  IMAD.MOV.U32 R0, RZ, RZ, R28 ;  /* 0x000000ffff007224 */ /* 0x002fe200078e001c */
[----:B------:R-:W-:Y:S01]  /*cfc0*/  SHF.R.U64 R39, R8, 0x10, R9 ;  /* 0x0000001008277819 */ /* 0x000fe20000001209 */
[----:B------:R-:W-:Y:S01]  /*cfd0*/  IMAD.MOV.U32 R3, RZ, RZ, R29 ;  /* 0x000000ffff037224 */ /* 0x000fe200078e001d */
[----:B------:R-:W-:Y:S01]  /*cfe0*/  SHF.R.U32.HI R40, RZ, 0x10, R9 ;  /* 0x00000010ff287819 */ /* 0x000fe20000011609 */
[----:B------:R-:W-:Y:S01]  /*cff0*/  IMAD.MOV.U32 R26, RZ, RZ, R12 ;  /* 0x000000ffff1a7224 */ /* 0x000fe200078e000c */
[--C-:B------:R-:W-:Y:S01]  /*d000*/  SHF.R.U64 R35, R12, 0x10, R13.reuse ;  /* 0x000000100c237819 */ /* 0x100fe2000000120d */
[--C-:B---3--:R-:W-:Y:S01]  /*d010*/  IMAD.MOV.U32 R27, RZ, RZ, R13.reuse ;  /* 0x000000ffff1b7224 */ /* 0x108fe200078e000d */
[----:B------:R-:W-:Y:S01]  /*d020*/  SHF.R.U32.HI R36, RZ, 0x10, R13 ;  /* 0x00000010ff247819 */ /* 0x000fe2000001160d */
[----:B------:R-:W-:Y:S01]  /*d030*/  IMAD.MOV.U32 R20, RZ, RZ, R6 ;  /* 0x000000ffff147224 */ /* 0x000fe200078e0006 */
[--C-:B------:R-:W-:Y:S01]  /*d040*/  SHF.R.U64 R29, R6, 0x10, R7.reuse ;  /* 0x00000010061d7819 */ /* 0x100fe20000001207 */
[--C-:B------:R-:W-:Y:S01]  /*d050*/  IMAD.MOV.U32 R21, RZ, RZ, R7.reuse ;  /* 0x000000ffff157224 */ /* 0x100fe200078e0007 */
[----:B------:R-:W-:Y:S01]  /*d060*/  SHF.R.U32.HI R34, RZ, 0x10, R7 ;  /* 0x00000010ff227819 */ /* 0x000fe20000011607 */
[----:B------:R-:W-:Y:S01]  /*d070*/  BSSY B1, `(.L_x_579) ;  /* 0x0000018000017945 */ /* 0x000fe20003800000 */
[----:B------:R-:W-:Y:S01]  /*d080*/  VIMNMX R28, R33, 0x80, PT ;  /* 0x00000080211c7848 */ /* 0x000fe20003fe0100 */
[----:B------:R-:W-:Y:S01]  /*d090*/  IMAD.MOV.U32 R12, RZ, RZ, R4 ;  /* 0x000000ffff0c7224 */ /* 0x000fe200078e0004 */
[--C-:B------:R-:W-:Y:S01]  /*d0a0*/  SHF.R.U64 R7, R4, 0x10, R5.reuse ;  /* 0x0000001004077819 */ /* 0x100fe20000001205 */
[--C-:B------:R-:W-:Y:S01]  /*d0b0*/  IMAD.MOV.U32 R13, RZ, RZ, R5.reuse ;  /* 0x000000ffff0d7224 */ /* 0x100fe200078e0005 */
[----:B------:R-:W-:Y:S01]  /*d0c0*/  SHF.R.U32.HI R6, RZ, 0x10, R5 ;  /* 0x00000010ff067819 */ /* 0x000fe20000011605 */
[----:B------:R-:W-:Y:S01]  /*d0d0*/  IMAD.MOV.U32 R8, RZ, RZ, R30 ;  /* 0x000000ffff087224 */ /* 0x000fe200078e001e */
[--C-:B------:R-:W-:Y:S01]  /*d0e0*/  SHF.R.U64 R5, R30, 0x10, R31.reuse ;  /* 0x000000101e057819 */ /* 0x100fe2000000121f */
[--C-:B------:R-:W-:Y:S01]  /*d0f0*/  IMAD.MOV.U32 R9, RZ, RZ, R31.reuse ;  /* 0x000000ffff097224 */ /* 0x100fe200078e001f */
[----:B------:R-:W-:-:S02]  /*d100*/  SHF.R.U32.HI R4, RZ, 0x10, R31 ;  /* 0x00000010ff047819 */ /* 0x000fc4000001161f */
[----:B------:R-:W-:Y:S02]  /*d110*/  PRMT R24, R24, 0x5410, R43 ;  /* 0x0000541018187816 */ /* 0x000fe4000000002b */
[----:B------:R-:W-:Y:S02]  /*d120*/  PRMT R25, R25, 0x5410, R44 ;  /* 0x0000541019197816 */ /* 0x000fe4000000002c */
[----:B------:R-:W-:Y:S02]  /*d130*/  PRMT R14, R14, 0x5410, R41 ;  /* 0x000054100e0e7816 */ /* 0x000fe40000000029 */
[----:B------:R-:W-:Y:S02]  /*d140*/  PRMT R15, R15, 0x5410, R42 ;  /* 0x000054100f0f7816 */ /* 0x000fe4000000002a */
[----:B------:R-:W-:Y:S02]  /*d150*/  PRMT R10, R10, 0x5410, R39 ;  /* 0x000054100a0a7816 */ /* 0x000fe40000000027 */
[----:B------:R-:W-:-:S02]  /*d160*/  ISETP.GE.AND P1, PT, R224, R28, PT ;  /* 0x0000001ce000720c */ /* 0x000fc40003f26270 */
[----:B------:R-:W-:Y:S02]  /*d170*/  PRMT R11, R11, 0x5410, R40 ;  /* 0x000054100b0b7816 */ /* 0x000fe40000000028 */
[----:B------:R-:W-:Y:S02]  /*d180*/  PRMT R0, R0, 0x5410, R37 ;  /* 0x0000541000007816 */ /* 0x000fe40000000025 */
[----:B------:R-:W-:Y:S02]  /*d190*/  PRMT R3, R3, 0x5410, R38 ;  /* 0x0000541003037816 */ /* 0x000fe40000000026 */
[----:B------:R-:W-:Y:S02]  /*d1a0*/  PRMT R26, R26, 0x5410, R35 ;  /* 0x000054101a1a7816 */ /* 0x000fe40000000023 */
[----:B------:R-:W-:Y:S02]  /*d1b0*/  PRMT R27, R27, 0x5410, R36 ;  /* 0x000054101b1b7816 */ /* 0x000fe40000000024 */
[----:B------:R-:W-:-:S02]  /*d1c0*/  PRMT R20, R20, 0x5410, R29 ;  /* 0x0000541014147816 */ /* 0x000fc4000000001d */
[----:B------:R-:W-:Y:S01]  /*d1d0*/  PRMT R21, R21, 0x5410, R34 ;  /* 0x0000541015157816 */ /* 0x000fe20000000022 */
[----:B0-----:R-:W-:Y:S06]  /*d1e0*/  @!P0 BRA `(.L_x_580) ;  /* 0x000001f000008947 */ /* 0x001fec0003800000 */
.L_x_856:
[----:B------:R-:W-:Y:S05]  /*d1f0*/  BSYNC B1 ;  /* 0x0000000000017941 */ /* 0x000fea0003800000 */
.L_x_579:
[----:B------:R-:W-:Y:S01]  /*d200*/  BSSY B1, `(.L_x_581) ;  /* 0x00000b7000017945 */ /* 0x000fe20003800000 */
[----:B------:R-:W-:Y:S02]  /*d210*/  PRMT R12, R12, 0x5410, R7 ;  /* 0x000054100c0c7816 */ /* 0x000fe40000000007 */
[----:B------:R-:W-:Y:S02]  /*d220*/  PRMT R13, R13, 0x5410, R6 ;  /* 0x000054100d0d7816 */ /* 0x000fe40000000006 */
[----:B------:R-:W-:Y:S02]  /*d230*/  PRMT R8, R8, 0x5410, R5 ;  /* 0x0000541008087816 */ /* 0x000fe40000000005 */
[----:B------:R-:W-:Y:S01]  /*d240*/  PRMT R9, R9, 0x5410, R4 ;  /* 0x0000541009097816 */ /* 0x000fe20000000004 */
[----:B------:R-:W-:Y:S06]  /*d250*/  @P1 BRA `(.L_x_582) ;  /* 0x0000000800c41947 */ /* 0x000fec0003800000 */
[----:B------:R1:W5:Y:S01]  /*d260*/  LDL R43, [R1+0x6c] ;  /* 0x00006c00012b7983 */ /* 0x0003620000100800 */
[----:B------:R-:W2:Y:S03]  /*d270*/  LDC R5, c[0x0][0x3f4] ;  /* 0x0000fd00ff057b82 */ /* 0x000ea60000000800 */
[----:B------:R1:W5:Y:S01]  /*d280*/  LDL R42, [R1+0x68] ;  /* 0x00006800012a7983 */ /* 0x0003620000100800 */
[----:B------:R-:W-:Y:S01]  /*d290*/  BSSY B2, `(.L_x_583) ;  /* 0x000002e000027945 */ /* 0x000fe20003800000 */
[-C--:B--2---:R-:W-:Y:S02]  /*d2a0*/  ISETP.GE.AND P0, PT, R216, R5.reuse, PT ;  /* 0x00000005d800720c */ /* 0x084fe40003f06270 */
[-C--:B------:R-:W-:Y:S02]  /*d2b0*/  ISETP.GE.AND P1, PT, R221, R5.reuse, PT ;  /* 0x00000005dd00720c */ /* 0x080fe40003f26270 */
[----:B------:R-:W-:-:S02]  /*d2c0*/  ISETP.GE.AND P2, PT, R220, R5, PT ;  /* 0x00000005dc00720c */ /* 0x000fc40003f46270 */
[----:B------:R-:W-:-:S07]  /*d2d0*/  ISETP.GE.AND P3, PT, R222, R5, PT ;  /* 0x00000005de00720c */ /* 0x000fce0003f66270 */
[----:B-1----:R-:W-:Y:S06]  /*d2e0*/  @P0 BRA `(.L_x_584) ;  /* 0x0000000000a00947 */ /* 0x002fec0003800000 */
[----:B-----5:R-:W-:Y:S01]  /*d2f0*/  R2UR UR4, R43 ;  /* 0x000000002b0472ca */ /* 0x020fe200000e0000 */
[----:B------:R-:W-:Y:S01]  /*d300*/  IMAD.U32 R35, R26, 0x10000, RZ ;  /* 0x000100001a237824 */ /* 0x000fe200078e00ff */
[C---:B------:R-:W-:Y:S01]  /*d310*/  LOP3.LUT R34, R24.reuse, 0xffff0000, RZ, 0xc0, !PT ;  /* 0xffff000018227812 */ /* 0x040fe200078ec0ff */
[----:B------:R-:W-:Y:S01]  /*d320*/  IMAD.U32 R33, R24, 0x10000, RZ ;  /* 0x0001000018217824 */ /* 0x000fe200078e00ff */
[----:B------:R-:W-:-:S09]  /*d330*/  LOP3.LUT R36, R26, 0xffff0000, RZ, 0xc0, !PT ;  /* 0xffff00001a247812 */ /* 0x000fd200078ec0ff */
[----:B------:R-:W-:-:S05]  /*d340*/  LEA R41, R42, UR4, 0x1 ;  /* 0x000000042a297c11 */ /* 0x000fca000f8e08ff */
[----:B------:R-:W1:Y:S02]  /*d350*/  LDS.128 R4, [R41] ;  /* 0x0000000029047984 */ /* 0x000e640000000c00 */
[C---:B-1----:R-:W-:Y:S01]  /*d360*/  IMAD.U32 R29, R4.reuse, 0x10000, RZ ;  /* 0x00010000041d7824 */ /* 0x042fe200078e00ff */
[----:B------:R-:W-:Y:S01]  /*d370*/  LOP3.LUT R4, R4, 0xffff0000, RZ, 0xc0, !PT ;  /* 0xffff000004047812 */ /* 0x000fe200078ec0ff */
[C---:B------:R-:W-:Y:S01]  /*d380*/  IMAD.U32 R30, R5.reuse, 0x10000, RZ ;  /* 0x00010000051e7824 */ /* 0x040fe200078e00ff */
[----:B------:R-:W-:Y:S01]  /*d390*/  LOP3.LUT R5, R5, 0xffff0000, RZ, 0xc0, !PT ;  /* 0xffff000005057812 */ /* 0x000fe200078ec0ff */
[----:B------:R-:W-:Y:S01]  /*d3a0*/  IMAD.U32 R31, R6, 0x10000, RZ ;  /* 0x00010000061f7824 */ /* 0x000fe200078e00ff */
[----:B0-----:R-:W-:Y:S01]  /*d3b0*/  SHF.L.U32 R32, R7, 0x10, RZ ;  /* 0x0000001007207819 */ /* 0x001fe200000006ff */
[C---:B------:R-:W-:Y:S01]  /*d3c0*/  FMUL.FTZ R38, R4.reuse, R35 ;  /* 0x0000002304267220 */ /* 0x040fe20000410000 */
[-C--:B------:R-:W-:Y:S01]  /*d3d0*/  FMUL.FTZ R4, R4, R33.reuse ;  /* 0x0000002104047220 */ /* 0x080fe20000410000 */
[C---:B------:R-:W-:Y:S01]  /*d3e0*/  FMUL.FTZ R37, R5.reuse, R36 ;  /* 0x0000002405257220 */ /* 0x040fe20000410000 */
[-C--:B------:R-:W-:Y:S01]  /*d3f0*/  FMUL.FTZ R39, R5, R34.reuse ;  /* 0x0000002205277220 */ /* 0x080fe20000410000 */
[C---:B------:R-:W-:Y:S01]  /*d400*/  FFMA.FTZ R38, R29.reuse, R33, -R38 ;  /* 0x000000211d267223 */ /* 0x040fe20000010826 */
[----:B------:R-:W-:Y:S01]  /*d410*/  LOP3.LUT R6, R6, 0xffff0000, RZ, 0xc0, !PT ;  /* 0xffff000006067812 */ /* 0x000fe200078ec0ff */
[----:B------:R-:W-:Y:S01]  /*d420*/  FFMA.FTZ R35, R29, R35, R4 ;  /* 0x000000231d237223 */ /* 0x000fe20000010004 */
[----:B------:R-:W-:Y:S01]  /*d430*/  LOP3.LUT R7, R7, 0xffff0000, RZ, 0xc0, !PT ;  /* 0xffff000007077812 */ /* 0x000fe200078ec0ff */
[C---:B------:R-:W-:Y:S01]  /*d440*/  IMAD.U32 R29, R27.reuse, 0x10000, RZ ;  /* 0x000100001b1d7824 */ /* 0x040fe200078e00ff */
[----:B------:R-:W-:Y:S01]  /*d450*/  LOP3.LUT R33, R27, 0xffff0000, RZ, 0xc0, !PT ;  /* 0xffff00001b217812 */ /* 0x000fe200078ec0ff */
[C---:B------:R-:W-:Y:S01]  /*d460*/  IMAD.U32 R4, R25.reuse, 0x10000, RZ ;  /* 0x0001000019047824 */ /* 0x040fe200078e00ff */
[----:B------:R-:W-:Y:S01]  /*d470*/  LOP3.LUT R5, R25, 0xffff0000, RZ, 0xc0, !PT ;  /* 0xffff000019057812 */ /* 0x000fe200078ec0ff */
[C---:B------:R-:W-:Y:S01]  /*d480*/  FFMA.FTZ R37, R30.reuse, R34, -R37 ;  /* 0x000000221e257223 */ /* 0x040fe20000010825 */
        /* <DEDUP_REMOVED lines=9> */
[----:B------:R-:W-:-:S02]  /*d520*/  F2FP.BF16.F32.PACK_AB R4, R35, R38 ;  /* 0x000000262304723e */ /* 0x000fc400000010ff */
[----:B------:R-:W-:Y:S02]  /*d530*/  F2FP.BF16.F32.PACK_AB R5, R30, R37 ;  /* 0x000000251e05723e */ /* 0x000fe400000010ff */
[----:B------:R-:W-:Y:S02]  /*d540*/  F2FP.BF16.F32.PACK_AB R6, R29, R6 ;  /* 0x000000061d06723e */ /* 0x000fe400000010ff */
[----:B------:R-:W-:-:S05]  /*d550*/  F2FP.BF16.F32.PACK_AB R7, R40, R7 ;  /* 0x000000072807723e */ /* 0x000fca00000010ff */
[----:B------:R1:W-:Y:S02]  /*d560*/  STS.128 [R41], R4 ;  /* 0x0000000429007388 */ /* 0x0003e40000000c00 */
.L_x_584:
[----:B------:R-:W-:Y:S05]  /*d570*/  BSYNC B2 ;  /* 0x0000000000027941 */ /* 0x000fea0003800000 */
.L_x_583:
[----:B------:R-:W-:Y:S04]  /*d580*/  BSSY B2, `(.L_x_585) ;  /* 0x000002a000027945 */ /* 0x000fe80003800000 */
[----:B------:R-:W-:Y:S05]  /*d590*/  @P1 BRA `(.L_x_586) ;  /* 0x0000000000a01947 */ /* 0x000fea0003800000 */
[----:B-----5:R-:W-:Y:S01]  /*d5a0*/  R2UR UR4, R43 ;  /* 0x000000002b0472ca */ /* 0x020fe200000e0000 */
[----:B------:R-:W-:Y:S01]  /*d5b0*/  IMAD.U32 R35, R20, 0x10000, RZ ;  /* 0x0001000014237824 */ /* 0x000fe200078e00ff */
[C---:B------:R-:W-:Y:S01]  /*d5c0*/  LOP3.LUT R34, R14.reuse, 0xffff0000, RZ, 0xc0, !PT ;  /* 0xffff00000e227812 */ /* 0x040fe200078ec0ff */
[----:B------:R-:W-:Y:S01]  /*d5d0*/  IMAD.U32 R33, R14, 0x10000, RZ ;  /* 0x000100000e217824 */ /* 0x000fe200078e00ff */
[----:B------:R-:W-:-:S09]  /*d5e0*/  LOP3.LUT R36, R20, 0xffff0000, RZ, 0xc0, !PT ;  /* 0xffff000014247812 */ /* 0x000fd200078ec0ff */
[----:B-1----:R-:W-:-:S05]  /*d5f0*/  LEA R41, R42, UR4, 0x1 ;  /* 0x000000042a297c11 */ /* 0x002fca000f8e08ff */
[----:B------:R-:W1:Y:S02]  /*d600*/  LDS.128 R4, [R41+0x4000] ;  /* 0x0040000029047984 */ /* 0x000e640000000c00 */
[C---:B-1----:R-:W-:Y:S01]  /*d610*/  IMAD.U32 R29, R4.reuse, 0x10000, RZ ;  /* 0x00010000041d7824 */ /* 0x042fe200078e00ff */
[----:B------:R-:W-:Y:S01]  /*d620*/  LOP3.LUT R4, R4, 0xffff0000, RZ, 0xc0, !PT ;  /* 0xffff000004047812 */ /* 0x000fe200078ec0ff */
[C---:B------:R-:W-:Y:S01]  /*d630*/  IMAD.U32 R30, R5.reuse, 0x10000, RZ ;  /* 0x00010000051e7824 */ /* 0x040fe200078e00ff */
[----:B------:R-:W-:Y:S01]  /*d640*/  LOP3.LUT R5, R5, 0xffff0000, RZ, 0xc0, !PT ;  /* 0xffff000005057812 */ /* 0x000fe200078ec0ff */
[C---:B------:R-:W-:Y:S01]  /*d650*/  IMAD.U32 R31, R6.reuse, 0x10000, RZ ;  /* 0x00010000061f7824 */ /* 0x040fe200078e00ff */
[----:B------:R-:W-:Y:S01]  /*d660*/  LOP3.LUT R6, R6, 0xffff0000, RZ, 0xc0, !PT ;  /* 0xffff000006067812 */ /* 0x000fe200078ec0ff */
[C---:B------:R-:W-:Y:S01]  /*d670*/  FMUL.FTZ R38, R4.reuse, R35 ;  /* 0x0000002304267220 */ /* 0x040fe20000410000 */
[----:B------:R-:W-:Y:S01]  /*d680*/  FMUL.FTZ R4, R4, R33 ;  /* 0x0000002104047220 */ /* 0x000fe20000410000 */
[----:B0-----:R-:W-:-:S02]  /*d690*/  IMAD.U32 R32, R7, 0x10000, RZ ;  /* 0x0001000007207824 */ /* 0x001fc400078e00ff */
[----:B------:R-:W-:Y:S01]  /*d6a0*/  FMUL.FTZ R37, R5, R36 ;  /* 0x0000002405257220 */ /* 0x000fe20000410000 */
[----:B------:R-:W-:Y:S01]  /*d6b0*/  FFMA.FTZ R38, R29, R33, -R38 ;  /* 0x000000211d267223 */ /* 0x000fe20000010826 */
[-C--:B------:R-:W-:Y:S01]  /*d6c0*/  FMUL.FTZ R39, R5, R34.reuse ;  /* 0x0000002205277220 */ /* 0x080fe20000410000 */
[----:B------:R-:W-:Y:S01]  /*d6d0*/  LOP3.LUT R7, R7, 0xffff0000, RZ, 0xc0, !PT ;  /* 0xffff000007077812 */ /* 0x000fe200078ec0ff */
[----:B------:R-:W-:Y:S01]  /*d6e0*/  FFMA.FTZ R35, R29, R35, R4 ;  /* 0x000000231d237223 */ /* 0x000fe20000010004 */
[C---:B------:R-:W-:Y:S01]  /*d6f0*/  LOP3.LUT R33, R21.reuse, 0xffff0000, RZ, 0xc0, !PT ;  /* 0xffff000015217812 */ /* 0x040fe200078ec0ff */
[----:B------:R-:W-:Y:S01]  /*d700*/  IMAD.U32 R29, R21, 0x10000, RZ ;  /* 0x00010000151d7824 */ /* 0x000fe200078e00ff */
[C---:B------:R-:W-:Y:S01]  /*d710*/  LOP3.LUT R5, R15.reuse, 0xffff0000, RZ, 0xc0, !PT ;  /* 0xffff00000f057812 */ /* 0x040fe200078ec0ff */
[----:B------:R-:W-:Y:S02]  /*d720*/  IMAD.U32 R4, R15, 0x10000, RZ ;  /* 0x000100000f047824 */ /* 0x000fe400078e00ff */
        /* <DEDUP_REMOVED lines=14> */
[----:B------:R2:W-:Y:S02]  /*d810*/  STS.128 [R41+0x4000], R4 ;  /* 0x0040000429007388 */ /* 0x0005e40000000c00 */
.L_x_586:
[----:B------:R-:W-:Y:S05]  /*d820*/  BSYNC B2 ;  /* 0x0000000000027941 */ /* 0x000fea0003800000 */
.L_x_585:
[----:B------:R-:W-:Y:S04]  /*d830*/  BSSY B2, `(.L_x_587) ;  /* 0x000002a000027945 */ /* 0x000fe80003800000 */
[----:B------:R-:W-:Y:S05]  /*d840*/  @P2 BRA `(.L_x_588) ;  /* 0x0000000000a02947 */ /* 0x000fea0003800000 */
[----:B-----5:R-:W-:Y:S01]  /*d850*/  R2UR UR4, R43 ;  /* 0x000000002b0472ca */ /* 0x020fe200000e0000 */
[----:B------:R-:W-:Y:S01]  /*d860*/  IMAD.U32 R35, R12, 0x10000, RZ ;  /* 0x000100000c237824 */ /* 0x000fe200078e00ff */
[C---:B------:R-:W-:Y:S01]  /*d870*/  LOP3.LUT R34, R10.reuse, 0xffff0000, RZ, 0xc0, !PT ;  /* 0xffff00000a227812 */ /* 0x040fe200078ec0ff */
[----:B------:R-:W-:Y:S01]  /*d880*/  IMAD.U32 R33, R10, 0x10000, RZ ;  /* 0x000100000a217824 */ /* 0x000fe200078e00ff */
[----:B------:R-:W-:-:S09]  /*d890*/  LOP3.LUT R36, R12, 0xffff0000, RZ, 0xc0, !PT ;  /* 0xffff00000c247812 */ /* 0x000fd200078ec0ff */
[----:B-12---:R-:W-:-:S05]  /*d8a0*/  LEA R41, R42, UR4, 0x1 ;  /* 0x000000042a297c11 */ /* 0x006fca000f8e08ff */
        /* <DEDUP_REMOVED lines=34> */
.L_x_588:
[----:B------:R-:W-:Y:S05]  /*dad0*/  BSYNC B2 ;  /* 0x0000000000027941 */ /* 0x000fea0003800000 */
.L_x_587:
[----:B------:R-:W-:Y:S05]  /*dae0*/  @P3 BRA `(.L_x_582) ;  /* 0x0000000000a03947 */ /* 0x000fea0003800000 */
[----:B-----5:R-:W-:Y:S01]  /*daf0*/  R2UR UR4, R43 ;  /* 0x000000002b0472ca */ /* 0x020fe200000e0000 */
[----:B------:R-:W-:Y:S01]  /*db00*/  IMAD.U32 R35, R8, 0x10000, RZ ;  /* 0x0001000008237824 */ /* 0x000fe200078e00ff */
[C---:B------:R-:W-:Y:S01]  /*db10*/  LOP3.LUT R34, R0.reuse, 0xffff0000, RZ, 0xc0, !PT ;  /* 0xffff000000227812 */ /* 0x040fe200078ec0ff */
[----:B------:R-:W-:Y:S01]  /*db20*/  IMAD.U32 R33, R0, 0x10000, RZ ;  /* 0x0001000000217824 */ /* 0x000fe200078e00ff */
[----:B------:R-:W-:-:S09]  /*db30*/  LOP3.LUT R36, R8, 0xffff0000, RZ, 0xc0, !PT ;  /* 0xffff000008247812 */ /* 0x000fd200078ec0ff */
[----:B-123--:R-:W-:-:S05]  /*db40*/  LEA R41, R42, UR4, 0x1 ;  /* 0x000000042a297c11 */ /* 0x00efca000f8e08ff */
        /* <DEDUP_REMOVED lines=11> */
[C---:B------:R-:W-:Y:S01]  /*dc00*/  FFMA.FTZ R38, R29.reuse, R33, -R38 ;  /* 0x000000211d267223 */ /* 0x040fe20000010826 */
[----:B------:R-:W-:Y:S01]  /*dc10*/  FFMA.FTZ R35, R29, R35, R4 ;  /* 0x000000231d237223 */ /* 0x000fe20000010004 */
[-C--:B------:R-:W-:Y:S01]  /*dc20*/  FMUL.FTZ R39, R5, R34.reuse ;  /* 0x0000002205277220 */ /* 0x080fe20000410000 */
[----:B------:R-:W-:Y:S01]  /*dc30*/  LOP3.LUT R7, R7, 0xffff0000, RZ, 0xc0, !PT ;  /* 0xffff000007077812 */ /* 0x000fe200078ec0ff */
[----:B------:R-:W-:Y:S01]  /*dc40*/  IMAD.U32 R4, R3, 0x10000, RZ ;  /* 0x0001000003047824 */ /* 0x000fe200078e00ff */
[C---:B------:R-:W-:Y:S01]  /*dc50*/  SHF.L.U32 R29, R9.reuse, 0x10, RZ ;  /* 0x00000010091d7819 */ /* 0x040fe200000006ff */
[C---:B------:R-:W-:Y:S01]  /*dc60*/  FFMA.FTZ R37, R30.reuse, R34, -R37 ;  /* 0x000000221e257223 */ /* 0x040fe20000010825 */
[----:B------:R-:W-:Y:S01]  /*dc70*/  LOP3.LUT R33, R9, 0xffff0000, RZ, 0xc0, !PT ;  /* 0xffff000009217812 */ /* 0x000fe200078ec0ff */
[----:B------:R-:W-:Y:S01]  /*dc80*/  FFMA.FTZ R30, R30, R36, R39 ;  /* 0x000000241e1e7223 */ /* 0x000fe20000010027 */
[----:B------:R-:W-:Y:S01]  /*dc90*/  LOP3.LUT R5, R3, 0xffff0000, RZ, 0xc0, !PT ;  /* 0xffff000003057812 */ /* 0x000fe200078ec0ff */
[C---:B------:R-:W-:Y:S01]  /*dca0*/  FMUL.FTZ R34, R6.reuse, R29 ;  /* 0x0000001d06227220 */ /* 0x040fe20000410000 */
[----:B------:R-:W-:Y:S01]  /*dcb0*/  FMUL.FTZ R36, R6, R4 ;  /* 0x0000000406247220 */ /* 0x000fe20000410000 */
[----:B------:R-:W-:-:S02]  /*dcc0*/  FMUL.FTZ R39, R7, R33 ;  /* 0x0000002107277220 */ /* 0x000fc40000410000 */
[----:B------:R-:W-:Y:S01]  /*dcd0*/  FMUL.FTZ R40, R7, R5 ;  /* 0x0000000507287220 */ /* 0x000fe20000410000 */
[C---:B------:R-:W-:Y:S01]  /*dce0*/  FFMA.FTZ R6, R31.reuse, R4, -R34 ;  /* 0x000000041f067223 */ /* 0x040fe20000010822 */
[----:B------:R-:W-:Y:S01]  /*dcf0*/  FFMA.FTZ R29, R31, R29, R36 ;  /* 0x0000001d1f1d7223 */ /* 0x000fe20000010024 */
[C---:B------:R-:W-:Y:S01]  /*dd00*/  FFMA.FTZ R7, R32.reuse, R5, -R39 ;  /* 0x0000000520077223 */ /* 0x040fe20000010827 */
[----:B------:R-:W-:Y:S01]  /*dd10*/  FFMA.FTZ R40, R32, R33, R40 ;  /* 0x0000002120287223 */ /* 0x000fe20000010028 */
[----:B------:R-:W-:Y:S02]  /*dd20*/  F2FP.BF16.F32.PACK_AB R4, R35, R38 ;  /* 0x000000262304723e */ /* 0x000fe400000010ff */
[----:B------:R-:W-:Y:S02]  /*dd30*/  F2FP.BF16.F32.PACK_AB R5, R30, R37 ;  /* 0x000000251e05723e */ /* 0x000fe400000010ff */
[----:B------:R-:W-:Y:S02]  /*dd40*/  F2FP.BF16.F32.PACK_AB R6, R29, R6 ;  /* 0x000000061d06723e */ /* 0x000fe400000010ff */
[----:B------:R-:W-:-:S05]  /*dd50*/  F2FP.BF16.F32.PACK_AB R7, R40, R7 ;  /* 0x000000072807723e */ /* 0x000fca00000010ff */
[----:B------:R4:W-:Y:S02]  /*dd60*/  STS.128 [R41+0xc000], R4 ;  /* 0x00c0000429007388 */ /* 0x0009e40000000c00 */
.L_x_582:
[----:B------:R-:W-:Y:S05]  /*dd70*/  BSYNC B1 ;  /* 0x0000000000017941 */ /* 0x000fea0003800000 */
.L_x_581:
[----:B-1234-:R-:W-:Y:S01]  /*dd80*/  VIADD R4, R224, 0x20 ;  /* 0x00000020e0047836 */ /* 0x01efe20000000000 */
[----:B------:R-:W-:Y:S04]  /*dd90*/  BSSY B1, `(.L_x_589) ;  /* 0x00000b4000017945 */ /* 0x000fe80003800000 */
[----:B------:R-:W-:-:S13]  /*dda0*/  ISETP.GE.AND P0, PT, R4, R28, PT ;  /* 0x0000001c0400720c */ /* 0x000fda0003f06270 */
[----:B------:R-:W-:Y:S05]  /*ddb0*/  @P0 BRA `(.L_x_590) ;  /* 0x0000000800c40947 */ /* 0x000fea0003800000 */
[----:B------:R1:W5:Y:S01]  /*ddc0*/  LDL R44, [R1+0x6c] ;  /* 0x00006c00012c7983 */ /* 0x0003620000100800 */
[----:B------:R-:W2:Y:S03]  /*ddd0*/  LDC R5, c[0x0][0x3f4] ;  /* 0x0000fd00ff057b82 */ /* 0x000ea60000000800 */
[----:B-----5:R1:W5:Y:S01]  /*dde0*/  LDL R43, [R1+0x68] ;  /* 0x00006800012b7983 */ /* 0x0203620000100800 */
[----:B------:R-:W-:Y:S01]  /*ddf0*/  BSSY B2, `(.L_x_591) ;  /* 0x000002e000027945 */ /* 0x000fe20003800000 */
[-C--:B--2---:R-:W-:Y:S02]  /*de00*/  ISETP.GE.AND P0, PT, R216, R5.reuse, PT ;  /* 0x00000005d800720c */ /* 0x084fe40003f06270 */
[-C--:B------:R-:W-:Y:S02]  /*de10*/  ISETP.GE.AND P1, PT, R221, R5.reuse, PT ;  /* 0x00000005dd00720c */ /* 0x080fe40003f26270 */
[----:B------:R-:W-:-:S02]  /*de20*/  ISETP.GE.AND P2, PT, R220, R5, PT ;  /* 0x00000005dc00720c */ /* 0x000fc40003f46270 */
[----:B------:R-:W-:-:S07]  /*de30*/  ISETP.GE.AND P3, PT, R222, R5, PT ;  /* 0x00000005de00720c */ /* 0x000fce0003f66270 */
[----:B-1----:R-:W-:Y:S06]  /*de40*/  @P0 BRA `(.L_x_592) ;  /* 0x0000000000a00947 */ /* 0x002fec0003800000 */
[----:B------:R-:W-:Y:S01]  /*de50*/  R2UR UR4, R44 ;  /* 0x000000002c0472ca */ /* 0x000fe200000e0000 */
[C---:B------:R-:W-:Y:S01]  /*de60*/  IMAD.U32 R37, R26.reuse, 0x10000, RZ ;  /* 0x000100001a257824 */ /* 0x040fe200078e00ff */
[----:B------:R-:W-:Y:S01]  /*de70*/  LOP3.LUT R40, R26, 0xffff0000, RZ, 0xc0, !PT ;  /* 0xffff00001a287812 */ /* 0x000fe200078ec0ff */
[C---:B------:R-:W-:Y:S01]  /*de80*/  IMAD.U32 R35, R24.reuse, 0x10000, RZ ;  /* 0x0001000018237824 */ /* 0x040fe200078e00ff */
[----:B------:R-:W-:Y:S01]  /*de90*/  LOP3.LUT R38, R24, 0xffff0000, RZ, 0xc0, !PT ;  /* 0xffff000018267812 */ /* 0x000fe200078ec0ff */
[C---:B------:R-:W-:Y:S01]  /*dea0*/  IMAD.U32 R39, R27.reuse, 0x10000, RZ ;  /* 0x000100001b277824 */ /* 0x040fe200078e00ff */
[----:B------:R-:W-:-:S07]  /*deb0*/  LOP3.LUT R42, R27, 0xffff0000, RZ, 0xc0, !PT ;  /* 0xffff00001b2a7812 */ /* 0x000fce00078ec0ff */
[----:B-----5:R-:W-:-:S05]  /*dec0*/  LEA R41, R43, UR4, 0x1 ;  /* 0x000000042b297c11 */ /* 0x020fca000f8e08ff */
[----:B------:R-:W1:Y:S02]  /*ded0*/  LDS.128 R4, [R41+0x1000] ;  /* 0x0010000029047984 */ /* 0x000e640000000c00 */
[C---:B-1----:R-:W-:Y:S01]  /*dee0*/  IMAD.U32 R29, R4.reuse, 0x10000, RZ ;  /* 0x00010000041d7824 */ /* 0x042fe200078e00ff */
[----:B------:R-:W-:Y:S01]  /*def0*/  LOP3.LUT R4, R4, 0xffff0000, RZ, 0xc0, !PT ;  /* 0xffff000004047812 */ /* 0x000fe200078ec0ff */
[C---:B------:R-:W-:Y:S01]  /*df00*/  IMAD.U32 R30, R5.reuse, 0x10000, RZ ;  /* 0x00010000051e7824 */ /* 0x040fe200078e00ff */
[----:B------:R-:W-:Y:S01]  /*df10*/  LOP3.LUT R5, R5, 0xffff0000, RZ, 0xc0, !PT ;  /* 0xffff000005057812 */ /* 0x000fe200078ec0ff */
[C---:B------:R-:W-:Y:S01]  /*df20*/  IMAD.U32 R31, R6.reuse, 0x10000, RZ ;  /* 0x00010000061f7824 */ /* 0x040fe200078e00ff */
[----:B------:R-:W-:Y:S01]  /*df30*/  LOP3.LUT R6, R6, 0xffff0000, RZ, 0xc0, !PT ;  /* 0xffff000006067812 */ /* 0x000fe200078ec0ff */
[-C--:B------:R-:W-:Y:S01]  /*df40*/  FMUL.FTZ R34, R37, R4.reuse ;  /* 0x0000000425227220 */ /* 0x080fe20000410000 */
[----:B------:R-:W-:Y:S01]  /*df50*/  FMUL.FTZ R36, R35, R4 ;  /* 0x0000000423247220 */ /* 0x000fe20000410000 */
[----:B------:R-:W-:Y:S01]  /*df60*/  FMUL.FTZ R33, R40, R5 ;  /* 0x0000000528217220 */ /* 0x000fe20000410000 */
[----:B0-----:R-:W-:-:S02]  /*df70*/  IMAD.U32 R32, R7, 0x10000, RZ ;  /* 0x0001000007207824 */ /* 0x001fc400078e00ff */
[----:B------:R-:W-:Y:S01]  /*df80*/  FFMA.FTZ R4, R35, R29, -R34 ;  /* 0x0000001d23047223 */ /* 0x000fe20000010822 */
[C---:B------:R-:W-:Y:S01]  /*df90*/  FMUL.FTZ R35, R38.reuse, R5 ;  /* 0x0000000526237220 */ /* 0x040fe20000410000 */
[----:B------:R-:W-:Y:S01]  /*dfa0*/  LOP3.LUT R7, R7, 0xffff0000, RZ, 0xc0, !PT ;  /* 0xffff000007077812 */ /* 0x000fe200078ec0ff */
[-C--:B------:R-:W-:Y:S01]  /*dfb0*/  FFMA.FTZ R5, R38, R30.reuse, -R33 ;  /* 0x0000001e26057223 */ /* 0x080fe20000010821 */
[----:B------:R-:W-:Y:S01]  /*dfc0*/  FFMA.FTZ R29, R37, R29, R36 ;  /* 0x0000001d251d7223 */ /* 0x000fe20000010024 */
[C---:B------:R-:W-:Y:S01]  /*dfd0*/  LOP3.LUT R38, R25.reuse, 0xffff0000, RZ, 0xc0, !PT ;  /* 0xffff000019267812 */ /* 0x040fe200078ec0ff */
[----:B------:R-:W-:Y:S02]  /*dfe0*/  IMAD.U32 R37, R25, 0x10000, RZ ;  /* 0x0001000019257824 */ /* 0x000fe400078e00ff */
[----:B------:R-:W-:Y:S01]  /*dff0*/  FFMA.FTZ R30, R40, R30, R35 ;  /* 0x0000001e281e7223 */ /* 0x000fe20000010023 */
[-C--:B------:R-:W-:Y:S01]  /*e000*/  FMUL.FTZ R34, R39, R6.reuse ;  /* 0x0000000627227220 */ /* 0x080fe20000410000 */
[-C--:B------:R-:W-:Y:S01]  /*e010*/  FMUL.FTZ R33, R42, R7.reuse ;  /* 0x000000072a217220 */ /* 0x080fe20000410000 */
[C---:B------:R-:W-:Y:S01]  /*e020*/  FMUL.FTZ R36, R37.reuse, R6 ;  /* 0x0000000625247220 */ /* 0x040fe20000410000 */
[C---:B------:R-:W-:Y:S01]  /*e030*/  FMUL.FTZ R35, R38.reuse, R7 ;  /* 0x0000000726237220 */ /* 0x040fe20000410000 */
[-C--:B------:R-:W-:Y:S01]  /*e040*/  FFMA.FTZ R6, R37, R31.reuse, -R34 ;  /* 0x0000001f25067223 */ /* 0x080fe20000010822 */
[-C--:B------:R-:W-:Y:S01]  /*e050*/  FFMA.FTZ R7, R38, R32.reuse, -R33 ;  /* 0x0000002026077223 */ /* 0x080fe20000010821 */
[----:B------:R-:W-:Y:S01]  /*e060*/  FFMA.FTZ R31, R39, R31, R36 ;  /* 0x0000001f271f7223 */ /* 0x000fe20000010024 */
[----:B------:R-:W-:Y:S01]  /*e070*/  FFMA.FTZ R32, R42, R32, R35 ;  /* 0x000000202a207223 */ /* 0x000fe20000010023 */
[----:B------:R-:W-:-:S02]  /*e080*/  F2FP.BF16.F32.PACK_AB R4, R29, R4 ;  /* 0x000000041d04723e */ /* 0x000fc400000010ff */
[----:B------:R-:W-:Y:S02]  /*e090*/  F2FP.BF16.F32.PACK_AB R5, R30, R5 ;  /* 0x000000051e05723e */ /* 0x000fe400000010ff */
[----:B------:R-:W-:Y:S02]  /*e0a0*/  F2FP.BF16.F32.PACK_AB R6, R31, R6 ;  /* 0x000000061f06723e */ /* 0x000fe400000010ff */
[----:B------:R-:W-:-:S05]  /*e0b0*/  F2FP.BF16.F32.PACK_AB R7, R32, R7 ;  /* 0x000000072007723e */ /* 0x000fca00000010ff */
[----:B------:R1:W-:Y:S02]  /*e0c0*/  STS.128 [R41+0x1000], R4 ;  /* 0x0010000429007388 */ /* 0x0003e40000000c00 */
.L_x_592:
[----:B------:R-:W-:Y:S05]  /*e0d0*/  BSYNC B2 ;  /* 0x0000000000027941 */ /* 0x000fea0003800000 */
.L_x_591:
[----:B------:R-:W-:Y:S04]  /*e0e0*/  BSSY B2, `(.L_x_593) ;  /* 0x000002a000027945 */ /* 0x000fe80003800000 */
[----:B------:R-:W-:Y:S05]  /*e0f0*/  @P1 BRA `(.L_x_594) ;  /* 0x0000000000a01947 */ /* 0x000fea0003800000 */
[----:B------:R-:W-:Y:S01]  /*e100*/  R2UR UR4, R44 ;  /* 0x000000002c0472ca */ /* 0x000fe200000e0000 */
[C---:B------:R-:W-:Y:S01]  /*e110*/  IMAD.U32 R37, R20.reuse, 0x10000, RZ ;  /* 0x0001000014257824 */ /* 0x040fe200078e00ff */
[----:B------:R-:W-:Y:S01]  /*e120*/  LOP3.LUT R40, R20, 0xffff0000, RZ, 0xc0, !PT ;  /* 0xffff000014287812 */ /* 0x000fe200078ec0ff */
[C---:B------:R-:W-:Y:S01]  /*e130*/  IMAD.U32 R35, R14.reuse, 0x10000, RZ ;  /* 0x000100000e237824 */ /* 0x040fe200078e00ff */
[----:B------:R-:W-:Y:S01]  /*e140*/  LOP3.LUT R38, R14, 0xffff0000, RZ, 0xc0, !PT ;  /* 0xffff00000e267812 */ /* 0x000fe200078ec0ff */
[C---:B------:R-:W-:Y:S01]  /*e150*/  IMAD.U32 R39, R21.reuse, 0x10000, RZ ;  /* 0x0001000015277824 */ /* 0x040fe200078e00ff */
[----:B------:R-:W-:-:S07]  /*e160*/  LOP3.LUT R42, R21, 0xffff0000, RZ, 0xc0, !PT ;  /* 0xffff0000152a7812 */ /* 0x000fce00078ec0ff */
[----:B-1---5:R-:W-:-:S05]  /*e170*/  LEA R41, R43, UR4, 0x1 ;  /* 0x000000042b297c11 */ /* 0x022fca000f8e08ff */
        /* <DEDUP_REMOVED lines=32> */
.L_x_594:
[----:B------:R-:W-:Y:S05]  /*e380*/  BSYNC B2 ;  /* 0x0000000000027941 */ /* 0x000fea0003800000 */
.L_x_593:
[----:B------:R-:W-:Y:S04]  /*e390*/  BSSY B2, `(.L_x_595) ;  /* 0x000002a000027945 */ /* 0x000fe80003800000 */
[----:B------:R-:W-:Y:S05]  /*e3a0*/  @P2 BRA `(.L_x_596) ;  /* 0x0000000000a02947 */ /* 0x000fea0003800000 */
[----:B------:R-:W-:Y:S01]  /*e3b0*/  R2UR UR4, R44 ;  /* 0x000000002c0472ca */ /* 0x000fe200000e0000 */
[C---:B------:R-:W-:Y:S01]  /*e3c0*/  IMAD.U32 R37, R12.reuse, 0x10000, RZ ;  /* 0x000100000c257824 */ /* 0x040fe200078e00ff */
[----:B------:R-:W-:Y:S01]  /*e3d0*/  LOP3.LUT R40, R12, 0xffff0000, RZ, 0xc0, !PT ;  /* 0xffff00000c287812 */ /* 0x000fe200078ec0ff */
[C---:B------:R-:W-:Y:S01]  /*e3e0*/  IMAD.U32 R35, R10.reuse, 0x10000, RZ ;  /* 0x000100000a237824 */ /* 0x040fe200078e00ff */
[----:B------:R-:W-:Y:S02]  /*e3f0*/  LOP3.LUT R38, R10, 0xffff0000, RZ, 0xc0, !PT ;  /* 0xffff00000a267812 */ /* 0x000fe400078ec0ff */
[C---:B------:R-:W-:Y:S02]  /*e400*/  SHF.L.U32 R39, R13.reuse, 0x10, RZ ;  /* 0x000000100d277819 */ /* 0x040fe400000006ff */
[----:B------:R-:W-:-:S05]  /*e410*/  LOP3.LUT R42, R13, 0xffff0000, RZ, 0xc0, !PT ;  /* 0xffff00000d2a7812 */ /* 0x000fca00078ec0ff */
[----:B-12--5:R-:W-:-:S05]  /*e420*/  LEA R41, R43, UR4, 0x1 ;  /* 0x000000042b297c11 */ /* 0x026fca000f8e08ff */
        /* <DEDUP_REMOVED lines=32> */
.L_x_596:
[----:B------:R-:W-:Y:S05]  /*e630*/  BSYNC B2 ;  /* 0x0000000000027941 */ /* 0x000fea0003800000 */
.L_x_595:
        /* <DEDUP_REMOVED lines=8> */
[----:B-123-5:R-:W-:-:S05]  /*e6c0*/  LEA R41, R43, UR4, 0x1 ;  /* 0x000000042b297c11 */ /* 0x02efca000f8e08ff */
        /* <DEDUP_REMOVED lines=32> */
.L_x_590:
[----:B------:R-:W-:Y:S05]  /*e8d0*/  BSYNC B1 ;  /* 0x0000000000017941 */ /* 0x000fea0003800000 */
.L_x_589:
        /* <DEDUP_REMOVED lines=53> */
.L_x_600:
[----:B------:R-:W-:Y:S05]  /*ec30*/  BSYNC B2 ;  /* 0x0000000000027941 */ /* 0x000fea0003800000 */
.L_x_599:
        /* <DEDUP_REMOVED lines=42> */
.L_x_602:
[----:B------:R-:W-:Y:S05]  /*eee0*/  BSYNC B2 ;  /* 0x0000000000027941 */ /* 0x000fea0003800000 */
.L_x_601:
        /* <DEDUP_REMOVED lines=42> */
.L_x_604:
[----:B------:R-:W-:Y:S05]  /*f190*/  BSYNC B2 ;  /* 0x0000000000027941 */ /* 0x000fea0003800000 */
.L_x_603:
        /* <DEDUP_REMOVED lines=41> */
.L_x_598:
[----:B------:R-:W-:Y:S05]  /*f430*/  BSYNC B1 ;  /* 0x0000000000017941 */ /* 0x000fea0003800000 */
.L_x_597:
[----:B-1234-:R-:W-:-:S05]  /*f440*/  VIADD R5, R224, 0x60 ;  /* 0x00000060e0057836 */ /* 0x01efca0000000000 */
[----:B------:R-:W-:-:S13]  /*f450*/  ISETP.GE.AND P0, PT, R5, R28, PT ;  /* 0x0000001c0500720c */ /* 0x000fda0003f06270 */
[----:B------:R-:W-:Y:S05]  /*f460*/  @P0 BRA `(.L_x_605) ;  /* 0x0000004400700947 */ /* 0x000fea0003800000 */
[----:B------:R-:W2:Y:S01]  /*f470*/  LDL R6, [R1+0x6c] ;  /* 0x00006c0001067983 */ /* 0x000ea20000100800 */
[----:B------:R-:W1:Y:S03]  /*f480*/  LDC R5, c[0x0][0x3f4] ;  /* 0x0000fd00ff057b82 */ /* 0x000e660000000800 */
[----:B------:R-:W3:Y:S01]  /*f490*/  LDL R4, [R1+0x68] ;  /* 0x0000680001047983 */ /* 0x000ee20000100800 */
[----:B------:R-:W-:Y:S01]  /*f4a0*/  BSSY B1, `(.L_x_606) ;  /* 0x000002e000017945 */ /* 0x000fe20003800000 */
[-C--:B-1----:R-:W-:Y:S02]  /*f4b0*/  ISETP.GE.AND P0, PT, R216, R5.reuse, PT ;  /* 0x00000005d800720c */ /* 0x082fe40003f06270 */
[-C--:B------:R-:W-:Y:S02]  /*f4c0*/  ISETP.GE.AND P1, PT, R221, R5.reuse, PT ;  /* 0x00000005dd00720c */ /* 0x080fe40003f26270 */
[----:B------:R-:W-:-:S02]  /*f4d0*/  ISETP.GE.AND P2, PT, R220, R5, PT ;  /* 0x00000005dc00720c */ /* 0x000fc40003f46270 */
[----:B------:R-:W-:Y:S02]  /*f4e0*/  ISETP.GE.AND P3, PT, R222, R5, PT ;  /* 0x00000005de00720c */ /* 0x000fe40003f66270 */
[----:B--2---:R-:W-:-:S13]  /*f4f0*/  R2UR UR4, R6 ;  /* 0x00000000060472ca */ /* 0x004fda00000e0000 */
[----:B---3--:R-:W-:Y:S01]  /*f500*/  LEA R28, R4, UR4, 0x1 ;  /* 0x00000004041c7c11 */ /* 0x008fe2000f8e08ff */
[----:B------:R-:W-:Y:S06]  /*f510*/  @P0 BRA `(.L_x_607) ;  /* 0x0000000000980947 */ /* 0x000fec0003800000 */
[----:B------:R-:W1:Y:S01]  /*f520*/  LDS.128 R4, [R28+0x3000] ;  /* 0x003000001c047984 */ /* 0x000e620000000c00 */
[C---:B------:R-:W-:Y:S01]  /*f530*/  IMAD.U32 R35, R26.reuse, 0x10000, RZ ;  /* 0x000100001a237824 */ /* 0x040fe200078e00ff */
[----:B------:R-:W-:Y:S01]  /*f540*/  LOP3.LUT R38, R26, 0xffff0000, RZ, 0xc0, !PT ;  /* 0xffff00001a267812 */ /* 0x000fe200078ec0ff */
[C---:B------:R-:W-:Y:S01]  /*f550*/  IMAD.U32 R33, R24.reuse, 0x10000, RZ ;  /* 0x0001000018217824 */ /* 0x040fe200078e00ff */
[----:B------:R-:W-:Y:S02]  /*f560*/  LOP3.LUT R36, R24, 0xffff0000, RZ, 0xc0, !PT ;  /* 0xffff000018247812 */ /* 0x000fe400078ec0ff */
[----:B------:R-:W-:Y:S01]  /*f570*/  LOP3.LUT R40, R27, 0xffff0000, RZ, 0xc0, !PT ;  /* 0xffff00001b287812 */ /* 0x000fe200078ec0ff */
[C---:B-1----:R-:W-:Y:S01]  /*f580*/  IMAD.U32 R29, R4.reuse, 0x10000, RZ ;  /* 0x00010000041d7824 */ /* 0x042fe200078e00ff */
[----:B------:R-:W-:Y:S01]  /*f590*/  LOP3.LUT R4, R4, 0xffff0000, RZ, 0xc0, !PT ;  /* 0xffff000004047812 */ /* 0x000fe200078ec0ff */
[C---:B------:R-:W-:Y:S01]  /*f5a0*/  IMAD.U32 R30, R5.reuse, 0x10000, RZ ;  /* 0x00010000051e7824 */ /* 0x040fe200078e00ff */
[----:B------:R-:W-:Y:S01]  /*f5b0*/  LOP3.LUT R5, R5, 0xffff0000, RZ, 0xc0, !PT ;  /* 0xffff000005057812 */ /* 0x000fe200078ec0ff */
[C---:B------:R-:W-:Y:S01]  /*f5c0*/  IMAD.U32 R26, R7.reuse, 0x10000, RZ ;  /* 0x00010000071a7824 */ /* 0x040fe200078e00ff */
[----:B------:R-:W-:Y:S01]  /*f5d0*/  LOP3.LUT R7, R7, 0xffff0000, RZ, 0xc0, !PT ;  /* 0xffff000007077812 */ /* 0x000fe200078ec0ff */
[-C--:B0-----:R-:W-:Y:S01]  /*f5e0*/  FMUL.FTZ R32, R35, R4.reuse ;  /* 0x0000000423207220 */ /* 0x081fe20000410000 */
[----:B------:R-:W-:Y:S01]  /*f5f0*/  FMUL.FTZ R34, R33, R4 ;  /* 0x0000000421227220 */ /* 0x000fe20000410000 */
[----:B------:R-:W-:Y:S01]  /*f600*/  FMUL.FTZ R31, R38, R5 ;  /* 0x00000005261f7220 */ /* 0x000fe20000410000 */
[----:B------:R-:W-:-:S02]  /*f610*/  IMAD.U32 R24, R6, 0x10000, RZ ;  /* 0x0001000006187824 */ /* 0x000fc400078e00ff */
[----:B------:R-:W-:Y:S01]  /*f620*/  FFMA.FTZ R4, R33, R29, -R32 ;  /* 0x0000001d21047223 */ /* 0x000fe20000010820 */
[C---:B------:R-:W-:Y:S01]  /*f630*/  FMUL.FTZ R33, R36.reuse, R5 ;  /* 0x0000000524217220 */ /* 0x040fe20000410000 */
[----:B------:R-:W-:Y:S01]  /*f640*/  FFMA.FTZ R29, R35, R29, R34 ;  /* 0x0000001d231d7223 */ /* 0x000fe20000010022 */
[-C--:B------:R-:W-:Y:S01]  /*f650*/  FFMA.FTZ R5, R36, R30.reuse, -R31 ;  /* 0x0000001e24057223 */ /* 0x080fe2000001081f */
[----:B------:R-:W-:Y:S01]  /*f660*/  LOP3.LUT R6, R6, 0xffff0000, RZ, 0xc0, !PT ;  /* 0xffff000006067812 */ /* 0x000fe200078ec0ff */
[----:B------:R-:W-:Y:S01]  /*f670*/  IMAD.U32 R32, R25, 0x10000, RZ ;  /* 0x0001000019207824 */ /* 0x000fe200078e00ff */
[----:B------:R-:W-:Y:S01]  /*f680*/  SHF.L.U32 R36, R27, 0x10, RZ ;  /* 0x000000101b247819 */ /* 0x000fe200000006ff */
[----:B------:R-:W-:Y:S01]  /*f690*/  FFMA.FTZ R30, R38, R30, R33 ;  /* 0x0000001e261e7223 */ /* 0x000fe20000010021 */
[----:B------:R-:W-:Y:S01]  /*f6a0*/  LOP3.LUT R34, R25, 0xffff0000, RZ, 0xc0, !PT ;  /* 0xffff000019227812 */ /* 0x000fe200078ec0ff */
[-C--:B------:R-:W-:Y:S01]  /*f6b0*/  FMUL.FTZ R31, R40, R7.reuse ;  /* 0x00000007281f7220 */ /* 0x080fe20000410000 */
[-C--:B------:R-:W-:Y:S01]  /*f6c0*/  FMUL.FTZ R27, R32, R6.reuse ;  /* 0x00000006201b7220 */ /* 0x080fe20000410000 */
[----:B------:R-:W-:Y:S01]  /*f6d0*/  FMUL.FTZ R25, R36, R6 ;  /* 0x0000000624197220 */ /* 0x000fe20000410000 */
[----:B------:R-:W-:Y:S01]  /*f6e0*/  F2FP.BF16.F32.PACK_AB R4, R29, R4 ;  /* 0x000000041d04723e */ /* 0x000fe200000010ff */
[C---:B------:R-:W-:Y:S01]  /*f6f0*/  FMUL.FTZ R33, R34.reuse, R7 ;  /* 0x0000000722217220 */ /* 0x040fe20000410000 */
[----:B------:R-:W-:Y:S01]  /*f700*/  FFMA.FTZ R7, R34, R26, -R31 ;  /* 0x0000001a22077223 */ /* 0x000fe2000001081f */
[-C--:B------:R-:W-:Y:S01]  /*f710*/  FFMA.FTZ R6, R32, R24.reuse, -R25 ;  /* 0x0000001820067223 */ /* 0x080fe20000010819 */
[----:B------:R-:W-:Y:S01]  /*f720*/  FFMA.FTZ R27, R36, R24, R27 ;  /* 0x00000018241b7223 */ /* 0x000fe2000001001b */
[----:B------:R-:W-:Y:S01]  /*f730*/  FFMA.FTZ R26, R40, R26, R33 ;  /* 0x0000001a281a7223 */ /* 0x000fe20000010021 */
[----:B------:R-:W-:-:S03]  /*f740*/  F2FP.BF16.F32.PACK_AB R5, R30, R5 ;  /* 0x000000051e05723e */ /* 0x000fc600000010ff */
[----:B------:R-:W-:Y:S02]  /*f750*/  F2FP.BF16.F32.PACK_AB R6, R27, R6 ;  /* 0x000000061b06723e */ /* 0x000fe400000010ff */
[----:B------:R-:W-:-:S05]  /*f760*/  F2FP.BF16.F32.PACK_AB R7, R26, R7 ;  /* 0x000000071a07723e */ /* 0x000fca00000010ff */
[----:B------:R1:W-:Y:S02]  /*f770*/  STS.128 [R28+0x3000], R4 ;  /* 0x003000041c007388 */ /* 0x0003e40000000c00 */
.L_x_607:
[----:B------:R-:W-:Y:S05]  /*f780*/  BSYNC B1 ;  /* 0x0000000000017941 */ /* 0x000fea0003800000 */
.L_x_606:
[----:B------:R-:W-:Y:S04]  /*f790*/  BSSY B1, `(.L_x_608) ;  /* 0x0000028000017945 */ /* 0x000fe80003800000 */
[----:B------:R-:W-:Y:S05]  /*f7a0*/  @P1 BRA `(.L_x_609) ;  /* 0x0000000000981947 */ /* 0x000fea0003800000 */
[----:B-1----:R-:W1:Y:S01]  /*f7b0*/  LDS.128 R4, [R28+0x7000] ;  /* 0x007000001c047984 */ /* 0x002e620000000c00 */
[----:B------:R-:W-:Y:S01]  /*f7c0*/  IMAD.U32 R30, R14, 0x10000, RZ ;  /* 0x000100000e1e7824 */ /* 0x000fe200078e00ff */
[C---:B------:R-:W-:Y:S01]  /*f7d0*/  LOP3.LUT R33, R20.reuse, 0xffff0000, RZ, 0xc0, !PT ;  /* 0xffff000014217812 */ /* 0x040fe200078ec0ff */
[----:B0-----:R-:W-:Y:S01]  /*f7e0*/  IMAD.U32 R32, R20, 0x10000, RZ ;  /* 0x0001000014207824 */ /* 0x001fe200078e00ff */
        /* <DEDUP_REMOVED lines=11> */
[----:B------:R-:W-:-:S02]  /*f8a0*/  IMAD.U32 R14, R6, 0x10000, RZ ;  /* 0x00010000060e7824 */ /* 0x000fc400078e00ff */
[-C--:B------:R-:W-:Y:S01]  /*f8b0*/  FFMA.FTZ R4, R30, R24.reuse, -R27 ;  /* 0x000000181e047223 */ /* 0x080fe2000001081b */
[----:B------:R-:W-:Y:S01]  /*f8c0*/  FFMA.FTZ R29, R32, R24, R29 ;  /* 0x00000018201d7223 */ /* 0x000fe2000001001d */
[C---:B------:R-:W-:Y:S01]  /*f8d0*/  FMUL.FTZ R24, R31.reuse, R5 ;  /* 0x000000051f187220 */ /* 0x040fe20000410000 */
[----:B------:R-:W-:Y:S01]  /*f8e0*/  LOP3.LUT R6, R6, 0xffff0000, RZ, 0xc0, !PT ;  /* 0xffff000006067812 */ /* 0x000fe200078ec0ff */
[-C--:B------:R-:W-:Y:S01]  /*f8f0*/  FFMA.FTZ R5, R31, R25.reuse, -R26 ;  /* 0x000000191f057223 */ /* 0x080fe2000001081a */
[----:B------:R-:W-:Y:S01]  /*f900*/  LOP3.LUT R30, R15, 0xffff0000, RZ, 0xc0, !PT ;  /* 0xffff00000f1e7812 */ /* 0x000fe200078ec0ff */
[----:B------:R-:W-:Y:S02]  /*f910*/  IMAD.U32 R32, R21, 0x10000, RZ ;  /* 0x0001000015207824 */ /* 0x000fe400078e00ff */
[----:B------:R-:W-:Y:S01]  /*f920*/  FFMA.FTZ R24, R33, R25, R24 ;  /* 0x0000001921187223 */ /* 0x000fe20000010018 */
[----:B------:R-:W-:Y:S02]  /*f930*/  IMAD.U32 R26, R15, 0x10000, RZ ;  /* 0x000100000f1a7824 */ /* 0x000fe400078e00ff */
[-C--:B------:R-:W-:Y:S01]  /*f940*/  FMUL.FTZ R25, R34, R7.reuse ;  /* 0x0000000722197220 */ /* 0x080fe20000410000 */
[-C--:B------:R-:W-:Y:S01]  /*f950*/  FMUL.FTZ R15, R32, R6.reuse ;  /* 0x00000006200f7220 */ /* 0x080fe20000410000 */
[----:B------:R-:W-:Y:S01]  /*f960*/  FMUL.FTZ R27, R30, R7 ;  /* 0x000000071e1b7220 */ /* 0x000fe20000410000 */
[----:B------:R-:W-:Y:S01]  /*f970*/  FMUL.FTZ R21, R26, R6 ;  /* 0x000000061a157220 */ /* 0x000fe20000410000 */
[----:B------:R-:W-:Y:S01]  /*f980*/  FFMA.FTZ R7, R30, R20, -R25 ;  /* 0x000000141e077223 */ /* 0x000fe20000010819 */
[----:B------:R-:W-:Y:S01]  /*f990*/  FFMA.FTZ R6, R26, R14, -R15 ;  /* 0x0000000e1a067223 */ /* 0x000fe2000001080f */
[----:B------:R-:W-:Y:S01]  /*f9a0*/  FFMA.FTZ R20, R34, R20, R27 ;  /* 0x0000001422147223 */ /* 0x000fe2000001001b */
[----:B------:R-:W-:Y:S01]  /*f9b0*/  FFMA.FTZ R21, R32, R14, R21 ;  /* 0x0000000e20157223 */ /* 0x000fe20000010015 */
[----:B------:R-:W-:-:S02]  /*f9c0*/  F2FP.BF16.F32.PACK_AB R4, R29, R4 ;  /* 0x000000041d04723e */ /* 0x000fc400000010ff */
[----:B------:R-:W-:Y:S02]  /*f9d0*/  F2FP.BF16.F32.PACK_AB R5, R24, R5 ;  /* 0x000000051805723e */ /* 0x000fe400000010ff */
[----:B------:R-:W-:Y:S02]  /*f9e0*/  F2FP.BF16.F32.PACK_AB R6, R21, R6 ;  /* 0x000000061506723e */ /* 0x000fe400000010ff */
[----:B------:R-:W-:-:S05]  /*f9f0*/  F2FP.BF16.F32.PACK_AB R7, R20, R7 ;  /* 0x000000071407723e */ /* 0x000fca00000010ff */
[----:B------:R2:W-:Y:S02]  /*fa00*/  STS.128 [R28+0x7000], R4 ;  /* 0x007000041c007388 */ /* 0x0005e40000000c00 */
.L_x_609:
[----:B------:R-:W-:Y:S05]  /*fa10*/  BSYNC B1 ;  /* 0x0000000000017941 */ /* 0x000fea0003800000 */
.L_x_608:
[----:B------:R-:W-:Y:S04]  /*fa20*/  BSSY B1, `(.L_x_610) ;  /* 0x0000028000017945 */ /* 0x000fe80003800000 */
[----:B------:R-:W-:Y:S05]  /*fa30*/  @P2 BRA `(.L_x_611) ;  /* 0x0000000000982947 */ /* 0x000fea0003800000 */
[----:B-12---:R-:W1:Y:S01]  /*fa40*/  LDS.128 R4, [R28+0xb000] ;  /* 0x00b000001c047984 */ /* 0x006e620000000c00 */
[----:B------:R-:W-:Y:S01]  /*fa50*/  IMAD.U32 R24, R10, 0x10000, RZ ;  /* 0x000100000a187824 */ /* 0x000fe200078e00ff */
[C---:B------:R-:W-:Y:S01]  /*fa60*/  LOP3.LUT R29, R12.reuse, 0xffff0000, RZ, 0xc0, !PT ;  /* 0xffff00000c1d7812 */ /* 0x040fe200078ec0ff */
[----:B------:R-:W-:Y:S01]  /*fa70*/  IMAD.U32 R26, R12, 0x10000, RZ ;  /* 0x000100000c1a7824 */ /* 0x000fe200078e00ff */
        /* <DEDUP_REMOVED lines=34> */
.L_x_611:
[----:B------:R-:W-:Y:S05]  /*fca0*/  BSYNC B1 ;  /* 0x0000000000017941 */ /* 0x000fea0003800000 */
.L_x_610:
[----:B------:R-:W-:Y:S05]  /*fcb0*/  @P3 BRA `(.L_x_605) ;  /* 0x0000003c005c3947 */ /* 0x000fea0003800000 */
[----:B-123--:R-:W1:Y:S01]  /*fcc0*/  LDS.128 R4, [R28+0xf000] ;  /* 0x00f000001c047984 */ /* 0x00ee620000000c00 */
        /* <DEDUP_REMOVED lines=36> */
[----:B------:R4:W-:Y:S01]  /*ff10*/  STS.128 [R28+0xf000], R4 ;  /* 0x00f000041c007388 */ /* 0x0009e20000000c00 */
[----:B------:R-:W-:Y:S05]  /*ff20*/  BRA `(.L_x_605) ;  /* 0x0000003800c07947 */ /* 0x000fea0003800000 */
.L_x_575:
[----:B------:R-:W-:-:S03]  /*ff30*/  UMOV UR4, 0xffffffff ;  /* 0xffffffff00047882 */ /* 0x000fc60000000000 */
[----:B------:R-:W-:Y:S05]  /*ff40*/  BRA.DIV UR4, `(.L_x_612) ;  /* 0x000001c204bc7947 */ /* 0x000fea000b800000 */
[----:B------:R0:W1:Y:S04]  /*ff50*/  SHFL.IDX PT, R0, R24, RZ, 0x181f ;  /* 0x00181fff18007589 */ /* 0x00006800000e0000 */
[----:B------:R-:W2:Y:S04]  /*ff60*/  SHFL.IDX PT, R30, R30, RZ, 0x181f ;  /* 0x00181fff1e1e7589 */ /* 0x000ea800000e0000 */
[----:B------:R0:W3:Y:S04]  /*ff70*/  SHFL.IDX PT, R3, R27, RZ, 0x181f ;  /* 0x00181fff1b037589 */ /* 0x0000e800000e0000 */
[----:B------:R-:W4:Y:S02]  /*ff80*/  SHFL.IDX PT, R32, R32, RZ, 0x181f ;  /* 0x00181fff20207589 */ /* 0x000f2400000e0000 */
.L_x_862:
        /* <DEDUP_REMOVED lines=11> */
[----:B0-----:R-:W-:Y:S02]  /*10040*/  CS2R R24, SRZ ;  /* 0x0000000000187805 */ /* 0x001fe4000001ff00 */
[----:B------:R-:W-:Y:S02]  /*10050*/  CS2R R26, SRZ ;  /* 0x00000000001a7805 */ /* 0x000fe4000001ff00 */
[----:B-----5:R-:W-:-:S04]  /*10060*/  LEA.HI R12, R21, R21, RZ, 0x1 ;  /* 0x00000015150c7211 */ /* 0x020fc800078f08ff */
[----:B------:R-:W-:Y:S02]  /*10070*/  LOP3.LUT R20, R12, 0xfffffffe, RZ, 0xc0, !PT ;  /* 0xfffffffe0c147812 */ /* 0x000fe400078ec0ff */
[----:B------:R-:W-:-:S03]  /*10080*/  CS2R R12, SRZ ;  /* 0x00000000000c7805 */ /* 0x000fc6000001ff00 */
[----:B------:R-:W-:Y:S01]  /*10090*/  IMAD.IADD R35, R21, 0x1, -R20 ;  /* 0x0000000115237824 */ /* 0x000fe200078e0a14 */
[----:B------:R-:W-:Y:S06]  /*100a0*/  @P0 BRA `(.L_x_614) ;  /* 0x0000000000700947 */ /* 0x000fec0003800000 */
[----:B------:R-:W-:Y:S01]  /*100b0*/  ULDC UR4, c[0x0][0x3f4] ;  /* 0x0000fd0000047ab9 */ /* 0x000fe20000000800 */
[----:B------:R-:W-:Y:S02]  /*100c0*/  CS2R R12, SRZ ;  /* 0x00000000000c7805 */ /* 0x000fe4000001ff00 */
[----:B------:R-:W-:Y:S02]  /*100d0*/  ISETP.GE.AND P4, PT, R16, UR4, PT ;  /* 0x0000000410007c0c */ /* 0x000fe4000bf86270 */
[----:B------:R-:W-:Y:S02]  /*100e0*/  CS2R R14, SRZ ;  /* 0x00000000000e7805 */ /* 0x000fe4000001ff00 */
[----:B------:R-:W-:Y:S01]  /*100f0*/  ISETP.GE.AND P5, PT, R214, UR4, PT ;  /* 0x00000004d6007c0c */ /* 0x000fe2000bfa6270 */
[----:B------:R-:W-:-:S08]  /*10100*/  ULDC.64 UR6, c[0x0][0x208] ;  /* 0x0000820000067ab9 */ /* 0x000fd00000000a00 */
[C---:B------:R-:W-:Y:S01]  /*10110*/  @!P4 IMAD.SHL.U32 R21, R16.reuse, 0x2, RZ ;  /* 0x000000021015c824 */ /* 0x040fe200078e00ff */
[----:B------:R-:W-:-:S03]  /*10120*/  @!P4 SHF.L.U64.HI R7, R16, 0x1, R17 ;  /* 0x000000011007c819 */ /* 0x000fc60000010211 */
[C---:B------:R-:W-:Y:S01]  /*10130*/  @!P5 IMAD.SHL.U32 R33, R212.reuse, 0x2, RZ ;  /* 0x00000002d421d824 */ /* 0x040fe200078e00ff */
[----:B------:R-:W-:Y:S02]  /*10140*/  @!P5 SHF.L.U64.HI R6, R212, 0x1, R215 ;  /* 0x00000001d406d819 */ /* 0x000fe400000102d7 */
[-C--:B--2---:R-:W-:Y:S02]  /*10150*/  @!P4 IADD3 R4, P0, R30, R21.reuse, RZ ;  /* 0x000000151e04c210 */ /* 0x084fe40007f1e0ff */
[----:B----4-:R-:W-:Y:S02]  /*10160*/  @!P4 IADD3 R20, P1, R32, R21, RZ ;  /* 0x000000152014c210 */ /* 0x010fe40007f3e0ff */
[-C--:B------:R-:W-:Y:S01]  /*10170*/  @!P5 IADD3 R30, P2, R30, R33.reuse, RZ ;  /* 0x000000211e1ed210 */ /* 0x080fe20007f5e0ff */
[--C-:B-1----:R-:W-:Y:S01]  /*10180*/  @!P4 IMAD.X R5, R0, 0x1, R7.reuse, P0 ;  /* 0x000000010005c824 */ /* 0x102fe200000e0607 */
[----:B------:R-:W-:Y:S01]  /*10190*/  @!P5 IADD3 R32, P3, R32, R33, RZ ;  /* 0x000000212020d210 */ /* 0x000fe20007f7e0ff */
[C---:B---3--:R-:W-:Y:S01]  /*101a0*/  @!P4 IMAD.X R21, R3.reuse, 0x1, R7, P1 ;  /* 0x000000010315c824 */ /* 0x048fe200008e0607 */
[----:B------:R-:W-:Y:S01]  /*101b0*/  CS2R R24, SRZ ;  /* 0x0000000000187805 */ /* 0x000fe2000001ff00 */
[--C-:B------:R-:W-:Y:S01]  /*101c0*/  @!P5 IMAD.X R31, R0, 0x1, R6.reuse, P2 ;  /* 0x00000001001fd824 */ /* 0x100fe200010e0606 */
[----:B------:R0:W5:Y:S01]  /*101d0*/  @!P4 LD.E.128 R12, desc[UR6][R4.64] ;  /* 0x00000006040cc980 */ /* 0x000162000c101d00 */
[----:B------:R-:W-:Y:S01]  /*101e0*/  @!P5 IMAD.X R33, R3, 0x1, R6, P3 ;  /* 0x000000010321d824 */ /* 0x000fe200018e0606 */
[----:B------:R-:W-:-:S02]  /*101f0*/  CS2R R6, SRZ ;  /* 0x0000000000067805 */ /* 0x000fc4000001ff00 */
[----:B------:R-:W-:Y:S02]  /*10200*/  CS2R R26, SRZ ;  /* 0x00000000001a7805 */ /* 0x000fe4000001ff00 */
[----:B------:R-:W-:Y:S02]  /*10210*/  CS2R R8, SRZ ;  /* 0x0000000000087805 */ /* 0x000fe4000001ff00 */
[----:B------:R-:W-:Y:S02]  /*10220*/  CS2R R10, SRZ ;  /* 0x00000000000a7805 */ /* 0x000fe4000001ff00 */
[----:B------:R1:W5:Y:S01]  /*10230*/  @!P5 LD.E.128 R24, desc[UR6][R30.64] ;  /* 0x000000061e18d980 */ /* 0x000362000c101d00 */
[----:B0-----:R-:W-:-:S03]  /*10240*/  CS2R R4, SRZ ;  /* 0x0000000000047805 */ /* 0x001fc6000001ff00 */
[----:B------:R1:W5:Y:S04]  /*10250*/  @!P5 LD.E.128 R8, desc[UR6][R32.64] ;  /* 0x000000062008d980 */ /* 0x000368000c101d00 */
[----:B------:R1:W5:Y:S02]  /*10260*/  @!P4 LD.E.128 R4, desc[UR6][R20.64] ;  /* 0x000000061404c980 */ /* 0x000364000c101d00 */
.L_x_614:
[----:B------:R-:W-:Y:S05]  /*10270*/  BSYNC B1 ;  /* 0x0000000000017941 */ /* 0x000fea0003800000 */
.L_x_613:
[----:B-1----:R-:W-:Y:S01]  /*10280*/  SHF.L.U32 R20, R35, 0x1f, RZ ;  /* 0x0000001f23147819 */ /* 0x002fe200000006ff */
[----:B-----5:R-:W-:Y:S01]  /*10290*/  IMAD.MOV.U32 R0, RZ, RZ, R12 ;  /* 0x000000ffff007224 */ /* 0x020fe200078e000c */
[--C-:B------:R-:W-:Y:S01]  /*102a0*/  SHF.R.U64 R49, R12, 0x10, R13.reuse ;  /* 0x000000100c317819 */ /* 0x100fe2000000120d */
[--C-:B---3--:R-:W-:Y:S01]  /*102b0*/  IMAD.MOV.U32 R3, RZ, RZ, R13.reuse ;  /* 0x000000ffff037224 */ /* 0x108fe200078e000d */
[----:B------:R-:W0:Y:S01]  /*102c0*/  SYNCS.PHASECHK.TRANS64.TRYWAIT P0, [R23+URZ+0x38800], R20 ;  /* 0x03880014170075a7 */ /* 0x000e22000800017f */
[----:B------:R-:W-:Y:S01]  /*102d0*/  SHF.R.U32.HI R50, RZ, 0x10, R13 ;  /* 0x00000010ff327819 */ /* 0x000fe2000001160d */
[----:B------:R-:W-:Y:S01]  /*102e0*/  IMAD.MOV.U32 R12, RZ, RZ, R14 ;  /* 0x000000ffff0c7224 */ /* 0x000fe200078e000e */
[--C-:B------:R-:W-:Y:S01]  /*102f0*/  SHF.R.U64 R47, R14, 0x10, R15.reuse ;  /* 0x000000100e2f7819 */ /* 0x100fe2000000120f */
[--C-:B------:R-:W-:Y:S01]  /*10300*/  IMAD.MOV.U32 R13, RZ, RZ, R15.reuse ;  /* 0x000000ffff0d7224 */ /* 0x100fe200078e000f */
        /* <DEDUP_REMOVED lines=9> */
[----:B--2---:R-:W-:Y:S01]  /*103a0*/  IMAD.MOV.U32 R30, RZ, RZ, R4 ;  /* 0x000000ffff1e7224 */ /* 0x004fe200078e0004 */
[--C-:B------:R-:W-:Y:S01]  /*103b0*/  SHF.R.U64 R41, R4, 0x10, R5.reuse ;  /* 0x0000001004297819 */ /* 0x100fe20000001205 */
[--C-:B------:R-:W-:Y:S01]  /*103c0*/  IMAD.MOV.U32 R31, RZ, RZ, R5.reuse ;  /* 0x000000ffff1f7224 */ /* 0x100fe200078e0005 */
[----:B------:R-:W-:Y:S01]  /*103d0*/  SHF.R.U32.HI R42, RZ, 0x10, R5 ;  /* 0x00000010ff2a7819 */ /* 0x000fe20000011605 */
[----:B----4-:R-:W-:Y:S01]  /*103e0*/  IMAD.MOV.U32 R32, RZ, RZ, R6 ;  /* 0x000000ffff207224 */ /* 0x010fe200078e0006 */
[--C-:B------:R-:W-:Y:S01]  /*103f0*/  SHF.R.U64 R39, R6, 0x10, R7.reuse ;  /* 0x0000001006277819 */ /* 0x100fe20000001207 */
[--C-:B------:R-:W-:Y:S01]  /*10400*/  IMAD.MOV.U32 R33, RZ, RZ, R7.reuse ;  /* 0x000000ffff217224 */ /* 0x100fe200078e0007 */
[----:B------:R-:W-:Y:S01]  /*10410*/  SHF.R.U32.HI R40, RZ, 0x10, R7 ;  /* 0x00000010ff287819 */ /* 0x000fe20000011607 */
[----:B------:R-:W-:Y:S01]  /*10420*/  BSSY B1, `(.L_x_615) ;  /* 0x0000018000017945 */ /* 0x000fe20003800000 */
[----:B------:R-:W-:Y:S01]  /*10430*/  VIMNMX R34, R34, 0x80, PT ;  /* 0x0000008022227848 */ /* 0x000fe20003fe0100 */
[----:B------:R-:W-:Y:S01]  /*10440*/  IMAD.MOV.U32 R14, RZ, RZ, R8 ;  /* 0x000000ffff0e7224 */ /* 0x000fe200078e0008 */
[--C-:B------:R-:W-:Y:S01]  /*10450*/  SHF.R.U64 R7, R8, 0x10, R9.reuse ;  /* 0x0000001008077819 */ /* 0x100fe20000001209 */
[----:B------:R-:W-:Y:S01]  /*10460*/  IMAD.MOV.U32 R15, RZ, RZ, R9 ;  /* 0x000000ffff0f7224 */ /* 0x000fe200078e0009 */
[----:B------:R-:W-:Y:S01]  /*10470*/  PRMT R24, R0, 0x5410, R49 ;  /* 0x0000541000187816 */ /* 0x000fe20000000031 */
[----:B------:R-:W-:Y:S01]  /*10480*/  IMAD.MOV.U32 R4, RZ, RZ, R10 ;  /* 0x000000ffff047224 */ /* 0x000fe200078e000a */
[----:B------:R-:W-:Y:S01]  /*10490*/  PRMT R25, R3, 0x5410, R50 ;  /* 0x0000541003197816 */ /* 0x000fe20000000032 */
[----:B------:R-:W-:Y:S01]  /*104a0*/  IMAD.MOV.U32 R21, RZ, RZ, R11 ;  /* 0x000000ffff157224 */ /* 0x000fe200078e000b */
[----:B------:R-:W-:-:S02]  /*104b0*/  PRMT R26, R12, 0x5410, R47 ;  /* 0x000054100c1a7816 */ /* 0x000fc4000000002f */
[----:B------:R-:W-:Y:S02]  /*104c0*/  PRMT R27, R13, 0x5410, R48 ;  /* 0x000054100d1b7816 */ /* 0x000fe40000000030 */
[----:B------:R-:W-:Y:S02]  /*104d0*/  SHF.R.U32.HI R8, RZ, 0x10, R9 ;  /* 0x00000010ff087819 */ /* 0x000fe40000011609 */
[--C-:B------:R-:W-:Y:S02]  /*104e0*/  SHF.R.U64 R5, R10, 0x10, R11.reuse ;  /* 0x000000100a057819 */ /* 0x100fe4000000120b */
[----:B------:R-:W-:Y:S02]  /*104f0*/  SHF.R.U32.HI R6, RZ, 0x10, R11 ;  /* 0x00000010ff067819 */ /* 0x000fe4000001160b */
        /* <DEDUP_REMOVED lines=10> */
.L_x_863:
[----:B------:R-:W-:Y:S05]  /*105a0*/  BSYNC B1 ;  /* 0x0000000000017941 */ /* 0x000fea0003800000 */
.L_x_615:
[----:B------:R-:W-:Y:S01]  /*105b0*/  BSSY B1, `(.L_x_617) ;  /* 0x00000d1000017945 */ /* 0x000fe20003800000 */
[----:B------:R-:W-:Y:S02]  /*105c0*/  PRMT R14, R14, 0x5410, R7 ;  /* 0x000054100e0e7816 */ /* 0x000fe40000000007 */
[----:B------:R-:W-:Y:S02]  /*105d0*/  PRMT R15, R15, 0x5410, R8 ;  /* 0x000054100f0f7816 */ /* 0x000fe40000000008 */
[----:B0-----:R-:W-:Y:S02]  /*105e0*/  PRMT R20, R4, 0x5410, R5 ;  /* 0x0000541004147816 */ /* 0x001fe40000000005 */
[----:B------:R-:W-:Y:S01]  /*105f0*/  PRMT R21, R21, 0x5410, R6 ;  /* 0x0000541015157816 */ /* 0x000fe20000000006 */
[----:B------:R-:W-:Y:S06]  /*10600*/  @P1 BRA `(.L_x_618) ;  /* 0x0000000c002c1947 */ /* 0x000fec0003800000 */
[----:B------:R0:W5:Y:S01]  /*10610*/  LDL R60, [R1+0x6c] ;  /* 0x00006c00013c7983 */ /* 0x0001620000100800 */
[----:B------:R-:W1:Y:S03]  /*10620*/  LDC R35, c[0x0][0x3f4] ;  /* 0x0000fd00ff237b82 */ /* 0x000e660000000800 */
[----:B------:R0:W5:Y:S01]  /*10630*/  LDL R54, [R1+0x5c] ;  /* 0x00005c0001367983 */ /* 0x0001620000100800 */
[C---:B------:R-:W-:Y:S01]  /*10640*/  IMAD.SHL.U32 R56, R224.reuse, 0x40, RZ ;  /* 0x00000040e0387824 */ /* 0x040fe200078e00ff */
[----:B------:R-:W-:Y:S01]  /*10650*/  SHF.L.U32 R58, R224, 0x6, RZ ;  /* 0x00000006e03a7819 */ /* 0x000fe200000006ff */
[----:B------:R-:W-:Y:S03]  /*10660*/  BSSY B2, `(.L_x_619) ;  /* 0x0000063000027945 */ /* 0x000fe60003800000 */
[----:B------:R-:W-:-:S02]  /*10670*/  LOP3.LUT R56, R56, 0x1c0, RZ, 0xc0, !PT ;  /* 0x000001c038387812 */ /* 0x000fc400078ec0ff */
[----:B------:R-:W-:Y:S02]  /*10680*/  LOP3.LUT R58, R58, 0x1c0, RZ, 0xc0, !PT ;  /* 0x000001c03a3a7812 */ /* 0x000fe400078ec0ff */
[----:B------:R-:W-:Y:S02]  /*10690*/  SHF.R.U32.HI R56, RZ, 0x3, R56 ;  /* 0x00000003ff387819 */ /* 0x000fe40000011638 */
[-C--:B-1----:R-:W-:Y:S02]  /*106a0*/  ISETP.GE.AND P0, PT, R16, R35.reuse, PT ;  /* 0x000000231000720c */ /* 0x082fe40003f06270 */
[----:B------:R-:W-:-:S11]  /*106b0*/  ISETP.GE.AND P1, PT, R214, R35, PT ;  /* 0x00000023d600720c */ /* 0x000fd60003f26270 */
[----:B0-----:R-:W-:Y:S05]  /*106c0*/  @P0 BRA `(.L_x_620) ;  /* 0x0000000400700947 */ /* 0x001fea0003800000 */
[----:B------:R-:W2:Y:S01]  /*106d0*/  LDL R9, [R1+0x68] ;  /* 0x0000680001097983 */ /* 0x000ea20000100800 */
[----:B------:R-:W-:Y:S01]  /*106e0*/  LEA.HI R4, R29, R28, RZ, 0x3 ;  /* 0x0000001c1d047211 */ /* 0x000fe200078f18ff */
[----:B------:R-:W-:Y:S01]  /*106f0*/  IMAD.U32 R49, R30, 0x10000, RZ ;  /* 0x000100001e317824 */ /* 0x000fe200078e00ff */
[----:B-----5:R-:W-:Y:S01]  /*10700*/  R2UR UR4, R60 ;  /* 0x000000003c0472ca */ /* 0x020fe200000e0000 */
[----:B------:R-:W-:Y:S01]  /*10710*/  IMAD.U32 R47, R24, 0x10000, RZ ;  /* 0x00010000182f7824 */ /* 0x000fe200078e00ff */
[----:B------:R-:W-:Y:S02]  /*10720*/  LOP3.LUT R5, R4, 0xfffffff8, RZ, 0xc0, !PT ;  /* 0xfffffff804057812 */ /* 0x000fe400078ec0ff */
[----:B------:R-:W-:-:S03]  /*10730*/  LOP3.LUT R51, R30, 0xffff0000, RZ, 0xc0, !PT ;  /* 0xffff00001e337812 */ /* 0x000fc600078ec0ff */
[----:B------:R-:W-:-:S05]  /*10740*/  IMAD.IADD R4, R28, 0x1, -R5 ;  /* 0x000000011c047824 */ /* 0x000fca00078e0a05 */
[----:B------:R-:W-:-:S04]  /*10750*/  LEA.HI R4, R35, R4, RZ, 0x1d ;  /* 0x0000000423047211 */ /* 0x000fc800078fe8ff */
[----:B------:R-:W-:Y:S01]  /*10760*/  SHF.R.S32.HI R7, RZ, 0x1f, R4 ;  /* 0x0000001fff077819 */ /* 0x000fe20000011404 */
[----:B------:R-:W-:-:S03]  /*10770*/  IMAD.SHL.U32 R5, R4, 0x8, RZ ;  /* 0x0000000804057824 */ /* 0x000fc600078e00ff */
[----:B------:R-:W-:Y:S02]  /*10780*/  LEA.HI R7, R7, R4, RZ, 0x3 ;  /* 0x0000000407077211 */ /* 0x000fe400078f18ff */
[----:B------:R-:W-:-:S03]  /*10790*/  LOP3.LUT R5, R58, 0x38, R5, 0xf8, !PT ;  /* 0x000000383a057812 */ /* 0x000fc600078ef805 */
[----:B------:R-:W-:Y:S01]  /*107a0*/  IMAD.SHL.U32 R7, R7, 0x400, RZ ;  /* 0x0000040007077824 */ /* 0x000fe200078e00ff */
[----:B------:R-:W-:-:S04]  /*107b0*/  LOP3.LUT R4, R5, R56, RZ, 0x3c, !PT ;  /* 0x0000003805047212 */ /* 0x000fc800078e3cff */
[----:B------:R-:W-:-:S04]  /*107c0*/  LOP3.LUT R7, R7, 0x7fffe000, RZ, 0xc0, !PT ;  /* 0x7fffe00007077812 */ /* 0x000fc800078ec0ff */
[----:B------:R-:W-:-:S05]  /*107d0*/  IADD3 R8, R4, R7, R54 ;  /* 0x0000000704087210 */ /* 0x000fca0007ffe036 */
[----:B------:R-:W-:Y:S01]  /*107e0*/  IMAD R37, R8, 0x2, R23 ;  /* 0x0000000208257824 */ /* 0x000fe200078e0217 */
[----:B--2---:R-:W-:-:S04]  /*107f0*/  LEA R36, R9, UR4, 0x1 ;  /* 0x0000000409247c11 */ /* 0x004fc8000f8e08ff */
[----:B------:R-:W0:Y:S04]  /*10800*/  LDS.128 R8, [R37+0x14400] ;  /* 0x0144000025087984 */ /* 0x000e280000000c00 */
[----:B------:R-:W1:Y:S01]  /*10810*/  LDS.128 R4, [R36] ;  /* 0x0000000024047984 */ /* 0x000e620000000c00 */
[C---:B0-----:R-:W-:Y:S01]  /*10820*/  IMAD.U32 R42, R8.reuse, 0x10000, RZ ;  /* 0x00010000082a7824 */ /* 0x041fe200078e00ff */
[----:B------:R-:W-:Y:S01]  /*10830*/  LOP3.LUT R8, R8, 0xffff0000, RZ, 0xc0, !PT ;  /* 0xffff000008087812 */ /* 0x000fe200078ec0ff */
[C---:B------:R-:W-:Y:S01]  /*10840*/  IMAD.U32 R43, R9.reuse, 0x10000, RZ ;  /* 0x00010000092b7824 */ /* 0x040fe200078e00ff */
[----:B------:R-:W-:Y:S01]  /*10850*/  LOP3.LUT R9, R9, 0xffff0000, RZ, 0xc0, !PT ;  /* 0xffff000009097812 */ /* 0x000fe200078ec0ff */
[----:B-1----:R-:W-:Y:S02]  /*10860*/  IMAD.U32 R38, R4, 0x10000, RZ ;  /* 0x0001000004267824 */ /* 0x002fe400078e00ff */
[C---:B------:R-:W-:Y:S01]  /*10870*/  FMUL.FTZ R53, R42.reuse, R49 ;  /* 0x000000312a357220 */ /* 0x040fe20000410000 */
[----:B------:R-:W-:Y:S01]  /*10880*/  FMUL.FTZ R55, R42, R47 ;  /* 0x0000002f2a377220 */ /* 0x000fe20000410000 */
[----:B------:R-:W-:Y:S01]  /*10890*/  LOP3.LUT R4, R4, 0xffff0000, RZ, 0xc0, !PT ;  /* 0xffff000004047812 */ /* 0x000fe200078ec0ff */
[----:B------:R-:W-:Y:S01]  /*108a0*/  FMUL.FTZ R57, R8, R51 ;  /* 0x0000003308397220 */ /* 0x000fe20000410000 */
[----:B------:R-:W-:Y:S01]  /*108b0*/  FFMA.FTZ R53, R38, R47, -R53 ;  /* 0x0000002f26357223 */ /* 0x000fe20000010835 */
[----:B------:R-:W-:Y:S01]  /*108c0*/  LOP3.LUT R47, R24, 0xffff0000, RZ, 0xc0, !PT ;  /* 0xffff0000182f7812 */ /* 0x000fe200078ec0ff */
[----:B------:R-:W-:Y:S01]  /*108d0*/  FFMA.FTZ R55, R38, R49, R55 ;  /* 0x0000003126377223 */ /* 0x000fe20000010037 */
[----:B------:R-:W-:-:S02]  /*108e0*/  IMAD.U32 R42, R31, 0x10000, RZ ;  /* 0x000100001f2a7824 */ /* 0x000fc400078e00ff */
[----:B------:R-:W-:Y:S02]  /*108f0*/  IMAD.U32 R38, R25, 0x10000, RZ ;  /* 0x0001000019267824 */ /* 0x000fe400078e00ff */
[-C--:B------:R-:W-:Y:S01]  /*10900*/  FMUL.FTZ R49, R8, R47.reuse ;  /* 0x0000002f08317220 */ /* 0x080fe20000410000 */
[----:B------:R-:W-:Y:S01]  /*10910*/  FFMA.FTZ R46, R4, R47, -R57 ;  /* 0x0000002f042e7223 */ /* 0x000fe20000010839 */
[----:B------:R-:W-:Y:S02]  /*10920*/  IMAD.U32 R39, R5, 0x10000, RZ ;  /* 0x0001000005277824 */ /* 0x000fe400078e00ff */
[C---:B------:R-:W-:Y:S01]  /*10930*/  FMUL.FTZ R8, R43.reuse, R42 ;  /* 0x0000002a2b087220 */ /* 0x040fe20000410000 */
[----:B------:R-:W-:Y:S02]  /*10940*/  IMAD.U32 R44, R10, 0x10000, RZ ;  /* 0x000100000a2c7824 */ /* 0x000fe400078e00ff */
[----:B------:R-:W-:Y:S01]  /*10950*/  FMUL.FTZ R57, R43, R38 ;  /* 0x000000262b397220 */ /* 0x000fe20000410000 */
[----:B------:R-:W-:-:S02]  /*10960*/  IMAD.U32 R47, R32, 0x10000, RZ ;  /* 0x00010000202f7824 */ /* 0x000fc400078e00ff */
[----:B------:R-:W-:Y:S01]  /*10970*/  FFMA.FTZ R48, R4, R51, R49 ;  /* 0x0000003304307223 */ /* 0x000fe20000010031 */
[----:B------:R-:W-:Y:S01]  /*10980*/  IMAD.U32 R40, R6, 0x10000, RZ ;  /* 0x0001000006287824 */ /* 0x000fe200078e00ff */
[----:B------:R-:W-:Y:S01]  /*10990*/  LOP3.LUT R10, R10, 0xffff0000, RZ, 0xc0, !PT ;  /* 0xffff00000a0a7812 */ /* 0x000fe200078ec0ff */
[C---:B------:R-:W-:Y:S01]  /*109a0*/  FFMA.FTZ R50, R39.reuse, R38, -R8 ;  /* 0x0000002627327223 */ /* 0x040fe20000010808 */
[----:B------:R-:W-:Y:S02]  /*109b0*/  IMAD.U32 R43, R26, 0x10000, RZ ;  /* 0x000100001a2b7824 */ /* 0x000fe400078e00ff */
[----:B------:R-:W-:Y:S01]  /*109c0*/  FFMA.FTZ R57, R39, R42, R57 ;  /* 0x0000002a27397223 */ /* 0x000fe20000010039 */
[----:B------:R-:W-:Y:S01]  /*109d0*/  FMUL.FTZ R51, R44, R47 ;  /* 0x0000002f2c337220 */ /* 0x000fe20000410000 */
[----:B------:R-:W-:Y:S01]  /*109e0*/  LOP3.LUT R49, R32, 0xffff0000, RZ, 0xc0, !PT ;  /* 0xffff000020317812 */ /* 0x000fe200078ec0ff */
[----:B------:R-:W-:Y:S01]  /*109f0*/  IMAD.U32 R45, R11, 0x10000, RZ ;  /* 0x000100000b2d7824 */ /* 0x000fe200078e00ff */
[----:B------:R-:W-:Y:S01]  /*10a00*/  LOP3.LUT R39, R26, 0xffff0000, RZ, 0xc0, !PT ;  /* 0xffff00001a277812 */ /* 0x000fe200078ec0ff */
[----:B------:R-:W-:Y:S01]  /*10a10*/  IMAD.U32 R38, R33, 0x10000, RZ ;  /* 0x0001000021267824 */ /* 0x000fe200078e00ff */
[----:B------:R-:W-:Y:S01]  /*10a20*/  LOP3.LUT R6, R6, 0xffff0000, RZ, 0xc0, !PT ;  /* 0xffff000006067812 */ /* 0x000fe200078ec0ff */
[-C--:B------:R-:W-:Y:S01]  /*10a30*/  FMUL.FTZ R59, R44, R43.reuse ;  /* 0x0000002b2c3b7220 */ /* 0x080fe20000410000 */
[----:B------:R-:W-:Y:S01]  /*10a40*/  FFMA.FTZ R51, R40, R43, -R51 ;  /* 0x0000002b28337223 */ /* 0x000fe20000010833 */
[----:B------:R-:W-:Y:S01]  /*10a50*/  FMUL.FTZ R43, R10, R49 ;  /* 0x000000310a2b7220 */ /* 0x000fe20000410000 */
[----:B------:R-:W-:-:S02]  /*10a60*/  IMAD.U32 R41, R7, 0x10000, RZ ;  /* 0x0001000007297824 */ /* 0x000fc400078e00ff */
[----:B------:R-:W-:Y:S01]  /*10a70*/  FMUL.FTZ R10, R10, R39 ;  /* 0x000000270a0a7220 */ /* 0x000fe20000410000 */
[----:B------:R-:W-:Y:S02]  /*10a80*/  IMAD.U32 R4, R27, 0x10000, RZ ;  /* 0x000100001b047824 */ /* 0x000fe400078e00ff */
[----:B------:R-:W-:Y:S01]  /*10a90*/  FMUL.FTZ R8, R45, R38 ;  /* 0x000000262d087220 */ /* 0x000fe20000410000 */
[----:B------:R-:W-:Y:S01]  /*10aa0*/  FFMA.FTZ R59, R40, R47, R59 ;  /* 0x0000002f283b7223 */ /* 0x000fe2000001003b */
[C---:B------:R-:W-:Y:S01]  /*10ab0*/  FFMA.FTZ R40, R6.reuse, R39, -R43 ;  /* 0x0000002706287223 */ /* 0x040fe2000001082b */
[----:B------:R-:W-:Y:S01]  /*10ac0*/  FFMA.FTZ R42, R6, R49, R10 ;  /* 0x00000031062a7223 */ /* 0x000fe2000001000a */
[-C--:B------:R-:W-:Y:S01]  /*10ad0*/  FFMA.FTZ R43, R41, R4.reuse, -R8 ;  /* 0x00000004292b7223 */ /* 0x080fe20000010808 */
[----:B------:R-:W-:Y:S01]  /*10ae0*/  LOP3.LUT R11, R11, 0xffff0000, RZ, 0xc0, !PT ;  /* 0xffff00000b0b7812 */ /* 0x000fe200078ec0ff */
[----:B------:R-:W-:Y:S01]  /*10af0*/  FMUL.FTZ R44, R45, R4 ;  /* 0x000000042d2c7220 */ /* 0x000fe20000410000 */
[----:B------:R-:W-:-:S02]  /*10b00*/  LOP3.LUT R8, R31, 0xffff0000, RZ, 0xc0, !PT ;  /* 0xffff00001f087812 */ /* 0x000fc400078ec0ff */
[----:B------:R-:W-:Y:S01]  /*10b10*/  LOP3.LUT R10, R33, 0xffff0000, RZ, 0xc0, !PT ;  /* 0xffff0000210a7812 */ /* 0x000fe200078ec0ff */
[----:B------:R-:W-:Y:S01]  /*10b20*/  FFMA.FTZ R44, R41, R38, R44 ;  /* 0x00000026292c7223 */ /* 0x000fe2000001002c */
[----:B------:R-:W-:Y:S01]  /*10b30*/  LOP3.LUT R4, R25, 0xffff0000, RZ, 0xc0, !PT ;  /* 0xffff000019047812 */ /* 0x000fe200078ec0ff */
[----:B------:R-:W-:Y:S01]  /*10b40*/  FMUL.FTZ R38, R9, R8 ;  /* 0x0000000809267220 */ /* 0x000fe20000410000 */
[----:B------:R-:W-:Y:S01]  /*10b50*/  LOP3.LUT R6, R27, 0xffff0000, RZ, 0xc0, !PT ;  /* 0xffff00001b067812 */ /* 0x000fe200078ec0ff */
[----:B------:R-:W-:Y:S01]  /*10b60*/  FMUL.FTZ R52, R11, R10 ;  /* 0x0000000a0b347220 */ /* 0x000fe20000410000 */
[----:B------:R-:W-:Y:S01]  /*10b70*/  LOP3.LUT R5, R5, 0xffff0000, RZ, 0xc0, !PT ;  /* 0xffff000005057812 */ /* 0x000fe200078ec0ff */
[----:B------:R-:W-:Y:S01]  /*10b80*/  FMUL.FTZ R39, R9, R4 ;  /* 0x0000000409277220 */ /* 0x000fe20000410000 */
[----:B------:R-:W-:Y:S01]  /*10b90*/  LOP3.LUT R7, R7, 0xffff0000, RZ, 0xc0, !PT ;  /* 0xffff000007077812 */ /* 0x000fe200078ec0ff */
[----:B------:R-:W-:Y:S02]  /*10ba0*/  FMUL.FTZ R11, R11, R6 ;  /* 0x000000060b0b7220 */ /* 0x000fe40000410000 */
[C---:B------:R-:W-:Y:S01]  /*10bb0*/  FFMA.FTZ R9, R5.reuse, R4, -R38 ;  /* 0x0000000405097223 */ /* 0x040fe20000010826 */
[----:B------:R-:W-:Y:S01]  /*10bc0*/  FFMA.FTZ R38, R5, R8, R39 ;  /* 0x0000000805267223 */ /* 0x000fe20000010027 */
[C---:B------:R-:W-:Y:S01]  /*10bd0*/  FFMA.FTZ R52, R7.reuse, R6, -R52 ;  /* 0x0000000607347223 */ /* 0x040fe20000010834 */
[----:B------:R-:W-:Y:S01]  /*10be0*/  FFMA.FTZ R11, R7, R10, R11 ;  /* 0x0000000a070b7223 */ /* 0x000fe2000001000b */
[----:B------:R-:W-:-:S02]  /*10bf0*/  F2FP.BF16.F32.PACK_AB R6, R40, R51 ;  /* 0x000000332806723e */ /* 0x000fc400000010ff */
[----:B------:R-:W-:Y:S02]  /*10c00*/  F2FP.BF16.F32.PACK_AB R4, R46, R53 ;  /* 0x000000352e04723e */ /* 0x000fe400000010ff */
[----:B------:R-:W-:Y:S02]  /*10c10*/  F2FP.BF16.F32.PACK_AB R5, R9, R50 ;  /* 0x000000320905723e */ /* 0x000fe400000010ff */
[----:B------:R-:W-:Y:S02]  /*10c20*/  F2FP.BF16.F32.PACK_AB R7, R52, R43 ;  /* 0x0000002b3407723e */ /* 0x000fe400000010ff */
[----:B------:R-:W-:Y:S02]  /*10c30*/  F2FP.BF16.F32.PACK_AB R10, R42, R59 ;  /* 0x0000003b2a0a723e */ /* 0x000fe400000010ff */
[----:B------:R-:W-:Y:S01]  /*10c40*/  F2FP.BF16.F32.PACK_AB R8, R48, R55 ;  /* 0x000000373008723e */ /* 0x000fe200000010ff */
[----:B------:R0:W-:Y:S01]  /*10c50*/  STS.128 [R36], R4 ;  /* 0x0000000424007388 */ /* 0x0001e20000000c00 */
[----:B------:R-:W-:-:S02]  /*10c60*/  F2FP.BF16.F32.PACK_AB R9, R38, R57 ;  /* 0x000000392609723e */ /* 0x000fc400000010ff */
[----:B------:R-:W-:-:S05]  /*10c70*/  F2FP.BF16.F32.PACK_AB R11, R11, R44 ;  /* 0x0000002c0b0b723e */ /* 0x000fca00000010ff */
[----:B------:R0:W-:Y:S02]  /*10c80*/  STS.128 [R37+0x14400], R8 ;  /* 0x0144000825007388 */ /* 0x0001e40000000c00 */
.L_x_620:
[----:B------:R-:W-:Y:S05]  /*10c90*/  BSYNC B2 ;  /* 0x0000000000027941 */ /* 0x000fea0003800000 */
.L_x_619:
[----:B------:R-:W-:Y:S05]  /*10ca0*/  @P1 BRA `(.L_x_618) ;  /* 0x0000000400841947 */ /* 0x000fea0003800000 */
[----:B0-----:R-:W-:Y:S01]  /*10cb0*/  SHF.R.S32.HI R5, RZ, 0x1f, R214 ;  /* 0x0000001fff057819 */ /* 0x001fe200000114d6 */
[----:B------:R-:W-:Y:S01]  /*10cc0*/  IMAD.U32 R48, R14, 0x10000, RZ ;  /* 0x000100000e307824 */ /* 0x000fe200078e00ff */
[----:B-----5:R-:W-:Y:S01]  /*10cd0*/  R2UR UR4, R60 ;  /* 0x000000003c0472ca */ /* 0x020fe200000e0000 */
[----:B------:R-:W-:Y:S01]  /*10ce0*/  IMAD.U32 R46, R0, 0x10000, RZ ;  /* 0x00010000002e7824 */ /* 0x000fe200078e00ff */
[CC--:B------:R-:W-:Y:S02]  /*10cf0*/  LEA.HI R4, R5.reuse, R214.reuse, RZ, 0x3 ;  /* 0x000000d605047211 */ /* 0x0c0fe400078f18ff */
[----:B------:R-:W-:Y:S02]  /*10d00*/  LEA.HI R5, R5, R214, RZ, 0x6 ;  /* 0x000000d605057211 */ /* 0x000fe400078f30ff */
[--C-:B------:R-:W-:Y:S02]  /*10d10*/  SHF.R.S32.HI R6, RZ, 0x3, R4.reuse ;  /* 0x00000003ff067819 */ /* 0x100fe40000011404 */
[----:B------:R-:W-:Y:S01]  /*10d20*/  LOP3.LUT R4, R58, 0x38, R4, 0xf8, !PT ;  /* 0x000000383a047812 */ /* 0x000fe200078ef804 */
[----:B------:R-:W-:Y:S01]  /*10d30*/  IMAD.SHL.U32 R5, R5, 0x80, RZ ;  /* 0x0000008005057824 */ /* 0x000fe200078e00ff */
[----:B------:R-:W-:-:S02]  /*10d40*/  LEA.HI R35, R35, R6, RZ, 0x1d ;  /* 0x0000000623237211 */ /* 0x000fc400078fe8ff */
[----:B------:R-:W-:Y:S02]  /*10d50*/  LOP3.LUT R8, R4, R56, RZ, 0x3c, !PT ;  /* 0x0000003804087212 */ /* 0x000fe400078e3cff */
[----:B------:R-:W-:Y:S01]  /*10d60*/  SHF.R.S32.HI R6, RZ, 0x1f, R35 ;  /* 0x0000001fff067819 */ /* 0x000fe20000011423 */
[----:B------:R-:W-:Y:S01]  /*10d70*/  IMAD.SHL.U32 R4, R35, 0x8, RZ ;  /* 0x0000000823047824 */ /* 0x000fe200078e00ff */
[----:B------:R-:W-:Y:S02]  /*10d80*/  LOP3.LUT R5, R5, 0xffffe000, RZ, 0xc0, !PT ;  /* 0xffffe00005057812 */ /* 0x000fe400078ec0ff */
[----:B------:R-:W-:Y:S02]  /*10d90*/  LEA.HI R6, R6, R35, RZ, 0x3 ;  /* 0x0000002306067211 */ /* 0x000fe400078f18ff */
[----:B------:R-:W-:Y:S02]  /*10da0*/  IADD3 R5, R8, R5, R54 ;  /* 0x0000000508057210 */ /* 0x000fe40007ffe036 */
[----:B------:R-:W-:Y:S01]  /*10db0*/  LOP3.LUT R4, R58, 0x38, R4, 0xf8, !PT ;  /* 0x000000383a047812 */ /* 0x000fe200078ef804 */
[----:B------:R-:W-:Y:S01]  /*10dc0*/  IMAD.SHL.U32 R6, R6, 0x400, RZ ;  /* 0x0000040006067824 */ /* 0x000fe200078e00ff */
[----:B------:R-:W-:-:S02]  /*10dd0*/  LEA R35, R5, UR4, 0x1 ;  /* 0x0000000405237c11 */ /* 0x000fc4000f8e08ff */
[----:B------:R-:W-:Y:S02]  /*10de0*/  LOP3.LUT R5, R4, R56, RZ, 0x3c, !PT ;  /* 0x0000003804057212 */ /* 0x000fe400078e3cff */
[----:B------:R-:W-:Y:S02]  /*10df0*/  LOP3.LUT R6, R6, 0x7fffe000, RZ, 0xc0, !PT ;  /* 0x7fffe00006067812 */ /* 0x000fe400078ec0ff */
[----:B------:R-:W-:Y:S02]  /*10e00*/  LOP3.LUT R45, R14, 0xffff0000, RZ, 0xc0, !PT ;  /* 0xffff00000e2d7812 */ /* 0x000fe400078ec0ff */
[----:B------:R-:W-:Y:S02]  /*10e10*/  IADD3 R36, R5, R6, R54 ;  /* 0x0000000605247210 */ /* 0x000fe40007ffe036 */
[----:B------:R-:W0:Y:S03]  /*10e20*/  LDS.128 R4, [R35] ;  /* 0x0000000023047984 */ /* 0x000e260000000c00 */
[----:B------:R-:W-:-:S05]  /*10e30*/  IMAD R36, R36, 0x2, R23 ;  /* 0x0000000224247824 */ /* 0x000fca00078e0217 */
[----:B------:R-:W1:Y:S01]  /*10e40*/  LDS.128 R8, [R36+0x14400] ;  /* 0x0144000024087984 */ /* 0x000e620000000c00 */
[----:B0-----:R-:W-:Y:S01]  /*10e50*/  SHF.L.U32 R37, R4, 0x10, RZ ;  /* 0x0000001004257819 */ /* 0x001fe200000006ff */
[----:B------:R-:W-:Y:S01]  /*10e60*/  IMAD.U32 R39, R6, 0x10000, RZ ;  /* 0x0001000006277824 */ /* 0x000fe200078e00ff */
[----:B------:R-:W-:Y:S01]  /*10e70*/  LOP3.LUT R4, R4, 0xffff0000, RZ, 0xc0, !PT ;  /* 0xffff000004047812 */ /* 0x000fe200078ec0ff */
[----:B------:R-:W-:Y:S01]  /*10e80*/  IMAD.U32 R38, R5, 0x10000, RZ ;  /* 0x0001000005267824 */ /* 0x000fe200078e00ff */
[----:B------:R-:W-:Y:S01]  /*10e90*/  LOP3.LUT R6, R6, 0xffff0000, RZ, 0xc0, !PT ;  /* 0xffff000006067812 */ /* 0x000fe200078ec0ff */
[----:B------:R-:W-:Y:S01]  /*10ea0*/  IMAD.U32 R40, R7, 0x10000, RZ ;  /* 0x0001000007287824 */ /* 0x000fe200078e00ff */
[----:B------:R-:W-:Y:S01]  /*10eb0*/  LOP3.LUT R5, R5, 0xffff0000, RZ, 0xc0, !PT ;  /* 0xffff000005057812 */ /* 0x000fe200078ec0ff */
[C---:B-1----:R-:W-:Y:S01]  /*10ec0*/  IMAD.U32 R41, R8.reuse, 0x10000, RZ ;  /* 0x0001000008297824 */ /* 0x042fe200078e00ff */
[----:B------:R-:W-:Y:S01]  /*10ed0*/  LOP3.LUT R8, R8, 0xffff0000, RZ, 0xc0, !PT ;  /* 0xffff000008087812 */ /* 0x000fe200078ec0ff */
[C---:B------:R-:W-:Y:S01]  /*10ee0*/  IMAD.U32 R43, R10.reuse, 0x10000, RZ ;  /* 0x000100000a2b7824 */ /* 0x040fe200078e00ff */
[----:B------:R-:W-:Y:S01]  /*10ef0*/  LOP3.LUT R10, R10, 0xffff0000, RZ, 0xc0, !PT ;  /* 0xffff00000a0a7812 */ /* 0x000fe200078ec0ff */
[C---:B------:R-:W-:Y:S01]  /*10f00*/  FMUL.FTZ R50, R41.reuse, R48 ;  /* 0x0000003029327220 */ /* 0x040fe20000410000 */
[-C--:B------:R-:W-:Y:S01]  /*10f10*/  FMUL.FTZ R52, R41, R46.reuse ;  /* 0x0000002e29347220 */ /* 0x080fe20000410000 */
[----:B------:R-:W-:Y:S01]  /*10f20*/  LOP3.LUT R41, R0, 0xffff0000, RZ, 0xc0, !PT ;  /* 0xffff000000297812 */ /* 0x000fe200078ec0ff */
[----:B------:R-:W-:Y:S01]  /*10f30*/  FMUL.FTZ R47, R8, R45 ;  /* 0x0000002d082f7220 */ /* 0x000fe20000410000 */
[----:B------:R-:W-:Y:S01]  /*10f40*/  FFMA.FTZ R49, R37, R46, -R50 ;  /* 0x0000002e25317223 */ /* 0x000fe20000010832 */
[----:B------:R-:W-:-:S02]  /*10f50*/  IMAD.U32 R50, R20, 0x10000, RZ ;  /* 0x0001000014327824 */ /* 0x000fc400078e00ff */
[----:B------:R-:W-:Y:S01]  /*10f60*/  FFMA.FTZ R52, R37, R48, R52 ;  /* 0x0000003025347223 */ /* 0x000fe20000010034 */
[----:B------:R-:W-:Y:S02]  /*10f70*/  IMAD.U32 R46, R12, 0x10000, RZ ;  /* 0x000100000c2e7824 */ /* 0x000fe400078e00ff */
[-C--:B------:R-:W-:Y:S01]  /*10f80*/  FMUL.FTZ R37, R8, R41.reuse ;  /* 0x0000002908257220 */ /* 0x080fe20000410000 */
[----:B------:R-:W-:Y:S01]  /*10f90*/  FFMA.FTZ R48, R4, R41, -R47 ;  /* 0x0000002904307223 */ /* 0x000fe2000001082f */
[C---:B------:R-:W-:Y:S01]  /*10fa0*/  FMUL.FTZ R8, R43.reuse, R50 ;  /* 0x000000322b087220 */ /* 0x040fe20000410000 */
[----:B------:R-:W-:Y:S01]  /*10fb0*/  LOP3.LUT R47, R20, 0xffff0000, RZ, 0xc0, !PT ;  /* 0xffff0000142f7812 */ /* 0x000fe200078ec0ff */
[-C--:B------:R-:W-:Y:S01]  /*10fc0*/  FMUL.FTZ R43, R43, R46.reuse ;  /* 0x0000002e2b2b7220 */ /* 0x080fe20000410000 */
[----:B------:R-:W-:Y:S01]  /*10fd0*/  LOP3.LUT R41, R12, 0xffff0000, RZ, 0xc0, !PT ;  /* 0xffff00000c297812 */ /* 0x000fe200078ec0ff */
[----:B------:R-:W-:Y:S01]  /*10fe0*/  FFMA.FTZ R46, R39, R46, -R8 ;  /* 0x0000002e272e7223 */ /* 0x000fe20000010808 */
[----:B------:R-:W-:-:S02]  /*10ff0*/  IMAD.U32 R42, R9, 0x10000, RZ ;  /* 0x00010000092a7824 */ /* 0x000fc400078e00ff */
[----:B------:R-:W-:Y:S01]  /*11000*/  FFMA.FTZ R50, R39, R50, R43 ;  /* 0x0000003227327223 */ /* 0x000fe2000001002b */
[----:B------:R-:W-:Y:S01]  /*11010*/  FMUL.FTZ R39, R10, R47 ;  /* 0x0000002f0a277220 */ /* 0x000fe20000410000 */
[----:B------:R-:W-:Y:S02]  /*11020*/  IMAD.U32 R43, R15, 0x10000, RZ ;  /* 0x000100000f2b7824 */ /* 0x000fe400078e00ff */
[----:B------:R-:W-:Y:S01]  /*11030*/  FFMA.FTZ R45, R4, R45, R37 ;  /* 0x0000002d042d7223 */ /* 0x000fe20000010025 */
[----:B------:R-:W-:Y:S02]  /*11040*/  IMAD.U32 R37, R3, 0x10000, RZ ;  /* 0x0001000003257824 */ /* 0x000fe400078e00ff */
[-C--:B------:R-:W-:Y:S01]  /*11050*/  FMUL.FTZ R55, R10, R41.reuse ;  /* 0x000000290a377220 */ /* 0x080fe20000410000 */
[----:B------:R-:W-:Y:S01]  /*11060*/  FFMA.FTZ R53, R6, R41, -R39 ;  /* 0x0000002906357223 */ /* 0x000fe20000010827 */
[----:B------:R-:W-:Y:S01]  /*11070*/  FMUL.FTZ R51, R42, R43 ;  /* 0x0000002b2a337220 */ /* 0x000fe20000410000 */
[----:B------:R-:W-:-:S02]  /*11080*/  IMAD.U32 R44, R11, 0x10000, RZ ;  /* 0x000100000b2c7824 */ /* 0x000fc400078e00ff */
[----:B------:R-:W-:Y:S01]  /*11090*/  FMUL.FTZ R42, R42, R37 ;  /* 0x000000252a2a7220 */ /* 0x000fe20000410000 */
[----:B------:R-:W-:Y:S02]  /*110a0*/  IMAD.U32 R41, R21, 0x10000, RZ ;  /* 0x0001000015297824 */ /* 0x000fe400078e00ff */
[----:B------:R-:W-:Y:S01]  /*110b0*/  FFMA.FTZ R55, R6, R47, R55 ;  /* 0x0000002f06377223 */ /* 0x000fe20000010037 */
[----:B------:R-:W-:Y:S02]  /*110c0*/  IMAD.U32 R39, R13, 0x10000, RZ ;  /* 0x000100000d277824 */ /* 0x000fe400078e00ff */
[----:B------:R-:W-:Y:S01]  /*110d0*/  FFMA.FTZ R51, R38, R37, -R51 ;  /* 0x0000002526337223 */ /* 0x000fe20000010833 */
[----:B------:R-:W-:Y:S01]  /*110e0*/  LOP3.LUT R9, R9, 0xffff0000, RZ, 0xc0, !PT ;  /* 0xffff000009097812 */ /* 0x000fe200078ec0ff */
[C---:B------:R-:W-:Y:S01]  /*110f0*/  FMUL.FTZ R47, R44.reuse, R41 ;  /* 0x000000292c2f7220 */ /* 0x040fe20000410000 */
[----:B------:R-:W-:Y:S01]  /*11100*/  LOP3.LUT R11, R11, 0xffff0000, RZ, 0xc0, !PT ;  /* 0xffff00000b0b7812 */ /* 0x000fe200078ec0ff */
[----:B------:R-:W-:Y:S01]  /*11110*/  FMUL.FTZ R37, R44, R39 ;  /* 0x000000272c257220 */ /* 0x000fe20000410000 */
[----:B------:R-:W-:Y:S01]  /*11120*/  LOP3.LUT R8, R15, 0xffff0000, RZ, 0xc0, !PT ;  /* 0xffff00000f087812 */ /* 0x000fe200078ec0ff */
[----:B------:R-:W-:Y:S01]  /*11130*/  FFMA.FTZ R42, R38, R43, R42 ;  /* 0x0000002b262a7223 */ /* 0x000fe2000001002a */
[----:B------:R-:W-:Y:S01]  /*11140*/  LOP3.LUT R10, R21, 0xffff0000, RZ, 0xc0, !PT ;  /* 0xffff0000150a7812 */ /* 0x000fe200078ec0ff */
[C---:B------:R-:W-:Y:S01]  /*11150*/  FFMA.FTZ R47, R40.reuse, R39, -R47 ;  /* 0x00000027282f7223 */ /* 0x040fe2000001082f */
[----:B------:R-:W-:Y:S01]  /*11160*/  LOP3.LUT R4, R3, 0xffff0000, RZ, 0xc0, !PT ;  /* 0xffff000003047812 */ /* 0x000fe200078ec0ff */
[----:B------:R-:W-:Y:S01]  /*11170*/  FFMA.FTZ R37, R40, R41, R37 ;  /* 0x0000002928257223 */ /* 0x000fe20000010025 */
[----:B------:R-:W-:Y:S01]  /*11180*/  LOP3.LUT R6, R13, 0xffff0000, RZ, 0xc0, !PT ;  /* 0xffff00000d067812 */ /* 0x000fe200078ec0ff */
[----:B------:R-:W-:Y:S01]  /*11190*/  FMUL.FTZ R38, R9, R8 ;  /* 0x0000000809267220 */ /* 0x000fe20000410000 */
[----:B------:R-:W-:Y:S01]  /*111a0*/  LOP3.LUT R7, R7, 0xffff0000, RZ, 0xc0, !PT ;  /* 0xffff000007077812 */ /* 0x000fe200078ec0ff */
[----:B------:R-:W-:Y:S01]  /*111b0*/  FMUL.FTZ R40, R11, R10 ;  /* 0x0000000a0b287220 */ /* 0x000fe20000410000 */
        /* <DEDUP_REMOVED lines=16> */
.L_x_618:
[----:B------:R-:W-:Y:S05]  /*112c0*/  BSYNC B1 ;  /* 0x0000000000017941 */ /* 0x000fea0003800000 */
.L_x_617:
[----:B01----:R-:W-:Y:S01]  /*112d0*/  VIADD R4, R224, 0x20 ;  /* 0x00000020e0047836 */ /* 0x003fe20000000000 */
[----:B------:R-:W-:Y:S04]  /*112e0*/  BSSY B1, `(.L_x_621) ;  /* 0x00000d1000017945 */ /* 0x000fe80003800000 */
[----:B------:R-:W-:-:S13]  /*112f0*/  ISETP.GE.AND P0, PT, R4, R34, PT ;  /* 0x000000220400720c */ /* 0x000fda0003f06270 */
[----:B------:R-:W-:Y:S05]  /*11300*/  @P0 BRA `(.L_x_622) ;  /* 0x0000000c00380947 */ /* 0x000fea0003800000 */
[----:B-----5:R0:W5:Y:S01]  /*11310*/  LDL R60, [R1+0x6c] ;  /* 0x00006c00013c7983 */ /* 0x0201620000100800 */
[----:B------:R-:W1:Y:S03]  /*11320*/  LDC R35, c[0x0][0x3f4] ;  /* 0x0000fd00ff237b82 */ /* 0x000e660000000800 */
[----:B------:R0:W5:Y:S01]  /*11330*/  LDL R54, [R1+0x58] ;  /* 0x0000580001367983 */ /* 0x0001620000100800 */
[C---:B------:R-:W-:Y:S01]  /*11340*/  VIADD R56, R224.reuse, 0x20 ;  /* 0x00000020e0387836 */ /* 0x040fe20000000000 */
[----:B------:R-:W-:Y:S01]  /*11350*/  BSSY B2, `(.L_x_623) ;  /* 0x0000067000027945 */ /* 0x000fe20003800000 */
[----:B------:R-:W-:Y:S02]  /*11360*/  VIADD R58, R224, 0x20 ;  /* 0x00000020e03a7836 */ /* 0x000fe40000000000 */
[----:B------:R-:W-:Y:S02]  /*11370*/  IMAD.SHL.U32 R56, R56, 0x40, RZ ;  /* 0x0000004038387824 */ /* 0x000fe400078e00ff */
[----:B------:R-:W-:-:S03]  /*11380*/  IMAD.SHL.U32 R58, R58, 0x40, RZ ;  /* 0x000000403a3a7824 */ /* 0x000fc600078e00ff */
[----:B------:R-:W-:Y:S02]  /*11390*/  LOP3.LUT R56, R56, 0x1c0, RZ, 0xc0, !PT ;  /* 0x000001c038387812 */ /* 0x000fe400078ec0ff */
[----:B------:R-:W-:Y:S02]  /*113a0*/  LOP3.LUT R58, R58, 0x1c0, RZ, 0xc0, !PT ;  /* 0x000001c03a3a7812 */ /* 0x000fe400078ec0ff */
[----:B------:R-:W-:Y:S02]  /*113b0*/  SHF.R.U32.HI R56, RZ, 0x3, R56 ;  /* 0x00000003ff387819 */ /* 0x000fe40000011638 */
[-C--:B-1----:R-:W-:Y:S02]  /*113c0*/  ISETP.GE.AND P0, PT, R16, R35.reuse, PT ;  /* 0x000000231000720c */ /* 0x082fe40003f06270 */
[----:B------:R-:W-:-:S11]  /*113d0*/  ISETP.GE.AND P1, PT, R214, R35, PT ;  /* 0x00000023d600720c */ /* 0x000fd60003f26270 */
[----:B0-----:R-:W-:Y:S05]  /*113e0*/  @P0 BRA `(.L_x_624) ;  /* 0x0000000400740947 */ /* 0x001fea0003800000 */
[----:B------:R-:W-:Y:S01]  /*113f0*/  LEA.HI R4, R29, R28, RZ, 0x3 ;  /* 0x0000001c1d047211 */ /* 0x000fe200078f18ff */
[----:B------:R-:W-:Y:S01]  /*11400*/  IMAD.U32 R48, R30, 0x10000, RZ ;  /* 0x000100001e307824 */ /* 0x000fe200078e00ff */
[----:B-----5:R-:W-:Y:S01]  /*11410*/  R2UR UR4, R60 ;  /* 0x000000003c0472ca */ /* 0x020fe200000e0000 */
[----:B------:R-:W-:Y:S01]  /*11420*/  IMAD.U32 R46, R24, 0x10000, RZ ;  /* 0x00010000182e7824 */ /* 0x000fe200078e00ff */
[----:B------:R-:W-:Y:S01]  /*11430*/  LOP3.LUT R5, R4, 0xfffffff8, RZ, 0xc0, !PT ;  /* 0xfffffff804057812 */ /* 0x000fe200078ec0ff */
[----:B------:R-:W-:Y:S01]  /*11440*/  IMAD.U32 R57, R31, 0x10000, RZ ;  /* 0x000100001f397824 */ /* 0x000fe200078e00ff */
[----:B------:R-:W-:Y:S01]  /*11450*/  LOP3.LUT R6, R58, 0x38, R16, 0xf8, !PT ;  /* 0x000000383a067812 */ /* 0x000fe200078ef810 */
[----:B------:R-:W-:Y:S01]  /*11460*/  IMAD.U32 R55, R25, 0x10000, RZ ;  /* 0x0001000019377824 */ /* 0x000fe200078e00ff */
[----:B------:R-:W-:Y:S01]  /*11470*/  LOP3.LUT R50, R30, 0xffff0000, RZ, 0xc0, !PT ;  /* 0xffff00001e327812 */ /* 0x000fe200078ec0ff */
[----:B------:R-:W-:Y:S01]  /*11480*/  IMAD.IADD R4, R28, 0x1, -R5 ;  /* 0x000000011c047824 */ /* 0x000fe200078e0a05 */
[----:B------:R-:W-:Y:S01]  /*11490*/  LOP3.LUT R6, R54, R6, R56, 0xf6, !PT ;  /* 0x0000000636067212 */ /* 0x000fe200078ef638 */
[----:B------:R-:W-:Y:S01]  /*114a0*/  IMAD.U32 R52, R32, 0x10000, RZ ;  /* 0x0001000020347824 */ /* 0x000fe200078e00ff */
[----:B------:R-:W-:-:S02]  /*114b0*/  LOP3.LUT R59, R33, 0xffff0000, RZ, 0xc0, !PT ;  /* 0xffff0000213b7812 */ /* 0x000fc400078ec0ff */
[----:B------:R-:W-:Y:S02]  /*114c0*/  LEA.HI R4, R35, R4, RZ, 0x1d ;  /* 0x0000000423047211 */ /* 0x000fe400078fe8ff */
[----:B------:R-:W-:Y:S02]  /*114d0*/  LEA R36, R6, UR4, 0x1 ;  /* 0x0000000406247c11 */ /* 0x000fe4000f8e08ff */
[----:B------:R-:W-:Y:S01]  /*114e0*/  SHF.R.S32.HI R7, RZ, 0x1f, R4 ;  /* 0x0000001fff077819 */ /* 0x000fe20000011404 */
[----:B------:R-:W-:-:S03]  /*114f0*/  IMAD.SHL.U32 R5, R4, 0x8, RZ ;  /* 0x0000000804057824 */ /* 0x000fc600078e00ff */
[----:B------:R-:W-:Y:S02]  /*11500*/  LEA.HI R7, R7, R4, RZ, 0x3 ;  /* 0x0000000407077211 */ /* 0x000fe400078f18ff */
[----:B------:R-:W-:-:S03]  /*11510*/  LOP3.LUT R4, R58, 0x38, R5, 0xf8, !PT ;  /* 0x000000383a047812 */ /* 0x000fc600078ef805 */
[----:B------:R-:W-:Y:S01]  /*11520*/  IMAD.SHL.U32 R7, R7, 0x400, RZ ;  /* 0x0000040007077824 */ /* 0x000fe200078e00ff */
[----:B------:R-:W-:-:S04]  /*11530*/  LOP3.LUT R4, R4, R56, RZ, 0x3c, !PT ;  /* 0x0000003804047212 */ /* 0x000fc800078e3cff */
[----:B------:R-:W-:-:S04]  /*11540*/  LOP3.LUT R7, R7, 0x7fffe000, RZ, 0xc0, !PT ;  /* 0x7fffe00007077812 */ /* 0x000fc800078ec0ff */
[----:B------:R-:W-:Y:S02]  /*11550*/  IADD3 R8, R4, R7, R54 ;  /* 0x0000000704087210 */ /* 0x000fe40007ffe036 */
[----:B------:R-:W0:Y:S03]  /*11560*/  LDS.128 R4, [R36] ;  /* 0x0000000024047984 */ /* 0x000e260000000c00 */
[----:B------:R-:W-:-:S05]  /*11570*/  IMAD R37, R8, 0x2, R23 ;  /* 0x0000000208257824 */ /* 0x000fca00078e0217 */
[----:B------:R-:W1:Y:S01]  /*11580*/  LDS.128 R8, [R37+0x14400] ;  /* 0x0144000025087984 */ /* 0x000e620000000c00 */
[C---:B0-----:R-:W-:Y:S01]  /*11590*/  SHF.L.U32 R38, R4.reuse, 0x10, RZ ;  /* 0x0000001004267819 */ /* 0x041fe200000006ff */
[----:B------:R-:W-:Y:S01]  /*115a0*/  IMAD.U32 R39, R5, 0x10000, RZ ;  /* 0x0001000005277824 */ /* 0x000fe200078e00ff */
[----:B------:R-:W-:Y:S01]  /*115b0*/  LOP3.LUT R4, R4, 0xffff0000, RZ, 0xc0, !PT ;  /* 0xffff000004047812 */ /* 0x000fe200078ec0ff */
[C---:B------:R-:W-:Y:S01]  /*115c0*/  IMAD.U32 R40, R6.reuse, 0x10000, RZ ;  /* 0x0001000006287824 */ /* 0x040fe200078e00ff */
[----:B------:R-:W-:Y:S01]  /*115d0*/  LOP3.LUT R6, R6, 0xffff0000, RZ, 0xc0, !PT ;  /* 0xffff000006067812 */ /* 0x000fe200078ec0ff */
[----:B------:R-:W-:Y:S01]  /*115e0*/  IMAD.U32 R41, R7, 0x10000, RZ ;  /* 0x0001000007297824 */ /* 0x000fe200078e00ff */
[----:B------:R-:W-:Y:S01]  /*115f0*/  LOP3.LUT R5, R5, 0xffff0000, RZ, 0xc0, !PT ;  /* 0xffff000005057812 */ /* 0x000fe200078ec0ff */
[C---:B-1----:R-:W-:Y:S01]  /*11600*/  IMAD.U32 R42, R8.reuse, 0x10000, RZ ;  /* 0x00010000082a7824 */ /* 0x042fe200078e00ff */
[----:B------:R-:W-:Y:S01]  /*11610*/  LOP3.LUT R8, R8, 0xffff0000, RZ, 0xc0, !PT ;  /* 0xffff000008087812 */ /* 0x000fe200078ec0ff */
[C---:B------:R-:W-:Y:S01]  /*11620*/  IMAD.U32 R43, R9.reuse, 0x10000, RZ ;  /* 0x00010000092b7824 */ /* 0x040fe200078e00ff */
[----:B------:R-:W-:Y:S01]  /*11630*/  LOP3.LUT R9, R9, 0xffff0000, RZ, 0xc0, !PT ;  /* 0xffff000009097812 */ /* 0x000fe200078ec0ff */
[-C--:B------:R-:W-:Y:S01]  /*11640*/  FMUL.FTZ R47, R48, R42.reuse ;  /* 0x0000002a302f7220 */ /* 0x080fe20000410000 */
[----:B------:R-:W-:Y:S01]  /*11650*/  FMUL.FTZ R49, R46, R42 ;  /* 0x0000002a2e317220 */ /* 0x000fe20000410000 */
[----:B------:R-:W-:Y:S01]  /*11660*/  LOP3.LUT R42, R24, 0xffff0000, RZ, 0xc0, !PT ;  /* 0xffff0000182a7812 */ /* 0x000fe200078ec0ff */
[----:B------:R-:W-:Y:S01]  /*11670*/  FMUL.FTZ R51, R50, R8 ;  /* 0x0000000832337220 */ /* 0x000fe20000410000 */
[----:B------:R-:W-:Y:S01]  /*11680*/  FFMA.FTZ R47, R46, R38, -R47 ;  /* 0x000000262e2f7223 */ /* 0x000fe2000001082f */
[----:B------:R-:W-:Y:S01]  /*11690*/  FMUL.FTZ R46, R55, R43 ;  /* 0x0000002b372e7220 */ /* 0x000fe20000410000 */
[----:B------:R-:W-:-:S02]  /*116a0*/  IMAD.U32 R44, R10, 0x10000, RZ ;  /* 0x000100000a2c7824 */ /* 0x000fc400078e00ff */
[C---:B------:R-:W-:Y:S01]  /*116b0*/  FMUL.FTZ R53, R42.reuse, R8 ;  /* 0x000000082a357220 */ /* 0x040fe20000410000 */
[----:B------:R-:W-:Y:S01]  /*116c0*/  FFMA.FTZ R8, R42, R4, -R51 ;  /* 0x000000042a087223 */ /* 0x000fe20000010833 */
[----:B------:R-:W-:Y:S01]  /*116d0*/  FMUL.FTZ R42, R57, R43 ;  /* 0x0000002b392a7220 */ /* 0x000fe20000410000 */
[----:B------:R-:W-:Y:S01]  /*116e0*/  FFMA.FTZ R49, R48, R38, R49 ;  /* 0x0000002630317223 */ /* 0x000fe20000010031 */
[----:B------:R-:W-:Y:S01]  /*116f0*/  FFMA.FTZ R38, R50, R4, R53 ;  /* 0x0000000432267223 */ /* 0x000fe20000010035 */
[----:B------:R-:W-:Y:S01]  /*11700*/  LOP3.LUT R10, R10, 0xffff0000, RZ, 0xc0, !PT ;  /* 0xffff00000a0a7812 */ /* 0x000fe200078ec0ff */
[-C--:B------:R-:W-:Y:S01]  /*11710*/  FFMA.FTZ R42, R55, R39.reuse, -R42 ;  /* 0x00000027372a7223 */ /* 0x080fe2000001082a */
[C---:B------:R-:W-:Y:S02]  /*11720*/  IMAD.U32 R4, R26.reuse, 0x10000, RZ ;  /* 0x000100001a047824 */ /* 0x040fe400078e00ff */
[----:B------:R-:W-:Y:S01]  /*11730*/  FFMA.FTZ R46, R57, R39, R46 ;  /* 0x00000027392e7223 */ /* 0x000fe2000001002e */
[----:B------:R-:W-:Y:S01]  /*11740*/  LOP3.LUT R48, R26, 0xffff0000, RZ, 0xc0, !PT ;  /* 0xffff00001a307812 */ /* 0x000fe200078ec0ff */
[----:B------:R-:W-:Y:S01]  /*11750*/  FMUL.FTZ R39, R52, R44 ;  /* 0x0000002c34277220 */ /* 0x000fe20000410000 */
[----:B------:R-:W-:Y:S01]  /*11760*/  LOP3.LUT R50, R32, 0xffff0000, RZ, 0xc0, !PT ;  /* 0xffff000020327812 */ /* 0x000fe200078ec0ff */
[----:B------:R-:W-:-:S02]  /*11770*/  IMAD.U32 R45, R11, 0x10000, RZ ;  /* 0x000100000b2d7824 */ /* 0x000fc400078e00ff */
[C---:B------:R-:W-:Y:S01]  /*11780*/  FMUL.FTZ R43, R4.reuse, R44 ;  /* 0x0000002c042b7220 */ /* 0x040fe20000410000 */
[----:B------:R-:W-:Y:S02]  /*11790*/  IMAD.U32 R57, R33, 0x10000, RZ ;  /* 0x0001000021397824 */ /* 0x000fe400078e00ff */
[----:B------:R-:W-:Y:S01]  /*117a0*/  FFMA.FTZ R39, R4, R40, -R39 ;  /* 0x0000002804277223 */ /* 0x000fe20000010827 */
[-C--:B------:R-:W-:Y:S01]  /*117b0*/  FMUL.FTZ R51, R50, R10.reuse ;  /* 0x0000000a32337220 */ /* 0x080fe20000410000 */
[----:B------:R-:W-:Y:S01]  /*117c0*/  FMUL.FTZ R53, R48, R10 ;  /* 0x0000000a30357220 */ /* 0x000fe20000410000 */
[----:B------:R-:W-:Y:S02]  /*117d0*/  IMAD.U32 R55, R27, 0x10000, RZ ;  /* 0x000100001b377824 */ /* 0x000fe400078e00ff */
[-C--:B------:R-:W-:Y:S01]  /*117e0*/  FMUL.FTZ R4, R57, R45.reuse ;  /* 0x0000002d39047220 */ /* 0x080fe20000410000 */
[----:B------:R-:W-:Y:S01]  /*117f0*/  FFMA.FTZ R10, R52, R40, R43 ;  /* 0x00000028340a7223 */ /* 0x000fe2000001002b */
[-C--:B------:R-:W-:Y:S01]  /*11800*/  FFMA.FTZ R40, R48, R6.reuse, -R51 ;  /* 0x0000000630287223 */ /* 0x080fe20000010833 */
[----:B------:R-:W-:Y:S01]  /*11810*/  FFMA.FTZ R53, R50, R6, R53 ;  /* 0x0000000632357223 */ /* 0x000fe20000010035 */
[C---:B------:R-:W-:Y:S01]  /*11820*/  FMUL.FTZ R6, R55.reuse, R45 ;  /* 0x0000002d37067220 */ /* 0x040fe20000410000 */
[----:B------:R-:W-:Y:S01]  /*11830*/  FFMA.FTZ R43, R55, R41, -R4 ;  /* 0x00000029372b7223 */ /* 0x000fe20000010804 */
        /* <DEDUP_REMOVED lines=8> */
[C---:B------:R-:W-:Y:S01]  /*118c0*/  FMUL.FTZ R6, R45.reuse, R9 ;  /* 0x000000092d067220 */ /* 0x040fe20000410000 */
[----:B------:R-:W-:Y:S01]  /*118d0*/  FFMA.FTZ R9, R45, R5, -R4 ;  /* 0x000000052d097223 */ /* 0x000fe20000010804 */
[----:B------:R-:W-:Y:S01]  /*118e0*/  FMUL.FTZ R48, R51, R11 ;  /* 0x0000000b33307220 */ /* 0x000fe20000410000 */
[----:B------:R-:W-:Y:S01]  /*118f0*/  F2FP.BF16.F32.PACK_AB R4, R8, R47 ;  /* 0x0000002f0804723e */ /* 0x000fe200000010ff */
[----:B------:R-:W-:Y:S01]  /*11900*/  FFMA.FTZ R11, R55, R5, R6 ;  /* 0x00000005370b7223 */ /* 0x000fe20000010006 */
[-C--:B------:R-:W-:Y:S01]  /*11910*/  FFMA.FTZ R44, R51, R7.reuse, -R44 ;  /* 0x00000007332c7223 */ /* 0x080fe2000001082c */
        /* <DEDUP_REMOVED lines=8> */
[----:B------:R-:W-:-:S05]  /*119a0*/  F2FP.BF16.F32.PACK_AB R11, R48, R41 ;  /* 0x00000029300b723e */ /* 0x000fca00000010ff */
[----:B------:R0:W-:Y:S02]  /*119b0*/  STS.128 [R37+0x14400], R8 ;  /* 0x0144000825007388 */ /* 0x0001e40000000c00 */
.L_x_624:
[----:B------:R-:W-:Y:S05]  /*119c0*/  BSYNC B2 ;  /* 0x0000000000027941 */ /* 0x000fea0003800000 */
.L_x_623:
[----:B------:R-:W-:Y:S05]  /*119d0*/  @P1 BRA `(.L_x_622) ;  /* 0x0000000400841947 */ /* 0x000fea0003800000 */
[----:B0-----:R-:W-:Y:S01]  /*119e0*/  SHF.R.S32.HI R5, RZ, 0x1f, R214 ;  /* 0x0000001fff057819 */ /* 0x001fe200000114d6 */
[----:B------:R-:W-:Y:S01]  /*119f0*/  IMAD.U32 R47, R14, 0x10000, RZ ;  /* 0x000100000e2f7824 */ /* 0x000fe200078e00ff */
[----:B-----5:R-:W-:Y:S01]  /*11a00*/  R2UR UR4, R60 ;  /* 0x000000003c0472ca */ /* 0x020fe200000e0000 */
[----:B------:R-:W-:Y:S01]  /*11a10*/  IMAD.U32 R45, R0, 0x10000, RZ ;  /* 0x00010000002d7824 */ /* 0x000fe200078e00ff */
[CC--:B------:R-:W-:Y:S01]  /*11a20*/  LEA.HI R4, R5.reuse, R214.reuse, RZ, 0x3 ;  /* 0x000000d605047211 */ /* 0x0c0fe200078f18ff */
[----:B------:R-:W-:Y:S01]  /*11a30*/  IMAD.U32 R49, R20, 0x10000, RZ ;  /* 0x0001000014317824 */ /* 0x000fe200078e00ff */
        /* <DEDUP_REMOVED lines=14> */
[----:B------:R-:W-:Y:S01]  /*11b20*/  LOP3.LUT R4, R4, R56, RZ, 0x3c, !PT ;  /* 0x0000003804047212 */ /* 0x000fe200078e3cff */
[----:B------:R-:W-:Y:S01]  /*11b30*/  IMAD.U32 R56, R21, 0x10000, RZ ;  /* 0x0001000015387824 */ /* 0x000fe200078e00ff */
[----:B------:R-:W-:Y:S02]  /*11b40*/  LOP3.LUT R5, R6, 0x7fffe000, RZ, 0xc0, !PT ;  /* 0x7fffe00006057812 */ /* 0x000fe400078ec0ff */
[----:B------:R-:W-:Y:S02]  /*11b50*/  LOP3.LUT R52, R14, 0xffff0000, RZ, 0xc0, !PT ;  /* 0xffff00000e347812 */ /* 0x000fe400078ec0ff */
[----:B------:R-:W-:Y:S02]  /*11b60*/  IADD3 R36, R4, R5, R54 ;  /* 0x0000000504247210 */ /* 0x000fe40007ffe036 */
[----:B------:R-:W0:Y:S01]  /*11b70*/  LDS.128 R4, [R35] ;  /* 0x0000000023047984 */ /* 0x000e220000000c00 */
[----:B------:R-:W-:Y:S02]  /*11b80*/  LOP3.LUT R50, R0, 0xffff0000, RZ, 0xc0, !PT ;  /* 0xffff000000327812 */ /* 0x000fe400078ec0ff */
[----:B------:R-:W-:Y:S01]  /*11b90*/  IMAD R36, R36, 0x2, R23 ;  /* 0x0000000224247824 */ /* 0x000fe200078e0217 */
[----:B------:R-:W-:-:S02]  /*11ba0*/  LOP3.LUT R54, R20, 0xffff0000, RZ, 0xc0, !PT ;  /* 0xffff000014367812 */ /* 0x000fc400078ec0ff */
[----:B------:R-:W-:Y:S02]  /*11bb0*/  LOP3.LUT R57, R15, 0xffff0000, RZ, 0xc0, !PT ;  /* 0xffff00000f397812 */ /* 0x000fe400078ec0ff */
[----:B------:R-:W1:Y:S01]  /*11bc0*/  LDS.128 R8, [R36+0x14400] ;  /* 0x0144000024087984 */ /* 0x000e620000000c00 */
[----:B------:R-:W-:Y:S02]  /*11bd0*/  LOP3.LUT R59, R21, 0xffff0000, RZ, 0xc0, !PT ;  /* 0xffff0000153b7812 */ /* 0x000fe400078ec0ff */
[----:B------:R-:W-:Y:S02]  /*11be0*/  LOP3.LUT R53, R3, 0xffff0000, RZ, 0xc0, !PT ;  /* 0xffff000003357812 */ /* 0x000fe400078ec0ff */
[----:B------:R-:W-:Y:S01]  /*11bf0*/  LOP3.LUT R55, R13, 0xffff0000, RZ, 0xc0, !PT ;  /* 0xffff00000d377812 */ /* 0x000fe200078ec0ff */
[C---:B0-----:R-:W-:Y:S01]  /*11c00*/  IMAD.U32 R37, R4.reuse, 0x10000, RZ ;  /* 0x0001000004257824 */ /* 0x041fe200078e00ff */
[----:B------:R-:W-:Y:S01]  /*11c10*/  LOP3.LUT R4, R4, 0xffff0000, RZ, 0xc0, !PT ;  /* 0xffff000004047812 */ /* 0x000fe200078ec0ff */
[C---:B------:R-:W-:Y:S01]  /*11c20*/  IMAD.U32 R39, R6.reuse, 0x10000, RZ ;  /* 0x0001000006277824 */ /* 0x040fe200078e00ff */
[----:B------:R-:W-:Y:S01]  /*11c30*/  LOP3.LUT R6, R6, 0xffff0000, RZ, 0xc0, !PT ;  /* 0xffff000006067812 */ /* 0x000fe200078ec0ff */
[C---:B------:R-:W-:Y:S01]  /*11c40*/  IMAD.U32 R38, R5.reuse, 0x10000, RZ ;  /* 0x0001000005267824 */ /* 0x040fe200078e00ff */
[----:B------:R-:W-:Y:S01]  /*11c50*/  LOP3.LUT R5, R5, 0xffff0000, RZ, 0xc0, !PT ;  /* 0xffff000005057812 */ /* 0x000fe200078ec0ff */
[C---:B------:R-:W-:Y:S01]  /*11c60*/  IMAD.U32 R40, R7.reuse, 0x10000, RZ ;  /* 0x0001000007287824 */ /* 0x040fe200078e00ff */
[----:B------:R-:W-:Y:S01]  /*11c70*/  LOP3.LUT R7, R7, 0xffff0000, RZ, 0xc0, !PT ;  /* 0xffff000007077812 */ /* 0x000fe200078ec0ff */
[C---:B-1----:R-:W-:Y:S01]  /*11c80*/  IMAD.U32 R41, R8.reuse, 0x10000, RZ ;  /* 0x0001000008297824 */ /* 0x042fe200078e00ff */
[----:B------:R-:W-:Y:S01]  /*11c90*/  LOP3.LUT R8, R8, 0xffff0000, RZ, 0xc0, !PT ;  /* 0xffff000008087812 */ /* 0x000fe200078ec0ff */
[C---:B------:R-:W-:Y:S01]  /*11ca0*/  IMAD.U32 R43, R10.reuse, 0x10000, RZ ;  /* 0x000100000a2b7824 */ /* 0x040fe200078e00ff */
[----:B------:R-:W-:Y:S01]  /*11cb0*/  LOP3.LUT R10, R10, 0xffff0000, RZ, 0xc0, !PT ;  /* 0xffff00000a0a7812 */ /* 0x000fe200078ec0ff */
[-C--:B------:R-:W-:Y:S01]  /*11cc0*/  FMUL.FTZ R46, R47, R41.reuse ;  /* 0x000000292f2e7220 */ /* 0x080fe20000410000 */
[----:B------:R-:W-:Y:S01]  /*11cd0*/  FMUL.FTZ R48, R45, R41 ;  /* 0x000000292d307220 */ /* 0x000fe20000410000 */
[----:B------:R-:W-:Y:S01]  /*11ce0*/  FMUL.FTZ R41, R52, R8 ;  /* 0x0000000834297220 */ /* 0x000fe20000410000 */
[----:B------:R-:W-:Y:S01]  /*11cf0*/  SHF.L.U32 R42, R9, 0x10, RZ ;  /* 0x00000010092a7819 */ /* 0x000fe200000006ff */
[-C--:B------:R-:W-:Y:S01]  /*11d00*/  FFMA.FTZ R46, R45, R37.reuse, -R46 ;  /* 0x000000252d2e7223 */ /* 0x080fe2000001082e */
[----:B------:R-:W-:Y:S01]  /*11d10*/  FFMA.FTZ R48, R47, R37, R48 ;  /* 0x000000252f307223 */ /* 0x000fe20000010030 */
[----:B------:R-:W-:-:S02]  /*11d20*/  IMAD.U32 R45, R12, 0x10000, RZ ;  /* 0x000100000c2d7824 */ /* 0x000fc400078e00ff */
[C---:B------:R-:W-:Y:S01]  /*11d30*/  FMUL.FTZ R37, R50.reuse, R8 ;  /* 0x0000000832257220 */ /* 0x040fe20000410000 */
[-C--:B------:R-:W-:Y:S01]  /*11d40*/  FMUL.FTZ R8, R49, R43.reuse ;  /* 0x0000002b31087220 */ /* 0x080fe20000410000 */
[-C--:B------:R-:W-:Y:S01]  /*11d50*/  FFMA.FTZ R41, R50, R4.reuse, -R41 ;  /* 0x0000000432297223 */ /* 0x080fe20000010829 */
[C---:B------:R-:W-:Y:S01]  /*11d60*/  FMUL.FTZ R50, R45.reuse, R43 ;  /* 0x0000002b2d327220 */ /* 0x040fe20000410000 */
[----:B------:R-:W-:Y:S01]  /*11d70*/  FFMA.FTZ R37, R52, R4, R37 ;  /* 0x0000000434257223 */ /* 0x000fe20000010025 */
[-C--:B------:R-:W-:Y:S01]  /*11d80*/  FFMA.FTZ R45, R45, R39.reuse, -R8 ;  /* 0x000000272d2d7223 */ /* 0x080fe20000010808 */
[----:B------:R-:W-:Y:S01]  /*11d90*/  LOP3.LUT R8, R12, 0xffff0000, RZ, 0xc0, !PT ;  /* 0xffff00000c087812 */ /* 0x000fe200078ec0ff */
[----:B------:R-:W-:Y:S01]  /*11da0*/  FFMA.FTZ R50, R49, R39, R50 ;  /* 0x0000002731327223 */ /* 0x000fe20000010032 */
[----:B------:R-:W-:Y:S01]  /*11db0*/  FMUL.FTZ R39, R54, R10 ;  /* 0x0000000a36277220 */ /* 0x000fe20000410000 */
[----:B------:R-:W-:Y:S01]  /*11dc0*/  IMAD.U32 R44, R11, 0x10000, RZ ;  /* 0x000100000b2c7824 */ /* 0x000fe200078e00ff */
[----:B------:R-:W-:Y:S01]  /*11dd0*/  LOP3.LUT R9, R9, 0xffff0000, RZ, 0xc0, !PT ;  /* 0xffff000009097812 */ /* 0x000fe200078ec0ff */
[----:B------:R-:W-:-:S02]  /*11de0*/  IMAD.U32 R52, R15, 0x10000, RZ ;  /* 0x000100000f347824 */ /* 0x000fc400078e00ff */
[C---:B------:R-:W-:Y:S01]  /*11df0*/  FMUL.FTZ R47, R8.reuse, R10 ;  /* 0x0000000a082f7220 */ /* 0x040fe20000410000 */
[----:B------:R-:W-:Y:S01]  /*11e00*/  FFMA.FTZ R10, R8, R6, -R39 ;  /* 0x00000006080a7223 */ /* 0x000fe20000010827 */
[----:B------:R-:W-:Y:S01]  /*11e10*/  LOP3.LUT R11, R11, 0xffff0000, RZ, 0xc0, !PT ;  /* 0xffff00000b0b7812 */ /* 0x000fe200078ec0ff */
[----:B------:R-:W-:Y:S02]  /*11e20*/  IMAD.U32 R4, R3, 0x10000, RZ ;  /* 0x0001000003047824 */ /* 0x000fe400078e00ff */
[----:B------:R-:W-:Y:S01]  /*11e30*/  FMUL.FTZ R39, R52, R42 ;  /* 0x0000002a34277220 */ /* 0x000fe20000410000 */
[----:B------:R-:W-:Y:S02]  /*11e40*/  IMAD.U32 R8, R13, 0x10000, RZ ;  /* 0x000100000d087824 */ /* 0x000fe400078e00ff */
[----:B------:R-:W-:Y:S01]  /*11e50*/  FMUL.FTZ R49, R56, R44 ;  /* 0x0000002c38317220 */ /* 0x000fe20000410000 */
[C---:B------:R-:W-:Y:S01]  /*11e60*/  FMUL.FTZ R43, R4.reuse, R42 ;  /* 0x0000002a042b7220 */ /* 0x040fe20000410000 */
[----:B------:R-:W-:Y:S01]  /*11e70*/  FFMA.FTZ R39, R4, R38, -R39 ;  /* 0x0000002604277223 */ /* 0x000fe20000010827 */
[C---:B------:R-:W-:Y:S01]  /*11e80*/  FMUL.FTZ R51, R8.reuse, R44 ;  /* 0x0000002c08337220 */ /* 0x040fe20000410000 */
[----:B------:R-:W-:Y:S01]  /*11e90*/  FFMA.FTZ R49, R8, R40, -R49 ;  /* 0x0000002808317223 */ /* 0x000fe20000010831 */
[----:B------:R-:W-:Y:S01]  /*11ea0*/  FFMA.FTZ R47, R54, R6, R47 ;  /* 0x00000006362f7223 */ /* 0x000fe2000001002f */
[----:B------:R-:W-:Y:S01]  /*11eb0*/  FMUL.FTZ R4, R57, R9 ;  /* 0x0000000939047220 */ /* 0x000fe20000410000 */
[----:B------:R-:W-:Y:S01]  /*11ec0*/  FMUL.FTZ R8, R59, R11 ;  /* 0x0000000b3b087220 */ /* 0x000fe20000410000 */
[----:B------:R-:W-:Y:S01]  /*11ed0*/  FMUL.FTZ R6, R53, R9 ;  /* 0x0000000935067220 */ /* 0x000fe20000410000 */
[----:B------:R-:W-:Y:S01]  /*11ee0*/  FMUL.FTZ R44, R55, R11 ;  /* 0x0000000b372c7220 */ /* 0x000fe20000410000 */
[----:B------:R-:W-:Y:S01]  /*11ef0*/  FFMA.FTZ R43, R52, R38, R43 ;  /* 0x00000026342b7223 */ /* 0x000fe2000001002b */
[----:B------:R-:W-:Y:S01]  /*11f00*/  FFMA.FTZ R51, R56, R40, R51 ;  /* 0x0000002838337223 */ /* 0x000fe20000010033 */
        /* <DEDUP_REMOVED lines=14> */
.L_x_622:
[----:B------:R-:W-:Y:S05]  /*11ff0*/  BSYNC B1 ;  /* 0x0000000000017941 */ /* 0x000fea0003800000 */
.L_x_621:
        /* <DEDUP_REMOVED lines=54> */
[----:B------:R-:W-:Y:S01]  /*12360*/  IMAD.U32 R44, R10, 0x10000, RZ ;  /* 0x000100000a2c7824 */ /* 0x000fe200078e00ff */
[----:B------:R-:W-:Y:S01]  /*12370*/  SHF.L.U32 R43, R9, 0x10, RZ ;  /* 0x00000010092b7819 */ /* 0x000fe200000006ff */
[-C--:B------:R-:W-:Y:S01]  /*12380*/  FMUL.FTZ R47, R48, R42.reuse ;  /* 0x0000002a302f7220 */ /* 0x080fe20000410000 */
[----:B------:R-:W-:Y:S01]  /*12390*/  FMUL.FTZ R49, R46, R42 ;  /* 0x0000002a2e317220 */ /* 0x000fe20000410000 */
[----:B------:R-:W-:Y:S01]  /*123a0*/  LOP3.LUT R42, R24, 0xffff0000, RZ, 0xc0, !PT ;  /* 0xffff0000182a7812 */ /* 0x000fe200078ec0ff */
[----:B------:R-:W-:Y:S01]  /*123b0*/  FMUL.FTZ R51, R50, R8 ;  /* 0x0000000832337220 */ /* 0x000fe20000410000 */
[-C--:B------:R-:W-:Y:S01]  /*123c0*/  FFMA.FTZ R47, R46, R38.reuse, -R47 ;  /* 0x000000262e2f7223 */ /* 0x080fe2000001082f */
[-C--:B------:R-:W-:Y:S01]  /*123d0*/  FMUL.FTZ R46, R55, R43.reuse ;  /* 0x0000002b372e7220 */ /* 0x080fe20000410000 */
[----:B------:R-:W-:Y:S01]  /*123e0*/  FFMA.FTZ R49, R48, R38, R49 ;  /* 0x0000002630317223 */ /* 0x000fe20000010031 */
[C---:B------:R-:W-:Y:S01]  /*123f0*/  FMUL.FTZ R53, R42.reuse, R8 ;  /* 0x000000082a357220 */ /* 0x040fe20000410000 */
[-C--:B------:R-:W-:Y:S01]  /*12400*/  FFMA.FTZ R8, R42, R4.reuse, -R51 ;  /* 0x000000042a087223 */ /* 0x080fe20000010833 */
[----:B------:R-:W-:Y:S01]  /*12410*/  FMUL.FTZ R42, R57, R43 ;  /* 0x0000002b392a7220 */ /* 0x000fe20000410000 */
[----:B------:R-:W-:Y:S01]  /*12420*/  LOP3.LUT R10, R10, 0xffff0000, RZ, 0xc0, !PT ;  /* 0xffff00000a0a7812 */ /* 0x000fe200078ec0ff */
[----:B------:R-:W-:Y:S01]  /*12430*/  FFMA.FTZ R38, R50, R4, R53 ;  /* 0x0000000432267223 */ /* 0x000fe20000010035 */
[----:B------:R-:W-:-:S02]  /*12440*/  IMAD.U32 R4, R26, 0x10000, RZ ;  /* 0x000100001a047824 */ /* 0x000fc400078e00ff */
[-C--:B------:R-:W-:Y:S01]  /*12450*/  FFMA.FTZ R42, R55, R39.reuse, -R42 ;  /* 0x00000027372a7223 */ /* 0x080fe2000001082a */
[----:B------:R-:W-:Y:S01]  /*12460*/  FFMA.FTZ R46, R57, R39, R46 ;  /* 0x00000027392e7223 */ /* 0x000fe2000001002e */
[----:B------:R-:W-:Y:S01]  /*12470*/  LOP3.LUT R48, R26, 0xffff0000, RZ, 0xc0, !PT ;  /* 0xffff00001a307812 */ /* 0x000fe200078ec0ff */
[-C--:B------:R-:W-:Y:S01]  /*12480*/  FMUL.FTZ R39, R52, R44.reuse ;  /* 0x0000002c34277220 */ /* 0x080fe20000410000 */
[----:B------:R-:W-:Y:S01]  /*12490*/  LOP3.LUT R50, R32, 0xffff0000, RZ, 0xc0, !PT ;  /* 0xffff000020327812 */ /* 0x000fe200078ec0ff */
[----:B------:R-:W-:Y:S02]  /*124a0*/  IMAD.U32 R45, R11, 0x10000, RZ ;  /* 0x000100000b2d7824 */ /* 0x000fe400078e00ff */
[C---:B------:R-:W-:Y:S01]  /*124b0*/  FMUL.FTZ R43, R4.reuse, R44 ;  /* 0x0000002c042b7220 */ /* 0x040fe20000410000 */
[----:B------:R-:W-:Y:S02]  /*124c0*/  IMAD.U32 R57, R33, 0x10000, RZ ;  /* 0x0001000021397824 */ /* 0x000fe400078e00ff */
[----:B------:R-:W-:Y:S01]  /*124d0*/  FFMA.FTZ R39, R4, R40, -R39 ;  /* 0x0000002804277223 */ /* 0x000fe20000010827 */
[-C--:B------:R-:W-:Y:S01]  /*124e0*/  FMUL.FTZ R51, R50, R10.reuse ;  /* 0x0000000a32337220 */ /* 0x080fe20000410000 */
[----:B------:R-:W-:Y:S01]  /*124f0*/  FMUL.FTZ R53, R48, R10 ;  /* 0x0000000a30357220 */ /* 0x000fe20000410000 */
[----:B------:R-:W-:-:S02]  /*12500*/  IMAD.U32 R55, R27, 0x10000, RZ ;  /* 0x000100001b377824 */ /* 0x000fc400078e00ff */
[-C--:B------:R-:W-:Y:S01]  /*12510*/  FMUL.FTZ R4, R57, R45.reuse ;  /* 0x0000002d39047220 */ /* 0x080fe20000410000 */
[----:B------:R-:W-:Y:S01]  /*12520*/  FFMA.FTZ R10, R52, R40, R43 ;  /* 0x00000028340a7223 */ /* 0x000fe2000001002b */
[-C--:B------:R-:W-:Y:S01]  /*12530*/  FFMA.FTZ R40, R48, R6.reuse, -R51 ;  /* 0x0000000630287223 */ /* 0x080fe20000010833 */
[----:B------:R-:W-:Y:S01]  /*12540*/  FFMA.FTZ R53, R50, R6, R53 ;  /* 0x0000000632357223 */ /* 0x000fe20000010035 */
[C---:B------:R-:W-:Y:S01]  /*12550*/  FMUL.FTZ R6, R55.reuse, R45 ;  /* 0x0000002d37067220 */ /* 0x040fe20000410000 */
[-C--:B------:R-:W-:Y:S01]  /*12560*/  FFMA.FTZ R43, R55, R41.reuse, -R4 ;  /* 0x00000029372b7223 */ /* 0x080fe20000010804 */
[----:B------:R-:W-:Y:S02]  /*12570*/  LOP3.LUT R9, R9, 0xffff0000, RZ, 0xc0, !PT ;  /* 0xffff000009097812 */ /* 0x000fe400078ec0ff */
[----:B------:R-:W-:Y:S01]  /*12580*/  LOP3.LUT R55, R31, 0xffff0000, RZ, 0xc0, !PT ;  /* 0xffff00001f377812 */ /* 0x000fe200078ec0ff */
[----:B------:R-:W-:Y:S01]  /*12590*/  FFMA.FTZ R41, R57, R41, R6 ;  /* 0x0000002939297223 */ /* 0x000fe20000010006 */
[----:B------:R-:W-:-:S02]  /*125a0*/  LOP3.LUT R11, R11, 0xffff0000, RZ, 0xc0, !PT ;  /* 0xffff00000b0b7812 */ /* 0x000fc400078ec0ff */
[----:B------:R-:W-:Y:S01]  /*125b0*/  LOP3.LUT R45, R25, 0xffff0000, RZ, 0xc0, !PT ;  /* 0xffff0000192d7812 */ /* 0x000fe200078ec0ff */
[----:B------:R-:W-:Y:S01]  /*125c0*/  FMUL.FTZ R4, R55, R9 ;  /* 0x0000000937047220 */ /* 0x000fe20000410000 */
[----:B------:R-:W-:Y:S01]  /*125d0*/  LOP3.LUT R51, R27, 0xffff0000, RZ, 0xc0, !PT ;  /* 0xffff00001b337812 */ /* 0x000fe200078ec0ff */
[----:B------:R-:W-:Y:S01]  /*125e0*/  FMUL.FTZ R44, R59, R11 ;  /* 0x0000000b3b2c7220 */ /* 0x000fe20000410000 */
[----:B------:R-:W-:Y:S01]  /*125f0*/  F2FP.BF16.F32.PACK_AB R10, R53, R10 ;  /* 0x0000000a350a723e */ /* 0x000fe200000010ff */
[C---:B------:R-:W-:Y:S01]  /*12600*/  FMUL.FTZ R6, R45.reuse, R9 ;  /* 0x000000092d067220 */ /* 0x040fe20000410000 */
[----:B------:R-:W-:Y:S01]  /*12610*/  FFMA.FTZ R9, R45, R5, -R4 ;  /* 0x000000052d097223 */ /* 0x000fe20000010804 */
[C---:B------:R-:W-:Y:S01]  /*12620*/  FMUL.FTZ R48, R51.reuse, R11 ;  /* 0x0000000b33307220 */ /* 0x040fe20000410000 */
[----:B------:R-:W-:Y:S01]  /*12630*/  FFMA.FTZ R44, R51, R7, -R44 ;  /* 0x00000007332c7223 */ /* 0x000fe2000001082c */
[----:B------:R-:W-:Y:S01]  /*12640*/  FFMA.FTZ R11, R55, R5, R6 ;  /* 0x00000005370b7223 */ /* 0x000fe20000010006 */
[----:B------:R-:W-:Y:S01]  /*12650*/  F2FP.BF16.F32.PACK_AB R6, R40, R39 ;  /* 0x000000272806723e */ /* 0x000fe200000010ff */
[----:B------:R-:W-:Y:S01]  /*12660*/  FFMA.FTZ R48, R59, R7, R48 ;  /* 0x000000073b307223 */ /* 0x000fe20000010030 */
[----:B------:R-:W-:-:S02]  /*12670*/  F2FP.BF16.F32.PACK_AB R5, R9, R42 ;  /* 0x0000002a0905723e */ /* 0x000fc400000010ff */
[----:B------:R-:W-:Y:S02]  /*12680*/  F2FP.BF16.F32.PACK_AB R4, R8, R47 ;  /* 0x0000002f0804723e */ /* 0x000fe400000010ff */
[----:B------:R-:W-:Y:S02]  /*12690*/  F2FP.BF16.F32.PACK_AB R9, R11, R46 ;  /* 0x0000002e0b09723e */ /* 0x000fe400000010ff */
[----:B------:R-:W-:Y:S02]  /*126a0*/  F2FP.BF16.F32.PACK_AB R7, R44, R43 ;  /* 0x0000002b2c07723e */ /* 0x000fe400000010ff */
[----:B------:R-:W-:Y:S02]  /*126b0*/  F2FP.BF16.F32.PACK_AB R8, R38, R49 ;  /* 0x000000312608723e */ /* 0x000fe400000010ff */
[----:B------:R-:W-:Y:S01]  /*126c0*/  F2FP.BF16.F32.PACK_AB R11, R48, R41 ;  /* 0x00000029300b723e */ /* 0x000fe200000010ff */
[----:B------:R0:W-:Y:S04]  /*126d0*/  STS.128 [R36], R4 ;  /* 0x0000000424007388 */ /* 0x0001e80000000c00 */
[----:B------:R0:W-:Y:S02]  /*126e0*/  STS.128 [R37+0x14400], R8 ;  /* 0x0144000825007388 */ /* 0x0001e40000000c00 */
.L_x_628:
[----:B------:R-:W-:Y:S05]  /*126f0*/  BSYNC B2 ;  /* 0x0000000000027941 */ /* 0x000fea0003800000 */
.L_x_627:
        /* <DEDUP_REMOVED lines=28> */
[----:B------:R-:W-:-:S02]  /*128c0*/  SHF.L.U32 R49, R20, 0x10, RZ ;  /* 0x0000001014317819 */ /* 0x000fc400000006ff */
[----:B------:R-:W-:Y:S02]  /*128d0*/  LOP3.LUT R54, R20, 0xffff0000, RZ, 0xc0, !PT ;  /* 0xffff000014367812 */ /* 0x000fe400078ec0ff */
[----:B------:R-:W1:Y:S01]  /*128e0*/  LDS.128 R8, [R36+0x14400] ;  /* 0x0144000024087984 */ /* 0x000e620000000c00 */
[----:B------:R-:W-:Y:S02]  /*128f0*/  LOP3.LUT R57, R15, 0xffff0000, RZ, 0xc0, !PT ;  /* 0xffff00000f397812 */ /* 0x000fe400078ec0ff */
        /* <DEDUP_REMOVED lines=21> */
[----:B------:R-:W-:Y:S02]  /*12a50*/  IMAD.U32 R45, R12, 0x10000, RZ ;  /* 0x000100000c2d7824 */ /* 0x000fe400078e00ff */
        /* <DEDUP_REMOVED lines=44> */
.L_x_626:
[----:B------:R-:W-:Y:S05]  /*12d20*/  BSYNC B1 ;  /* 0x0000000000017941 */ /* 0x000fea0003800000 */
.L_x_625:
[----:B01----:R-:W-:-:S05]  /*12d30*/  VIADD R5, R224, 0x60 ;  /* 0x00000060e0057836 */ /* 0x003fca0000000000 */
[----:B------:R-:W-:-:S13]  /*12d40*/  ISETP.GE.AND P0, PT, R5, R34, PT ;  /* 0x000000220500720c */ /* 0x000fda0003f06270 */
[----:B------:R-:W-:Y:S05]  /*12d50*/  @P0 BRA `(.L_x_605) ;  /* 0x0000000c00340947 */ /* 0x000fea0003800000 */
[----:B------:R0:W5:Y:S01]  /*12d60*/  LDL R52, [R1+0x6c] ;  /* 0x00006c0001347983 */ /* 0x0001620000100800 */
[----:B------:R-:W1:Y:S01]  /*12d70*/  LDC R37, c[0x0][0x3f4] ;  /* 0x0000fd00ff257b82 */ /* 0x000e620000000800 */
[----:B------:R-:W-:Y:S01]  /*12d80*/  SHF.R.S32.HI R4, RZ, 0x1f, R5 ;  /* 0x0000001fff047819 */ /* 0x000fe20000011405 */
[----:B------:R-:W-:Y:S01]  /*12d90*/  IMAD.SHL.U32 R39, R5, 0x40, RZ ;  /* 0x0000004005277824 */ /* 0x000fe200078e00ff */
[----:B------:R-:W-:Y:S02]  /*12da0*/  BSSY B1, `(.L_x_629) ;  /* 0x0000066000017945 */ /* 0x000fe40003800000 */
[----:B------:R-:W-:Y:S02]  /*12db0*/  LEA.HI R4, R4, R5, RZ, 0x3 ;  /* 0x0000000504047211 */ /* 0x000fe400078f18ff */
[----:B------:R-:W-:-:S03]  /*12dc0*/  LOP3.LUT R39, R39, 0x1c0, RZ, 0xc0, !PT ;  /* 0x000001c027277812 */ /* 0x000fc600078ec0ff */
[----:B------:R-:W-:Y:S01]  /*12dd0*/  IMAD.SHL.U32 R4, R4, 0x40, RZ ;  /* 0x0000004004047824 */ /* 0x000fe200078e00ff */
[----:B------:R-:W-:-:S04]  /*12de0*/  SHF.R.U32.HI R34, RZ, 0x3, R39 ;  /* 0x00000003ff227819 */ /* 0x000fc80000011627 */
[----:B------:R-:W-:Y:S02]  /*12df0*/  LOP3.LUT R35, R4, 0xfffffe00, RZ, 0xc0, !PT ;  /* 0xfffffe0004237812 */ /* 0x000fe400078ec0ff */
        /* <DEDUP_REMOVED lines=19> */
[----:B------:R-:W-:Y:S01]  /*12f30*/  IMAD.SHL.U32 R6, R4, 0x8, RZ ;  /* 0x0000000804067824 */ /* 0x000fe200078e00ff */
[----:B------:R-:W-:Y:S02]  /*12f40*/  LOP3.LUT R33, R33, 0xffff0000, RZ, 0xc0, !PT ;  /* 0xffff000021217812 */ /* 0x000fe400078ec0ff */
[----:B------:R-:W-:Y:S02]  /*12f50*/  LEA.HI R4, R5, R4, RZ, 0x3 ;  /* 0x0000000405047211 */ /* 0x000fe400078f18ff */
[----:B------:R-:W-:-:S02]  /*12f60*/  LOP3.LUT R5, R39, 0x38, R6, 0xf8, !PT ;  /* 0x0000003827057812 */ /* 0x000fc400078ef806 */
[----:B------:R-:W-:Y:S01]  /*12f70*/  LOP3.LUT R25, R25, 0xffff0000, RZ, 0xc0, !PT ;  /* 0xffff000019197812 */ /* 0x000fe200078ec0ff */
[----:B------:R-:W-:Y:S01]  /*12f80*/  IMAD.SHL.U32 R6, R4, 0x400, RZ ;  /* 0x0000040004067824 */ /* 0x000fe200078e00ff */
[----:B------:R-:W-:Y:S02]  /*12f90*/  LOP3.LUT R4, R5, R34, RZ, 0x3c, !PT ;  /* 0x0000002205047212 */ /* 0x000fe400078e3cff */
[----:B------:R-:W-:Y:S02]  /*12fa0*/  LOP3.LUT R27, R27, 0xffff0000, RZ, 0xc0, !PT ;  /* 0xffff00001b1b7812 */ /* 0x000fe400078ec0ff */
        /* <DEDUP_REMOVED lines=21> */
[----:B------:R-:W-:Y:S01]  /*13100*/  FMUL.FTZ R53, R24, R8 ;  /* 0x0000000818357220 */ /* 0x000fe20000410000 */
[----:B------:R-:W-:Y:S01]  /*13110*/  FFMA.FTZ R47, R46, R36, -R47 ;  /* 0x000000242e2f7223 */ /* 0x000fe2000001082f */
[----:B------:R-:W-:Y:S01]  /*13120*/  FFMA.FTZ R8, R24, R4, -R51 ;  /* 0x0000000418087223 */ /* 0x000fe20000010833 */
[-C--:B------:R-:W-:Y:S01]  /*13130*/  FMUL.FTZ R51, R42, R43.reuse ;  /* 0x0000002b2a337220 */ /* 0x080fe20000410000 */
[----:B------:R-:W-:Y:S01]  /*13140*/  FFMA.FTZ R49, R48, R36, R49 ;  /* 0x0000002430317223 */ /* 0x000fe20000010031 */
[----:B------:R-:W-:Y:S01]  /*13150*/  FFMA.FTZ R24, R50, R4, R53 ;  /* 0x0000000432187223 */ /* 0x000fe20000010035 */
[----:B------:R-:W-:Y:S01]  /*13160*/  IMAD.U32 R44, R10, 0x10000, RZ ;  /* 0x000100000a2c7824 */ /* 0x000fe200078e00ff */
[----:B------:R-:W-:Y:S01]  /*13170*/  SHF.L.U32 R36, R32, 0x10, RZ ;  /* 0x0000001020247819 */ /* 0x000fe200000006ff */
[C---:B------:R-:W-:Y:S01]  /*13180*/  FMUL.FTZ R43, R30.reuse, R43 ;  /* 0x0000002b1e2b7220 */ /* 0x040fe20000410000 */
[----:B------:R-:W-:Y:S01]  /*13190*/  FFMA.FTZ R51, R30, R38, -R51 ;  /* 0x000000261e337223 */ /* 0x000fe20000010833 */
[----:B------:R-:W-:Y:S01]  /*131a0*/  IMAD.U32 R4, R26, 0x10000, RZ ;  /* 0x000100001a047824 */ /* 0x000fe200078e00ff */
[----:B------:R-:W-:Y:S01]  /*131b0*/  LOP3.LUT R10, R10, 0xffff0000, RZ, 0xc0, !PT ;  /* 0xffff00000a0a7812 */ /* 0x000fe200078ec0ff */
[-C--:B------:R-:W-:Y:S01]  /*131c0*/  FMUL.FTZ R53, R36, R44.reuse ;  /* 0x0000002c24357220 */ /* 0x080fe20000410000 */
[----:B------:R-:W-:Y:S01]  /*131d0*/  LOP3.LUT R26, R26, 0xffff0000, RZ, 0xc0, !PT ;  /* 0xffff00001a1a7812 */ /* 0x000fe200078ec0ff */
[C---:B------:R-:W-:Y:S01]  /*131e0*/  IMAD.U32 R45, R11.reuse, 0x10000, RZ ;  /* 0x000100000b2d7824 */ /* 0x040fe200078e00ff */
[----:B------:R-:W-:Y:S01]  /*131f0*/  LOP3.LUT R30, R32, 0xffff0000, RZ, 0xc0, !PT ;  /* 0xffff0000201e7812 */ /* 0x000fe200078ec0ff */
[C---:B------:R-:W-:Y:S01]  /*13200*/  FMUL.FTZ R55, R4.reuse, R44 ;  /* 0x0000002c04377220 */ /* 0x040fe20000410000 */
[----:B------:R-:W-:Y:S01]  /*13210*/  FFMA.FTZ R53, R4, R40, -R53 ;  /* 0x0000002804357223 */ /* 0x000fe20000010835 */
[-C--:B------:R-:W-:Y:S01]  /*13220*/  FMUL.FTZ R59, R26, R10.reuse ;  /* 0x0000000a1a3b7220 */ /* 0x080fe20000410000 */
[----:B------:R-:W-:Y:S01]  /*13230*/  LOP3.LUT R11, R11, 0xffff0000, RZ, 0xc0, !PT ;  /* 0xffff00000b0b7812 */ /* 0x000fe200078ec0ff */
[C---:B------:R-:W-:Y:S01]  /*13240*/  FMUL.FTZ R57, R30.reuse, R10 ;  /* 0x0000000a1e397220 */ /* 0x040fe20000410000 */
[-C--:B------:R-:W-:Y:S01]  /*13250*/  FMUL.FTZ R4, R63, R45.reuse ;  /* 0x0000002d3f047220 */ /* 0x080fe20000410000 */
[-C--:B------:R-:W-:Y:S01]  /*13260*/  FFMA.FTZ R59, R30, R6.reuse, R59 ;  /* 0x000000061e3b7223 */ /* 0x080fe2000001003b */
[----:B------:R-:W-:Y:S01]  /*13270*/  LOP3.LUT R31, R31, 0xffff0000, RZ, 0xc0, !PT ;  /* 0xffff00001f1f7812 */ /* 0x000fe200078ec0ff */
[----:B------:R-:W-:Y:S01]  /*13280*/  FFMA.FTZ R32, R26, R6, -R57 ;  /* 0x000000061a207223 */ /* 0x000fe20000010839 */
[C---:B------:R-:W-:Y:S01]  /*13290*/  FMUL.FTZ R6, R61.reuse, R45 ;  /* 0x0000002d3d067220 */ /* 0x040fe20000410000 */
[----:B------:R-:W-:Y:S01]  /*132a0*/  FFMA.FTZ R10, R36, R40, R55 ;  /* 0x00000028240a7223 */ /* 0x000fe20000010037 */
[----:B------:R-:W-:Y:S01]  /*132b0*/  FFMA.FTZ R43, R42, R38, R43 ;  /* 0x000000262a2b7223 */ /* 0x000fe2000001002b */
[-C--:B------:R-:W-:Y:S01]  /*132c0*/  FFMA.FTZ R36, R61, R41.reuse, -R4 ;  /* 0x000000293d247223 */ /* 0x080fe20000010804 */
[----:B------:R-:W-:Y:S01]  /*132d0*/  FFMA.FTZ R41, R63, R41, R6 ;  /* 0x000000293f297223 */ /* 0x000fe20000010006 */
[----:B------:R-:W-:Y:S01]  /*132e0*/  FMUL.FTZ R4, R31, R9 ;  /* 0x000000091f047220 */ /* 0x000fe20000410000 */
        /* <DEDUP_REMOVED lines=17> */
.L_x_630:
[----:B------:R-:W-:Y:S05]  /*13400*/  BSYNC B1 ;  /* 0x0000000000017941 */ /* 0x000fea0003800000 */
.L_x_629:
[----:B------:R-:W-:Y:S05]  /*13410*/  @P1 BRA `(.L_x_605) ;  /* 0x0000000400841947 */ /* 0x000fea0003800000 */
[----:B0-----:R-:W-:Y:S01]  /*13420*/  SHF.R.S32.HI R5, RZ, 0x1f, R214 ;  /* 0x0000001fff057819 */ /* 0x001fe200000114d6 */
[----:B------:R-:W-:Y:S01]  /*13430*/  IMAD.U32 R33, R0, 0x10000, RZ ;  /* 0x0001000000217824 */ /* 0x000fe200078e00ff */
[----:B-----5:R-:W-:Y:S02]  /*13440*/  R2UR UR4, R52 ;  /* 0x00000000340472ca */ /* 0x020fe400000e0000 */
        /* <DEDUP_REMOVED lines=10> */
[----:B------:R-:W-:Y:S01]  /*134f0*/  LEA.HI R6, R6, R37, RZ, 0x3 ;  /* 0x0000002506067211 */ /* 0x000fe200078f18ff */
[----:B------:R-:W-:Y:S01]  /*13500*/  IMAD.U32 R37, R20, 0x10000, RZ ;  /* 0x0001000014257824 */ /* 0x000fe200078e00ff */
[----:B------:R-:W-:Y:S02]  /*13510*/  LOP3.LUT R39, R39, 0x38, R4, 0xf8, !PT ;  /* 0x0000003827277812 */ /* 0x000fe400078ef804 */
[----:B------:R-:W-:Y:S01]  /*13520*/  IADD3 R7, R7, R8, R35 ;  /* 0x0000000807077210 */ /* 0x000fe20007ffe023 */
[----:B------:R-:W-:Y:S01]  /*13530*/  IMAD.SHL.U32 R6, R6, 0x400, RZ ;  /* 0x0000040006067824 */ /* 0x000fe200078e00ff */
[----:B------:R-:W-:-:S02]  /*13540*/  LOP3.LUT R34, R39, R34, RZ, 0x3c, !PT ;  /* 0x0000002227227212 */ /* 0x000fc400078e3cff */
[----:B------:R-:W-:Y:S02]  /*13550*/  LEA R24, R7, UR4, 0x1 ;  /* 0x0000000407187c11 */ /* 0x000fe4000f8e08ff */
[----:B------:R-:W-:Y:S02]  /*13560*/  LOP3.LUT R6, R6, 0x7fffe000, RZ, 0xc0, !PT ;  /* 0x7fffe00006067812 */ /* 0x000fe400078ec0ff */
[----:B------:R-:W-:Y:S02]  /*13570*/  LOP3.LUT R38, R14, 0xffff0000, RZ, 0xc0, !PT ;  /* 0xffff00000e267812 */ /* 0x000fe400078ec0ff */
[----:B------:R-:W-:Y:S01]  /*13580*/  IADD3 R34, R34, R6, R35 ;  /* 0x0000000622227210 */ /* 0x000fe20007ffe023 */
[----:B------:R-:W-:Y:S01]  /*13590*/  IMAD.U32 R35, R14, 0x10000, RZ ;  /* 0x000100000e237824 */ /* 0x000fe200078e00ff */
[----:B------:R-:W0:Y:S01]  /*135a0*/  LDS.128 R4, [R24] ;  /* 0x0000000018047984 */ /* 0x000e220000000c00 */
[----:B------:R-:W-:Y:S02]  /*135b0*/  LOP3.LUT R0, R0, 0xffff0000, RZ, 0xc0, !PT ;  /* 0xffff000000007812 */ /* 0x000fe400078ec0ff */
[----:B------:R-:W-:Y:S01]  /*135c0*/  IMAD R34, R34, 0x2, R23 ;  /* 0x0000000222227824 */ /* 0x000fe200078e0217 */
[----:B------:R-:W-:-:S04]  /*135d0*/  LOP3.LUT R40, R20, 0xffff0000, RZ, 0xc0, !PT ;  /* 0xffff000014287812 */ /* 0x000fc800078ec0ff */
        /* <DEDUP_REMOVED lines=18> */
[----:B------:R-:W-:Y:S02]  /*13700*/  IMAD.U32 R33, R12, 0x10000, RZ ;  /* 0x000100000c217824 */ /* 0x000fe400078e00ff */
[----:B------:R-:W-:Y:S01]  /*13710*/  FFMA.FTZ R14, R35, R25, R14 ;  /* 0x00000019230e7223 */ /* 0x000fe2000001000e */
[C---:B------:R-:W-:Y:S01]  /*13720*/  FMUL.FTZ R25, R0.reuse, R8 ;  /* 0x0000000800197220 */ /* 0x040fe20000410000 */
[-C--:B------:R-:W-:Y:S01]  /*13730*/  FFMA.FTZ R29, R0, R4.reuse, -R29 ;  /* 0x00000004001d7223 */ /* 0x080fe2000001081d */
[-C--:B------:R-:W-:Y:S01]  /*13740*/  FMUL.FTZ R0, R37, R31.reuse ;  /* 0x0000001f25007220 */ /* 0x080fe20000410000 */
[C---:B------:R-:W-:Y:S01]  /*13750*/  FMUL.FTZ R20, R33.reuse, R31 ;  /* 0x0000001f21147220 */ /* 0x040fe20000410000 */
[----:B------:R-:W-:Y:S01]  /*13760*/  LOP3.LUT R12, R12, 0xffff0000, RZ, 0xc0, !PT ;  /* 0xffff00000c0c7812 */ /* 0x000fe200078ec0ff */
[----:B------:R-:W-:Y:S01]  /*13770*/  FFMA.FTZ R25, R38, R4, R25 ;  /* 0x0000000426197223 */ /* 0x000fe20000010019 */
[-C--:B------:R-:W-:Y:S01]  /*13780*/  FFMA.FTZ R8, R33, R27.reuse, -R0 ;  /* 0x0000001b21087223 */ /* 0x080fe20000010800 */
[----:B------:R-:W-:Y:S01]  /*13790*/  FFMA.FTZ R20, R37, R27, R20 ;  /* 0x0000001b25147223 */ /* 0x000fe20000010014 */
[----:B------:R-:W-:Y:S01]  /*137a0*/  FMUL.FTZ R27, R40, R10 ;  /* 0x0000000a281b7220 */ /* 0x000fe20000410000 */
[----:B------:R-:W-:-:S02]  /*137b0*/  IMAD.U32 R38, R15, 0x10000, RZ ;  /* 0x000100000f267824 */ /* 0x000fc400078e00ff */
[C---:B------:R-:W-:Y:S01]  /*137c0*/  FMUL.FTZ R35, R12.reuse, R10 ;  /* 0x0000000a0c237220 */ /* 0x040fe20000410000 */
[----:B------:R-:W-:Y:S02]  /*137d0*/  IMAD.U32 R32, R11, 0x10000, RZ ;  /* 0x000100000b207824 */ /* 0x000fe400078e00ff */
[----:B------:R-:W-:Y:S01]  /*137e0*/  FFMA.FTZ R33, R12, R6, -R27 ;  /* 0x000000060c217223 */ /* 0x000fe2000001081b */
[----:B------:R-:W-:Y:S01]  /*137f0*/  IMAD.U32 R10, R21, 0x10000, RZ ;  /* 0x00010000150a7824 */ /* 0x000fe200078e00ff */
[----:B------:R-:W-:Y:S01]  /*13800*/  LOP3.LUT R9, R9, 0xffff0000, RZ, 0xc0, !PT ;  /* 0xffff000009097812 */ /* 0x000fe200078ec0ff */
[----:B------:R-:W-:Y:S01]  /*13810*/  IMAD.U32 R4, R13, 0x10000, RZ ;  /* 0x000100000d047824 */ /* 0x000fe200078e00ff */
[----:B------:R-:W-:Y:S01]  /*13820*/  LOP3.LUT R11, R11, 0xffff0000, RZ, 0xc0, !PT ;  /* 0xffff00000b0b7812 */ /* 0x000fe200078ec0ff */
[----:B------:R-:W-:Y:S02]  /*13830*/  IMAD.U32 R0, R3, 0x10000, RZ ;  /* 0x0001000003007824 */ /* 0x000fe400078e00ff */
[----:B------:R-:W-:Y:S01]  /*13840*/  FMUL.FTZ R27, R38, R30 ;  /* 0x0000001e261b7220 */ /* 0x000fe20000410000 */
[----:B------:R-:W-:Y:S01]  /*13850*/  LOP3.LUT R15, R15, 0xffff0000, RZ, 0xc0, !PT ;  /* 0xffff00000f0f7812 */ /* 0x000fe200078ec0ff */
[-C--:B------:R-:W-:Y:S01]  /*13860*/  FMUL.FTZ R37, R10, R32.reuse ;  /* 0x000000200a257220 */ /* 0x080fe20000410000 */
[----:B------:R-:W-:Y:S01]  /*13870*/  LOP3.LUT R21, R21, 0xffff0000, RZ, 0xc0, !PT ;  /* 0xffff000015157812 */ /* 0x000fe200078ec0ff */
[----:B------:R-:W-:Y:S01]  /*13880*/  FMUL.FTZ R39, R4, R32 ;  /* 0x0000002004277220 */ /* 0x000fe20000410000 */
[----:B------:R-:W-:Y:S01]  /*13890*/  LOP3.LUT R3, R3, 0xffff0000, RZ, 0xc0, !PT ;  /* 0xffff000003037812 */ /* 0x000fe200078ec0ff */
[----:B------:R-:W-:Y:S01]  /*138a0*/  FMUL.FTZ R31, R0, R30 ;  /* 0x0000001e001f7220 */ /* 0x000fe20000410000 */
[----:B------:R-:W-:Y:S01]  /*138b0*/  LOP3.LUT R13, R13, 0xffff0000, RZ, 0xc0, !PT ;  /* 0xffff00000d0d7812 */ /* 0x000fe200078ec0ff */
[----:B------:R-:W-:Y:S01]  /*138c0*/  FFMA.FTZ R35, R40, R6, R35 ;  /* 0x0000000628237223 */ /* 0x000fe20000010023 */
[----:B------:R-:W-:Y:S01]  /*138d0*/  FFMA.FTZ R27, R0, R26, -R27 ;  /* 0x0000001a001b7223 */ /* 0x000fe2000001081b */
[-C--:B------:R-:W-:Y:S01]  /*138e0*/  FFMA.FTZ R37, R4, R28.reuse, -R37 ;  /* 0x0000001c04257223 */ /* 0x080fe20000010825 */
[----:B------:R-:W-:Y:S01]  /*138f0*/  FFMA.FTZ R39, R10, R28, R39 ;  /* 0x0000001c0a277223 */ /* 0x000fe20000010027 */
[----:B------:R-:W-:Y:S01]  /*13900*/  FMUL.FTZ R0, R15, R9 ;  /* 0x000000090f007220 */ /* 0x000fe20000410000 */
[----:B------:R-:W-:Y:S01]  /*13910*/  FMUL.FTZ R6, R21, R11 ;  /* 0x0000000b15067220 */ /* 0x000fe20000410000 */
[----:B------:R-:W-:Y:S01]  /*13920*/  FMUL.FTZ R4, R3, R9 ;  /* 0x0000000903047220 */ /* 0x000fe20000410000 */
[----:B------:R-:W-:Y:S01]  /*13930*/  FMUL.FTZ R10, R13, R11 ;  /* 0x0000000b0d0a7220 */ /* 0x000fe20000410000 */
        /* <DEDUP_REMOVED lines=15> */
.L_x_605:
[----:B------:R-:W-:Y:S05]  /*13a30*/  BSYNC B0 ;  /* 0x0000000000007941 */ /* 0x000fea0003800000 */
.L_x_574:
[----:B------:R-:W-:Y:S01]  /*13a40*/  @!PT LDS RZ, [RZ] ;  /* 0x00000000fffff984 */ /* 0x000fe20000000800 */
[----:B------:R-:W-:Y:S01]  /*13a50*/  @!PT LDS RZ, [RZ] ;  /* 0x00000000fffff984 */ /* 0x000fe20000000800 */
[----:B------:R-:W-:Y:S01]  /*13a60*/  @!PT LDS RZ, [RZ] ;  /* 0x00000000fffff984 */ /* 0x000fe20000000800 */
[----:B------:R-:W-:Y:S01]  /*13a70*/  @!PT LDS RZ, [RZ] ;  /* 0x00000000fffff984 */ /* 0x000fe20000000800 */
[----:B------:R1:W-:Y:S06]  /*13a80*/  MEMBAR.ALL.CTA ;  /* 0x0000000000007992 */ /* 0x0003ec0000008000 */
[----:B-1----:R-:W1:Y:S01]  /*13a90*/  FENCE.VIEW.ASYNC.S ;  /* 0x00000000000073c6 */ /* 0x002e620000000000 */
[----:B------:R-:W-:Y:S05]  /*13aa0*/  WARPSYNC.ALL ;  /* 0x0000000000007948 */ /* 0x000fea0003800000 */
[----:B-1----:R-:W-:Y:S06]  /*13ab0*/  BAR.SYNC.DEFER_BLOCKING 0xd, 0x100 ;  /* 0x0344000000007b1d */ /* 0x002fec0000010000 */
.L_x_572:
[----:B------:R-:W-:-:S06]  /*13ac0*/  ULOP3.LUT UR4, UR60, 0x1, URZ, 0xfc, !UPT ;  /* 0x000000013c047892 */ /* 0x000fcc000f8efc3f */
[----:B01----:R-:W-:-:S05]  /*13ad0*/  IMAD.U32 R0, RZ, RZ, UR4 ;  /* 0x00000004ff007e24 */ /* 0x003fca000f8e00ff */
[----:B------:R-:W-:-:S13]  /*13ae0*/  ISETP.NE.AND P0, PT, R0, 0x3, PT ;  /* 0x000000030000780c */ /* 0x000fda0003f05270 */
[----:B------:R-:W-:Y:S05]  /*13af0*/  @!P0 BRA `(.L_x_631) ;  /* 0x0000000000048947 */ /* 0x000fea0003800000 */
[----:B------:R-:W-:Y:S01]  /*13b00*/  BPT.TRAP 0x1 ;  /* 0x000000040000795c */ /* 0x000fe20000300000 */
.L_x_631:
[----:B------:R-:W-:Y:S02]  /*13b10*/  LEA R0, R226, R23, 0x3 ;  /* 0x00000017e2007211 */ /* 0x000fe400078e18ff */
[----:B------:R-:W-:-:S04]  /*13b20*/  SHF.L.U32 R3, R229, 0x1f, RZ ;  /* 0x0000001fe5037819 */ /* 0x000fc800000006ff */
[----:B------:R0:W1:Y:S01]  /*13b30*/  SYNCS.PHASECHK.TRANS64.TRYWAIT P1, [R0+URZ+0x38830], R3 ;  /* 0x03883003000075a7 */ /* 0x000062000802017f */
[----:B------:R-:W-:Y:S05]  /*13b40*/  @!P0 BRA `(.L_x_632) ;  /* 0x0000000000048947 */ /* 0x000fea0003800000 */
[----:B------:R-:W-:Y:S01]  /*13b50*/  BPT.TRAP 0x1 ;  /* 0x000000040000795c */ /* 0x000fe20000300000 */
.L_x_632:
[----:B------:R-:W-:Y:S01]  /*13b60*/  IMAD.MOV.U32 R151, RZ, RZ, RZ ;  /* 0x000000ffff977224 */ /* 0x000fe200078e00ff */
[----:B-1----:R-:W-:Y:S06]  /*13b70*/  @P1 BRA `(.L_x_633) ;  /* 0x0000000000081947 */ /* 0x002fec0003800000 */
[----:B------:R-:W1:Y:S02]  /*13b80*/  SYNCS.PHASECHK.TRANS64.TRYWAIT P1, [R0+URZ+0x38830], R3 ;  /* 0x03883003000075a7 */ /* 0x000e64000802017f */
[----:B-1----:R-:W-:Y:S05]  /*13b90*/  @!P1 BRA `(.L_x_634) ;  /* 0x0000018800309947 */ /* 0x002fea0003800000 */
.L_x_633:
[----:B------:R-:W-:Y:S05]  /*13ba0*/  WARPSYNC.ALL ;  /* 0x0000000000007948 */ /* 0x000fea0003800000 */
[----:B01----:R-:W-:Y:S01]  /*13bb0*/  VIADD R3, R23, 0x24400 ;  /* 0x0002440017037836 */ /* 0x003fe20000000000 */
[----:B------:R-:W-:Y:S01]  /*13bc0*/  R2UR UR20, R2 ;  /* 0x00000000021472ca */ /* 0x000fe200000e0000 */
[----:B--234-:R-:W-:Y:S01]  /*13bd0*/  IMAD.MOV.U32 R5, RZ, RZ, 0x40000040 ;  /* 0x40000040ff057424 */ /* 0x01cfe200078e00ff */
[----:B-----5:R-:W-:Y:S01]  /*13be0*/  WARPGROUP.ARRIVE ;  /* 0x00000000000079c5 */ /* 0x020fe20000000000 */
[----:B------:R-:W-:Y:S01]  /*13bf0*/  UMOV UR25, 0x40000040 ;  /* 0x4000004000197882 */ /* 0x000fe20000000000 */
[----:B------:R-:W-:Y:S01]  /*13c00*/  SHF.R.U32.HI R3, RZ, 0x4, R3 ;  /* 0x00000004ff037819 */ /* 0x000fe20000011603 */
[----:B------:R-:W-:Y:S01]  /*13c10*/  IMAD.MOV.U32 R7, RZ, RZ, 0x40000040 ;  /* 0x40000040ff077424 */ /* 0x000fe200078e00ff */
[----:B------:R-:W-:Y:S01]  /*13c20*/  R2UR UR27, R5 ;  /* 0x00000000051b72ca */ /* 0x000fe200000e0000 */
[----:B------:R-:W-:Y:S01]  /*13c30*/  UMOV UR17, UR25 ;  /* 0x0000001900117c82 */ /* 0x000fe20008000000 */
[----:B------:R-:W-:Y:S01]  /*13c40*/  LOP3.LUT R3, R3, 0x3fff, RZ, 0xc0, !PT ;  /* 0x00003fff03037812 */ /* 0x000fe200078ec0ff */
[----:B------:R-:W-:Y:S01]  /*13c50*/  UMOV UR5, UR17 ;  /* 0x0000001100057c82 */ /* 0x000fe20008000000 */
[----:B------:R-:W-:Y:S01]  /*13c60*/  R2UR UR7, R7 ;  /* 0x00000000070772ca */ /* 0x000fe200000e0000 */
[----:B------:R-:W-:Y:S01]  /*13c70*/  UMOV UR9, UR17 ;  /* 0x0000001100097c82 */ /* 0x000fe20008000000 */
[----:B------:R-:W-:Y:S01]  /*13c80*/  LOP3.LUT R4, R3, 0x10000, RZ, 0xfc, !PT ;  /* 0x0001000003047812 */ /* 0x000fe200078efcff */
[----:B------:R-:W-:Y:S01]  /*13c90*/  ULOP3.LUT UR20, UR20, 0x10000, URZ, 0xfc, !UPT ;  /* 0x0001000014147892 */ /* 0x000fe2000f8efc3f */
[----:B------:R-:W-:Y:S01]  /*13ca0*/  IMAD.MOV.U32 R3, RZ, RZ, 0x40000040 ;  /* 0x40000040ff037424 */ /* 0x000fe200078e00ff */
[----:B------:R-:W-:Y:S01]  /*13cb0*/  R2UR UR15, R7 ;  /* 0x00000000070f72ca */ /* 0x000fe200000e0000 */
[----:B------:R-:W-:Y:S01]  /*13cc0*/  UMOV UR13, UR17 ;  /* 0x00000011000d7c82 */ /* 0x000fe20008000000 */
[----:B------:R0:W-:Y:S01]  /*13cd0*/  STL [R1+0x50], R4 ;  /* 0x0000500401007387 */ /* 0x0001e20000100800 */
[----:B------:R-:W-:Y:S01]  /*13ce0*/  IMAD.U32 R11, RZ, RZ, UR25 ;  /* 0x00000019ff0b7e24 */ /* 0x000fe2000f8e00ff */
[C---:B------:R-:W-:Y:S01]  /*13cf0*/  R2UR UR11, R3.reuse ;  /* 0x00000000030b72ca */ /* 0x040fe200000e0000 */
[----:B------:R-:W-:Y:S01]  /*13d00*/  UMOV UR24, UR20 ;  /* 0x0000001400187c82 */ /* 0x000fe20008000000 */
[----:B------:R-:W-:Y:S01]  /*13d10*/  R2UR UR19, R3 ;  /* 0x00000000031372ca */ /* 0x000fe200000e0000 */
[----:B------:R-:W-:Y:S01]  /*13d20*/  UMOV UR16, UR24 ;  /* 0x0000001800107c82 */ /* 0x000fe20008000000 */
[----:B------:R-:W-:Y:S01]  /*13d30*/  IMAD.MOV.U32 R3, RZ, RZ, 0x40000040 ;  /* 0x40000040ff037424 */ /* 0x000fe200078e00ff */
[----:B------:R-:W-:Y:S01]  /*13d40*/  UMOV UR4, UR16 ;  /* 0x0000001000047c82 */ /* 0x000fe20008000000 */
[----:B------:R-:W-:Y:S01]  /*13d50*/  UMOV UR8, UR16 ;  /* 0x0000001000087c82 */ /* 0x000fe20008000000 */
[----:B------:R-:W-:Y:S01]  /*13d60*/  UMOV UR12, UR16 ;  /* 0x00000010000c7c82 */ /* 0x000fe20008000000 */
[----:B0-----:R-:W-:Y:S01]  /*13d70*/  IMAD R4, R226, 0xa00, R4 ;  /* 0x00000a00e2047824 */ /* 0x001fe200078e0204 */
[----:B------:R-:W-:Y:S01]  /*13d80*/  UIADD3 UR56, UR20, 0x804, URZ ;  /* 0x0000080414387890 */ /* 0x000fe2000fffe03f */
[----:B------:R-:W-:Y:S01]  /*13d90*/  IMAD.U32 R10, RZ, RZ, UR24 ;  /* 0x00000018ff0a7e24 */ /* 0x000fe2000f8e00ff */
[----:B------:R-:W-:Y:S01]  /*13da0*/  UMOV UR57, 0x40000040 ;  /* 0x4000004000397882 */ /* 0x000fe20000000000 */
[C---:B------:R-:W-:Y:S01]  /*13db0*/  VIADD R6, R4.reuse, 0x80 ;  /* 0x0000008004067836 */ /* 0x040fe20000000000 */
[C---:B------:R-:W-:Y:S01]  /*13dc0*/  R2UR UR26, R4.reuse ;  /* 0x00000000041a72ca */ /* 0x040fe200000e0000 */
[----:B------:R-:W-:Y:S01]  /*13dd0*/  VIADD R2, R4, 0x100 ;  /* 0x0000010004027836 */ /* 0x000fe20000000000 */
[----:B------:R0:W-:Y:S01]  /*13de0*/  STL.64 [R1+0x8], R10 ;  /* 0x0000080a01007387 */ /* 0x0001e20000100a00 */
[----:B------:R-:W-:Y:S01]  /*13df0*/  IMAD.MOV.U32 R7, RZ, RZ, 0x40000040 ;  /* 0x40000040ff077424 */ /* 0x000fe200078e00ff */
[----:B------:R-:W-:Y:S01]  /*13e00*/  R2UR UR6, R6 ;  /* 0x00000000060672ca */ /* 0x000fe200000e0000 */
[----:B------:R-:W-:Y:S01]  /*13e10*/  VIADD R6, R4, 0x180 ;  /* 0x0000018004067836 */ /* 0x000fe20000000000 */
[----:B------:R-:W-:Y:S01]  /*13e20*/  R2UR UR10, R2 ;  /* 0x00000000020a72ca */ /* 0x000fe200000e0000 */
[C---:B------:R-:W-:Y:S01]  /*13e30*/  VIADD R2, R4.reuse, 0x200 ;  /* 0x0000020004027836 */ /* 0x040fe20000000000 */
[----:B------:R-:W-:Y:S01]  /*13e40*/  UIADD3 UR52, UR20, 0x806, URZ ;  /* 0x0000080614347890 */ /* 0x000fe2000fffe03f */
[----:B------:R-:W-:Y:S01]  /*13e50*/  VIADD R8, R4, 0x102 ;  /* 0x0000010204087836 */ /* 0x000fe20000000000 */
[----:B------:R-:W-:Y:S01]  /*13e60*/  R2UR UR14, R6 ;  /* 0x00000000060e72ca */ /* 0x000fe200000e0000 */
[----:B------:R-:W-:Y:S01]  /*13e70*/  VIADD R6, R4, 0x82 ;  /* 0x0000008204067836 */ /* 0x000fe20000000000 */
[----:B------:R-:W-:Y:S01]  /*13e80*/  R2UR UR18, R2 ;  /* 0x00000000021272ca */ /* 0x000fe200000e0000 */
[----:B------:R-:W-:Y:S01]  /*13e90*/  HGMMA.64x16x16.F32.BF16 R56, gdesc[UR24], RZ, !UPT, gsb0 ;  /* 0x00200000183879f0 */ /* 0x000fe2000c0018ff */
[----:B------:R-:W-:Y:S01]  /*13ea0*/  VIADD R2, R4, 0x2 ;  /* 0x0000000204027836 */ /* 0x000fe20000000000 */
[----:B------:R-:W-:Y:S01]  /*13eb0*/  R2UR UR27, R3 ;  /* 0x00000000031b72ca */ /* 0x000fe200000e0000 */
[----:B------:R-:W-:Y:S01]  /*13ec0*/  UMOV UR25, 0x40000040 ;  /* 0x4000004000197882 */ /* 0x000fe20000000000 */
[----:B------:R-:W-:Y:S01]  /*13ed0*/  IMAD.MOV.U32 R9, RZ, RZ, 0x40000040 ;  /* 0x40000040ff097424 */ /* 0x000fe200078e00ff */
[----:B------:R-:W-:Y:S01]  /*13ee0*/  UMOV UR53, 0x40000040 ;  /* 0x4000004000357882 */ /* 0x000fe20000000000 */
[----:B------:R-:W-:Y:S01]  /*13ef0*/  R2UR UR26, R2 ;  /* 0x00000000021a72ca */ /* 0x000fe200000e0000 */
[----:B------:R-:W-:Y:S01]  /*13f00*/  VIADD R2, R4, 0x182 ;  /* 0x0000018204027836 */ /* 0x000fe20000000000 */
[----:B------:R-:W-:Y:S01]  /*13f10*/  UIADD3 UR48, UR20, 0xc00, URZ ;  /* 0x00000c0014307890 */ /* 0x000fe2000fffe03f */
[----:B------:R-:W-:Y:S01]  /*13f20*/  IMAD.MOV.U32 R3, RZ, RZ, 0x40000040 ;  /* 0x40000040ff037424 */ /* 0x000fe200078e00ff */
[----:B------:R-:W-:Y:S01]  /*13f30*/  UMOV UR49, 0x40000040 ;  /* 0x4000004000317882 */ /* 0x000fe20000000000 */
[----:B0-----:R-:W-:Y:S01]  /*13f40*/  IMAD.U32 R11, RZ, RZ, UR25 ;  /* 0x00000019ff0b7e24 */ /* 0x001fe2000f8e00ff */
[----:B------:R-:W-:Y:S01]  /*13f50*/  UIADD3 UR44, UR20, 0xc02, URZ ;  /* 0x00000c02142c7890 */ /* 0x000fe2000fffe03f */
[----:B------:R-:W-:Y:S01]  /*13f60*/  IMAD.MOV.U32 R5, RZ, RZ, 0x40000040 ;  /* 0x40000040ff057424 */ /* 0x000fe200078e00ff */
[----:B------:R-:W-:Y:S01]  /*13f70*/  UMOV UR45, 0x40000040 ;  /* 0x40000040002d7882 */ /* 0x000fe20000000000 */
[----:B------:R-:W-:Y:S01]  /*13f80*/  UIADD3 UR40, UR20, 0xc04, URZ ;  /* 0x00000c0414287890 */ /* 0x000fe2000fffe03f */
[----:B------:R-:W-:Y:S01]  /*13f90*/  UMOV UR41, 0x40000040 ;  /* 0x4000004000297882 */ /* 0x000fe20000000000 */
[----:B------:R-:W-:Y:S01]  /*13fa0*/  UIADD3 UR36, UR20, 0xc06, URZ ;  /* 0x00000c0614247890 */ /* 0x000fe2000fffe03f */
[----:B------:R-:W-:Y:S01]  /*13fb0*/  UMOV UR37, 0x40000040 ;  /* 0x4000004000257882 */ /* 0x000fe20000000000 */
[----:B------:R-:W-:-:S02]  /*13fc0*/  WARPGROUP.DEPBAR.LE gsb0, 0x0 ;  /* 0x00008000000079c5 */ /* 0x000fc40000010000 */
[----:B------:R-:W-:-:S06]  /*13fd0*/  WARPGROUP.ARRIVE ;  /* 0x00000000000079c5 */ /* 0x000fcc0000000000 */
[----:B------:R-:W-:Y:S01]  /*13fe0*/  HGMMA.64x16x16.F32.BF16 R48, gdesc[UR4], RZ, !UPT, gsb0 ;  /* 0x00200000043079f0 */ /* 0x000fe2000c0018ff */
[----:B------:R-:W-:Y:S01]  /*13ff0*/  UIADD3 UR4, UR20, 0x2, URZ ;  /* 0x0000000214047890 */ /* 0x000fe2000fffe03f */
[----:B------:R-:W-:Y:S01]  /*14000*/  R2UR UR6, R6 ;  /* 0x00000000060672ca */ /* 0x000fe200000e0000 */
[----:B------:R-:W-:Y:S01]  /*14010*/  VIADD R6, R4, 0x202 ;  /* 0x0000020204067836 */ /* 0x000fe20000000000 */
[----:B------:R-:W-:Y:S01]  /*14020*/  R2UR UR7, R7 ;  /* 0x00000000070772ca */ /* 0x000fe200000e0000 */
[----:B------:R-:W-:-:S03]  /*14030*/  IMAD.MOV.U32 R7, RZ, RZ, 0x40000040 ;  /* 0x40000040ff077424 */ /* 0x000fc600078e00ff */
[----:B------:R-:W-:Y:S02]  /*14040*/  UMOV UR24, UR4 ;  /* 0x0000000400187c82 */ /* 0x000fe40008000000 */
[----:B------:R-:W-:-:S05]  /*14050*/  IMAD.U32 R10, RZ, RZ, UR24 ;  /* 0x00000018ff0a7e24 */ /* 0x000fca000f8e00ff */
[----:B------:R0:W-:Y:S01]  /*14060*/  STL.64 [R1], R10 ;  /* 0x0000000a01007387 */ /* 0x0001e20000100a00 */
[----:B------:R-:W-:Y:S02]  /*14070*/  WARPGROUP.DEPBAR.LE gsb0, 0x0 ;  /* 0x00008000000079c5 */ /* 0x000fe40000010000 */
[----:B------:R-:W-:-:S06]  /*14080*/  WARPGROUP.ARRIVE ;  /* 0x00000000000079c5 */ /* 0x000fcc0000000000 */
[----:B------:R-:W-:Y:S01]  /*14090*/  HGMMA.64x16x16.F32.BF16 R40, gdesc[UR8], RZ, !UPT, gsb0 ;  /* 0x00200000082879f0 */ /* 0x000fe2000c0018ff */
[----:B------:R-:W-:Y:S01]  /*140a0*/  R2UR UR10, R8 ;  /* 0x00000000080a72ca */ /* 0x000fe200000e0000 */
[----:B------:R-:W-:Y:S01]  /*140b0*/  VIADD R8, R4, 0x104 ;  /* 0x0000010404087836 */ /* 0x000fe20000000000 */
[----:B------:R-:W-:Y:S01]  /*140c0*/  R2UR UR11, R9 ;  /* 0x00000000090b72ca */ /* 0x000fe200000e0000 */
[----:B------:R-:W-:Y:S01]  /*140d0*/  IMAD.MOV.U32 R9, RZ, RZ, 0x40000040 ;  /* 0x40000040ff097424 */ /* 0x000fe200078e00ff */
        /* <DEDUP_REMOVED lines=10> */
[----:B------:R-:W-:Y:S01]  /*14180*/  UMOV UR16, UR24 ;  /* 0x0000001800107c82 */ /* 0x000fe20008000000 */
[----:B------:R-:W-:Y:S01]  /*14190*/  UMOV UR17, UR25 ;  /* 0x0000001900117c82 */ /* 0x000fe20008000000 */
[----:B------:R-:W-:Y:S01]  /*141a0*/  UMOV UR4, UR16 ;  /* 0x0000001000047c82 */ /* 0x000fe20008000000 */
[----:B------:R-:W-:Y:S01]  /*141b0*/  UMOV UR5, UR17 ;  /* 0x0000001100057c82 */ /* 0x000fe20008000000 */
[----:B------:R-:W-:Y:S01]  /*141c0*/  UMOV UR8, UR16 ;  /* 0x0000001000087c82 */ /* 0x000fe20008000000 */
[----:B------:R-:W-:Y:S01]  /*141d0*/  UMOV UR9, UR17 ;  /* 0x0000001100097c82 */ /* 0x000fe20008000000 */
[----:B------:R-:W-:Y:S01]  /*141e0*/  UMOV UR12, UR16 ;  /* 0x00000010000c7c82 */ /* 0x000fe20008000000 */
[----:B------:R-:W-:Y:S01]  /*141f0*/  UMOV UR13, UR17 ;  /* 0x00000011000d7c82 */ /* 0x000fe20008000000 */
[----:B------:R-:W-:Y:S02]  /*14200*/  R2UR UR18, R6 ;  /* 0x00000000061272ca */ /* 0x000fe400000e0000 */
[----:B------:R-:W-:Y:S01]  /*14210*/  R2UR UR19, R7 ;  /* 0x00000000071372ca */ /* 0x000fe200000e0000 */
[----:B------:R-:W-:Y:S01]  /*14220*/  IMAD.MOV.U32 R7, RZ, RZ, 0x40000040 ;  /* 0x40000040ff077424 */ /* 0x000fe200078e00ff */
[----:B------:R-:W-:Y:S01]  /*14230*/  IADD3 R6, R4, 0x84, RZ ;  /* 0x0000008404067810 */ /* 0x000fe20007ffe0ff */
[----:B------:R-:W-:-:S02]  /*14240*/  WARPGROUP.DEPBAR.LE gsb0, 0x0 ;  /* 0x00008000000079c5 */ /* 0x000fc40000010000 */
[----:B------:R-:W-:-:S06]  /*14250*/  WARPGROUP.ARRIVE ;  /* 0x00000000000079c5 */ /* 0x000fcc0000000000 */
[----:B------:R-:W-:Y:S01]  /*14260*/  HGMMA.64x16x16.F32.BF16 R56, gdesc[UR24], R56, gsb0 ;  /* 0x00200000183879f0 */ /* 0x000fe20008001838 */
[----:B------:R-:W-:Y:S01]  /*14270*/  R2UR UR26, R2 ;  /* 0x00000000021a72ca */ /* 0x000fe200000e0000 */
[----:B------:R-:W-:Y:S01]  /*14280*/  UMOV UR25, 0x40000040 ;  /* 0x4000004000197882 */ /* 0x000fe20000000000 */
[----:B------:R-:W-:Y:S01]  /*14290*/  R2UR UR27, R3 ;  /* 0x00000000031b72ca */ /* 0x000fe200000e0000 */
[----:B------:R-:W-:Y:S02]  /*142a0*/  VIADD R2, R4, 0x184 ;  /* 0x0000018404027836 */ /* 0x000fe40000000000 */
[----:B------:R-:W-:Y:S02]  /*142b0*/  IMAD.MOV.U32 R3, RZ, RZ, 0x40000040 ;  /* 0x40000040ff037424 */ /* 0x000fe400078e00ff */
[----:B0-----:R-:W-:Y:S01]  /*142c0*/  IMAD.U32 R11, RZ, RZ, UR25 ;  /* 0x00000019ff0b7e24 */ /* 0x001fe2000f8e00ff */
[----:B------:R-:W-:Y:S02]  /*142d0*/  WARPGROUP.DEPBAR.LE gsb0, 0x0 ;  /* 0x00008000000079c5 */ /* 0x000fe40000010000 */
[----:B------:R-:W-:-:S06]  /*142e0*/  WARPGROUP.ARRIVE ;  /* 0x00000000000079c5 */ /* 0x000fcc0000000000 */
[----:B------:R-:W-:Y:S01]  /*142f0*/  HGMMA.64x16x16.F32.BF16 R48, gdesc[UR4], R48, gsb0 ;  /* 0x00200000043079f0 */ /* 0x000fe20008001830 */
[----:B------:R-:W-:Y:S01]  /*14300*/  UIADD3 UR4, UR20, 0x4, URZ ;  /* 0x0000000414047890 */ /* 0x000fe2000fffe03f */
[----:B------:R-:W-:Y:S01]  /*14310*/  R2UR UR6, R6 ;  /* 0x00000000060672ca */ /* 0x000fe200000e0000 */
[----:B------:R-:W-:Y:S01]  /*14320*/  VIADD R6, R4, 0x204 ;  /* 0x0000020404067836 */ /* 0x000fe20000000000 */
[----:B------:R-:W-:Y:S01]  /*14330*/  R2UR UR7, R7 ;  /* 0x00000000070772ca */ /* 0x000fe200000e0000 */
[----:B------:R-:W-:-:S03]  /*14340*/  IMAD.MOV.U32 R7, RZ, RZ, 0x40000040 ;  /* 0x40000040ff077424 */ /* 0x000fc600078e00ff */
[----:B------:R-:W-:Y:S02]  /*14350*/  UMOV UR24, UR4 ;  /* 0x0000000400187c82 */ /* 0x000fe40008000000 */
[----:B------:R-:W-:-:S05]  /*14360*/  IMAD.U32 R10, RZ, RZ, UR24 ;  /* 0x00000018ff0a7e24 */ /* 0x000fca000f8e00ff */
[----:B------:R0:W-:Y:S01]  /*14370*/  STL.64 [R1+0x48], R10 ;  /* 0x0000480a01007387 */ /* 0x0001e20000100a00 */
[----:B------:R-:W-:Y:S02]  /*14380*/  WARPGROUP.DEPBAR.LE gsb0, 0x0 ;  /* 0x00008000000079c5 */ /* 0x000fe40000010000 */
[----:B------:R-:W-:-:S06]  /*14390*/  WARPGROUP.ARRIVE ;  /* 0x00000000000079c5 */ /* 0x000fcc0000000000 */
[----:B------:R-:W-:Y:S01]  /*143a0*/  HGMMA.64x16x16.F32.BF16 R40, gdesc[UR8], R40, gsb0 ;  /* 0x00200000082879f0 */ /* 0x000fe20008001828 */
[----:B------:R-:W-:Y:S01]  /*143b0*/  R2UR UR10, R8 ;  /* 0x00000000080a72ca */ /* 0x000fe200000e0000 */
[----:B------:R-:W-:Y:S01]  /*143c0*/  VIADD R8, R4, 0x106 ;  /* 0x0000010604087836 */ /* 0x000fe20000000000 */
[----:B------:R-:W-:Y:S01]  /*143d0*/  R2UR UR11, R9 ;  /* 0x00000000090b72ca */ /* 0x000fe200000e0000 */
[----:B------:R-:W-:Y:S01]  /*143e0*/  IMAD.MOV.U32 R9, RZ, RZ, 0x40000040 ;  /* 0x40000040ff097424 */ /* 0x000fe200078e00ff */
        /* <DEDUP_REMOVED lines=18> */
[----:B------:R-:W-:Y:S01]  /*14510*/  R2UR UR18, R6 ;  /* 0x00000000061272ca */ /* 0x000fe200000e0000 */
[----:B------:R-:W-:Y:S01]  /*14520*/  VIADD R6, R4, 0x86 ;  /* 0x0000008604067836 */ /* 0x000fe20000000000 */
[----:B------:R-:W-:Y:S01]  /*14530*/  R2UR UR19, R7 ;  /* 0x00000000071372ca */ /* 0x000fe200000e0000 */
[----:B------:R-:W-:Y:S01]  /*14540*/  IMAD.MOV.U32 R7, RZ, RZ, 0x40000040 ;  /* 0x40000040ff077424 */ /* 0x000fe200078e00ff */
        /* <DEDUP_REMOVED lines=23> */
[----:B------:R-:W-:Y:S02]  /*146c0*/  R2UR UR10, R8 ;  /* 0x00000000080a72ca */ /* 0x000fe400000e0000 */
[----:B------:R-:W-:Y:S01]  /*146d0*/  R2UR UR11, R9 ;  /* 0x00000000090b72ca */ /* 0x000fe200000e0000 */
[----:B------:R-:W-:Y:S01]  /*146e0*/  IMAD.MOV.U32 R9, RZ, RZ, 0x40000040 ;  /* 0x40000040ff097424 */ /* 0x000fe200078e00ff */
[----:B------:R-:W-:Y:S01]  /*146f0*/  IADD3 R8, R4, 0x380, RZ ;  /* 0x0000038004087810 */ /* 0x000fe20007ffe0ff */
        /* <DEDUP_REMOVED lines=103> */
[----:B------:R-:W-:Y:S02]  /*14d70*/  R2UR UR15, R3 ;  /* 0x00000000030f72ca */ /* 0x000fe400000e0000 */
[----:B------:R-:W-:Y:S01]  /*14d80*/  MOV R3, 0x40000040 ;  /* 0x4000004000037802 */ /* 0x000fe20000000f00 */
        /* <DEDUP_REMOVED lines=111> */
[----:B------:R-:W-:-:S02]  /*15480*/  R2UR UR19, R7 ;  /* 0x00000000071372ca */ /* 0x000fc400000e0000 */
[----:B------:R-:W-:Y:S01]  /*15490*/  MOV R7, 0x40000040 ;  /* 0x4000004000077802 */ /* 0x000fe20000000f00 */
[----:B------:R-:W-:Y:S02]  /*154a0*/  WARPGROUP.DEPBAR.LE gsb0, 0x0 ;  /* 0x00008000000079c5 */ /* 0x000fe40000010000 */
        /* <DEDUP_REMOVED lines=81> */
[----:B------:R-:W-:-:S03]  /*159c0*/  IMAD.MOV.U32 R3, RZ, RZ, 0x40000040 ;  /* 0x40000040ff037424 */ /* 0x000fc600078e00ff */
[----:B------:R-:W-:Y:S02]  /*159d0*/  R2UR UR58, R2 ;  /* 0x00000000023a72ca */ /* 0x000fe400000e0000 */
[----:B------:R-:W-:Y:S01]  /*159e0*/  R2UR UR59, R3 ;  /* 0x00000000033b72ca */ /* 0x000fe200000e0000 */
[----:B------:R-:W-:Y:S01]  /*159f0*/  IMAD.MOV.U32 R3, RZ, RZ, 0x40000040 ;  /* 0x40000040ff037424 */ /* 0x000fe200078e00ff */
[----:B------:R-:W-:Y:S01]  /*15a00*/  IADD3 R2, R4, 0x684, RZ ;  /* 0x0000068404027810 */ /* 0x000fe20007ffe0ff */
        /* <DEDUP_REMOVED lines=17> */
[----:B------:R-:W-:Y:S03]  /*15b20*/  HGMMA.64x16x16.F32.BF16 R56, gdesc[UR24], R56, gsb0 ;  /* 0x00200000183879f0 */ /* 0x000fe60008001838 */
[----:B------:R-:W-:Y:S02]  /*15b30*/  WARPGROUP.DEPBAR.LE gsb0, 0x0 ;  /* 0x00008000000079c5 */ /* 0x000fe40000010000 */
[----:B------:R-:W-:-:S06]  /*15b40*/  WARPGROUP.ARRIVE ;  /* 0x00000000000079c5 */ /* 0x000fcc0000000000 */
[----:B------:R-:W-:Y:S01]  /*15b50*/  HGMMA.64x16x16.F32.BF16 R48, gdesc[UR4], R48, gsb0 ;  /* 0x00200000043079f0 */ /* 0x000fe20008001830 */
[----:B------:R-:W-:Y:S01]  /*15b60*/  R2UR UR6, R8 ;  /* 0x00000000080672ca */ /* 0x000fe200000e0000 */
[----:B------:R-:W-:Y:S01]  /*15b70*/  UMOV UR4, UR56 ;  /* 0x0000003800047c82 */ /* 0x000fe20008000000 */
[----:B------:R-:W-:Y:S01]  /*15b80*/  R2UR UR7, R9 ;  /* 0x00000000090772ca */ /* 0x000fe200000e0000 */
[----:B------:R-:W-:Y:S01]  /*15b90*/  UMOV UR5, UR57 ;  /* 0x0000003900057c82 */ /* 0x000fe20008000000 */
[----:B------:R-:W-:Y:S02]  /*15ba0*/  VIADD R8, R4, 0x606 ;  /* 0x0000060604087836 */ /* 0x000fe40000000000 */
[----:B------:R-:W-:Y:S01]  /*15bb0*/  IMAD.MOV.U32 R9, RZ, RZ, 0x40000040 ;  /* 0x40000040ff097424 */ /* 0x000fe200078e00ff */
        /* <DEDUP_REMOVED lines=8> */
[----:B------:R-:W-:-:S03]  /*15c40*/  IMAD.MOV.U32 R3, RZ, RZ, 0x40000040 ;  /* 0x40000040ff037424 */ /* 0x000fc600078e00ff */
        /* <DEDUP_REMOVED lines=102> */
[----:B------:R-:W-:Y:S01]  /*162b0*/  IMAD.MOV.U32 R3, RZ, RZ, 0x40000040 ;  /* 0x40000040ff037424 */ /* 0x000fe200078e00ff */
[----:B------:R-:W-:-:S04]  /*162c0*/  IADD3 R2, R4, 0x782, RZ ;  /* 0x0000078204027810 */ /* 0x000fc80007ffe0ff */
        /* <DEDUP_REMOVED lines=85> */
[----:B------:R-:W-:Y:S01]  /*16820*/  UMOV UR4, UR40 ;  /* 0x0000002800047c82 */ /* 0x000fe20008000000 */
[----:B------:R-:W-:Y:S01]  /*16830*/  R2UR UR7, R7 ;  /* 0x00000000070772ca */ /* 0x000fe200000e0000 */
[----:B------:R-:W-:Y:S01]  /*16840*/  UMOV UR5, UR41 ;  /* 0x0000002900057c82 */ /* 0x000fe20008000000 */
[C---:B------:R-:W-:Y:S02]  /*16850*/  VIADD R6, R4.reuse, 0x806 ;  /* 0x0000080604067836 */ /* 0x040fe40000000000 */
[----:B------:R-:W-:Y:S02]  /*16860*/  IMAD.MOV.U32 R7, RZ, RZ, 0x40000040 ;  /* 0x40000040ff077424 */ /* 0x000fe400078e00ff */
[----:B------:R-:W-:Y:S01]  /*16870*/  VIADD R4, R4, 0x986 ;  /* 0x0000098604047836 */ /* 0x000fe20000000000 */
        /* <DEDUP_REMOVED lines=33> */
[----:B------:R-:W-:Y:S03]  /*16a90*/  HGMMA.64x16x16.F32.BF16 R56, gdesc[UR36], R56, gsb0 ;  /* 0x00200000243879f0 */ /* 0x000fe60008001838 */
        /* <DEDUP_REMOVED lines=13> */
[----:B0-----:R-:W-:Y:S05]  /*16b70*/  @!P0 BRA `(.L_x_635) ;  /* 0x0000000000048947 */ /* 0x001fea0003800000 */
[----:B------:R-:W-:Y:S01]  /*16b80*/  BPT.TRAP 0x1 ;  /* 0x000000040000795c */ /* 0x000fe20000300000 */
.L_x_635:
[----:B------:R-:W2:Y:S01]  /*16b90*/  LDL R65, [R1+0x8c] ;  /* 0x00008c0001417983 */ /* 0x000ea20000100800 */
[----:B------:R-:W-:Y:S01]  /*16ba0*/  ULDC UR4, c[0x0][0x9d8] ;  /* 0x0002760000047ab9 */ /* 0x000fe20000000800 */
[----:B------:R-:W-:Y:S01]  /*16bb0*/  ULDC UR5, c[0x0][0x988] ;  /* 0x0002620000057ab9 */ /* 0x000fe20000000800 */
        /* <DEDUP_REMOVED lines=23> */
[----:B------:R-:W-:Y:S01]  /*16d30*/  FMUL.FTZ R60, R44, UR4 ;  /* 0x000000042c3c7c20 */ /* 0x000fe20008410000 */
[----:B------:R-:W-:Y:S01]  /*16d40*/  FMUL.FTZ R13, R55, UR4 ;  /* 0x00000004370d7c20 */ /* 0x000fe20008410000 */
[----:B------:R-:W-:Y:S01]  /*16d50*/  FMUL.FTZ R68, R33, UR4 ;  /* 0x0000000421447c20 */ /* 0x000fe20008410000 */
[----:B------:R-:W-:Y:S01]  /*16d60*/  FMUL.FTZ R21, R43, UR4 ;  /* 0x000000042b157c20 */ /* 0x000fe20008410000 */
[----:B------:R-:W-:Y:S01]  /*16d70*/  FMUL.FTZ R36, R36, UR4 ;  /* 0x0000000424247c20 */ /* 0x000fe20008410000 */
[----:B------:R-:W-:Y:S01]  /*16d80*/  FMUL.FTZ R37, R37, UR4 ;  /* 0x0000000425257c20 */ /* 0x000fe20008410000 */
[----:B------:R-:W-:Y:S01]  /*16d90*/  FMUL.FTZ R24, R24, UR4 ;  /* 0x0000000418187c20 */ /* 0x000fe20008410000 */
[----:B------:R-:W4:Y:S01]  /*16da0*/  MUFU.TANH R7, R7 ;  /* 0x0000000700077308 */ /* 0x000f220000002400 */
[----:B------:R-:W-:Y:S01]  /*16db0*/  FMUL.FTZ R32, R25, UR4 ;  /* 0x0000000419207c20 */ /* 0x000fe20008410000 */
[----:B------:R-:W-:Y:S01]  /*16dc0*/  FMUL.FTZ R52, R40, UR4 ;  /* 0x0000000428347c20 */ /* 0x000fe20008410000 */
[----:B------:R-:W-:Y:S01]  /*16dd0*/  FMUL.FTZ R62, R45, UR4 ;  /* 0x000000042d3e7c20 */ /* 0x000fe20008410000 */
[----:B------:R-:W-:Y:S01]  /*16de0*/  FMUL.FTZ R40, R47, UR4 ;  /* 0x000000042f287c20 */ /* 0x000fe20008410000 */
[----:B------:R-:W-:Y:S01]  /*16df0*/  FMUL.FTZ R33, R34, UR4 ;  /* 0x0000000422217c20 */ /* 0x000fe20008410000 */
[----:B------:R-:W-:Y:S01]  /*16e00*/  FMUL.FTZ R28, R28, UR4 ;  /* 0x000000041c1c7c20 */ /* 0x000fe20008410000 */
[----:B------:R-:W-:Y:S01]  /*16e10*/  FMUL.FTZ R29, R29, UR4 ;  /* 0x000000041d1d7c20 */ /* 0x000fe20008410000 */
[----:B------:R-:W5:Y:S01]  /*16e20*/  MUFU.TANH R12, R12 ;  /* 0x0000000c000c7308 */ /* 0x000f620000002400 */
[----:B------:R-:W-:Y:S01]  /*16e30*/  FMUL.FTZ R38, R38, UR4 ;  /* 0x0000000426267c20 */ /* 0x000fe20008410000 */
[----:B------:R-:W-:Y:S01]  /*16e40*/  FMUL.FTZ R39, R39, UR4 ;  /* 0x0000000427277c20 */ /* 0x000fe20008410000 */
[----:B------:R-:W-:Y:S01]  /*16e50*/  FMUL.FTZ R26, R26, UR4 ;  /* 0x000000041a1a7c20 */ /* 0x000fe20008410000 */
[----:B------:R-:W-:Y:S01]  /*16e60*/  FMUL.FTZ R27, R27, UR4 ;  /* 0x000000041b1b7c20 */ /* 0x000fe20008410000 */
[----:B------:R-:W-:Y:S01]  /*16e70*/  FMUL.FTZ R30, R30, UR4 ;  /* 0x000000041e1e7c20 */ /* 0x000fe20008410000 */
[----:B------:R-:W-:Y:S01]  /*16e80*/  P2R R64, PR, RZ, 0x1 ;  /* 0x00000001ff407803 */ /* 0x000fe20000000000 */
[----:B------:R-:W-:Y:S01]  /*16e90*/  FMUL.FTZ R31, R31, UR4 ;  /* 0x000000041f1f7c20 */ /* 0x000fe20008410000 */
[----:B------:R-:W5:Y:S01]  /*16ea0*/  MUFU.TANH R2, R2 ;  /* 0x0000000200027308 */ /* 0x000f620000002400 */
[----:B------:R-:W5:Y:S01]  /*16eb0*/  LDL R43, [R1+0x60] ;  /* 0x00006000012b7983 */ /* 0x000f620000100800 */
[----:B------:R-:W-:Y:S01]  /*16ec0*/  VIADD R0, R0, 0x38840 ;  /* 0x0003884000007836 */ /* 0x000fe20000000000 */
[----:B------:R-:W-:Y:S01]  /*16ed0*/  ULDC UR39, c[0x0][0x9d8] ;  /* 0x0002760000277ab9 */ /* 0x000fe20000000800 */
[----:B------:R-:W-:-:S04]  /*16ee0*/  ULDC UR38, c[0x0][0x988] ;  /* 0x0002620000267ab9 */ /* 0x000fc80000000800 */
[----:B------:R-:W5:Y:S08]  /*16ef0*/  MUFU.TANH R14, R14 ;  /* 0x0000000e000e7308 */ /* 0x000f700000002400 */
        /* <DEDUP_REMOVED lines=14> */
[----:B------:R-:W-:Y:S08]  /*16fe0*/  MUFU.TANH R15, R15 ;  /* 0x0000000f000f7308 */ /* 0x000ff00000002400 */
[----:B------:R-:W5:Y:S08]  /*16ff0*/  MUFU.TANH R68, R68 ;  /* 0x0000004400447308 */ /* 0x000f700000002400 */
[----:B------:R-:W-:Y:S08]  /*17000*/  MUFU.TANH R21, R21 ;  /* 0x0000001500157308 */ /* 0x000ff00000002400 */
[----:B------:R-:W5:Y:S08]  /*17010*/  MUFU.TANH R36, R36 ;  /* 0x0000002400247308 */ /* 0x000f700000002400 */
[----:B------:R-:W5:Y:S08]  /*17020*/  MUFU.TANH R41, R41 ;  /* 0x0000002900297308 */ /* 0x000f700000002400 */
[----:B------:R-:W5:Y:S08]  /*17030*/  MUFU.TANH R37, R37 ;  /* 0x0000002500257308 */ /* 0x000f700000002400 */
[----:B------:R-:W5:Y:S08]  /*17040*/  MUFU.TANH R40, R40 ;  /* 0x0000002800287308 */ /* 0x000f700000002400 */
[----:B------:R5:W5:Y:S08]  /*17050*/  MUFU.TANH R74, R24 ;  /* 0x00000018004a7308 */ /* 0x000b700000002400 */
[----:B------:R-:W5:Y:S01]  /*17060*/  MUFU.TANH R33, R33 ;  /* 0x0000002100217308 */ /* 0x000f620000002400 */
[----:B--2---:R-:W-:-:S07]  /*17070*/  IADD3 R35, R133, 0x50, -R65 ;  /* 0x0000005085237810 */ /* 0x004fce0007ffe841 */
[----:B------:R-:W-:Y:S01]  /*17080*/  MUFU.TANH R42, R42 ;  /* 0x0000002a002a7308 */ /* 0x000fe20000002400 */
[----:B------:R-:W-:-:S05]  /*17090*/  IMAD R35, R112, -0x50, R35 ;  /* 0xffffffb070237824 */ /* 0x000fca00078e0223 */
[C---:B------:R-:W-:Y:S02]  /*170a0*/  ISETP.GT.AND P2, PT, R35.reuse, RZ, PT ;  /* 0x000000ff2300720c */ /* 0x040fe40003f44270 */
[C---:B------:R-:W-:Y:S02]  /*170b0*/  ISETP.GT.AND P1, PT, R35.reuse, 0x1, PT ;  /* 0x000000012300780c */ /* 0x040fe40003f24270 */
[----:B------:R-:W-:Y:S02]  /*170c0*/  ISETP.GT.AND P6, PT, R35, 0x8, PT ;  /* 0x000000082300780c */ /* 0x000fe40003fc4270 */
[----:B0-----:R-:W-:Y:S02]  /*170d0*/  FSEL R25, R3, -INF , P2 ;  /* 0xff80000003197808 */ /* 0x001fe40001000000 */
[----:B-1----:R-:W-:Y:S02]  /*170e0*/  FSEL R46, R4, -INF , P1 ;  /* 0xff800000042e7808 */ /* 0x002fe40000800000 */
[----:B------:R-:W-:-:S02]  /*170f0*/  ISETP.GT.AND P5, PT, R35, 0x9, PT ;  /* 0x000000092300780c */ /* 0x000fc40003fa4270 */
[----:B---3--:R-:W-:Y:S02]  /*17100*/  FSEL R56, R5, -INF , P6 ;  /* 0xff80000005387808 */ /* 0x008fe40003000000 */
[----:B------:R-:W-:Y:S02]  /*17110*/  FMNMX.FTZ R3, R25, R46, !PT ;  /* 0x0000002e19037209 */ /* 0x000fe40007810000 */
[----:B------:R-:W-:Y:S02]  /*17120*/  ISETP.GT.AND P4, PT, R35, 0x10, PT ;  /* 0x000000102300780c */ /* 0x000fe40003f84270 */
[----:B----4-:R-:W-:Y:S02]  /*17130*/  FSEL R54, R7, -INF , P5 ;  /* 0xff80000007367808 */ /* 0x010fe40002800000 */
[----:B------:R-:W-:Y:S02]  /*17140*/  FMNMX.FTZ R3, R56, R3, !PT ;  /* 0x0000000338037209 */ /* 0x000fe40007810000 */
[----:B------:R-:W-:-:S02]  /*17150*/  ISETP.GT.AND P3, PT, R35, 0x11, PT ;  /* 0x000000112300780c */ /* 0x000fc40003f64270 */
[----:B-----5:R-:W-:Y:S02]  /*17160*/  FSEL R50, R12, -INF , P4 ;  /* 0xff8000000c327808 */ /* 0x020fe40002000000 */
[----:B------:R-:W-:Y:S02]  /*17170*/  FMNMX.FTZ R3, R54, R3, !PT ;  /* 0x0000000336037209 */ /* 0x000fe40007810000 */
[----:B------:R-:W-:Y:S02]  /*17180*/  FSEL R2, R2, -INF , P2 ;  /* 0xff80000002027808 */ /* 0x000fe40001000000 */
[----:B------:R-:W-:Y:S02]  /*17190*/  ISETP.GT.AND P2, PT, R35, 0x18, PT ;  /* 0x000000182300780c */ /* 0x000fe40003f44270 */
[----:B------:R-:W-:Y:S02]  /*171a0*/  FSEL R44, R14, -INF , P3 ;  /* 0xff8000000e2c7808 */ /* 0x000fe40001800000 */
[----:B------:R-:W-:-:S02]  /*171b0*/  FMNMX.FTZ R3, R50, R3, !PT ;  /* 0x0000000332037209 */ /* 0x000fc40007810000 */
[----:B------:R-:W-:Y:S02]  /*171c0*/  FSEL R6, R6, -INF , P1 ;  /* 0xff80000006067808 */ /* 0x000fe40000800000 */
[----:B------:R-:W-:Y:S02]  /*171d0*/  ISETP.GT.AND P1, PT, R35, 0x19, PT ;  /* 0x000000192300780c */ /* 0x000fe40003f24270 */
[----:B------:R-:W-:Y:S02]  /*171e0*/  FSEL R4, R49, -INF , P2 ;  /* 0xff80000031047808 */ /* 0x000fe40001000000 */
[----:B------:R-:W-:Y:S02]  /*171f0*/  FMNMX.FTZ R3, R44, R3, !PT ;  /* 0x000000032c037209 */ /* 0x000fe40007810000 */
[----:B------:R-:W-:Y:S02]  /*17200*/  FSEL R8, R8, -INF , P6 ;  /* 0xff80000008087808 */ /* 0x000fe40003000000 */
[----:B------:R-:W-:-:S02]  /*17210*/  ISETP.GT.AND P6, PT, R35, 0x20, PT ;  /* 0x000000202300780c */ /* 0x000fc40003fc4270 */
[----:B------:R-:W-:Y:S02]  /*17220*/  FSEL R48, R48, -INF , P1 ;  /* 0xff80000030307808 */ /* 0x000fe40000800000 */
        /* <DEDUP_REMOVED lines=20> */
[----:B------:R-:W-:Y:S01]  /*17370*/  FMNMX.FTZ R3, R62, R3, !PT ;  /* 0x000000033e037209 */ /* 0x000fe20007810000 */
[----:B------:R0:W-:Y:S01]  /*17380*/  MUFU.TANH R80, R28 ;  /* 0x0000001c00507308 */ /* 0x0001e20000002400 */
[----:B------:R-:W-:Y:S02]  /*17390*/  FSEL R68, R68, -INF , P1 ;  /* 0xff80000044447808 */ /* 0x000fe40000800000 */
[----:B------:R-:W-:-:S05]  /*173a0*/  FMNMX.FTZ R3, R66, R3, !PT ;  /* 0x0000000342037209 */ /* 0x000fca0007810000 */
[----:B------:R1:W2:Y:S01]  /*173b0*/  MUFU.TANH R76, R32 ;  /* 0x00000020004c7308 */ /* 0x0002a20000002400 */
[----:B0-----:R-:W-:Y:S02]  /*173c0*/  FSEL R28, R15, -INF , P6 ;  /* 0xff8000000f1c7808 */ /* 0x001fe40003000000 */
[----:B------:R-:W-:Y:S02]  /*173d0*/  ISETP.GT.AND P6, PT, R35, 0x38, PT ;  /* 0x000000382300780c */ /* 0x000fe40003fc4270 */
[----:B------:R-:W-:Y:S02]  /*173e0*/  FMNMX.FTZ R3, R68, R3, !PT ;  /* 0x0000000344037209 */ /* 0x000fe40007810000 */
[----:B------:R-:W-:Y:S02]  /*173f0*/  FSEL R70, R36, -INF , P6 ;  /* 0xff80000024467808 */ /* 0x000fe40003000000 */
[----:B-1----:R-:W-:Y:S02]  /*17400*/  FSEL R32, R21, -INF , P5 ;  /* 0xff80000015207808 */ /* 0x002fe40002800000 */
[----:B------:R-:W-:Y:S01]  /*17410*/  ISETP.GT.AND P5, PT, R35, 0x39, PT ;  /* 0x000000392300780c */ /* 0x000fe20003fa4270 */
[----:B------:R-:W0:Y:S01]  /*17420*/  MUFU.TANH R29, R29 ;  /* 0x0000001d001d7308 */ /* 0x000e220000002400 */
[----:B------:R-:W-:-:S02]  /*17430*/  FSEL R34, R41, -INF , P4 ;  /* 0xff80000029227808 */ /* 0x000fc40002000000 */
[----:B------:R-:W-:Y:S02]  /*17440*/  ISETP.GT.AND P4, PT, R35, 0x40, PT ;  /* 0x000000402300780c */ /* 0x000fe40003f84270 */
[----:B------:R-:W-:Y:S02]  /*17450*/  FSEL R72, R37, -INF , P5 ;  /* 0xff80000025487808 */ /* 0x000fe40002800000 */
[----:B------:R-:W-:Y:S02]  /*17460*/  FMNMX.FTZ R3, R70, R3, !PT ;  /* 0x0000000346037209 */ /* 0x000fe40007810000 */
[----:B------:R-:W-:Y:S02]  /*17470*/  FSEL R36, R40, -INF , P3 ;  /* 0xff80000028247808 */ /* 0x000fe40001800000 */
[----:B------:R-:W-:Y:S02]  /*17480*/  ISETP.GT.AND P3, PT, R35, 0x41, PT ;  /* 0x000000412300780c */ /* 0x000fe40003f64270 */
[----:B------:R-:W-:-:S02]  /*17490*/  FSEL R74, R74, -INF , P4 ;  /* 0xff8000004a4a7808 */ /* 0x000fc40002000000 */
[----:B------:R-:W-:Y:S02]  /*174a0*/  FMNMX.FTZ R3, R72, R3, !PT ;  /* 0x0000000348037209 */ /* 0x000fe40007810000 */
[----:B------:R-:W-:Y:S02]  /*174b0*/  FSEL R40, R33, -INF , P2 ;  /* 0xff80000021287808 */ /* 0x000fe40001000000 */
[----:B------:R-:W-:Y:S02]  /*174c0*/  ISETP.GT.AND P2, PT, R35, 0x48, PT ;  /* 0x000000482300780c */ /* 0x000fe40003f44270 */
[----:B--2---:R-:W-:Y:S02]  /*174d0*/  FSEL R76, R76, -INF , P3 ;  /* 0xff8000004c4c7808 */ /* 0x004fe40001800000 */
[----:B------:R-:W-:Y:S02]  /*174e0*/  FMNMX.FTZ R3, R74, R3, !PT ;  /* 0x000000034a037209 */ /* 0x000fe40007810000 */
[----:B------:R-:W-:-:S02]  /*174f0*/  FSEL R42, R42, -INF , P1 ;  /* 0xff8000002a2a7808 */ /* 0x000fc40000800000 */
[----:B------:R-:W-:Y:S02]  /*17500*/  ISETP.GT.AND P1, PT, R35, 0x49, PT ;  /* 0x000000492300780c */ /* 0x000fe40003f24270 */
[----:B------:R-:W-:Y:S02]  /*17510*/  FSEL R80, R80, -INF , P2 ;  /* 0xff80000050507808 */ /* 0x000fe40001000000 */
[----:B------:R-:W-:Y:S02]  /*17520*/  FMNMX.FTZ R3, R76, R3, !PT ;  /* 0x000000034c037209 */ /* 0x000fe40007810000 */
[----:B0-----:R-:W-:Y:S02]  /*17530*/  FSEL R78, R29, -INF , P1 ;  /* 0xff8000001d4e7808 */ /* 0x001fe40000800000 */
[----:B------:R-:W-:-:S04]  /*17540*/  FMNMX.FTZ R3, R80, R3, !PT ;  /* 0x0000000350037209 */ /* 0x000fc80007810000 */
[----:B------:R-:W-:-:S05]  /*17550*/  FMNMX.FTZ R9, R78, R3, !PT ;  /* 0x000000034e097209 */ /* 0x000fca0007810000 */
[----:B------:R-:W0:Y:S02]  /*17560*/  SHFL.BFLY PT, R82, R9, 0x2, 0x1f ;  /* 0x0c401f0009527f89 */ /* 0x000e2400000e0000 */
[----:B0-----:R-:W-:Y:S02]  /*17570*/  FMNMX.FTZ R82, R9, R82, !PT ;  /* 0x0000005209527209 */ /* 0x001fe40007810000 */
[----:B------:R-:W-:-:S04]  /*17580*/  FMNMX.FTZ R9, R2, R6, !PT ;  /* 0x0000000602097209 */ /* 0x000fc80007810000 */
[----:B------:R-:W-:-:S04]  /*17590*/  FMNMX.FTZ R9, R8, R9, !PT ;  /* 0x0000000908097209 */ /* 0x000fc80007810000 */
[----:B------:R-:W-:-:S04]  /*175a0*/  FMNMX.FTZ R9, R10, R9, !PT ;  /* 0x000000090a097209 */ /* 0x000fc80007810000 */
[----:B------:R-:W-:Y:S01]  /*175b0*/  FMNMX.FTZ R9, R12, R9, !PT ;  /* 0x000000090c097209 */ /* 0x000fe20007810000 */
[----:B------:R-:W0:Y:S03]  /*175c0*/  SHFL.BFLY PT, R5, R82, 0x1, 0x1f ;  /* 0x0c201f0052057f89 */ /* 0x000e2600000e0000 */
[----:B------:R-:W-:-:S04]  /*175d0*/  FMNMX.FTZ R9, R14, R9, !PT ;  /* 0x000000090e097209 */ /* 0x000fc80007810000 */
[----:B------:R-:W-:-:S04]  /*175e0*/  FMNMX.FTZ R9, R20, R9, !PT ;  /* 0x0000000914097209 */ /* 0x000fc80007810000 */
[----:B------:R-:W-:Y:S01]  /*175f0*/  FMNMX.FTZ R9, R24, R9, !PT ;  /* 0x0000000918097209 */ /* 0x000fe20007810000 */
[----:B------:R-:W1:Y:S03]  /*17600*/  MUFU.TANH R38, R38 ;  /* 0x0000002600267308 */ /* 0x000e660000002400 */
[----:B------:R-:W-:-:S04]  /*17610*/  FMNMX.FTZ R9, R28, R9, !PT ;  /* 0x000000091c097209 */ /* 0x000fc80007810000 */
[----:B------:R-:W-:Y:S01]  /*17620*/  FMNMX.FTZ R11, R32, R9, !PT ;  /* 0x00000009200b7209 */ /* 0x000fe20007810000 */
[----:B------:R-:W-:Y:S03]  /*17630*/  MUFU.TANH R39, R39 ;  /* 0x0000002700277308 */ /* 0x000fe60000002400 */
[----:B------:R-:W-:Y:S01]  /*17640*/  FMNMX.FTZ R11, R34, R11, !PT ;  /* 0x0000000b220b7209 */ /* 0x000fe20007810000 */
[----:B------:R-:W-:Y:S01]  /*17650*/  IMAD.U32 R3, RZ, RZ, UR5 ;  /* 0x00000005ff037e24 */ /* 0x000fe2000f8e00ff */
[----:B0-----:R-:W-:Y:S02]  /*17660*/  FMNMX.FTZ R5, R82, R5, !PT ;  /* 0x0000000552057209 */ /* 0x001fe40007810000 */
[----:B------:R-:W-:Y:S01]  /*17670*/  FMNMX.FTZ R11, R36, R11, !PT ;  /* 0x0000000b240b7209 */ /* 0x000fe20007810000 */
[----:B------:R1:W0:Y:S01]  /*17680*/  MUFU.TANH R13, R26 ;  /* 0x0000001a000d7308 */ /* 0x0002220000002400 */
[C---:B------:R-:W-:Y:S01]  /*17690*/  FSETP.NEU.FTZ.AND P0, PT, R5.reuse, -INF , PT ;  /* 0xff8000000500780b */ /* 0x040fe20003f1d000 */
[----:B------:R-:W-:Y:S01]  /*176a0*/  FMUL.FTZ R7, R5, R3 ;  /* 0x0000000305077220 */ /* 0x000fe20000410000 */
[----:B------:R-:W-:-:S05]  /*176b0*/  FMNMX.FTZ R11, R40, R11, !PT ;  /* 0x0000000b280b7209 */ /* 0x000fca0007810000 */
[----:B------:R-:W-:Y:S01]  /*176c0*/  MUFU.TANH R27, R27 ;  /* 0x0000001b001b7308 */ /* 0x000fe20000002400 */
[----:B-1----:R-:W-:Y:S02]  /*176d0*/  FSEL R26, R38, -INF , P6 ;  /* 0xff800000261a7808 */ /* 0x002fe40003000000 */
[----:B------:R-:W-:Y:S02]  /*176e0*/  FMNMX.FTZ R21, R42, R11, !PT ;  /* 0x0000000b2a157209 */ /* 0x000fe40007810000 */
[----:B------:R-:W-:-:S03]  /*176f0*/  FSEL R7, R7, RZ, P0 ;  /* 0x000000ff07077208 */ /* 0x000fc60000000000 */
[----:B------:R1:W2:Y:S01]  /*17700*/  MUFU.TANH R15, R30 ;  /* 0x0000001e000f7308 */ /* 0x0002a20000002400 */
[----:B------:R-:W-:Y:S01]  /*17710*/  FMNMX.FTZ R21, R26, R21, !PT ;  /* 0x000000151a157209 */ /* 0x000fe20007810000 */
[----:B------:R-:W-:Y:S01]  /*17720*/  FFMA.FTZ R46, R46, R3, -R7 ;  /* 0x000000032e2e7223 */ /* 0x000fe20000010807 */
[----:B0-----:R-:W-:-:S05]  /*17730*/  FSEL R38, R13, -INF , P4 ;  /* 0xff8000000d267808 */ /* 0x001fca0002000000 */
[----:B------:R-:W0:Y:S01]  /*17740*/  MUFU.TANH R31, R31 ;  /* 0x0000001f001f7308 */ /* 0x000e220000002400 */
[----:B-1----:R-:W-:-:S04]  /*17750*/  FSEL R30, R39, -INF , P5 ;  /* 0xff800000271e7808 */ /* 0x002fc80002800000 */
[----:B------:R-:W-:-:S03]  /*17760*/  FMNMX.FTZ R21, R30, R21, !PT ;  /* 0x000000151e157209 */ /* 0x000fc60007810000 */
[----:B------:R1:W-:Y:S01]  /*17770*/  MUFU.EX2 R9, R46 ;  /* 0x0000002e00097308 */ /* 0x0003e20000000800 */
[----:B------:R-:W-:Y:S01]  /*17780*/  FMNMX.FTZ R21, R38, R21, !PT ;  /* 0x0000001526157209 */ /* 0x000fe20007810000 */
[-CC-:B------:R-:W-:Y:S01]  /*17790*/  FFMA.FTZ R204, R50, R3.reuse, -R7.reuse ;  /* 0x0000000332cc7223 */ /* 0x180fe20000010807 */
[----:B--2---:R-:W-:Y:S02]  /*177a0*/  FSEL R50, R15, -INF , P2 ;  /* 0xff8000000f327808 */ /* 0x004fe40001000000 */
[----:B-1----:R-:W-:Y:S01]  /*177b0*/  FSEL R46, R27, -INF , P3 ;  /* 0xff8000001b2e7808 */ /* 0x002fe20001800000 */
[----:B------:R-:W-:-:S03]  /*177c0*/  FFMA.FTZ R13, R44, R3, -R7 ;  /* 0x000000032c0d7223 */ /* 0x000fc60000010807 */
[----:B------:R-:W-:Y:S02]  /*177d0*/  FMNMX.FTZ R21, R46, R21, !PT ;  /* 0x000000152e157209 */ /* 0x000fe40007810000 */
[----:B0-----:R-:W-:Y:S02]  /*177e0*/  FSEL R44, R31, -INF , P1 ;  /* 0xff8000001f2c7808 */ /* 0x001fe40000800000 */
[----:B------:R-:W-:Y:S01]  /*177f0*/  FMNMX.FTZ R21, R50, R21, !PT ;  /* 0x0000001532157209 */ /* 0x000fe20007810000 */
[----:B------:R-:W-:-:S03]  /*17800*/  FFMA.FTZ R206, R4, R3, -R7 ;  /* 0x0000000304ce7223 */ /* 0x000fc60000010807 */
[----:B------:R-:W-:-:S05]  /*17810*/  FMNMX.FTZ R4, R44, R21, !PT ;  /* 0x000000152c047209 */ /* 0x000fca0007810000 */
[----:B------:R-:W0:Y:S01]  /*17820*/  SHFL.BFLY PT, R27, R4, 0x2, 0x1f ;  /* 0x0c401f00041b7f89 */ /* 0x000e2200000e0000 */
[-CC-:B------:R-:W-:Y:S01]  /*17830*/  FFMA.FTZ R208, R25, R3.reuse, -R7.reuse ;  /* 0x0000000319d07223 */ /* 0x180fe20000010807 */
[----:B------:R-:W-:Y:S01]  /*17840*/  FFMA.FTZ R210, R56, R3, -R7 ;  /* 0x0000000338d27223 */ /* 0x000fe20000010807 */
[----:B0-----:R-:W-:-:S05]  /*17850*/  FMNMX.FTZ R31, R4, R27, !PT ;  /* 0x0000001b041f7209 */ /* 0x001fca0007810000 */
[----:B------:R-:W0:Y:S01]  /*17860*/  SHFL.BFLY PT, R4, R31, 0x1, 0x1f ;  /* 0x0c201f001f047f89 */ /* 0x000e2200000e0000 */
[----:B------:R-:W1:Y:S01]  /*17870*/  MUFU.EX2 R208, R208 ;  /* 0x000000d000d07308 */ /* 0x000e620000000800 */
[----:B------:R-:W-:-:S07]  /*17880*/  FFMA.FTZ R54, R54, R3, -R7 ;  /* 0x0000000336367223 */ /* 0x000fce0000010807 */
[----:B------:R-:W2:Y:S08]  /*17890*/  MUFU.EX2 R210, R210 ;  /* 0x000000d200d27308 */ /* 0x000eb00000000800 */
[----:B------:R-:W3:Y:S01]  /*178a0*/  MUFU.EX2 R11, R54 ;  /* 0x00000036000b7308 */ /* 0x000ee20000000800 */
[----:B0-----:R-:W-:-:S07]  /*178b0*/  FMNMX.FTZ R4, R31, R4, !PT ;  /* 0x000000041f047209 */ /* 0x001fce0007810000 */
[----:B------:R-:W0:Y:S01]  /*178c0*/  MUFU.EX2 R204, R204 ;  /* 0x000000cc00cc7308 */ /* 0x000e220000000800 */
[C---:B------:R-:W-:Y:S01]  /*178d0*/  FSETP.NEU.FTZ.AND P1, PT, R4.reuse, -INF , PT ;  /* 0xff8000000400780b */ /* 0x040fe20003f3d000 */
[----:B------:R-:W-:Y:S01]  /*178e0*/  FMUL.FTZ R33, R4, R3 ;  /* 0x0000000304217220 */ /* 0x000fe20000410000 */
[----:B-1----:R-:W-:-:S05]  /*178f0*/  FADD.FTZ R35, R208, R9 ;  /* 0x00000009d0237221 */ /* 0x002fca0000010000 */
[----:B------:R-:W1:Y:S01]  /*17900*/  MUFU.EX2 R13, R13 ;  /* 0x0000000d000d7308 */ /* 0x000e620000000800 */
[----:B------:R-:W-:Y:S01]  /*17910*/  FSEL R33, R33, RZ, P1 ;  /* 0x000000ff21217208 */ /* 0x000fe20000800000 */
[----:B------:R-:W-:-:S04]  /*17920*/  FFMA.FTZ R15, R48, R3, -R7 ;  /* 0x00000003300f7223 */ /* 0x000fc80000010807 */
[----:B------:R-:W-:Y:S01]  /*17930*/  FFMA.FTZ R207, R20, R3, -R33 ;  /* 0x0000000314cf7223 */ /* 0x000fe20000010821 */
[----:B--2---:R-:W-:Y:S01]  /*17940*/  FADD.FTZ R20, R210, R35 ;  /* 0x00000023d2147221 */ /* 0x004fe20000010000 */
[----:B------:R-:W2:Y:S03]  /*17950*/  MUFU.EX2 R206, R206 ;  /* 0x000000ce00ce7308 */ /* 0x000ea60000000800 */
[----:B---3--:R-:W-:-:S05]  /*17960*/  FADD.FTZ R35, R11, R20 ;  /* 0x000000140b237221 */ /* 0x008fca0000010000 */
[----:B------:R-:W3:Y:S01]  /*17970*/  MUFU.EX2 R15, R15 ;  /* 0x0000000f000f7308 */ /* 0x000ee20000000800 */
[----:B0-----:R-:W-:Y:S01]  /*17980*/  FADD.FTZ R20, R204, R35 ;  /* 0x00000023cc147221 */ /* 0x001fe20000010000 */
[----:B------:R-:W-:-:S03]  /*17990*/  FFMA.FTZ R201, R28, R3, -R33 ;  /* 0x000000031cc97223 */ /* 0x000fc60000010821 */
[----:B-1----:R-:W-:-:S04]  /*179a0*/  FADD.FTZ R37, R13, R20 ;  /* 0x000000140d257221 */ /* 0x002fc80000010000 */
[----:B--2---:R-:W-:-:S04]  /*179b0*/  FADD.FTZ R28, R206, R37 ;  /* 0x00000025ce1c7221 */ /* 0x004fc80000010000 */
[----:B---3--:R-:W-:Y:S02]  /*179c0*/  FADD.FTZ R37, R15, R28 ;  /* 0x0000001c0f257221 */ /* 0x008fe40000010000 */
[----:B------:R-:W2:Y:S01]  /*179d0*/  LDL R28, [R1+0x64] ;  /* 0x00006400011c7983 */ /* 0x000ea20000100800 */
[-CC-:B------:R-:W-:Y:S01]  /*179e0*/  FFMA.FTZ R209, R2, R3.reuse, -R33.reuse ;  /* 0x0000000302d17223 */ /* 0x180fe20000010821 */
[-CC-:B------:R-:W-:Y:S01]  /*179f0*/  FFMA.FTZ R2, R6, R3.reuse, -R33.reuse ;  /* 0x0000000306027223 */ /* 0x180fe20000010821 */
[-CC-:B------:R-:W-:Y:S01]  /*17a00*/  FFMA.FTZ R211, R8, R3.reuse, -R33.reuse ;  /* 0x0000000308d37223 */ /* 0x180fe20000010821 */
[----:B------:R-:W-:-:S03]  /*17a10*/  FFMA.FTZ R6, R10, R3, -R33 ;  /* 0x000000030a067223 */ /* 0x000fc60000010821 */
[----:B------:R-:W-:Y:S01]  /*17a20*/  MUFU.EX2 R209, R209 ;  /* 0x000000d100d17308 */ /* 0x000fe20000000800 */
[----:B------:R-:W-:-:S07]  /*17a30*/  FFMA.FTZ R205, R12, R3, -R33 ;  /* 0x000000030ccd7223 */ /* 0x000fce0000010821 */
[----:B------:R-:W0:Y:S01]  /*17a40*/  MUFU.EX2 R2, R2 ;  /* 0x0000000200027308 */ /* 0x000e220000000800 */
[----:B------:R-:W-:-:S07]  /*17a50*/  FFMA.FTZ R8, R14, R3, -R33 ;  /* 0x000000030e087223 */ /* 0x000fce0000010821 */
[----:B------:R-:W1:Y:S01]  /*17a60*/  MUFU.EX2 R211, R211 ;  /* 0x000000d300d37308 */ /* 0x000e620000000800 */
[----:B------:R-:W-:-:S07]  /*17a70*/  FFMA.FTZ R200, R52, R3, -R7 ;  /* 0x0000000334c87223 */ /* 0x000fce0000010807 */
[----:B------:R-:W3:Y:S01]  /*17a80*/  MUFU.EX2 R6, R6 ;  /* 0x0000000600067308 */ /* 0x000ee20000000800 */
[-C--:B------:R-:W-:Y:S01]  /*17a90*/  FFMA.FTZ R10, R24, R3.reuse, -R33 ;  /* 0x00000003180a7223 */ /* 0x080fe20000010821 */
[----:B------:R-:W-:Y:S01]  /*17aa0*/  FFMA.FTZ R21, R58, R3, -R7 ;  /* 0x000000033a157223 */ /* 0x000fe20000010807 */
[----:B0-----:R-:W-:-:S05]  /*17ab0*/  FADD.FTZ R24, R209, R2 ;  /* 0x00000002d1187221 */ /* 0x001fca0000010000 */
[----:B------:R-:W0:Y:S01]  /*17ac0*/  MUFU.EX2 R205, R205 ;  /* 0x000000cd00cd7308 */ /* 0x000e220000000800 */
[----:B------:R-:W-:Y:S01]  /*17ad0*/  FFMA.FTZ R202, R60, R3, -R7 ;  /* 0x000000033cca7223 */ /* 0x000fe20000010807 */
[----:B-1----:R-:W-:-:S06]  /*17ae0*/  FADD.FTZ R35, R211, R24 ;  /* 0x00000018d3237221 */ /* 0x002fcc0000010000 */
[----:B------:R-:W1:Y:S01]  /*17af0*/  MUFU.EX2 R8, R8 ;  /* 0x0000000800087308 */ /* 0x000e620000000800 */
[----:B------:R-:W-:Y:S01]  /*17b00*/  FFMA.FTZ R25, R62, R3, -R7 ;  /* 0x000000033e197223 */ /* 0x000fe20000010807 */
[----:B---3--:R-:W-:-:S06]  /*17b10*/  FADD.FTZ R24, R6, R35 ;  /* 0x0000002306187221 */ /* 0x008fcc0000010000 */
[----:B------:R-:W3:Y:S01]  /*17b20*/  MUFU.EX2 R200, R200 ;  /* 0x000000c800c87308 */ /* 0x000ee20000000800 */
[----:B------:R-:W-:-:S07]  /*17b30*/  FFMA.FTZ R12, R32, R3, -R33 ;  /* 0x00000003200c7223 */ /* 0x000fce0000010821 */
[----:B------:R-:W4:Y:S01]  /*17b40*/  MUFU.EX2 R207, R207 ;  /* 0x000000cf00cf7308 */ /* 0x000f220000000800 */
[----:B------:R-:W-:Y:S01]  /*17b50*/  FFMA.FTZ R196, R66, R3, -R7 ;  /* 0x0000000342c47223 */ /* 0x000fe20000010807 */
[----:B0-----:R-:W-:-:S06]  /*17b60*/  FADD.FTZ R35, R205, R24 ;  /* 0x00000018cd237221 */ /* 0x001fcc0000010000 */
[----:B------:R-:W0:Y:S01]  /*17b70*/  MUFU.EX2 R21, R21 ;  /* 0x0000001500157308 */ /* 0x000e220000000800 */
[----:B------:R-:W-:-:S07]  /*17b80*/  FFMA.FTZ R203, R34, R3, -R33 ;  /* 0x0000000322cb7223 */ /* 0x000fce0000010821 */
[----:B------:R-:W5:Y:S01]  /*17b90*/  MUFU.EX2 R10, R10 ;  /* 0x0000000a000a7308 */ /* 0x000f620000000800 */
[----:B------:R-:W-:Y:S01]  /*17ba0*/  FFMA.FTZ R27, R68, R3, -R7 ;  /* 0x00000003441b7223 */ /* 0x000fe20000010807 */
[----:B-1----:R-:W-:-:S06]  /*17bb0*/  FADD.FTZ R24, R8, R35 ;  /* 0x0000002308187221 */ /* 0x002fcc0000010000 */
[----:B------:R-:W1:Y:S01]  /*17bc0*/  MUFU.EX2 R202, R202 ;  /* 0x000000ca00ca7308 */ /* 0x000e620000000800 */
[----:B------:R-:W-:-:S07]  /*17bd0*/  FFMA.FTZ R14, R36, R3, -R33 ;  /* 0x00000003240e7223 */ /* 0x000fce0000010821 */
[----:B------:R-:W1:Y:S01]  /*17be0*/  MUFU.EX2 R201, R201 ;  /* 0x000000c900c97308 */ /* 0x000e620000000800 */
[----:B------:R-:W-:Y:S01]  /*17bf0*/  FFMA.FTZ R199, R26, R3, -R33 ;  /* 0x000000031ac77223 */ /* 0x000fe20000010821 */
[----:B---3--:R-:W-:Y:S01]  /*17c00*/  FADD.FTZ R26, R200, R37 ;  /* 0x00000025c81a7221 */ /* 0x008fe20000010000 */
[----:B------:R-:W-:-:S05]  /*17c10*/  PRMT R0, R43, 0x654, R0 ;  /* 0x000006542b007816 */ /* 0x000fca0000000000 */
[----:B------:R-:W3:Y:S01]  /*17c20*/  MUFU.EX2 R25, R25 ;  /* 0x0000001900197308 */ /* 0x000ee20000000800 */
[----:B------:R-:W-:Y:S01]  /*17c30*/  FFMA.FTZ R198, R70, R3, -R7 ;  /* 0x0000000346c67223 */ /* 0x000fe20000010807 */
[----:B----4-:R-:W-:-:S06]  /*17c40*/  FADD.FTZ R35, R207, R24 ;  /* 0x00000018cf237221 */ /* 0x010fcc0000010000 */
[----:B------:R-:W4:Y:S01]  /*17c50*/  MUFU.EX2 R12, R12 ;  /* 0x0000000c000c7308 */ /* 0x000f220000000800 */
[-C--:B------:R-:W-:Y:S01]  /*17c60*/  FFMA.FTZ R197, R40, R3.reuse, -R33 ;  /* 0x0000000328c57223 */ /* 0x080fe20000010821 */
[----:B0-----:R-:W-:Y:S01]  /*17c70*/  FADD.FTZ R37, R21, R26 ;  /* 0x0000001a15257221 */ /* 0x001fe20000010000 */
[----:B------:R5:W-:Y:S05]  /*17c80*/  SYNCS.ARRIVE.TRANS64.RED.A1T0 RZ, [R0+URZ], RZ ;  /* 0x000000ff00ff79a7 */ /* 0x000bea000810043f */
[----:B------:R-:W0:Y:S01]  /*17c90*/  MUFU.EX2 R196, R196 ;  /* 0x000000c400c47308 */ /* 0x000e220000000800 */
[-C--:B------:R-:W-:Y:S01]  /*17ca0*/  FFMA.FTZ R29, R72, R3.reuse, -R7 ;  /* 0x00000003481d7223 */ /* 0x080fe20000010807 */
[----:B------:R-:W-:Y:S01]  /*17cb0*/  FFMA.FTZ R20, R42, R3, -R33 ;  /* 0x000000032a147223 */ /* 0x000fe20000010821 */
[----:B-----5:R-:W-:-:S05]  /*17cc0*/  FADD.FTZ R0, R10, R35 ;  /* 0x000000230a007221 */ /* 0x020fca0000010000 */
[----:B------:R-:W5:Y:S01]  /*17cd0*/  MUFU.EX2 R203, R203 ;  /* 0x000000cb00cb7308 */ /* 0x000f620000000800 */
[----:B-1----:R-:W-:Y:S01]  /*17ce0*/  FADD.FTZ R24, R202, R37 ;  /* 0x00000025ca187221 */ /* 0x002fe20000010000 */
[----:B------:R-:W-:-:S06]  /*17cf0*/  FFMA.FTZ R192, R74, R3, -R7 ;  /* 0x000000034ac07223 */ /* 0x000fcc0000010807 */
[----:B------:R-:W1:Y:S01]  /*17d00*/  MUFU.EX2 R27, R27 ;  /* 0x0000001b001b7308 */ /* 0x000e620000000800 */
[----:B------:R-:W-:-:S07]  /*17d10*/  FADD.FTZ R35, R201, R0 ;  /* 0x00000000c9237221 */ /* 0x000fce0000010000 */
[----:B------:R-:W1:Y:S01]  /*17d20*/  MUFU.EX2 R14, R14 ;  /* 0x0000000e000e7308 */ /* 0x000e620000000800 */
[----:B---3--:R-:W-:Y:S01]  /*17d30*/  FADD.FTZ R37, R25, R24 ;  /* 0x0000001819257221 */ /* 0x008fe20000010000 */
[----:B----4-:R-:W-:-:S06]  /*17d40*/  FADD.FTZ R0, R12, R35 ;  /* 0x000000230c007221 */ /* 0x010fcc0000010000 */
[----:B------:R-:W3:Y:S01]  /*17d50*/  MUFU.EX2 R198, R198 ;  /* 0x000000c600c67308 */ /* 0x000ee20000000800 */
[----:B------:R-:W-:-:S07]  /*17d60*/  FFMA.FTZ R30, R30, R3, -R33 ;  /* 0x000000031e1e7223 */ /* 0x000fce0000010821 */
[----:B------:R-:W4:Y:S01]  /*17d70*/  MUFU.EX2 R197, R197 ;  /* 0x000000c500c57308 */ /* 0x000f220000000800 */
[----:B------:R-:W-:Y:S01]  /*17d80*/  FFMA.FTZ R76, R76, R3, -R7 ;  /* 0x000000034c4c7223 */ /* 0x000fe20000010807 */
[----:B0-----:R-:W-:Y:S01]  /*17d90*/  FADD.FTZ R24, R196, R37 ;  /* 0x00000025c4187221 */ /* 0x001fe20000010000 */
[----:B------:R-:W-:-:S05]  /*17da0*/  F2FP.BF16.F32.PACK_AB R208, R9, R208 ;  /* 0x000000d009d0723e */ /* 0x000fca00000010ff */
[----:B------:R-:W0:Y:S01]  /*17db0*/  MUFU.EX2 R29, R29 ;  /* 0x0000001d001d7308 */ /* 0x000e220000000800 */
[----:B------:R-:W-:Y:S01]  /*17dc0*/  FFMA.FTZ R194, R80, R3, -R7 ;  /* 0x0000000350c27223 */ /* 0x000fe20000010807 */
[----:B-----5:R-:W-:-:S06]  /*17dd0*/  FADD.FTZ R9, R203, R0 ;  /* 0x00000000cb097221 */ /* 0x020fcc0000010000 */
[----:B------:R-:W5:Y:S01]  /*17de0*/  MUFU.EX2 R20, R20 ;  /* 0x0000001400147308 */ /* 0x000f620000000800 */
[----:B------:R-:W-:Y:S01]  /*17df0*/  FFMA.FTZ R38, R38, R3, -R33 ;  /* 0x0000000326267223 */ /* 0x000fe20000010821 */
[----:B-1----:R-:W-:-:S06]  /*17e00*/  FADD.FTZ R35, R27, R24 ;  /* 0x000000181b237221 */ /* 0x002fcc0000010000 */
[----:B------:R-:W1:Y:S01]  /*17e10*/  MUFU.EX2 R192, R192 ;  /* 0x000000c000c07308 */ /* 0x000e620000000800 */
[----:B------:R-:W-:Y:S01]  /*17e20*/  FFMA.FTZ R7, R78, R3, -R7 ;  /* 0x000000034e077223 */ /* 0x000fe20000010807 */
[----:B------:R-:W-:-:S06]  /*17e30*/  FADD.FTZ R0, R14, R9 ;  /* 0x000000090e007221 */ /* 0x000fcc0000010000 */
[----:B------:R-:W1:Y:S01]  /*17e40*/  MUFU.EX2 R199, R199 ;  /* 0x000000c700c77308 */ /* 0x000e620000000800 */
[----:B------:R-:W-:Y:S01]  /*17e50*/  FFMA.FTZ R46, R46, R3, -R33 ;  /* 0x000000032e2e7223 */ /* 0x000fe20000010821 */
[----:B---3--:R-:W-:-:S06]  /*17e60*/  FADD.FTZ R24, R198, R35 ;  /* 0x00000023c6187221 */ /* 0x008fcc0000010000 */
[----:B------:R-:W3:Y:S01]  /*17e70*/  MUFU.EX2 R31, R76 ;  /* 0x0000004c001f7308 */ /* 0x000ee20000000800 */
[----:B----4-:R-:W-:Y:S01]  /*17e80*/  FADD.FTZ R9, R197, R0 ;  /* 0x00000000c5097221 */ /* 0x010fe20000010000 */
[----:B------:R-:W-:-:S06]  /*17e90*/  FFMA.FTZ R50, R50, R3, -R33 ;  /* 0x0000000332327223 */ /* 0x000fcc0000010821 */
[----:B------:R-:W4:Y:S01]  /*17ea0*/  MUFU.EX2 R30, R30 ;  /* 0x0000001e001e7308 */ /* 0x000f220000000800 */
[----:B------:R-:W-:Y:S01]  /*17eb0*/  F2FP.BF16.F32.PACK_AB R210, R11, R210 ;  /* 0x000000d20bd2723e */ /* 0x000fe200000010ff */
[----:B0-----:R-:W-:-:S06]  /*17ec0*/  FADD.FTZ R11, R29, R24 ;  /* 0x000000181d0b7221 */ /* 0x001fcc0000010000 */
[----:B------:R-:W0:Y:S01]  /*17ed0*/  MUFU.EX2 R194, R194 ;  /* 0x000000c200c27308 */ /* 0x000e220000000800 */
[----:B-----5:R-:W-:Y:S01]  /*17ee0*/  FADD.FTZ R0, R20, R9 ;  /* 0x0000000914007221 */ /* 0x020fe20000010000 */
[----:B------:R-:W-:-:S06]  /*17ef0*/  FFMA.FTZ R33, R44, R3, -R33 ;  /* 0x000000032c217223 */ /* 0x000fcc0000010821 */
[----:B------:R-:W5:Y:S01]  /*17f00*/  MUFU.EX2 R38, R38 ;  /* 0x0000002600267308 */ /* 0x000f620000000800 */
[----:B-1----:R-:W-:Y:S01]  /*17f10*/  FADD.FTZ R24, R192, R11 ;  /* 0x0000000bc0187221 */ /* 0x002fe20000010000 */
[----:B------:R-:W-:-:S06]  /*17f20*/  F2FP.BF16.F32.PACK_AB R200, R21, R200 ;  /* 0x000000c815c8723e */ /* 0x000fcc00000010ff */
[----:B------:R-:W1:Y:S01]  /*17f30*/  MUFU.EX2 R7, R7 ;  /* 0x0000000700077308 */ /* 0x000e620000000800 */
[----:B------:R-:W-:Y:S01]  /*17f40*/  FADD.FTZ R9, R199, R0 ;  /* 0x00000000c7097221 */ /* 0x000fe20000010000 */
[----:B------:R-:W-:-:S06]  /*17f50*/  VIADD R21, R112, 0xfffffffe ;  /* 0xfffffffe70157836 */ /* 0x000fcc0000000000 */
[----:B------:R-:W1:Y:S01]  /*17f60*/  MUFU.EX2 R193, R46 ;  /* 0x0000002e00c17308 */ /* 0x000e620000000800 */
[----:B---3--:R-:W-:Y:S01]  /*17f70*/  FADD.FTZ R11, R31, R24 ;  /* 0x000000181f0b7221 */ /* 0x008fe20000010000 */
[----:B----4-:R-:W-:-:S06]  /*17f80*/  FADD.FTZ R9, R30, R9 ;  /* 0x000000091e097221 */ /* 0x010fcc0000010000 */
[----:B------:R-:W3:Y:S01]  /*17f90*/  MUFU.EX2 R50, R50 ;  /* 0x0000003200327308 */ /* 0x000ee20000000800 */
[----:B0-----:R-:W-:Y:S01]  /*17fa0*/  FADD.FTZ R228, R194, R11 ;  /* 0x0000000bc2e47221 */ /* 0x001fe20000010000 */
[----:B-----5:R-:W-:-:S06]  /*17fb0*/  FADD.FTZ R0, R38, R9 ;  /* 0x0000000926007221 */ /* 0x020fcc0000010000 */
[----:B------:R-:W0:Y:S01]  /*17fc0*/  MUFU.EX2 R33, R33 ;  /* 0x0000002100217308 */ /* 0x000e220000000800 */
[C---:B-1----:R-:W-:Y:S01]  /*17fd0*/  FADD.FTZ R228, R7.reuse, R228 ;  /* 0x000000e407e47221 */ /* 0x042fe20000010000 */
[----:B------:R-:W-:Y:S01]  /*17fe0*/  F2FP.BF16.F32.PACK_AB R194, R7, R194 ;  /* 0x000000c207c2723e */ /* 0x000fe200000010ff */
[----:B------:R-:W-:Y:S01]  /*17ff0*/  FADD.FTZ R7, R193, R0 ;  /* 0x00000000c1077221 */ /* 0x000fe20000010000 */
[----:B------:R-:W-:Y:S01]  /*18000*/  BSSY B0, `(.L_x_636) ;  /* 0x00005ba000007945 */ /* 0x000fe20003800000 */
[----:B------:R-:W-:Y:S02]  /*18010*/  ISETP.NE.AND P0, PT, R64, RZ, PT ;  /* 0x000000ff4000720c */ /* 0x000fe40003f05270 */
[----:B---3--:R-:W-:Y:S01]  /*18020*/  FADD.FTZ R0, R50, R7 ;  /* 0x0000000732007221 */ /* 0x008fe20000010000 */
[----:B------:R-:W-:Y:S01]  /*18030*/  F2FP.BF16.F32.PACK_AB R202, R25, R202 ;  /* 0x000000ca19ca723e */ /* 0x000fe200000010ff */
[--C-:B------:R-:W-:Y:S01]  /*18040*/  IMAD.MOV.U32 R150, RZ, RZ, R151.reuse ;  /* 0x000000ffff967224 */ /* 0x100fe200078e0097 */
[----:B------:R-:W-:Y:S01]  /*18050*/  F2FP.BF16.F32.PACK_AB R196, R27, R196 ;  /* 0x000000c41bc4723e */ /* 0x000fe200000010ff */
[--C-:B------:R-:W-:Y:S01]  /*18060*/  IMAD.MOV.U32 R149, RZ, RZ, R151.reuse ;  /* 0x000000ffff957224 */ /* 0x100fe200078e0097 */
[----:B------:R-:W-:Y:S01]  /*18070*/  F2FP.BF16.F32.PACK_AB R198, R29, R198 ;  /* 0x000000c61dc6723e */ /* 0x000fe200000010ff */
[--C-:B------:R-:W-:Y:S01]  /*18080*/  IMAD.MOV.U32 R148, RZ, RZ, R151.reuse ;  /* 0x000000ffff947224 */ /* 0x100fe200078e0097 */
[----:B------:R-:W-:Y:S01]  /*18090*/  F2FP.BF16.F32.PACK_AB R192, R31, R192 ;  /* 0x000000c01fc0723e */ /* 0x000fe200000010ff */
[----:B0-----:R-:W-:Y:S01]  /*180a0*/  FADD.FTZ R227, R33, R0 ;  /* 0x0000000021e37221 */ /* 0x001fe20000010000 */
[----:B------:R-:W-:Y:S01]  /*180b0*/  F2FP.BF16.F32.PACK_AB R209, R2, R209 ;  /* 0x000000d102d1723e */ /* 0x000fe200000010ff */
[----:B------:R-:W-:Y:S01]  /*180c0*/  IMAD.MOV.U32 R2, RZ, RZ, 0x3f800000 ;  /* 0x3f800000ff027424 */ /* 0x000fe200078e00ff */
[----:B------:R-:W-:Y:S01]  /*180d0*/  F2FP.BF16.F32.PACK_AB R199, R30, R199 ;  /* 0x000000c71ec7723e */ /* 0x000fe200000010ff */
[----:B------:R-:W-:Y:S01]  /*180e0*/  IMAD.MOV.U32 R0, RZ, RZ, 0x3f800000 ;  /* 0x3f800000ff007424 */ /* 0x000fe200078e00ff */
[----:B------:R-:W-:Y:S01]  /*180f0*/  F2FP.BF16.F32.PACK_AB R193, R193, R38 ;  /* 0x00000026c1c1723e */ /* 0x000fe200000010ff */
[--C-:B------:R-:W-:Y:S01]  /*18100*/  IMAD.MOV.U32 R147, RZ, RZ, R151.reuse ;  /* 0x000000ffff937224 */ /* 0x100fe200078e0097 */
[----:B------:R-:W-:Y:S01]  /*18110*/  F2FP.BF16.F32.PACK_AB R195, R33, R50 ;  /* 0x0000003221c3723e */ /* 0x000fe200000010ff */
[--C-:B------:R-:W-:Y:S01]  /*18120*/  IMAD.MOV.U32 R146, RZ, RZ, R151.reuse ;  /* 0x000000ffff927224 */ /* 0x100fe200078e0097 */
[----:B------:R-:W-:Y:S01]  /*18130*/  F2FP.BF16.F32.PACK_AB R204, R13, R204 ;  /* 0x000000cc0dcc723e */ /* 0x000fe200000010ff */
[--C-:B------:R-:W-:Y:S01]  /*18140*/  IMAD.MOV.U32 R145, RZ, RZ, R151.reuse ;  /* 0x000000ffff917224 */ /* 0x100fe200078e0097 */
[----:B------:R-:W-:Y:S01]  /*18150*/  F2FP.BF16.F32.PACK_AB R206, R15, R206 ;  /* 0x000000ce0fce723e */ /* 0x000fe200000010ff */
[----:B------:R-:W-:Y:S01]  /*18160*/  IMAD.MOV.U32 R144, RZ, RZ, R151 ;  /* 0x000000ffff907224 */ /* 0x000fe200078e0097 */
[----:B------:R-:W-:-:S02]  /*18170*/  F2FP.BF16.F32.PACK_AB R211, R6, R211 ;  /* 0x000000d306d3723e */ /* 0x000fc400000010ff */
[----:B--2---:R-:W-:Y:S01]  /*18180*/  ISETP.GE.AND P1, PT, R21, R28, PT ;  /* 0x0000001c1500720c */ /* 0x004fe20003f26270 */
[--C-:B------:R-:W-:Y:S01]  /*18190*/  IMAD.MOV.U32 R143, RZ, RZ, R151.reuse ;  /* 0x000000ffff8f7224 */ /* 0x100fe200078e0097 */
[----:B------:R-:W-:Y:S01]  /*181a0*/  F2FP.BF16.F32.PACK_AB R205, R8, R205 ;  /* 0x000000cd08cd723e */ /* 0x000fe200000010ff */
        /* <DEDUP_REMOVED lines=9> */
[-C--:B------:R-:W-:Y:S01]  /*18240*/  MOV R135, R151.reuse ;  /* 0x0000009700877202 */ /* 0x080fe20000000f00 */
[--C-:B------:R-:W-:Y:S01]  /*18250*/  IMAD.MOV.U32 R137, RZ, RZ, R151.reuse ;  /* 0x000000ffff897224 */ /* 0x100fe200078e0097 */
[-C--:B------:R-:W-:Y:S01]  /*18260*/  MOV R110, R151.reuse ;  /* 0x00000097006e7202 */ /* 0x080fe20000000f00 */
[--C-:B------:R-:W-:Y:S01]  /*18270*/  IMAD.MOV.U32 R136, RZ, RZ, R151.reuse ;  /* 0x000000ffff887224 */ /* 0x100fe200078e0097 */
[-C--:B------:R-:W-:Y:S01]  /*18280*/  MOV R85, R151.reuse ;  /* 0x0000009700557202 */ /* 0x080fe20000000f00 */
[--C-:B------:R-:W-:Y:S01]  /*18290*/  IMAD.MOV.U32 R134, RZ, RZ, R151.reuse ;  /* 0x000000ffff867224 */ /* 0x100fe200078e0097 */
[-C--:B------:R-:W-:Y:S01]  /*182a0*/  MOV R60, R151.reuse ;  /* 0x00000097003c7202 */ /* 0x080fe20000000f00 */
[--C-:B------:R-:W-:Y:S01]  /*182b0*/  IMAD.MOV.U32 R133, RZ, RZ, R151.reuse ;  /* 0x000000ffff857224 */ /* 0x100fe200078e0097 */
[----:B------:R-:W-:Y:S01]  /*182c0*/  MOV R35, R151 ;  /* 0x0000009700237202 */ /* 0x000fe20000000f00 */
[----:B------:R-:W-:-:S02]  /*182d0*/  IMAD.MOV.U32 R132, RZ, RZ, R151 ;  /* 0x000000ffff847224 */ /* 0x000fc400078e0097 */
[--C-:B------:R-:W-:Y:S02]  /*182e0*/  IMAD.MOV.U32 R131, RZ, RZ, R151.reuse ;  /* 0x000000ffff837224 */ /* 0x100fe400078e0097 */
[--C-:B------:R-:W-:Y:S02]  /*182f0*/  IMAD.MOV.U32 R130, RZ, RZ, R151.reuse ;  /* 0x000000ffff827224 */ /* 0x100fe400078e0097 */
[--C-:B------:R-:W-:Y:S02]  /*18300*/  IMAD.MOV.U32 R129, RZ, RZ, R151.reuse ;  /* 0x000000ffff817224 */ /* 0x100fe400078e0097 */
[--C-:B------:R-:W-:Y:S02]  /*18310*/  IMAD.MOV.U32 R128, RZ, RZ, R151.reuse ;  /* 0x000000ffff807224 */ /* 0x100fe400078e0097 */
[--C-:B------:R-:W-:Y:S02]  /*18320*/  IMAD.MOV.U32 R127, RZ, RZ, R151.reuse ;  /* 0x000000ffff7f7224 */ /* 0x100fe400078e0097 */
        /* <DEDUP_REMOVED lines=98> */
[----:B------:R-:W-:Y:S01]  /*18950*/  IMAD.MOV.U32 R24, RZ, RZ, R151 ;  /* 0x000000ffff187224 */ /* 0x000fe200078e0097 */
[----:B------:R-:W-:Y:S06]  /*18960*/  @!P1 BRA `(.L_x_637) ;  /* 0x00000050008c9947 */ /* 0x000fec0003800000 */
[----:B------:R-:W-:Y:S01]  /*18970*/  IMAD.MOV.U32 R20, RZ, RZ, R4 ;  /* 0x000000ffff147224 */ /* 0x000fe200078e0004 */
[----:B------:R-:W-:Y:S01]  /*18980*/  CS2R R150, SRZ ;  /* 0x0000000000967805 */ /* 0x000fe2000001ff00 */
[----:B------:R-:W-:Y:S01]  /*18990*/  IMAD.MOV.U32 R15, RZ, RZ, R5 ;  /* 0x000000ffff0f7224 */ /* 0x000fe200078e0005 */
[----:B------:R-:W-:Y:S01]  /*189a0*/  CS2R R146, SRZ ;  /* 0x0000000000927805 */ /* 0x000fe2000001ff00 */
[----:B------:R-:W-:Y:S01]  /*189b0*/  IMAD.MOV.U32 R14, RZ, RZ, R229 ;  /* 0x000000ffff0e7224 */ /* 0x000fe200078e00e5 */
[----:B------:R-:W-:Y:S01]  /*189c0*/  CS2R R142, SRZ ;  /* 0x00000000008e7805 */ /* 0x000fe2000001ff00 */
[----:B------:R-:W-:Y:S01]  /*189d0*/  IMAD.MOV.U32 R8, RZ, RZ, R226 ;  /* 0x000000ffff087224 */ /* 0x000fe200078e00e2 */
[----:B------:R-:W-:Y:S01]  /*189e0*/  CS2R R138, SRZ ;  /* 0x00000000008a7805 */ /* 0x000fe2000001ff00 */
        /* <DEDUP_REMOVED lines=60> */
[----:B------:R-:W-:-:S07]  /*18db0*/  CS2R R24, SRZ ;  /* 0x0000000000187805 */ /* 0x000fce000001ff00 */
.L_x_650:
[----:B------:R-:W-:-:S04]  /*18dc0*/  ISETP.NE.AND P1, PT, R8, 0x1, PT ;  /* 0x000000010800780c */ /* 0x000fc80003f25270 */
[----:B------:R-:W-:-:S04]  /*18dd0*/  SEL R229, RZ, 0x1, P1 ;  /* 0x00000001ffe57807 */ /* 0x000fc80000800000 */
[----:B------:R-:W-:Y:S01]  /*18de0*/  LOP3.LUT R229, R14, R229, RZ, 0x3c, !PT ;  /* 0x000000e50ee57212 */ /* 0x000fe200078e3cff */
[----:B------:R-:W-:Y:S06]  /*18df0*/  @!P0 BRA `(.L_x_638) ;  /* 0x0000000000048947 */ /* 0x000fec0003800000 */
[----:B------:R-:W-:Y:S01]  /*18e00*/  BPT.TRAP 0x1 ;  /* 0x000000040000795c */ /* 0x000fe20000300000 */
.L_x_638:
[----:B------:R-:W-:Y:S01]  /*18e10*/  VIADD R226, R8, 0x1 ;  /* 0x0000000108e27836 */ /* 0x000fe20000000000 */
[----:B------:R-:W-:-:S04]  /*18e20*/  SHF.L.U32 R3, R229, 0x1f, RZ ;  /* 0x0000001fe5037819 */ /* 0x000fc800000006ff */
[----:B------:R-:W-:-:S04]  /*18e30*/  ISETP.NE.AND P1, PT, R226, 0x2, PT ;  /* 0x00000002e200780c */ /* 0x000fc80003f25270 */
[----:B------:R-:W-:-:S05]  /*18e40*/  SEL R226, R226, RZ, P1 ;  /* 0x000000ffe2e27207 */ /* 0x000fca0000800000 */
[----:B------:R-:W-:-:S04]  /*18e50*/  IMAD R9, R226, 0x8, R23 ;  /* 0x00000008e2097824 */ /* 0x000fc800078e0217 */
[----:B------:R0:W1:Y:S01]  /*18e60*/  SYNCS.PHASECHK.TRANS64.TRYWAIT P1, [R9+URZ+0x38830], R3 ;  /* 0x03883003090075a7 */ /* 0x000062000802017f */
[----:B------:R-:W-:Y:S05]  /*18e70*/  @!P0 BRA `(.L_x_639) ;  /* 0x0000000000048947 */ /* 0x000fea0003800000 */
[----:B------:R-:W-:Y:S01]  /*18e80*/  BPT.TRAP 0x1 ;  /* 0x000000040000795c */ /* 0x000fe20000300000 */
.L_x_639:
[----:B------:R-:W2:Y:S01]  /*18e90*/  LDL R4, [R1+0x50] ;  /* 0x0000500001047983 */ /* 0x000ea20000100800 */
[----:B------:R-:W-:Y:S01]  /*18ea0*/  BSSY B1, `(.L_x_640) ;  /* 0x0000007000017945 */ /* 0x000fe20003800000 */
[----:B------:R-:W-:Y:S02]  /*18eb0*/  IMAD.MOV.U32 R5, RZ, RZ, 0x40000040 ;  /* 0x40000040ff057424 */ /* 0x000fe400078e00ff */
[----:B--2---:R-:W-:-:S04]  /*18ec0*/  IMAD R4, R226, 0xa00, R4 ;  /* 0x00000a00e2047824 */ /* 0x004fc800078e0204 */
[----:B------:R-:W-:Y:S01]  /*18ed0*/  VIADD R6, R4, 0x80 ;  /* 0x0000008004067836 */ /* 0x000fe20000000000 */
[----:B-1----:R-:W-:Y:S06]  /*18ee0*/  @P1 BRA `(.L_x_641) ;  /* 0x0000000000081947 */ /* 0x002fec0003800000 */
[----:B------:R-:W1:Y:S02]  /*18ef0*/  SYNCS.PHASECHK.TRANS64.TRYWAIT P1, [R9+URZ+0x38830], R3 ;  /* 0x03883003090075a7 */ /* 0x000e64000802017f */
[----:B-1----:R-:W-:Y:S05]  /*18f00*/  @!P1 BRA `(.L_x_642) ;  /* 0x0000013400689947 */ /* 0x002fea0003800000 */
.L_x_641:
[----:B------:R-:W-:Y:S05]  /*18f10*/  BSYNC B1 ;  /* 0x0000000000017941 */ /* 0x000fea0003800000 */
.L_x_640:
[----:B------:R-:W2:Y:S04]  /*18f20*/  LDL.64 R152, [R1+0x48] ;  /* 0x0000480001987983 */ /* 0x000ea80000100a00 */
[----:B------:R-:W3:Y:S04]  /*18f30*/  LDL.64 R156, [R1+0x8] ;  /* 0x00000800019c7983 */ /* 0x000ee80000100a00 */
[----:B------:R-:W4:Y:S01]  /*18f40*/  LDL.64 R154, [R1] ;  /* 0x00000000019a7983 */ /* 0x000f220000100a00 */
[----:B------:R-:W-:Y:S02]  /*18f50*/  R2UR UR10, R4 ;  /* 0x00000000040a72ca */ /* 0x000fe400000e0000 */
[----:B------:R-:W-:Y:S01]  /*18f60*/  R2UR UR11, R5 ;  /* 0x00000000050b72ca */ /* 0x000fe200000e0000 */
[----:B------:R-:W-:Y:S01]  /*18f70*/  WARPGROUP.ARRIVE ;  /* 0x00000000000079c5 */ /* 0x000fe20000000000 */
[----:B------:R-:W-:Y:S01]  /*18f80*/  IMAD.MOV.U32 R7, RZ, RZ, 0x40000040 ;  /* 0x40000040ff077424 */ /* 0x000fe200078e00ff */
[----:B------:R-:W-:-:S04]  /*18f90*/  R2UR UR6, R6 ;  /* 0x00000000060672ca */ /* 0x000fc800000e0000 */
[----:B------:R-:W-:Y:S01]  /*18fa0*/  R2UR UR7, R7 ;  /* 0x00000000070772ca */ /* 0x000fe200000e0000 */
[C---:B------:R-:W-:Y:S02]  /*18fb0*/  VIADD R6, R4.reuse, 0x100 ;  /* 0x0000010004067836 */ /* 0x040fe40000000000 */
[----:B------:R-:W-:Y:S02]  /*18fc0*/  IMAD.MOV.U32 R7, RZ, RZ, 0x40000040 ;  /* 0x40000040ff077424 */ /* 0x000fe400078e00ff */
[----:B------:R-:W-:Y:S02]  /*18fd0*/  VIADD R10, R4, 0x180 ;  /* 0x00000180040a7836 */ /* 0x000fe40000000000 */
[----:B------:R-:W-:Y:S01]  /*18fe0*/  IMAD.MOV.U32 R11, RZ, RZ, 0x40000040 ;  /* 0x40000040ff0b7424 */ /* 0x000fe200078e00ff */
[----:B--2---:R-:W-:Y:S02]  /*18ff0*/  R2UR UR46, R152 ;  /* 0x00000000982e72ca */ /* 0x004fe400000e0000 */
[----:B------:R-:W-:-:S02]  /*19000*/  R2UR UR47, R153 ;  /* 0x00000000992f72ca */ /* 0x000fc400000e0000 */
[----:B------:R-:W2:Y:S01]  /*19010*/  LDL.64 R152, [R1+0x40] ;  /* 0x0000400001987983 */ /* 0x000ea20000100a00 */
[----:B---3--:R-:W-:Y:S02]  /*19020*/  R2UR UR12, R156 ;  /* 0x000000009c0c72ca */ /* 0x008fe400000e0000 */
[----:B------:R-:W-:-:S11]  /*19030*/  R2UR UR13, R157 ;  /* 0x000000009d0d72ca */ /* 0x000fd600000e0000 */
[----:B------:R-:W-:Y:S02]  /*19040*/  UMOV UR8, UR12 ;  /* 0x0000000c00087c82 */ /* 0x000fe40008000000 */
[----:B------:R-:W-:Y:S02]  /*19050*/  UMOV UR9, UR13 ;  /* 0x0000000d00097c82 */ /* 0x000fe40008000000 */
[----:B------:R-:W-:Y:S01]  /*19060*/  HGMMA.64x16x16.F32.BF16 R184, gdesc[UR8], RZ, !UPT, gsb0 ;  /* 0x0020000008b879f0 */ /* 0x000fe2000c0018ff */
[----:B------:R-:W-:Y:S01]  /*19070*/  UMOV UR4, UR12 ;  /* 0x0000000c00047c82 */ /* 0x000fe20008000000 */
[----:B------:R-:W-:Y:S01]  /*19080*/  UMOV UR5, UR13 ;  /* 0x0000000d00057c82 */ /* 0x000fe20008000000 */
[----:B------:R-:W-:Y:S02]  /*19090*/  WARPGROUP.DEPBAR.LE gsb0, 0x0 ;  /* 0x00008000000079c5 */ /* 0x000fe40000010000 */
[----:B------:R-:W-:-:S06]  /*190a0*/  WARPGROUP.ARRIVE ;  /* 0x00000000000079c5 */ /* 0x000fcc0000000000 */
[----:B------:R-:W-:Y:S01]  /*190b0*/  HGMMA.64x16x16.F32.BF16 R176, gdesc[UR4], RZ, !UPT, gsb0 ;  /* 0x0020000004b079f0 */ /* 0x000fe2000c0018ff */
[----:B------:R-:W-:Y:S02]  /*190c0*/  R2UR UR10, R6 ;  /* 0x00000000060a72ca */ /* 0x000fe400000e0000 */
[----:B------:R-:W-:Y:S01]  /*190d0*/  R2UR UR11, R7 ;  /* 0x00000000070b72ca */ /* 0x000fe200000e0000 */
[----:B------:R-:W-:Y:S01]  /*190e0*/  UMOV UR8, UR12 ;  /* 0x0000000c00087c82 */ /* 0x000fe20008000000 */
[----:B------:R-:W-:Y:S01]  /*190f0*/  UMOV UR9, UR13 ;  /* 0x0000000d00097c82 */ /* 0x000fe20008000000 */
[----:B------:R-:W-:Y:S02]  /*19100*/  WARPGROUP.DEPBAR.LE gsb0, 0x0 ;  /* 0x00008000000079c5 */ /* 0x000fe40000010000 */
[----:B------:R-:W-:-:S08]  /*19110*/  WARPGROUP.ARRIVE ;  /* 0x00000000000079c5 */ /* 0x000fd00000000000 */
        /* <DEDUP_REMOVED lines=8> */
[----:B------:R-:W-:Y:S01]  /*191a0*/  IMAD.MOV.U32 R7, RZ, RZ, 0x40000040 ;  /* 0x40000040ff077424 */ /* 0x000fe200078e00ff */
[----:B------:R-:W-:-:S04]  /*191b0*/  IADD3 R6, R4, 0x200, RZ ;  /* 0x0000020004067810 */ /* 0x000fc80007ffe0ff */
[----:B------:R-:W-:Y:S02]  /*191c0*/  R2UR UR34, R6 ;  /* 0x00000000062272ca */ /* 0x000fe400000e0000 */
[----:B------:R-:W-:Y:S02]  /*191d0*/  R2UR UR35, R7 ;  /* 0x00000000072372ca */ /* 0x000fe400000e0000 */
[----:B----4-:R-:W-:Y:S02]  /*191e0*/  R2UR UR28, R154 ;  /* 0x000000009a1c72ca */ /* 0x010fe400000e0000 */
[----:B------:R-:W-:Y:S01]  /*191f0*/  R2UR UR29, R155 ;  /* 0x000000009b1d72ca */ /* 0x000fe200000e0000 */
[----:B------:R-:W-:Y:S01]  /*19200*/  UMOV UR32, UR12 ;  /* 0x0000000c00207c82 */ /* 0x000fe20008000000 */
[----:B------:R-:W-:Y:S01]  /*19210*/  UMOV UR33, UR13 ;  /* 0x0000000d00217c82 */ /* 0x000fe20008000000 */
[----:B------:R-:W-:Y:S02]  /*19220*/  WARPGROUP.DEPBAR.LE gsb0, 0x0 ;  /* 0x00008000000079c5 */ /* 0x000fe40000010000 */
[----:B------:R-:W-:Y:S01]  /*19230*/  VIADD R12, R4, 0x2 ;  /* 0x00000002040c7836 */ /* 0x000fe20000000000 */
[----:B--2---:R-:W-:-:S02]  /*19240*/  R2UR UR42, R152 ;  /* 0x00000000982a72ca */ /* 0x004fc400000e0000 */
[----:B------:R-:W-:Y:S02]  /*19250*/  R2UR UR43, R153 ;  /* 0x00000000992b72ca */ /* 0x000fe400000e0000 */
[----:B------:R-:W-:-:S06]  /*19260*/  WARPGROUP.ARRIVE ;  /* 0x00000000000079c5 */ /* 0x000fcc0000000000 */
[----:B------:R-:W-:Y:S01]  /*19270*/  HGMMA.64x16x16.F32.BF16 R152, gdesc[UR32], RZ, !UPT, gsb0 ;  /* 0x00200000209879f0 */ /* 0x000fe2000c0018ff */
[----:B------:R-:W-:Y:S01]  /*19280*/  IMAD.MOV.U32 R13, RZ, RZ, 0x40000040 ;  /* 0x40000040ff0d7424 */ /* 0x000fe200078e00ff */
[----:B------:R-:W-:-:S04]  /*19290*/  R2UR UR26, R12 ;  /* 0x000000000c1a72ca */ /* 0x000fc800000e0000 */
[----:B------:R-:W-:Y:S01]  /*192a0*/  R2UR UR27, R13 ;  /* 0x000000000d1b72ca */ /* 0x000fe200000e0000 */
[----:B------:R-:W-:Y:S01]  /*192b0*/  UMOV UR24, UR28 ;  /* 0x0000001c00187c82 */ /* 0x000fe20008000000 */
[----:B------:R-:W-:Y:S01]  /*192c0*/  UMOV UR25, UR29 ;  /* 0x0000001d00197c82 */ /* 0x000fe20008000000 */
[----:B------:R-:W-:Y:S02]  /*192d0*/  WARPGROUP.DEPBAR.LE gsb0, 0x0 ;  /* 0x00008000000079c5 */ /* 0x000fe40000010000 */
[----:B------:R-:W-:-:S08]  /*192e0*/  WARPGROUP.ARRIVE ;  /* 0x00000000000079c5 */ /* 0x000fd00000000000 */
[----:B------:R-:W-:Y:S01]  /*192f0*/  HGMMA.64x16x16.F32.BF16 R184, gdesc[UR24], R184, gsb0 ;  /* 0x0020000018b879f0 */ /* 0x000fe200080018b8 */
[----:B------:R-:W-:Y:S02]  /*19300*/  VIADD R10, R4, 0x82 ;  /* 0x00000082040a7836 */ /* 0x000fe40000000000 */
[----:B------:R-:W-:-:S03]  /*19310*/  IMAD.MOV.U32 R11, RZ, RZ, 0x40000040 ;  /* 0x40000040ff0b7424 */ /* 0x000fc600078e00ff */
[----:B------:R-:W-:Y:S02]  /*19320*/  R2UR UR22, R10 ;  /* 0x000000000a1672ca */ /* 0x000fe400000e0000 */
        /* <DEDUP_REMOVED lines=21> */
[C---:B------:R-:W-:Y:S02]  /*19480*/  VIADD R12, R4.reuse, 0x202 ;  /* 0x00000202040c7836 */ /* 0x040fe40000000000 */
[----:B------:R-:W-:Y:S02]  /*19490*/  IMAD.MOV.U32 R13, RZ, RZ, 0x40000040 ;  /* 0x40000040ff0d7424 */ /* 0x000fe400078e00ff */
[----:B------:R-:W-:Y:S01]  /*194a0*/  VIADD R6, R4, 0x4 ;  /* 0x0000000404067836 */ /* 0x000fe20000000000 */
[----:B------:R-:W-:-:S02]  /*194b0*/  WARPGROUP.DEPBAR.LE gsb0, 0x0 ;  /* 0x00008000000079c5 */ /* 0x000fc40000010000 */
[----:B------:R-:W-:Y:S01]  /*194c0*/  WARPGROUP.ARRIVE ;  /* 0x00000000000079c5 */ /* 0x000fe20000000000 */
[----:B------:R-:W-:Y:S01]  /*194d0*/  IMAD.MOV.U32 R7, RZ, RZ, 0x40000040 ;  /* 0x40000040ff077424 */ /* 0x000fe200078e00ff */
[----:B------:R-:W-:Y:S01]  /*194e0*/  UMOV UR8, UR46 ;  /* 0x0000002e00087c82 */ /* 0x000fe20008000000 */
[----:B------:R-:W-:Y:S01]  /*194f0*/  UMOV UR9, UR47 ;  /* 0x0000002f00097c82 */ /* 0x000fe20008000000 */
[----:B------:R-:W-:Y:S01]  /*19500*/  UMOV UR4, UR46 ;  /* 0x0000002e00047c82 */ /* 0x000fe20008000000 */
[----:B------:R-:W-:Y:S01]  /*19510*/  UMOV UR5, UR47 ;  /* 0x0000002f00057c82 */ /* 0x000fe20008000000 */
[----:B------:R-:W-:Y:S01]  /*19520*/  HGMMA.64x16x16.F32.BF16 R160, gdesc[UR12], R160, gsb0 ;  /* 0x002000000ca079f0 */ /* 0x000fe200080018a0 */
[----:B------:R-:W-:Y:S01]  /*19530*/  R2UR UR30, R12 ;  /* 0x000000000c1e72ca */ /* 0x000fe200000e0000 */
[----:B------:R-:W-:Y:S01]  /*19540*/  UMOV UR24, UR46 ;  /* 0x0000002e00187c82 */ /* 0x000fe20008000000 */
[----:B------:R-:W-:Y:S01]  /*19550*/  R2UR UR31, R13 ;  /* 0x000000000d1f72ca */ /* 0x000fe200000e0000 */
[----:B------:R-:W-:Y:S01]  /*19560*/  UMOV UR25, UR47 ;  /* 0x0000002f00197c82 */ /* 0x000fe20008000000 */
[----:B------:R-:W-:Y:S01]  /*19570*/  R2UR UR10, R6 ;  /* 0x00000000060a72ca */ /* 0x000fe200000e0000 */
[----:B------:R-:W-:Y:S01]  /*19580*/  UMOV UR20, UR46 ;  /* 0x0000002e00147c82 */ /* 0x000fe20008000000 */
[----:B------:R-:W-:Y:S01]  /*19590*/  UMOV UR21, UR47 ;  /* 0x0000002f00157c82 */ /* 0x000fe20008000000 */
[----:B------:R-:W-:Y:S01]  /*195a0*/  UMOV UR32, UR46 ;  /* 0x0000002e00207c82 */ /* 0x000fe20008000000 */
[----:B------:R-:W-:Y:S01]  /*195b0*/  UMOV UR33, UR47 ;  /* 0x0000002f00217c82 */ /* 0x000fe20008000000 */
[----:B------:R-:W-:Y:S01]  /*195c0*/  UMOV UR16, UR42 ;  /* 0x0000002a00107c82 */ /* 0x000fe20008000000 */
[----:B------:R-:W-:Y:S01]  /*195d0*/  UMOV UR17, UR43 ;  /* 0x0000002b00117c82 */ /* 0x000fe20008000000 */
[----:B------:R-:W2:Y:S01]  /*195e0*/  LDL.64 R10, [R1+0x30] ;  /* 0x00003000010a7983 */ /* 0x000ea20000100a00 */
[----:B------:R-:W-:-:S02]  /*195f0*/  WARPGROUP.DEPBAR.LE gsb0, 0x0 ;  /* 0x00008000000079c5 */ /* 0x000fc40000010000 */
[----:B------:R-:W-:Y:S01]  /*19600*/  WARPGROUP.ARRIVE ;  /* 0x00000000000079c5 */ /* 0x000fe20000000000 */
[----:B------:R-:W-:Y:S01]  /*19610*/  R2UR UR11, R7 ;  /* 0x00000000070b72ca */ /* 0x000fe200000e0000 */
[----:B------:R-:W3:Y:S04]  /*19620*/  LDL.64 R12, [R1+0x38] ;  /* 0x00003800010c7983 */ /* 0x000ee80000100a00 */
[----:B------:R-:W-:Y:S01]  /*19630*/  HGMMA.64x16x16.F32.BF16 R152, gdesc[UR28], R152, gsb0 ;  /* 0x002000001c9879f0 */ /* 0x000fe20008001898 */
[----:B------:R-:W-:Y:S02]  /*19640*/  VIADD R6, R4, 0x84 ;  /* 0x0000008404067836 */ /* 0x000fe40000000000 */
[----:B------:R-:W-:Y:S01]  /*19650*/  IMAD.MOV.U32 R7, RZ, RZ, 0x40000040 ;  /* 0x40000040ff077424 */ /* 0x000fe200078e00ff */
[----:B------:R-:W-:-:S02]  /*19660*/  WARPGROUP.DEPBAR.LE gsb0, 0x0 ;  /* 0x00008000000079c5 */ /* 0x000fc40000010000 */
[----:B------:R-:W-:-:S06]  /*19670*/  WARPGROUP.ARRIVE ;  /* 0x00000000000079c5 */ /* 0x000fcc0000000000 */
[----:B------:R-:W-:Y:S01]  /*19680*/  HGMMA.64x16x16.F32.BF16 R184, gdesc[UR8], R184, gsb0 ;  /* 0x0020000008b879f0 */ /* 0x000fe200080018b8 */
[----:B------:R-:W-:Y:S02]  /*19690*/  R2UR UR6, R6 ;  /* 0x00000000060672ca */ /* 0x000fe400000e0000 */
[----:B------:R-:W-:Y:S01]  /*196a0*/  R2UR UR7, R7 ;  /* 0x00000000070772ca */ /* 0x000fe200000e0000 */
[----:B------:R-:W-:Y:S01]  /*196b0*/  VIADD R6, R4, 0x104 ;  /* 0x0000010404067836 */ /* 0x000fe20000000000 */
[----:B------:R-:W-:Y:S02]  /*196c0*/  WARPGROUP.DEPBAR.LE gsb0, 0x0 ;  /* 0x00008000000079c5 */ /* 0x000fe40000010000 */
[----:B------:R-:W-:-:S09]  /*196d0*/  WARPGROUP.ARRIVE ;  /* 0x00000000000079c5 */ /* 0x000fd20000000000 */
[----:B------:R-:W-:Y:S01]  /*196e0*/  HGMMA.64x16x16.F32.BF16 R176, gdesc[UR4], R176, gsb0 ;  /* 0x0020000004b079f0 */ /* 0x000fe200080018b0 */
[----:B------:R-:W-:Y:S01]  /*196f0*/  IMAD.MOV.U32 R7, RZ, RZ, 0x40000040 ;  /* 0x40000040ff077424 */ /* 0x000fe200078e00ff */
[----:B------:R-:W-:-:S04]  /*19700*/  R2UR UR26, R6 ;  /* 0x00000000061a72ca */ /* 0x000fc800000e0000 */
[----:B------:R-:W-:Y:S01]  /*19710*/  R2UR UR27, R7 ;  /* 0x00000000071b72ca */ /* 0x000fe200000e0000 */
[----:B------:R-:W-:Y:S02]  /*19720*/  WARPGROUP.DEPBAR.LE gsb0, 0x0 ;  /* 0x00008000000079c5 */ /* 0x000fe40000010000 */
[----:B------:R-:W-:-:S10]  /*19730*/  WARPGROUP.ARRIVE ;  /* 0x00000000000079c5 */ /* 0x000fd40000000000 */
[----:B------:R-:W-:Y:S01]  /*19740*/  HGMMA.64x16x16.F32.BF16 R168, gdesc[UR24], R168, gsb0 ;  /* 0x0020000018a879f0 */ /* 0x000fe200080018a8 */
[----:B------:R-:W-:Y:S02]  /*19750*/  VIADD R6, R4, 0x184 ;  /* 0x0000018404067836 */ /* 0x000fe40000000000 */
[----:B------:R-:W-:-:S03]  /*19760*/  IMAD.MOV.U32 R7, RZ, RZ, 0x40000040 ;  /* 0x40000040ff077424 */ /* 0x000fc600078e00ff */
[----:B------:R-:W-:Y:S02]  /*19770*/  R2UR UR22, R6 ;  /* 0x00000000061672ca */ /* 0x000fe400000e0000 */
        /* <DEDUP_REMOVED lines=11> */
[----:B------:R-:W-:Y:S01]  /*19830*/  VIADD R6, R4, 0x6 ;  /* 0x0000000604067836 */ /* 0x000fe20000000000 */
[----:B------:R-:W-:-:S04]  /*19840*/  MOV R7, 0x40000040 ;  /* 0x4000004000077802 */ /* 0x000fc80000000f00 */
        /* <DEDUP_REMOVED lines=42> */
[----:B------:R-:W-:Y:S01]  /*19af0*/  IMAD.MOV.U32 R7, RZ, RZ, 0x40000040 ;  /* 0x40000040ff077424 */ /* 0x000fe200078e00ff */
[----:B---3--:R-:W-:Y:S02]  /*19b00*/  R2UR UR50, R12 ;  /* 0x000000000c3272ca */ /* 0x008fe400000e0000 */
[----:B------:R-:W-:Y:S02]  /*19b10*/  R2UR UR51, R13 ;  /* 0x000000000d3372ca */ /* 0x000fe400000e0000 */
[----:B------:R-:W-:Y:S01]  /*19b20*/  R2UR UR26, R6 ;  /* 0x00000000061a72ca */ /* 0x000fe200000e0000 */
[----:B------:R-:W3:Y:S01]  /*19b30*/  LDL.64 R12, [R1+0x28] ;  /* 0x00002800010c7983 */ /* 0x000ee20000100a00 */
[----:B------:R-:W-:-:S07]  /*19b40*/  R2UR UR27, R7 ;  /* 0x00000000071b72ca */ /* 0x000fce00000e0000 */
[----:B------:R-:W-:Y:S02]  /*19b50*/  UMOV UR24, UR50 ;  /* 0x0000003200187c82 */ /* 0x000fe40008000000 */
[----:B------:R-:W-:Y:S01]  /*19b60*/  UMOV UR25, UR51 ;  /* 0x0000003300197c82 */ /* 0x000fe20008000000 */
[----:B------:R-:W-:Y:S02]  /*19b70*/  WARPGROUP.DEPBAR.LE gsb0, 0x0 ;  /* 0x00008000000079c5 */ /* 0x000fe40000010000 */
[----:B------:R-:W-:-:S06]  /*19b80*/  WARPGROUP.ARRIVE ;  /* 0x00000000000079c5 */ /* 0x000fcc0000000000 */
        /* <DEDUP_REMOVED lines=39> */
[----:B--2---:R-:W-:Y:S02]  /*19e00*/  R2UR UR46, R10 ;  /* 0x000000000a2e72ca */ /* 0x004fe400000e0000 */
[----:B------:R-:W-:Y:S02]  /*19e10*/  R2UR UR47, R11 ;  /* 0x000000000b2f72ca */ /* 0x000fe400000e0000 */
[----:B------:R-:W-:Y:S01]  /*19e20*/  R2UR UR10, R6 ;  /* 0x00000000060a72ca */ /* 0x000fe200000e0000 */
[----:B------:R-:W2:Y:S01]  /*19e30*/  LDL.64 R10, [R1+0x20] ;  /* 0x00002000010a7983 */ /* 0x000ea20000100a00 */
        /* <DEDUP_REMOVED lines=15> */
[----:B------:R-:W-:Y:S01]  /*19f30*/  VIADD R6, R4, 0x382 ;  /* 0x0000038204067836 */ /* 0x000fe20000000000 */
[----:B------:R-:W-:-:S04]  /*19f40*/  MOV R7, 0x40000040 ;  /* 0x4000004000077802 */ /* 0x000fc80000000f00 */
        /* <DEDUP_REMOVED lines=125> */
[----:B------:R-:W-:Y:S02]  /*1a720*/  R2UR UR10, R6 ;  /* 0x00000000060a72ca */ /* 0x000fe400000e0000 */
        /* <DEDUP_REMOVED lines=490> */
.L_x_643:
[----:B------:R-:W-:Y:S01]  /*1c5d0*/  SHF.L.U32 R0, R14, 0x1f, RZ ;  /* 0x0000001f0e007819 */ /* 0x000fe200000006ff */
[----:B------:R-:W-:-:S04]  /*1c5e0*/  IMAD R6, R8, 0x8, R23 ;  /* 0x0000000808067824 */ /* 0x000fc800078e0217 */
[----:B------:R2:W3:Y:S01]  /*1c5f0*/  SYNCS.PHASECHK.TRANS64.TRYWAIT P1, [R6+URZ+0x38850], R0 ;  /* 0x03885000060075a7 */ /* 0x0004e2000802017f */
[----:B------:R-:W-:Y:S05]  /*1c600*/  @!P0 BRA `(.L_x_644) ;  /* 0x0000000000048947 */ /* 0x000fea0003800000 */
[----:B------:R-:W-:Y:S01]  /*1c610*/  BPT.TRAP 0x1 ;  /* 0x000000040000795c */ /* 0x000fe20000300000 */
.L_x_644:
[----:B------:R-:W-:Y:S04]  /*1c620*/  BSSY B1, `(.L_x_645) ;  /* 0x0000004000017945 */ /* 0x000fe80003800000 */
[----:B---3--:R-:W-:Y:S05]  /*1c630*/  @P1 BRA `(.L_x_646) ;  /* 0x0000000000081947 */ /* 0x008fea0003800000 */
[----:B------:R-:W3:Y:S02]  /*1c640*/  SYNCS.PHASECHK.TRANS64.TRYWAIT P1, [R6+URZ+0x38850], R0 ;  /* 0x03885000060075a7 */ /* 0x000ee4000802017f */
[----:B---3--:R-:W-:Y:S05]  /*1c650*/  @!P1 BRA `(.L_x_647) ;  /* 0x000000fc00a89947 */ /* 0x008fea0003800000 */
.L_x_646:
[----:B------:R-:W-:Y:S05]  /*1c660*/  BSYNC B1 ;  /* 0x0000000000017941 */ /* 0x000fea0003800000 */
.L_x_645:
[----:B--23--:R-:W-:Y:S01]  /*1c670*/  VIADD R0, R23, 0x400 ;  /* 0x0000040017007836 */ /* 0x00cfe20000000000 */
[----:B------:R-:W-:Y:S01]  /*1c680*/  WARPGROUP.ARRIVE ;  /* 0x00000000000079c5 */ /* 0x000fe20000000000 */
[----:B01----:R-:W-:Y:S02]  /*1c690*/  IMAD.MOV.U32 R3, RZ, RZ, 0x40000040 ;  /* 0x40000040ff037424 */ /* 0x003fe400078e00ff */
[----:B------:R-:W-:Y:S01]  /*1c6a0*/  IMAD.MOV.U32 R5, RZ, RZ, 0x40000040 ;  /* 0x40000040ff057424 */ /* 0x000fe200078e00ff */
[----:B------:R-:W-:Y:S02]  /*1c6b0*/  SHF.R.U32.HI R0, RZ, 0x4, R0 ;  /* 0x00000004ff007819 */ /* 0x000fe40000011600 */
[----:B------:R-:W-:Y:S01]  /*1c6c0*/  R2UR UR7, R3 ;  /* 0x00000000030772ca */ /* 0x000fe200000e0000 */
[----:B------:R-:W-:Y:S01]  /*1c6d0*/  IMAD.MOV.U32 R3, RZ, RZ, 0x40000040 ;  /* 0x40000040ff037424 */ /* 0x000fe200078e00ff */
[----:B------:R-:W-:-:S04]  /*1c6e0*/  LOP3.LUT R0, R0, 0x3fff, RZ, 0xc0, !PT ;  /* 0x00003fff00007812 */ /* 0x000fc800078ec0ff */
[----:B------:R-:W-:-:S05]  /*1c6f0*/  LOP3.LUT R0, R0, 0x2800000, RZ, 0xfc, !PT ;  /* 0x0280000000007812 */ /* 0x000fca00078efcff */
[----:B------:R-:W-:-:S04]  /*1c700*/  IMAD R2, R8, 0xa00, R0 ;  /* 0x00000a0008027824 */ /* 0x000fc800078e0200 */
[C---:B------:R-:W-:Y:S01]  /*1c710*/  VIADD R4, R2.reuse, 0x80 ;  /* 0x0000008002047836 */ /* 0x040fe20000000000 */
[----:B------:R-:W-:-:S13]  /*1c720*/  R2UR UR6, R2 ;  /* 0x00000000020672ca */ /* 0x000fda00000e0000 */
[----:B------:R-:W-:Y:S01]  /*1c730*/  HGMMA.64x256x16.F32.BF16 R24, R208, gdesc[UR4].tnspB, R24, gsb0 ;  /* 0x43e00004d0187df0 */ /* 0x000fe20008001818 */
[----:B------:R-:W-:Y:S01]  /*1c740*/  R2UR UR6, R4 ;  /* 0x00000000040672ca */ /* 0x000fe200000e0000 */
[----:B------:R-:W-:Y:S01]  /*1c750*/  VIADD R4, R2, 0x100 ;  /* 0x0000010002047836 */ /* 0x000fe20000000000 */
[----:B------:R-:W-:Y:S01]  /*1c760*/  R2UR UR7, R5 ;  /* 0x00000000050772ca */ /* 0x000fe200000e0000 */
[----:B------:R-:W-:Y:S01]  /*1c770*/  IMAD.MOV.U32 R5, RZ, RZ, 0x40000040 ;  /* 0x40000040ff057424 */ /* 0x000fe200078e00ff */
[----:B------:R-:W-:Y:S02]  /*1c780*/  WARPGROUP.DEPBAR.LE gsb0, 0x0 ;  /* 0x00008000000079c5 */ /* 0x000fe40000010000 */
[----:B------:R-:W-:-:S15]  /*1c790*/  WARPGROUP.ARRIVE ;  /* 0x00000000000079c5 */ /* 0x000fde0000000000 */
[----:B------:R-:W-:-:S06]  /*1c7a0*/  NOP ;  /* 0x0000000000007918 */ /* 0x000fcc0000000000 */
        /* <DEDUP_REMOVED lines=12> */
[----:B------:R-:W-:Y:S02]  /*1c870*/  WARPGROUP.DEPBAR.LE gsb0, 0x0 ;  /* 0x00008000000079c5 */ /* 0x000fe40000010000 */
[----:B------:R-:W-:-:S15]  /*1c880*/  WARPGROUP.ARRIVE ;  /* 0x00000000000079c5 */ /* 0x000fde0000000000 */
[----:B------:R-:W-:-:S07]  /*1c890*/  NOP ;  /* 0x0000000000007918 */ /* 0x000fce0000000000 */
[----:B------:R-:W-:Y:S01]  /*1c8a0*/  HGMMA.64x256x16.F32.BF16 R24, R196, gdesc[UR4].tnspB, R24, gsb0 ;  /* 0x43e00004c4187df0 */ /* 0x000fe20008001818 */
[----:B------:R-:W-:Y:S02]  /*1c8b0*/  R2UR UR6, R2 ;  /* 0x00000000020672ca */ /* 0x000fe400000e0000 */
[----:B------:R-:W-:Y:S01]  /*1c8c0*/  R2UR UR7, R3 ;  /* 0x00000000030772ca */ /* 0x000fe200000e0000 */
[----:B------:R-:W-:Y:S02]  /*1c8d0*/  WARPGROUP.DEPBAR.LE gsb0, 0x0 ;  /* 0x00008000000079c5 */ /* 0x000fe40000010000 */
[----:B------:R-:W-:-:S15]  /*1c8e0*/  WARPGROUP.ARRIVE ;  /* 0x00000000000079c5 */ /* 0x000fde0000000000 */
[----:B------:R-:W-:-:S07]  /*1c8f0*/  NOP ;  /* 0x0000000000007918 */ /* 0x000fce0000000000 */
[----:B------:R-:W-:Y:S03]  /*1c900*/  HGMMA.64x256x16.F32.BF16 R24, R192, gdesc[UR4].tnspB, R24, gsb0 ;  /* 0x43e00004c0187df0 */ /* 0x000fe60008001818 */
[----:B------:R-:W-:Y:S02]  /*1c910*/  WARPGROUP.DEPBAR.LE gsb0, 0x0 ;  /* 0x00008000000079c5 */ /* 0x000fe40000010000 */
[----:B------:R-:W-:Y:S05]  /*1c920*/  @!P0 BRA `(.L_x_648) ;  /* 0x0000000000048947 */ /* 0x000fea0003800000 */
[----:B------:R-:W-:Y:S01]  /*1c930*/  BPT.TRAP 0x1 ;  /* 0x000000040000795c */ /* 0x000fe20000300000 */
.L_x_648:
[----:B------:R-:W-:Y:S02]  /*1c940*/  FMUL.FTZ R0, R184, UR39 ;  /* 0x00000027b8007c20 */ /* 0x000fe40008410000 */
[----:B------:R-:W2:Y:S01]  /*1c950*/  LDL R184, [R1+0x60] ;  /* 0x0000600001b87983 */ /* 0x000ea20000100800 */
[----:B------:R-:W-:Y:S01]  /*1c960*/  FMUL.FTZ R2, R185, UR39 ;  /* 0x00000027b9027c20 */ /* 0x000fe20008410000 */
[----:B------:R-:W-:Y:S01]  /*1c970*/  FMUL.FTZ R7, R188, UR39 ;  /* 0x00000027bc077c20 */ /* 0x000fe20008410000 */
[----:B------:R-:W-:Y:S01]  /*1c980*/  FMUL.FTZ R8, R189, UR39 ;  /* 0x00000027bd087c20 */ /* 0x000fe20008410000 */
[----:B------:R-:W0:Y:S01]  /*1c990*/  MUFU.TANH R0, R0 ;  /* 0x0000000000007308 */ /* 0x000e220000002400 */
[----:B------:R-:W-:Y:S02]  /*1c9a0*/  VIADD R3, R9, 0x38840 ;  /* 0x0003884009037836 */ /* 0x000fe40000000000 */
        /* <DEDUP_REMOVED lines=39> */
[----:B------:R-:W-:-:S07]  /*1cc20*/  FMUL.FTZ R154, R159, UR39 ;  /* 0x000000279f9a7c20 */ /* 0x000fce0008410000 */
[----:B------:R-:W5:Y:S08]  /*1cc30*/  MUFU.TANH R11, R11 ;  /* 0x0000000b000b7308 */ /* 0x000f700000002400 */
[----:B------:R-:W5:Y:S08]  /*1cc40*/  MUFU.TANH R13, R13 ;  /* 0x0000000d000d7308 */ /* 0x000f700000002400 */
[----:B------:R-:W5:Y:S08]  /*1cc50*/  MUFU.TANH R14, R14 ;  /* 0x0000000e000e7308 */ /* 0x000f700000002400 */
[----:B------:R-:W5:Y:S08]  /*1cc60*/  MUFU.TANH R168, R168 ;  /* 0x000000a800a87308 */ /* 0x000f700000002400 */
[----:B------:R-:W5:Y:S08]  /*1cc70*/  MUFU.TANH R169, R169 ;  /* 0x000000a900a97308 */ /* 0x000f700000002400 */
[----:B------:R0:W5:Y:S08]  /*1cc80*/  MUFU.TANH R9, R173 ;  /* 0x000000ad00097308 */ /* 0x0001700000002400 */
[----:B------:R-:W5:Y:S01]  /*1cc90*/  MUFU.TANH R172, R172 ;  /* 0x000000ac00ac7308 */ /* 0x000f620000002400 */
[----:B0-----:R-:W-:-:S07]  /*1cca0*/  FMUL.FTZ R173, R187, UR39 ;  /* 0x00000027bbad7c20 */ /* 0x001fce0008410000 */
[----:B------:R-:W0:Y:S08]  /*1ccb0*/  MUFU.TANH R160, R160 ;  /* 0x000000a000a07308 */ /* 0x000e300000002400 */
        /* <DEDUP_REMOVED lines=22> */
[----:B------:R-:W0:Y:S01]  /*1ce20*/  MUFU.TANH R193, R193 ;  /* 0x000000c100c17308 */ /* 0x000e220000002400 */
[----:B--2---:R-:W-:-:S07]  /*1ce30*/  PRMT R3, R184, 0x654, R3 ;  /* 0x00000654b8037816 */ /* 0x004fce0000000003 */
[----:B------:R-:W2:Y:S01]  /*1ce40*/  MUFU.TANH R163, R163 ;  /* 0x000000a300a37308 */ /* 0x000ea20000002400 */
[----:B------:R1:W-:Y:S07]  /*1ce50*/  SYNCS.ARRIVE.TRANS64.RED.A1T0 RZ, [R3+URZ], RZ ;  /* 0x000000ff03ff79a7 */ /* 0x0003ee000810043f */
[----:B------:R-:W2:Y:S01]  /*1ce60*/  MUFU.TANH R195, R195 ;  /* 0x000000c300c37308 */ /* 0x000ea20000002400 */
[----:B-1----:R-:W-:-:S04]  /*1ce70*/  FMNMX.FTZ R3, R0, R15, !PT ;  /* 0x0000000f00037209 */ /* 0x002fc80007810000 */
[----:B------:R-:W-:-:S03]  /*1ce80*/  FMNMX.FTZ R3, R2, R3, !PT ;  /* 0x0000000302037209 */ /* 0x000fc60007810000 */
[----:B------:R-:W1:Y:S01]  /*1ce90*/  MUFU.TANH R154, R154 ;  /* 0x0000009a009a7308 */ /* 0x000e620000002400 */
[----:B---3--:R-:W-:-:S04]  /*1cea0*/  FMNMX.FTZ R3, R7, R3, !PT ;  /* 0x0000000307037209 */ /* 0x008fc80007810000 */
[----:B----4-:R-:W-:-:S04]  /*1ceb0*/  FMNMX.FTZ R3, R8, R3, !PT ;  /* 0x0000000308037209 */ /* 0x010fc80007810000 */
[----:B-----5:R-:W-:-:S04]  /*1cec0*/  FMNMX.FTZ R3, R10, R3, !PT ;  /* 0x000000030a037209 */ /* 0x020fc80007810000 */
[----:B------:R-:W-:-:S04]  /*1ced0*/  FMNMX.FTZ R3, R12, R3, !PT ;  /* 0x000000030c037209 */ /* 0x000fc80007810000 */
[----:B------:R-:W-:-:S04]  /*1cee0*/  FMNMX.FTZ R3, R11, R3, !PT ;  /* 0x000000030b037209 */ /* 0x000fc80007810000 */
[----:B------:R-:W-:-:S04]  /*1cef0*/  FMNMX.FTZ R3, R13, R3, !PT ;  /* 0x000000030d037209 */ /* 0x000fc80007810000 */
[----:B------:R-:W-:-:S04]  /*1cf00*/  FMNMX.FTZ R3, R14, R3, !PT ;  /* 0x000000030e037209 */ /* 0x000fc80007810000 */
[----:B------:R-:W-:-:S04]  /*1cf10*/  FMNMX.FTZ R3, R168, R3, !PT ;  /* 0x00000003a8037209 */ /* 0x000fc80007810000 */
[----:B------:R-:W-:-:S04]  /*1cf20*/  FMNMX.FTZ R3, R169, R3, !PT ;  /* 0x00000003a9037209 */ /* 0x000fc80007810000 */
[----:B------:R-:W-:-:S04]  /*1cf30*/  FMNMX.FTZ R3, R9, R3, !PT ;  /* 0x0000000309037209 */ /* 0x000fc80007810000 */
[----:B------:R-:W-:-:S04]  /*1cf40*/  FMNMX.FTZ R3, R172, R3, !PT ;  /* 0x00000003ac037209 */ /* 0x000fc80007810000 */
[----:B0-----:R-:W-:-:S04]  /*1cf50*/  FMNMX.FTZ R3, R160, R3, !PT ;  /* 0x00000003a0037209 */ /* 0x001fc80007810000 */
[----:B------:R-:W-:-:S04]  /*1cf60*/  FMNMX.FTZ R3, R161, R3, !PT ;  /* 0x00000003a1037209 */ /* 0x000fc80007810000 */
[----:B------:R-:W-:-:S04]  /*1cf70*/  FMNMX.FTZ R3, R164, R3, !PT ;  /* 0x00000003a4037209 */ /* 0x000fc80007810000 */
[----:B------:R-:W-:-:S04]  /*1cf80*/  FMNMX.FTZ R3, R152, R3, !PT ;  /* 0x0000000398037209 */ /* 0x000fc80007810000 */
[----:B------:R-:W-:-:S04]  /*1cf90*/  FMNMX.FTZ R3, R153, R3, !PT ;  /* 0x0000000399037209 */ /* 0x000fc80007810000 */
[----:B------:R-:W-:-:S04]  /*1cfa0*/  FMNMX.FTZ R3, R156, R3, !PT ;  /* 0x000000039c037209 */ /* 0x000fc80007810000 */
[----:B------:R-:W-:-:S05]  /*1cfb0*/  FMNMX.FTZ R5, R157, R3, !PT ;  /* 0x000000039d057209 */ /* 0x000fca0007810000 */
[----:B------:R-:W0:Y:S02]  /*1cfc0*/  SHFL.BFLY PT, R3, R5, 0x2, 0x1f ;  /* 0x0c401f0005037f89 */ /* 0x000e2400000e0000 */
[----:B0-----:R-:W-:-:S05]  /*1cfd0*/  FMNMX.FTZ R5, R5, R3, !PT ;  /* 0x0000000305057209 */ /* 0x001fca0007810000 */
[----:B------:R-:W0:Y:S02]  /*1cfe0*/  SHFL.BFLY PT, R3, R5, 0x1, 0x1f ;  /* 0x0c201f0005037f89 */ /* 0x000e2400000e0000 */
[----:B0-----:R-:W-:Y:S02]  /*1cff0*/  FMNMX.FTZ R5, R5, R3, !PT ;  /* 0x0000000305057209 */ /* 0x001fe40007810000 */
[----:B------:R-:W-:-:S03]  /*1d000*/  FMNMX.FTZ R3, R165, R20, !PT ;  /* 0x00000014a5037209 */ /* 0x000fc60007810000 */
[----:B------:R-:W-:Y:S01]  /*1d010*/  FADD.FTZ R159, -R5, R15 ;  /* 0x0000000f059f7221 */ /* 0x000fe20000010100 */
        /* <DEDUP_REMOVED lines=16> */
[----:B--2---:R-:W-:-:S04]  /*1d120*/  FMNMX.FTZ R3, R163, R3, !PT ;  /* 0x00000003a3037209 */ /* 0x004fc80007810000 */
[----:B------:R-:W-:-:S04]  /*1d130*/  FMNMX.FTZ R3, R195, R3, !PT ;  /* 0x00000003c3037209 */ /* 0x000fc80007810000 */
[----:B-1----:R-:W-:-:S05]  /*1d140*/  FMNMX.FTZ R3, R154, R3, !PT ;  /* 0x000000039a037209 */ /* 0x002fca0007810000 */
[----:B------:R-:W0:Y:S02]  /*1d150*/  SHFL.BFLY PT, R4, R3, 0x2, 0x1f ;  /* 0x0c401f0003047f89 */ /* 0x000e2400000e0000 */
[----:B0-----:R-:W-:-:S05]  /*1d160*/  FMNMX.FTZ R4, R3, R4, !PT ;  /* 0x0000000403047209 */ /* 0x001fca0007810000 */
[----:B------:R-:W0:Y:S02]  /*1d170*/  SHFL.BFLY PT, R3, R4, 0x1, 0x1f ;  /* 0x0c201f0004037f89 */ /* 0x000e2400000e0000 */
[----:B0-----:R-:W-:Y:S01]  /*1d180*/  FMNMX.FTZ R4, R4, R3, !PT ;  /* 0x0000000304047209 */ /* 0x001fe20007810000 */
[----:B------:R-:W-:-:S04]  /*1d190*/  IMAD.U32 R3, RZ, RZ, UR38 ;  /* 0x00000026ff037e24 */ /* 0x000fc8000f8e00ff */
[-C--:B------:R-:W-:Y:S01]  /*1d1a0*/  FMUL.FTZ R15, R5, R3.reuse ;  /* 0x00000003050f7220 */ /* 0x080fe20000410000 */
[----:B------:R-:W-:Y:S01]  /*1d1b0*/  FADD.FTZ R158, -R4, R20 ;  /* 0x00000014049e7221 */ /* 0x000fe20000010100 */
[-C--:B------:R-:W-:Y:S02]  /*1d1c0*/  FMUL.FTZ R159, R159, R3.reuse ;  /* 0x000000039f9f7220 */ /* 0x080fe40000410000 */
[-CC-:B------:R-:W-:Y:S01]  /*1d1d0*/  FFMA.FTZ R204, R12, R3.reuse, -R15.reuse ;  /* 0x000000030ccc7223 */ /* 0x180fe2000001080f */
[-CC-:B------:R-:W-:Y:S01]  /*1d1e0*/  FFMA.FTZ R12, R11, R3.reuse, -R15.reuse ;  /* 0x000000030b0c7223 */ /* 0x180fe2000001080f */
[-CC-:B------:R-:W-:Y:S01]  /*1d1f0*/  FFMA.FTZ R11, R14, R3.reuse, -R15.reuse ;  /* 0x000000030e0b7223 */ /* 0x180fe2000001080f */
[-C--:B------:R-:W-:Y:S01]  /*1d200*/  FMUL.FTZ R14, R4, R3.reuse ;  /* 0x00000003040e7220 */ /* 0x080fe20000410000 */
[-CC-:B------:R-:W-:Y:S01]  /*1d210*/  FFMA.FTZ R208, R0, R3.reuse, -R15.reuse ;  /* 0x0000000300d07223 */ /* 0x180fe2000001080f */
[-C--:B------:R-:W-:Y:S01]  /*1d220*/  FMUL.FTZ R158, R158, R3.reuse ;  /* 0x000000039e9e7220 */ /* 0x080fe20000410000 */
[-CC-:B------:R-:W-:Y:S01]  /*1d230*/  FFMA.FTZ R210, R8, R3.reuse, -R15.reuse ;  /* 0x0000000308d27223 */ /* 0x180fe2000001080f */
[-CC-:B------:R-:W-:Y:S01]  /*1d240*/  FFMA.FTZ R209, R165, R3.reuse, -R14.reuse ;  /* 0x00000003a5d17223 */ /* 0x180fe2000001080e */
[-CC-:B------:R-:W-:Y:S01]  /*1d250*/  FFMA.FTZ R8, R161, R3.reuse, -R15.reuse ;  /* 0x00000003a1087223 */ /* 0x180fe2000001080f */
[-CC-:B------:R-:W-:Y:S01]  /*1d260*/  FFMA.FTZ R155, R2, R3.reuse, -R15.reuse ;  /* 0x00000003029b7223 */ /* 0x180fe2000001080f */
[-CC-:B------:R-:W-:Y:S01]  /*1d270*/  FFMA.FTZ R161, R173, R3.reuse, -R14.reuse ;  /* 0x00000003ada17223 */ /* 0x180fe2000001080e */
[----:B------:R0:W-:Y:S01]  /*1d280*/  MUFU.EX2 R0, R159 ;  /* 0x0000009f00007308 */ /* 0x0001e20000000800 */
[-CC-:B------:R-:W-:Y:S01]  /*1d290*/  FFMA.FTZ R211, R176, R3.reuse, -R14.reuse ;  /* 0x00000003b0d37223 */ /* 0x180fe2000001080e */
[-CC-:B------:R-:W-:Y:S01]  /*1d2a0*/  FFMA.FTZ R20, R7, R3.reuse, -R15.reuse ;  /* 0x0000000307147223 */ /* 0x180fe2000001080f */
        /* <DEDUP_REMOVED lines=8> */
[-CC-:B0-----:R-:W-:Y:S01]  /*1d330*/  FFMA.FTZ R159, R179, R3.reuse, -R14.reuse ;  /* 0x00000003b39f7223 */ /* 0x181fe2000001080e */
[-CC-:B------:R-:W-:Y:S01]  /*1d340*/  FFMA.FTZ R200, R168, R3.reuse, -R15.reuse ;  /* 0x00000003a8c87223 */ /* 0x180fe2000001080f */
[-CC-:B------:R-:W-:Y:S01]  /*1d350*/  FFMA.FTZ R169, R169, R3.reuse, -R15.reuse ;  /* 0x00000003a9a97223 */ /* 0x180fe2000001080f */
[-CC-:B------:R-:W-:Y:S01]  /*1d360*/  FFMA.FTZ R9, R172, R3.reuse, -R15.reuse ;  /* 0x00000003ac097223 */ /* 0x180fe2000001080f */
[-CC-:B------:R-:W-:Y:S01]  /*1d370*/  FFMA.FTZ R198, R164, R3.reuse, -R15.reuse ;  /* 0x00000003a4c67223 */ /* 0x180fe2000001080f */
[----:B------:R-:W0:Y:S01]  /*1d380*/  MUFU.EX2 R208, R208 ;  /* 0x000000d000d07308 */ /* 0x000e220000000800 */
[-CC-:B------:R-:W-:Y:S01]  /*1d390*/  FFMA.FTZ R7, R153, R3.reuse, -R15.reuse ;  /* 0x0000000399077223 */ /* 0x180fe2000001080f */
[-CC-:B------:R-:W-:Y:S01]  /*1d3a0*/  FFMA.FTZ R194, R156, R3.reuse, -R15.reuse ;  /* 0x000000039cc27223 */ /* 0x180fe2000001080f */
[-C--:B------:R-:W-:Y:S01]  /*1d3b0*/  FFMA.FTZ R13, R157, R3.reuse, -R15 ;  /* 0x000000039d0d7223 */ /* 0x080fe2000001080f */
[-CC-:B------:R-:W-:Y:S01]  /*1d3c0*/  FFMA.FTZ R162, R162, R3.reuse, -R14.reuse ;  /* 0x00000003a2a27223 */ /* 0x180fe2000001080e */
[-CC-:B------:R-:W-:Y:S01]  /*1d3d0*/  FFMA.FTZ R207, R180, R3.reuse, -R14.reuse ;  /* 0x00000003b4cf7223 */ /* 0x180fe2000001080e */
[-CC-:B-1----:R-:W-:Y:S01]  /*1d3e0*/  FFMA.FTZ R158, R181, R3.reuse, -R14.reuse ;  /* 0x00000003b59e7223 */ /* 0x182fe2000001080e */
[-CC-:B------:R-:W-:Y:S01]  /*1d3f0*/  FFMA.FTZ R157, R170, R3.reuse, -R14.reuse ;  /* 0x00000003aa9d7223 */ /* 0x180fe2000001080e */
[----:B------:R-:W1:Y:S01]  /*1d400*/  MUFU.EX2 R209, R209 ;  /* 0x000000d100d17308 */ /* 0x000e620000000800 */
[-CC-:B------:R-:W-:Y:S01]  /*1d410*/  FFMA.FTZ R201, R171, R3.reuse, -R14.reuse ;  /* 0x00000003abc97223 */ /* 0x180fe2000001080e */
[-CC-:B------:R-:W-:Y:S01]  /*1d420*/  FFMA.FTZ R156, R174, R3.reuse, -R14.reuse ;  /* 0x00000003ae9c7223 */ /* 0x180fe2000001080e */
[-CC-:B------:R-:W-:Y:S01]  /*1d430*/  FFMA.FTZ R203, R175, R3.reuse, -R14.reuse ;  /* 0x00000003afcb7223 */ /* 0x180fe2000001080e */
[-CC-:B------:R-:W-:Y:S01]  /*1d440*/  FFMA.FTZ R197, R197, R3.reuse, -R14.reuse ;  /* 0x00000003c5c57223 */ /* 0x180fe2000001080e */
[-CC-:B------:R-:W-:Y:S01]  /*1d450*/  FFMA.FTZ R199, R199, R3.reuse, -R14.reuse ;  /* 0x00000003c7c77223 */ /* 0x180fe2000001080e */
[-CC-:B------:R-:W-:Y:S01]  /*1d460*/  FFMA.FTZ R153, R166, R3.reuse, -R14.reuse ;  /* 0x00000003a6997223 */ /* 0x180fe2000001080e */
[-C--:B------:R-:W-:Y:S01]  /*1d470*/  FFMA.FTZ R193, R193, R3.reuse, -R14 ;  /* 0x00000003c1c17223 */ /* 0x080fe2000001080e */
[----:B------:R-:W-:Y:S01]  /*1d480*/  MUFU.EX2 R155, R155 ;  /* 0x0000009b009b7308 */ /* 0x000fe20000000800 */
[----:B0-----:R-:W-:Y:S01]  /*1d490*/  FFMA.FTZ R228, R0, R228, R208 ;  /* 0x000000e400e47223 */ /* 0x001fe200000100d0 */
[----:B------:R-:W-:-:S06]  /*1d4a0*/  FFMA.FTZ R195, R195, R3, -R14 ;  /* 0x00000003c3c37223 */ /* 0x000fcc000001080e */
[----:B------:R-:W0:Y:S01]  /*1d4b0*/  MUFU.EX2 R161, R161 ;  /* 0x000000a100a17308 */ /* 0x000e220000000800 */
[----:B-1----:R-:W-:-:S07]  /*1d4c0*/  FFMA.FTZ R227, R2, R227, R209 ;  /* 0x000000e302e37223 */ /* 0x002fce00000100d1 */
[----:B------:R1:W-:Y:S08]  /*1d4d0*/  MUFU.EX2 R152, R20 ;  /* 0x0000001400987308 */ /* 0x0003f00000000800 */
[----:B------:R-:W2:Y:S01]  /*1d4e0*/  MUFU.EX2 R211, R211 ;  /* 0x000000d300d37308 */ /* 0x000ea20000000800 */
[-CC-:B-1----:R-:W-:Y:S01]  /*1d4f0*/  FFMA.FTZ R20, R163, R3.reuse, -R14.reuse ;  /* 0x00000003a3147223 */ /* 0x182fe2000001080e */
[----:B------:R-:W-:Y:S01]  /*1d500*/  FFMA.FTZ R14, R154, R3, -R14 ;  /* 0x000000039a0e7223 */ /* 0x000fe2000001080e */
[----:B0-----:R-:W-:-:S05]  /*1d510*/  FADD.FTZ R163, R161, R227 ;  /* 0x000000e3a1a37221 */ /* 0x001fca0000010000 */
[----:B------:R-:W-:Y:S08]  /*1d520*/  MUFU.EX2 R210, R210 ;  /* 0x000000d200d27308 */ /* 0x000ff00000000800 */
[----:B------:R-:W0:Y:S01]  /*1d530*/  MUFU.EX2 R160, R160 ;  /* 0x000000a000a07308 */ /* 0x000e220000000800 */
[----:B--2---:R-:W-:-:S07]  /*1d540*/  FADD.FTZ R163, R211, R163 ;  /* 0x000000a3d3a37221 */ /* 0x004fce0000010000 */
[----:B------:R-:W-:Y:S08]  /*1d550*/  MUFU.EX2 R15, R10 ;  /* 0x0000000a000f7308 */ /* 0x000ff00000000800 */
[----:B------:R-:W1:Y:S01]  /*1d560*/  MUFU.EX2 R205, R205 ;  /* 0x000000cd00cd7308 */ /* 0x000e620000000800 */
[----:B0-----:R-:W-:-:S07]  /*1d570*/  FADD.FTZ R163, R160, R163 ;  /* 0x000000a3a0a37221 */ /* 0x001fce0000010000 */
[----:B------:R-:W-:Y:S08]  /*1d580*/  MUFU.EX2 R204, R204 ;  /* 0x000000cc00cc7308 */ /* 0x000ff00000000800 */
[----:B------:R-:W0:Y:S01]  /*1d590*/  MUFU.EX2 R159, R159 ;  /* 0x0000009f009f7308 */ /* 0x000e220000000800 */
[----:B-1----:R-:W-:-:S07]  /*1d5a0*/  FADD.FTZ R163, R205, R163 ;  /* 0x000000a3cda37221 */ /* 0x002fce0000010000 */
[----:B------:R1:W-:Y:S08]  /*1d5b0*/  MUFU.EX2 R154, R162 ;  /* 0x000000a2009a7308 */ /* 0x0003f00000000800 */
[----:B------:R-:W2:Y:S01]  /*1d5c0*/  MUFU.EX2 R12, R12 ;  /* 0x0000000c000c7308 */ /* 0x000ea20000000800 */
[----:B-1----:R-:W-:Y:S01]  /*1d5d0*/  FADD.FTZ R162, R155, R228 ;  /* 0x000000e49ba27221 */ /* 0x002fe20000010000 */
[----:B0-----:R-:W-:-:S03]  /*1d5e0*/  FADD.FTZ R163, R159, R163 ;  /* 0x000000a39fa37221 */ /* 0x001fc60000010000 */
[----:B------:R-:W-:-:S03]  /*1d5f0*/  FADD.FTZ R162, R152, R162 ;  /* 0x000000a298a27221 */ /* 0x000fc60000010000 */
[----:B------:R-:W0:Y:S01]  /*1d600*/  MUFU.EX2 R207, R207 ;  /* 0x000000cf00cf7308 */ /* 0x000e220000000800 */
[----:B------:R-:W-:-:S04]  /*1d610*/  FADD.FTZ R162, R210, R162 ;  /* 0x000000a2d2a27221 */ /* 0x000fc80000010000 */
[----:B------:R-:W-:-:S03]  /*1d620*/  FADD.FTZ R162, R15, R162 ;  /* 0x000000a20fa27221 */ /* 0x000fc60000010000 */
[----:B------:R-:W1:Y:S01]  /*1d630*/  MUFU.EX2 R206, R206 ;  /* 0x000000ce00ce7308 */ /* 0x000e620000000800 */
[----:B------:R-:W-:-:S04]  /*1d640*/  FADD.FTZ R162, R204, R162 ;  /* 0x000000a2cca27221 */ /* 0x000fc80000010000 */
[----:B--2---:R-:W-:-:S03]  /*1d650*/  FADD.FTZ R162, R12, R162 ;  /* 0x000000a20ca27221 */ /* 0x004fc60000010000 */
        /* <DEDUP_REMOVED lines=21> */
[----:B-1----:R-:W-:-:S04]  /*1d7b0*/  FADD.FTZ R163, R203, R163 ;  /* 0x000000a3cba37221 */ /* 0x002fc80000010000 */
[----:B------:R-:W-:-:S03]  /*1d7c0*/  FADD.FTZ R163, R154, R163 ;  /* 0x000000a39aa37221 */ /* 0x000fc60000010000 */
        /* <DEDUP_REMOVED lines=25> */
[----:B--2---:R-:W-:Y:S01]  /*1d960*/  FADD.FTZ R163, R195, R163 ;  /* 0x000000a3c3a37221 */ /* 0x004fe20000010000 */
[----:B0-----:R-:W-:-:S03]  /*1d970*/  FADD.FTZ R228, R13, R162 ;  /* 0x000000a20de47221 */ /* 0x001fc60000010000 */
[----:B-1----:R-:W-:Y:S01]  /*1d980*/  FADD.FTZ R227, R14, R163 ;  /* 0x000000a30ee37221 */ /* 0x002fe20000010000 */
[----:B------:R-:W-:Y:S06]  /*1d990*/  @!P0 BRA `(.L_x_649) ;  /* 0x0000000000048947 */ /* 0x000fec0003800000 */
[----:B------:R-:W-:Y:S01]  /*1d9a0*/  BPT.TRAP 0x1 ;  /* 0x000000040000795c */ /* 0x000fe20000300000 */
.L_x_649:
[----:B------:R-:W2:Y:S01]  /*1d9b0*/  LDL R162, [R1+0x64] ;  /* 0x0000640001a27983 */ /* 0x000ea20000100800 */
[----:B------:R-:W-:Y:S01]  /*1d9c0*/  VIADD R6, R6, 0x38860 ;  /* 0x0003886006067836 */ /* 0x000fe20000000000 */
[----:B------:R-:W-:Y:S01]  /*1d9d0*/  F2FP.BF16.F32.PACK_AB R204, R204, R15 ;  /* 0x0000000fcccc723e */ /* 0x000fe200000010ff */
[----:B------:R-:W-:Y:S01]  /*1d9e0*/  IMAD.MOV.U32 R15, RZ, RZ, R5 ;  /* 0x000000ffff0f7224 */ /* 0x000fe200078e0005 */
[----:B------:R-:W-:Y:S01]  /*1d9f0*/  F2FP.BF16.F32.PACK_AB R198, R198, R8 ;  /* 0x00000008c6c6723e */ /* 0x000fe200000010ff */
[----:B------:R-:W-:Y:S01]  /*1da00*/  IMAD.MOV.U32 R8, RZ, RZ, R226 ;  /* 0x000000ffff087224 */ /* 0x000fe200078e00e2 */
[----:B------:R-:W-:Y:S02]  /*1da10*/  PRMT R6, R184, 0x654, R6 ;  /* 0x00000654b8067816 */ /* 0x000fe40000000006 */
[----:B------:R-:W-:Y:S02]  /*1da20*/  F2FP.BF16.F32.PACK_AB R193, R20, R193 ;  /* 0x000000c114c1723e */ /* 0x000fe400000010ff */
[----:B------:R0:W-:Y:S01]  /*1da30*/  SYNCS.ARRIVE.TRANS64.RED.A1T0 RZ, [R6+URZ], RZ ;  /* 0x000000ff06ff79a7 */ /* 0x0001e2000810043f */
[----:B------:R-:W-:Y:S01]  /*1da40*/  F2FP.BF16.F32.PACK_AB R195, R14, R195 ;  /* 0x000000c30ec3723e */ /* 0x000fe200000010ff */
[----:B------:R-:W-:Y:S01]  /*1da50*/  IMAD.MOV.U32 R14, RZ, RZ, R229 ;  /* 0x000000ffff0e7224 */ /* 0x000fe200078e00e5 */
        /* <DEDUP_REMOVED lines=16> */
[----:B------:R-:W-:Y:S02]  /*1db60*/  MOV R20, R4 ;  /* 0x0000000400147202 */ /* 0x000fe40000000f00 */
[C---:B--2---:R-:W-:Y:S01]  /*1db70*/  ISETP.GT.AND P1, PT, R21.reuse, R162, PT ;  /* 0x000000a21500720c */ /* 0x044fe20003f24270 */
[----:B------:R-:W-:-:S12]  /*1db80*/  VIADD R21, R21, 0xffffffff ;  /* 0xffffffff15157836 */ /* 0x000fd80000000000 */
[----:B0-----:R-:W-:Y:S05]  /*1db90*/  @P1 BRA `(.L_x_650) ;  /* 0xffffffb000881947 */ /* 0x001fea000383ffff */
.L_x_637:
[----:B------:R-:W-:Y:S05]  /*1dba0*/  BSYNC B0 ;  /* 0x0000000000007941 */ /* 0x000fea0003800000 */
.L_x_636:
        /* <DEDUP_REMOVED lines=131> */
.L_x_651:
[----:B------:R-:W-:Y:S01]  /*1e3e0*/  IMAD R2, R226, 0x8, R23 ;  /* 0x00000008e2027824 */ /* 0x000fe200078e0217 */
[----:B------:R-:W-:-:S04]  /*1e3f0*/  SHF.L.U32 R0, R229, 0x1f, RZ ;  /* 0x0000001fe5007819 */ /* 0x000fc800000006ff */
[----:B------:R0:W1:Y:S01]  /*1e400*/  SYNCS.PHASECHK.TRANS64.TRYWAIT P1, [R2+URZ+0x38850], R0 ;  /* 0x03885000020075a7 */ /* 0x000062000802017f */
[----:B------:R-:W-:Y:S05]  /*1e410*/  @!P0 BRA `(.L_x_652) ;  /* 0x0000000000048947 */ /* 0x000fea0003800000 */
[----:B------:R-:W-:Y:S01]  /*1e420*/  BPT.TRAP 0x1 ;  /* 0x000000040000795c */ /* 0x000fe20000300000 */
.L_x_652:
[----:B------:R-:W-:Y:S04]  /*1e430*/  BSSY B0, `(.L_x_653) ;  /* 0x0000004000007945 */ /* 0x000fe80003800000 */
[----:B-1----:R-:W-:Y:S05]  /*1e440*/  @P1 BRA `(.L_x_654) ;  /* 0x0000000000081947 */ /* 0x002fea0003800000 */
[----:B------:R-:W1:Y:S02]  /*1e450*/  SYNCS.PHASECHK.TRANS64.TRYWAIT P1, [R2+URZ+0x38850], R0 ;  /* 0x03885000020075a7 */ /* 0x000e64000802017f */
[----:B-1----:R-:W-:Y:S05]  /*1e460*/  @!P1 BRA `(.L_x_655) ;  /* 0x000000e000389947 */ /* 0x002fea0003800000 */
.L_x_654:
[----:B------:R-:W-:Y:S05]  /*1e470*/  BSYNC B0 ;  /* 0x0000000000007941 */ /* 0x000fea0003800000 */
.L_x_653:
[----:B------:R-:W-:Y:S01]  /*1e480*/  VIADD R23, R23, 0x400 ;  /* 0x0000040017177836 */ /* 0x000fe20000000000 */
[----:B------:R-:W-:Y:S01]  /*1e490*/  WARPGROUP.ARRIVE ;  /* 0x00000000000079c5 */ /* 0x000fe20000000000 */
[----:B------:R-:W-:Y:S01]  /*1e4a0*/  IMAD.MOV.U32 R7, RZ, RZ, 0x40000040 ;  /* 0x40000040ff077424 */ /* 0x000fe200078e00ff */
[----:B01----:R-:W0:Y:S01]  /*1e4b0*/  SHFL.BFLY PT, R0, R227, 0x2, 0x1f ;  /* 0x0c401f00e3007f89 */ /* 0x003e2200000e0000 */
[----:B------:R-:W-:Y:S01]  /*1e4c0*/  IMAD.MOV.U32 R9, RZ, RZ, 0x40000040 ;  /* 0x40000040ff097424 */ /* 0x000fe200078e00ff */
[----:B------:R-:W-:Y:S01]  /*1e4d0*/  SHF.R.U32.HI R23, RZ, 0x4, R23 ;  /* 0x00000004ff177819 */ /* 0x000fe20000011617 */
[----:B------:R-:W-:Y:S01]  /*1e4e0*/  IMAD.MOV.U32 R184, RZ, RZ, -0x800000 ;  /* 0xff800000ffb87424 */ /* 0x000fe200078e00ff */
[----:B------:R-:W-:Y:S01]  /*1e4f0*/  R2UR UR7, R7 ;  /* 0x00000000070772ca */ /* 0x000fe200000e0000 */
[----:B------:R-:W-:Y:S01]  /*1e500*/  IMAD.MOV.U32 R7, RZ, RZ, 0x40000040 ;  /* 0x40000040ff077424 */ /* 0x000fe200078e00ff */
[----:B------:R-:W-:Y:S01]  /*1e510*/  LOP3.LUT R23, R23, 0x3fff, RZ, 0xc0, !PT ;  /* 0x00003fff17177812 */ /* 0x000fe200078ec0ff */
[----:B------:R-:W-:-:S03]  /*1e520*/  IMAD.MOV.U32 R185, RZ, RZ, -0x800000 ;  /* 0xff800000ffb97424 */ /* 0x000fc600078e00ff */
[----:B------:R-:W-:-:S05]  /*1e530*/  LOP3.LUT R23, R23, 0x2800000, RZ, 0xfc, !PT ;  /* 0x0280000017177812 */ /* 0x000fca00078efcff */
[----:B------:R-:W-:Y:S02]  /*1e540*/  IMAD R6, R226, 0xa00, R23 ;  /* 0x00000a00e2067824 */ /* 0x000fe400078e0217 */
[----:B------:R-:W-:Y:S02]  /*1e550*/  IMAD.MOV.U32 R23, RZ, RZ, RZ ;  /* 0x000000ffff177224 */ /* 0x000fe400078e00ff */
[C---:B------:R-:W-:Y:S01]  /*1e560*/  VIADD R8, R6.reuse, 0x80 ;  /* 0x0000008006087836 */ /* 0x040fe20000000000 */
[----:B------:R-:W-:Y:S01]  /*1e570*/  R2UR UR6, R6 ;  /* 0x00000000060672ca */ /* 0x000fe200000e0000 */
[----:B0-----:R-:W-:-:S12]  /*1e580*/  FADD.FTZ R0, R0, R227 ;  /* 0x000000e300007221 */ /* 0x001fd80000010000 */
        /* <DEDUP_REMOVED lines=20> */
[----:B------:R-:W0:Y:S02]  /*1e6d0*/  SHFL.BFLY PT, R8, R0, 0x1, 0x1f ;  /* 0x0c201f0000087f89 */ /* 0x000e2400000e0000 */
[----:B0-----:R-:W-:Y:S01]  /*1e6e0*/  FADD.FTZ R8, R0, R8 ;  /* 0x0000000800087221 */ /* 0x001fe20000010000 */
[----:B------:R-:W-:-:S04]  /*1e6f0*/  IMAD.MOV.U32 R0, RZ, RZ, RZ ;  /* 0x000000ffff007224 */ /* 0x000fc800078e00ff */
[----:B------:R-:W-:-:S13]  /*1e700*/  FSETP.NE.FTZ.AND P2, PT, R8, RZ, PT ;  /* 0x000000ff0800720b */ /* 0x000fda0003f55000 */
[----:B------:R-:W-:Y:S01]  /*1e710*/  @P2 MUFU.RCP R0, R8 ;  /* 0x0000000800002308 */ /* 0x000fe20000001000 */
[----:B------:R-:W-:Y:S02]  /*1e720*/  WARPGROUP.DEPBAR.LE gsb0, 0x0 ;  /* 0x00008000000079c5 */ /* 0x000fe40000010000 */
[----:B------:R-:W-:-:S06]  /*1e730*/  WARPGROUP.ARRIVE ;  /* 0x00000000000079c5 */ /* 0x000fcc0000000000 */
[----:B------:R-:W-:Y:S01]  /*1e740*/  HGMMA.64x256x16.F32.BF16 R24, R196, gdesc[UR4].tnspB, R24, gsb0 ;  /* 0x43e00004c4187df0 */ /* 0x000fe20008001818 */
[----:B------:R-:W-:Y:S02]  /*1e750*/  R2UR UR6, R6 ;  /* 0x00000000060672ca */ /* 0x000fe400000e0000 */
[----:B------:R-:W-:Y:S01]  /*1e760*/  R2UR UR7, R7 ;  /* 0x00000000070772ca */ /* 0x000fe200000e0000 */
[----:B------:R-:W0:Y:S02]  /*1e770*/  SHFL.BFLY PT, R6, R228, 0x2, 0x1f ;  /* 0x0c401f00e4067f89 */ /* 0x000e2400000e0000 */
[----:B0-----:R-:W-:-:S05]  /*1e780*/  FADD.FTZ R228, R6, R228 ;  /* 0x000000e406e47221 */ /* 0x001fca0000010000 */
[----:B------:R-:W0:Y:S02]  /*1e790*/  SHFL.BFLY PT, R6, R228, 0x1, 0x1f ;  /* 0x0c201f00e4067f89 */ /* 0x000e2400000e0000 */
[----:B0-----:R-:W-:-:S05]  /*1e7a0*/  FADD.FTZ R6, R228, R6 ;  /* 0x00000006e4067221 */ /* 0x001fca0000010000 */
[----:B------:R-:W-:-:S13]  /*1e7b0*/  FSETP.NE.FTZ.AND P1, PT, R6, RZ, PT ;  /* 0x000000ff0600720b */ /* 0x000fda0003f35000 */
[----:B------:R-:W-:Y:S08]  /*1e7c0*/  @P1 MUFU.RCP R23, R6 ;  /* 0x0000000600171308 */ /* 0x000ff00000001000 */
[----:B------:R-:W0:Y:S08]  /*1e7d0*/  @P1 MUFU.LG2 R7, R6 ;  /* 0x0000000600071308 */ /* 0x000e300000000c00 */
[----:B------:R1:W2:Y:S02]  /*1e7e0*/  @P2 MUFU.LG2 R6, R8 ;  /* 0x0000000800062308 */ /* 0x0002a40000000c00 */
[----:B-1----:R-:W-:Y:S01]  /*1e7f0*/  @P1 FMUL.FTZ R8, R3, 0.69314718246459960938 ;  /* 0x3f31721803081820 */ /* 0x002fe20000410000 */
[----:B0-----:R-:W-:Y:S01]  /*1e800*/  @P1 FMUL.FTZ R7, R7, 0.69314718246459960938 ;  /* 0x3f31721807071820 */ /* 0x001fe20000410000 */
[----:B------:R-:W-:-:S03]  /*1e810*/  @P2 FMUL.FTZ R3, R3, 0.69314718246459960938 ;  /* 0x3f31721803032820 */ /* 0x000fc60000410000 */
[----:B------:R-:W-:Y:S01]  /*1e820*/  @P1 FFMA.FTZ R184, R8, R5, R7 ;  /* 0x0000000508b81223 */ /* 0x000fe20000010007 */
[----:B--2---:R-:W-:-:S04]  /*1e830*/  @P2 FMUL.FTZ R6, R6, 0.69314718246459960938 ;  /* 0x3f31721806062820 */ /* 0x004fc80000410000 */
[----:B------:R-:W-:Y:S01]  /*1e840*/  @P2 FFMA.FTZ R185, R3, R4, R6 ;  /* 0x0000000403b92223 */ /* 0x000fe20000010006 */
[----:B------:R-:W-:Y:S02]  /*1e850*/  WARPGROUP.DEPBAR.LE gsb0, 0x0 ;  /* 0x00008000000079c5 */ /* 0x000fe40000010000 */
[----:B------:R-:W-:-:S06]  /*1e860*/  WARPGROUP.ARRIVE ;  /* 0x00000000000079c5 */ /* 0x000fcc0000000000 */
[----:B------:R-:W-:Y:S03]  /*1e870*/  HGMMA.64x256x16.F32.BF16 R24, R192, gdesc[UR4].tnspB, R24, gsb0 ;  /* 0x43e00004c0187df0 */ /* 0x000fe60008001818 */
[----:B------:R-:W-:Y:S02]  /*1e880*/  WARPGROUP.DEPBAR.LE gsb0, 0x0 ;  /* 0x00008000000079c5 */ /* 0x000fe40000010000 */
[----:B------:R-:W-:Y:S05]  /*1e890*/  @!P0 BRA `(.L_x_656) ;  /* 0x0000000000048947 */ /* 0x000fea0003800000 */
[----:B------:R-:W-:Y:S01]  /*1e8a0*/  BPT.TRAP 0x1 ;  /* 0x000000040000795c */ /* 0x000fe20000300000 */
.L_x_656:
[----:B------:R-:W2:Y:S01]  /*1e8b0*/  LDL.LU R3, [R1+0x60] ;  /* 0x0000600001037983 */ /* 0x000ea20000300800 */
[----:B------:R-:W-:-:S03]  /*1e8c0*/  VIADD R2, R2, 0x38860 ;  /* 0x0003886002027836 */ /* 0x000fc60000000000 */
[----:B------:R-:W3:Y:S01]  /*1e8d0*/  LDL.LU R186, [R1+0x80] ;  /* 0x0000800001ba7983 */ /* 0x000ee20000300800 */
[----:B------:R-:W-:Y:S02]  /*1e8e0*/  VIADD R226, R226, 0x1 ;  /* 0x00000001e2e27836 */ /* 0x000fe40000000000 */
        /* <DEDUP_REMOVED lines=8> */
[----:B------:R-:W-:Y:S01]  /*1e970*/  ISETP.NE.AND P1, PT, R226, 0x2, PT ;  /* 0x00000002e200780c */ /* 0x000fe20003f25270 */
        /* <DEDUP_REMOVED lines=114> */
[----:B------:R-:W-:-:S02]  /*1f0a0*/  PLOP3.LUT P0, PT, PT, PT, PT, 0x8, 0x0 ;  /* 0x000000000000781c */ /* 0x000fc40003f0e170 */
[----:B------:R-:W-:Y:S02]  /*1f0b0*/  SEL R226, R226, RZ, P1 ;  /* 0x000000ffe2e27207 */ /* 0x000fe40000800000 */
[----:B--2---:R-:W-:Y:S01]  /*1f0c0*/  PRMT R2, R3, 0x654, R2 ;  /* 0x0000065403027816 */ /* 0x004fe20000000002 */
[----:B---3--:R-:W-:-:S03]  /*1f0d0*/  VIADD R186, R186, 0x1 ;  /* 0x00000001baba7836 */ /* 0x008fc60000000000 */
[----:B------:R0:W-:Y:S02]  /*1f0e0*/  SYNCS.ARRIVE.TRANS64.RED.A1T0 RZ, [R2+URZ], RZ ;  /* 0x000000ff02ff79a7 */ /* 0x0001e4000810043f */
[----:B------:R1:W-:Y:S01]  /*1f0f0*/  STL [R1+0x80], R186 ;  /* 0x000080ba01007387 */ /* 0x0003e20000100800 */
[-C--:B------:R-:W-:Y:S01]  /*1f100*/  FMUL.FTZ R3, R89, R23.reuse ;  /* 0x0000001759037220 */ /* 0x080fe20000410000 */
[-C--:B------:R-:W-:Y:S01]  /*1f110*/  FMUL.FTZ R89, R107, R0.reuse ;  /* 0x000000006b597220 */ /* 0x080fe20000410000 */
[----:B0-----:R-:W-:Y:S01]  /*1f120*/  FMUL.FTZ R2, R88, R23 ;  /* 0x0000001758027220 */ /* 0x001fe20000410000 */
[-C--:B------:R-:W-:Y:S01]  /*1f130*/  FMUL.FTZ R88, R106, R0.reuse ;  /* 0x000000006a587220 */ /* 0x080fe20000410000 */
[-C--:B------:R-:W-:Y:S01]  /*1f140*/  FMUL.FTZ R106, R142, R0.reuse ;  /* 0x000000008e6a7220 */ /* 0x080fe20000410000 */
[----:B------:R-:W-:Y:S01]  /*1f150*/  FMUL.FTZ R107, R143, R0 ;  /* 0x000000008f6b7220 */ /* 0x000fe20000410000 */
[----:B------:R-:W-:-:S04]  /*1f160*/  SEL R0, RZ, 0x1, P1 ;  /* 0x00000001ff007807 */ /* 0x000fc80000800000 */
[----:B-1----:R-:W-:-:S07]  /*1f170*/  LOP3.LUT R229, R229, R0, RZ, 0x3c, !PT ;  /* 0x00000000e5e57212 */ /* 0x002fce00078e3cff */
.L_x_566:
[----:B------:R-:W0:Y:S08]  /*1f180*/  S2UR UR4, SR_CgaCtaId ;  /* 0x00000000000479c3 */ /* 0x000e300000008800 */
[----:B------:R-:W-:Y:S01]  /*1f190*/  BAR.SYNC.DEFER_BLOCKING 0x5, 0x180 ;  /* 0x0146000000007b1d */ /* 0x000fe20000010000 */
[----:B------:R-:W-:-:S05]  /*1f1a0*/  MOV R23, 0x400 ;  /* 0x0000040000177802 */ /* 0x000fca0000000f00 */
[----:B------:R-:W-:Y:S01]  /*1f1b0*/  BSSY B0, `(.L_x_657) ;  /* 0x0000481000007945 */ /* 0x000fe20003800000 */
[----:B0-----:R-:W-:-:S05]  /*1f1c0*/  IMAD.U32 R0, RZ, RZ, UR4 ;  /* 0x00000004ff007e24 */ /* 0x001fca000f8e00ff */
[----:B------:R0:W-:Y:S01]  /*1f1d0*/  STL [R1+0x60], R0 ;  /* 0x0000600001007387 */ /* 0x0001e20000100800 */
[----:B------:R-:W-:-:S05]  /*1f1e0*/  LEA R23, R0, R23, 0x18 ;  /* 0x0000001700177211 */ /* 0x000fca00078ec0ff */
[----:B------:R0:W1:Y:S01]  /*1f1f0*/  LDS.128 R128, [R23+0x388d0] ;  /* 0x0388d00017807984 */ /* 0x0000620000000c00 */
[----:B------:R-:W-:Y:S06]  /*1f200*/  BAR.ARV 0x4, 0x180 ;  /* 0x0106000000007b1d */ /* 0x000fec0000002000 */
[----:B------:R-:W-:Y:S05]  /*1f210*/  @P0 BRA `(.L_x_658) ;  /* 0x0000003800300947 */ /* 0x000fea0003800000 */
[----:B------:R-:W2:Y:S01]  /*1f220*/  LDL R56, [R1+0x198] ;  /* 0x0001980001387983 */ /* 0x000ea20000100800 */
[----:B0-----:R-:W0:Y:S01]  /*1f230*/  S2R R0, SR_SWINHI ;  /* 0x0000000000007919 */ /* 0x001e220000002f00 */
[----:B------:R-:W-:Y:S01]  /*1f240*/  F2FP.BF16.F32.PACK_AB R58, R181, R180 ;  /* 0x000000b4b53a723e */ /* 0x000fe200000010ff */
[----:B------:R-:W-:Y:S01]  /*1f250*/  ULDC.64 UR6, c[0x0][0xc00] ;  /* 0x0003000000067ab9 */ /* 0x000fe20000000a00 */
[----:B------:R-:W-:Y:S01]  /*1f260*/  F2FP.BF16.F32.PACK_AB R59, R31, R30 ;  /* 0x0000001e1f3b723e */ /* 0x000fe200000010ff */
[----:B------:R-:W3:Y:S01]  /*1f270*/  LDL.LU R118, [R1+0x78] ;  /* 0x0000780001767983 */ /* 0x000ee20000300800 */
[----:B------:R-:W-:Y:S01]  /*1f280*/  F2FP.BF16.F32.PACK_AB R60, R179, R178 ;  /* 0x000000b2b33c723e */ /* 0x000fe200000010ff */
[----:B------:R-:W-:Y:S01]  /*1f290*/  ULDC.64 UR4, c[0x0][0xc08] ;  /* 0x0003020000047ab9 */ /* 0x000fe20000000a00 */
[----:B------:R-:W-:Y:S01]  /*1f2a0*/  F2FP.BF16.F32.PACK_AB R61, R35, R34 ;  /* 0x00000022233d723e */ /* 0x000fe200000010ff */
[----:B------:R-:W4:Y:S01]  /*1f2b0*/  LDL.LU R117, [R1+0x7c] ;  /* 0x00007c0001757983 */ /* 0x000f220000300800 */
[----:B------:R-:W-:-:S02]  /*1f2c0*/  F2FP.BF16.F32.PACK_AB R62, R177, R176 ;  /* 0x000000b0b13e723e */ /* 0x000fc400000010ff */
[----:B------:R-:W-:Y:S01]  /*1f2d0*/  F2FP.BF16.F32.PACK_AB R63, R39, R38 ;  /* 0x00000026273f723e */ /* 0x000fe200000010ff */
[----:B------:R-:W4:Y:S01]  /*1f2e0*/  LDL.LU R116, [R1+0x70] ;  /* 0x0000700001747983 */ /* 0x000f220000300800 */
[----:B------:R-:W-:Y:S02]  /*1f2f0*/  MOV R114, R23 ;  /* 0x0000001700727202 */ /* 0x000fe40000000f00 */
[----:B0-----:R-:W-:Y:S01]  /*1f300*/  MOV R115, R0 ;  /* 0x0000000000737202 */ /* 0x001fe20000000f00 */
[----:B------:R-:W-:Y:S02]  /*1f310*/  BAR.SYNC.DEFER_BLOCKING 0x1, 0x100 ;  /* 0x0044000000007b1d */ /* 0x000fe40000010000 */
[----:B--2---:R-:W-:-:S03]  /*1f320*/  IMAD.WIDE R112, R56, 0x2, R114 ;  /* 0x0000000238707825 */ /* 0x004fc600078e0272 */
[----:B------:R-:W-:Y:S01]  /*1f330*/  LOP3.LUT R0, R112, 0x380, RZ, 0xc0, !PT ;  /* 0x0000038070007812 */ /* 0x000fe200078ec0ff */
[----:B------:R-:W-:-:S03]  /*1f340*/  IMAD.MOV.U32 R57, RZ, RZ, R113 ;  /* 0x000000ffff397224 */ /* 0x000fc600078e0071 */
[----:B------:R-:W-:-:S04]  /*1f350*/  SHF.R.U64 R0, R0, 0x3, RZ ;  /* 0x0000000300007819 */ /* 0x000fc800000012ff */
[----:B------:R-:W-:-:S04]  /*1f360*/  LOP3.LUT R56, R0, R112, RZ, 0x3c, !PT ;  /* 0x0000007000387212 */ /* 0x000fc800078e3cff */
[----:B------:R-:W-:Y:S02]  /*1f370*/  MOV R0, R56 ;  /* 0x0000003800007202 */ /* 0x000fe40000000f00 */
[----:B------:R-:W-:Y:S02]  /*1f380*/  F2FP.BF16.F32.PACK_AB R56, R183, R182 ;  /* 0x000000b6b738723e */ /* 0x000fe400000010ff */
[----:B------:R-:W-:-:S05]  /*1f390*/  F2FP.BF16.F32.PACK_AB R57, R27, R26 ;  /* 0x0000001a1b39723e */ /* 0x000fca00000010ff */
[----:B------:R0:W-:Y:S02]  /*1f3a0*/  STSM.16.M88.4 [R0], R56 ;  /* 0x0000003800007844 */ /* 0x0001e40000000200 */
[----:B0-----:R-:W-:-:S04]  /*1f3b0*/  IADD3 R56, P0, R112, 0x20, RZ ;  /* 0x0000002070387810 */ /* 0x001fc80007f1e0ff */
[----:B------:R-:W-:-:S04]  /*1f3c0*/  LOP3.LUT R0, R56, 0x380, RZ, 0xc0, !PT ;  /* 0x0000038038007812 */ /* 0x000fc800078ec0ff */
[----:B------:R-:W-:Y:S02]  /*1f3d0*/  SHF.R.U64 R0, R0, 0x3, RZ ;  /* 0x0000000300007819 */ /* 0x000fe400000012ff */
[----:B------:R-:W-:Y:S02]  /*1f3e0*/  IADD3.X R57, RZ, R113, RZ, P0, !PT ;  /* 0x00000071ff397210 */ /* 0x000fe400007fe4ff */
[----:B------:R-:W-:-:S04]  /*1f3f0*/  LOP3.LUT R56, R0, R56, RZ, 0x3c, !PT ;  /* 0x0000003800387212 */ /* 0x000fc800078e3cff */
[----:B------:R-:W-:-:S05]  /*1f400*/  MOV R56, R56 ;  /* 0x0000003800387202 */ /* 0x000fca0000000f00 */
[----:B------:R0:W-:Y:S02]  /*1f410*/  STSM.16.M88.4 [R56], R60 ;  /* 0x0000003c38007844 */ /* 0x0001e40000000200 */
[----:B0-----:R-:W-:-:S04]  /*1f420*/  IADD3 R56, P0, R112, 0x40, RZ ;  /* 0x0000004070387810 */ /* 0x001fc80007f1e0ff */
[----:B------:R-:W-:Y:S01]  /*1f430*/  LOP3.LUT R0, R56, 0x380, RZ, 0xc0, !PT ;  /* 0x0000038038007812 */ /* 0x000fe200078ec0ff */
[----:B------:R-:W-:-:S03]  /*1f440*/  IMAD.X R57, RZ, RZ, R113, P0 ;  /* 0x000000ffff397224 */ /* 0x000fc600000e0671 */
[----:B------:R-:W-:-:S04]  /*1f450*/  SHF.R.U64 R0, R0, 0x3, RZ ;  /* 0x0000000300007819 */ /* 0x000fc800000012ff */
[----:B------:R-:W-:Y:S02]  /*1f460*/  LOP3.LUT R56, R0, R56, RZ, 0x3c, !PT ;  /* 0x0000003800387212 */ /* 0x000fe400078e3cff */
[----:B------:R-:W-:Y:S02]  /*1f470*/  F2FP.BF16.F32.PACK_AB R58, R173, R172 ;  /* 0x000000acad3a723e */ /* 0x000fe400000010ff */
[----:B------:R-:W-:Y:S02]  /*1f480*/  MOV R0, R56 ;  /* 0x0000003800007202 */ /* 0x000fe40000000f00 */
[----:B------:R-:W-:Y:S02]  /*1f490*/  F2FP.BF16.F32.PACK_AB R56, R175, R174 ;  /* 0x000000aeaf38723e */ /* 0x000fe400000010ff */
[----:B------:R-:W-:Y:S02]  /*1f4a0*/  F2FP.BF16.F32.PACK_AB R57, R43, R42 ;  /* 0x0000002a2b39723e */ /* 0x000fe400000010ff */
[----:B------:R-:W-:-:S05]  /*1f4b0*/  F2FP.BF16.F32.PACK_AB R59, R47, R46 ;  /* 0x0000002e2f3b723e */ /* 0x000fca00000010ff */
        /* <DEDUP_REMOVED lines=135> */
[----:B------:R-:W-:Y:S01]  /*1fd30*/  IMAD.X R113, RZ, RZ, R113, P0 ;  /* 0x000000ffff717224 */ /* 0x000fe200000e0671 */
[----:B---3--:R-:W-:Y:S02]  /*1fd40*/  IADD3 R58, P0, R118, UR6, RZ ;  /* 0x00000006763a7c10 */ /* 0x008fe4000ff1e0ff */
[----:B------:R-:W-:Y:S02]  /*1fd50*/  SHF.R.U64 R56, R56, 0x3, RZ ;  /* 0x0000000338387819 */ /* 0x000fe400000012ff */
[----:B----4-:R-:W-:Y:S02]  /*1fd60*/  IADD3.X R59, R117, UR7, RZ, P0, !PT ;  /* 0x00000007753b7c10 */ /* 0x010fe400087fe4ff */
[----:B------:R-:W-:Y:S02]  /*1fd70*/  ISETP.NE.U32.AND P0, PT, RZ, UR4, PT ;  /* 0x00000004ff007c0c */ /* 0x000fe4000bf05070 */
[----:B------:R-:W-:-:S02]  /*1fd80*/  LOP3.LUT R112, R56, R0, RZ, 0x3c, !PT ;  /* 0x0000000038707212 */ /* 0x000fc400078e3cff */
[----:B------:R-:W-:Y:S02]  /*1fd90*/  ISETP.NE.AND.EX P0, PT, RZ, UR5, PT, P0 ;  /* 0x00000005ff007c0c */ /* 0x000fe4000bf05300 */
[----:B------:R-:W-:Y:S02]  /*1fda0*/  MOV R112, R112 ;  /* 0x0000007000707202 */ /* 0x000fe40000000f00 */
[----:B------:R-:W-:Y:S02]  /*1fdb0*/  F2FP.BF16.F32.PACK_AB R60, R49, R48 ;  /* 0x00000030313c723e */ /* 0x000fe400000010ff */
[----:B------:R-:W-:Y:S02]  /*1fdc0*/  F2FP.BF16.F32.PACK_AB R61, R109, R108 ;  /* 0x0000006c6d3d723e */ /* 0x000fe400000010ff */
[----:B------:R-:W-:Y:S02]  /*1fdd0*/  F2FP.BF16.F32.PACK_AB R62, R53, R52 ;  /* 0x00000034353e723e */ /* 0x000fe400000010ff */
[----:B------:R-:W-:-:S05]  /*1fde0*/  F2FP.BF16.F32.PACK_AB R63, R111, R110 ;  /* 0x0000006e6f3f723e */ /* 0x000fca00000010ff */
[----:B------:R0:W-:Y:S01]  /*1fdf0*/  STSM.16.M88.4 [R112], R60 ;  /* 0x0000003c70007844 */ /* 0x0001e20000000200 */
[----:B------:R-:W-:Y:S01]  /*1fe00*/  BAR.SYNC.DEFER_BLOCKING 0x1, 0x100 ;  /* 0x0044000000007b1d */ /* 0x000fe20000010000 */
[----:B0-----:R-:W-:-:S05]  /*1fe10*/  @P0 IADD3 R60, P2, R118, UR4, RZ ;  /* 0x00000004763c0c10 */ /* 0x001fca000ff5e0ff */
[----:B------:R-:W-:Y:S01]  /*1fe20*/  ULDC UR4, c[0x0][0xa88] ;  /* 0x0002a20000047ab9 */ /* 0x000fe20000000800 */
[----:B------:R-:W-:Y:S01]  /*1fe30*/  @P0 IADD3.X R61, R117, UR5, RZ, P2, !PT ;  /* 0x00000005753d0c10 */ /* 0x000fe200097fe4ff */
[----:B------:R-:W-:Y:S01]  /*1fe40*/  IMAD.U32 R0, RZ, RZ, UR4 ;  /* 0x00000004ff007e24 */ /* 0x000fe2000f8e00ff */
[----:B------:R-:W-:Y:S01]  /*1fe50*/  ISETP.NE.AND P2, PT, R116, RZ, PT ;  /* 0x000000ff7400720c */ /* 0x000fe20003f45270 */
[----:B------:R-:W-:-:S03]  /*1fe60*/  ULDC UR4, c[0x0][0xad4] ;  /* 0x0002b50000047ab9 */ /* 0x000fc60000000800 */
[----:B------:R-:W-:Y:S01]  /*1fe70*/  SEL R56, R116, UR4, P2 ;  /* 0x0000000474387c07 */ /* 0x000fe20009000000 */
[----:B------:R-:W-:-:S03]  /*1fe80*/  IMAD.MOV.U32 R112, RZ, RZ, 0x9b8 ;  /* 0x000009b8ff707424 */ /* 0x000fc600078e00ff */
[----:B------:R-:W-:Y:S01]  /*1fe90*/  ISETP.GT.AND P2, PT, R56, 0x1, PT ;  /* 0x000000013800780c */ /* 0x000fe20003f44270 */
[----:B------:R-:W-:Y:S02]  /*1fea0*/  ULDC.64 UR8, c[0x0][0x208] ;  /* 0x0000820000087ab9 */ /* 0x000fe40000000a00 */
[----:B------:R0:W5:Y:S01]  /*1feb0*/  @P0 LDG.E R0, desc[UR8][R60.64] ;  /* 0x000000083c000981 */ /* 0x000162000c1e1900 */
[----:B------:R-:W-:-:S04]  /*1fec0*/  SEL R112, R112, 0x978, P2 ;  /* 0x0000097870707807 */ /* 0x000fc80001000000 */
[----:B------:R2:W3:Y:S08]  /*1fed0*/  LDC.64 R62, c[0x0][R112+0x220] ;  /* 0x00008800703e7b82 */ /* 0x0004f00000000a00 */
[----:B0-----:R2:W0:Y:S01]  /*1fee0*/  LDC.64 R60, c[0x0][R112+0x218] ;  /* 0x00008600703c7b82 */ /* 0x0014220000000a00 */
[----:B------:R-:W-:-:S04]  /*1fef0*/  ISETP.NE.U32.AND P1, PT, RZ, UR6, PT ;  /* 0x00000006ff007c0c */ /* 0x000fc8000bf25070 */
[----:B------:R-:W-:Y:S01]  /*1ff00*/  ISETP.NE.AND.EX P1, PT, RZ, UR7, PT, P1 ;  /* 0x00000007ff007c0c */ /* 0x000fe2000bf25310 */
[----:B------:R-:W-:-:S12]  /*1ff10*/  IMAD.MOV.U32 R57, RZ, RZ, RZ ;  /* 0x000000ffff397224 */ /* 0x000fd800078e00ff */
[----:B------:R2:W5:Y:S01]  /*1ff20*/  @P1 LDG.E R57, desc[UR8][R58.64] ;  /* 0x000000083a391981 */ /* 0x000562000c1e1900 */
[----:B------:R-:W-:Y:S05]  /*1ff30*/  @P0 BRA `(.L_x_659) ;  /* 0x0000000000140947 */ /* 0x000fea0003800000 */
[----:B------:R-:W-:Y:S05]  /*1ff40*/  @!P1 BRA `(.L_x_659) ;  /* 0x0000000000109947 */ /* 0x000fea0003800000 */
[----:B------:R-:W-:Y:S02]  /*1ff50*/  ULDC.64 UR4, c[0x0][0x208] ;  /* 0x0000820000047ab9 */ /* 0x000fe40000000a00 */
[----:B-----5:R-:W4:Y:S04]  /*1ff60*/  LDG.E R0, desc[UR4][R58.64] ;  /* 0x000000043a007981 */ /* 0x020f28000c1e1900 */
[----:B--2---:R-:W4:Y:S02]  /*1ff70*/  LDG.E R58, desc[UR4][R58.64+0x4] ;  /* 0x000004043a3a7981 */ /* 0x004f24000c1e1900 */
[----:B----4-:R-:W-:-:S07]  /*1ff80*/  IMAD.IADD R0, R58, 0x1, -R0 ;  /* 0x000000013a007824 */ /* 0x010fce00078e0a00 */
.L_x_659:
[----:B------:R-:W4:Y:S01]  /*1ff90*/  LDL.LU R56, [R1+0x74] ;  /* 0x0000740001387983 */ /* 0x000f220000300800 */
[----:B------:R-:W1:Y:S03]  /*1ffa0*/  LDC R119, c[0x0][0xbe8] ;  /* 0x0002fa00ff777b82 */ /* 0x000e660000000800 */
[----:B------:R-:W3:Y:S04]  /*1ffb0*/  LDL.LU R113, [R1+0x10c] ;  /* 0x00010c0001717983 */ /* 0x000ee80000300800 */
[----:B------:R-:W3:Y:S04]  /*1ffc0*/  LDL R120, [R1+0x88] ;  /* 0x0000880001787983 */ /* 0x000ee80000100800 */
[----:B------:R-:W3:Y:S04]  /*1ffd0*/  LDL R118, [R1+0x194] ;  /* 0x0001940001767983 */ /* 0x000ee80000100800 */
[----:B------:R-:W3:Y:S04]  /*1ffe0*/  LDL R121, [R1+0x84] ;  /* 0x0000840001797983 */ /* 0x000ee80000100800 */
[----:B------:R-:W3:Y:S04]  /*1fff0*/  LDL R123, [R1+0x190] ;  /* 0x00019000017b7983 */ /* 0x000ee80000100800 */
[----:B------:R-:W3:Y:S01]  /*20000*/  LDL R122, [R1+0x110] ;  /* 0x00011000017a7983 */ /* 0x000ee20000100800 */
[----:B--2---:R-:W2:Y:S01]  /*20010*/  LDC.64 R58, c[0x0][R112+0x228] ;  /* 0x00008a00703a7b82 */ /* 0x004ea20000000a00 */
[----:B------:R-:W-:-:S02]  /*20020*/  ISETP.NE.U32.AND P0, PT, RZ, UR6, PT ;  /* 0x00000006ff007c0c */ /* 0x000fc4000bf05070 */
[----:B-1----:R-:W-:Y:S02]  /*20030*/  ISETP.NE.AND P1, PT, R119, 0x1, PT ;  /* 0x000000017700780c */ /* 0x002fe40003f25270 */
[----:B------:R-:W-:Y:S01]  /*20040*/  ISETP.NE.AND.EX P0, PT, RZ, UR7, PT, P0 ;  /* 0x00000007ff007c0c */ /* 0x000fe2000bf05300 */
[-C--:B0-----:R-:W-:Y:S02]  /*20050*/  IMAD R117, R61, R223.reuse, RZ ;  /* 0x000000df3d757224 */ /* 0x081fe400078e02ff */
[----:B------:R-:W-:-:S04]  /*20060*/  IMAD.WIDE.U32 R60, R60, R223, RZ ;  /* 0x000000df3c3c7225 */ /* 0x000fc800078e00ff */
[----:B------:R-:W-:-:S04]  /*20070*/  IMAD.IADD R117, R61, 0x1, R117 ;  /* 0x000000013d757824 */ /* 0x000fc800078e0275 */
[----:B------:R-:W0:Y:S01]  /*20080*/  @P1 LDC R61, c[0x0][0xbec] ;  /* 0x0002fb00ff3d1b82 */ /* 0x000e220000000800 */
[----:B-----5:R-:W-:Y:S01]  /*20090*/  IMAD R0, R0, R119, RZ ;  /* 0x0000007700007224 */ /* 0x020fe200078e02ff */
[----:B------:R-:W-:Y:S01]  /*200a0*/  ULDC.64 UR4, c[0x0][0x208] ;  /* 0x0000820000047ab9 */ /* 0x000fe20000000a00 */
[----:B----4-:R-:W-:Y:S02]  /*200b0*/  SEL R56, R56, RZ, !P0 ;  /* 0x000000ff38387207 */ /* 0x010fe40004000000 */
[----:B---3--:R-:W-:-:S03]  /*200c0*/  SEL R116, R113, RZ, !P0 ;  /* 0x000000ff71747207 */ /* 0x008fc60004000000 */
[----:B------:R-:W-:-:S04]  /*200d0*/  IMAD R63, R63, R56, RZ ;  /* 0x000000383f3f7224 */ /* 0x000fc800078e02ff */
[C---:B------:R-:W-:Y:S02]  /*200e0*/  IMAD R116, R62.reuse, R116, R63 ;  /* 0x000000743e747224 */ /* 0x040fe400078e023f */
[----:B------:R-:W-:-:S03]  /*200f0*/  IMAD.WIDE.U32 R62, R62, R56, RZ ;  /* 0x000000383e3e7225 */ /* 0x000fc600078e00ff */
[----:B------:R-:W-:Y:S02]  /*20100*/  IADD3 R113, P0, P3, R62, R60, R57 ;  /* 0x0000003c3e717210 */ /* 0x000fe40007b1e039 */
[----:B------:R-:W1:Y:S01]  /*20110*/  @P1 LDC R60, c[0x0][0xbf0] ;  /* 0x0002fc00ff3c1b82 */ /* 0x000e620000000800 */
[----:B------:R-:W-:Y:S01]  /*20120*/  SEL R62, R120, RZ, P2 ;  /* 0x000000ff783e7207 */ /* 0x000fe20001000000 */
[----:B------:R-:W-:-:S04]  /*20130*/  IMAD.IADD R116, R63, 0x1, R116 ;  /* 0x000000013f747824 */ /* 0x000fc800078e0274 */
[-C--:B--2---:R-:W-:Y:S02]  /*20140*/  IMAD R59, R59, R62.reuse, RZ ;  /* 0x0000003e3b3b7224 */ /* 0x084fe400078e02ff */
[----:B------:R-:W-:Y:S01]  /*20150*/  IMAD.WIDE.U32 R62, R58, R62, RZ ;  /* 0x0000003e3a3e7225 */ /* 0x000fe200078e00ff */
[----:B------:R-:W-:-:S04]  /*20160*/  SHF.R.S32.HI R58, RZ, 0x1f, R57 ;  /* 0x0000001fff3a7819 */ /* 0x000fc80000011439 */
[----:B------:R-:W-:Y:S01]  /*20170*/  IADD3.X R117, R116, R117, R58, P0, P3 ;  /* 0x0000007574757210 */ /* 0x000fe200007e643a */
[----:B------:R-:W-:-:S04]  /*20180*/  IMAD R116, R121, 0x80, R118 ;  /* 0x0000008079747824 */ /* 0x000fc800078e0276 */
[----:B0-----:R-:W-:-:S04]  /*20190*/  @P1 IMAD.HI.U32 R61, R116, R61, RZ ;  /* 0x0000003d743d1227 */ /* 0x001fc800078e00ff */
[----:B------:R-:W-:Y:S01]  /*201a0*/  IMAD.MOV.U32 R118, RZ, RZ, R116 ;  /* 0x000000ffff767224 */ /* 0x000fe200078e0074 */
[----:B-1----:R-:W-:Y:S02]  /*201b0*/  @P1 SHF.R.U32.HI R118, RZ, R60, R61 ;  /* 0x0000003cff761219 */ /* 0x002fe4000001163d */
[----:B------:R0:W1:Y:S02]  /*201c0*/  LDC.64 R60, c[0x0][R112+0x210] ;  /* 0x00008400703c7b82 */ /* 0x0000640000000a00 */
[----:B------:R-:W-:-:S06]  /*201d0*/  IADD3 R62, P0, P3, R118, R113, R62 ;  /* 0x00000071763e7210 */ /* 0x000fcc0007b1e03e */
[----:B0-----:R-:W0:Y:S01]  /*201e0*/  LDC.64 R112, c[0x0][0xba8] ;  /* 0x0002ea00ff707b82 */ /* 0x001e220000000a00 */
[----:B------:R-:W-:Y:S01]  /*201f0*/  IMAD.IADD R59, R63, 0x1, R59 ;  /* 0x000000013f3b7824 */ /* 0x000fe200078e023b */
[----:B------:R-:W-:-:S04]  /*20200*/  SHF.R.S32.HI R63, RZ, 0x1f, R118 ;  /* 0x0000001fff3f7819 */ /* 0x000fc80000011476 */
[----:B------:R-:W-:Y:S02]  /*20210*/  IADD3.X R63, R63, R117, R59, P0, P3 ;  /* 0x000000753f3f7210 */ /* 0x000fe400007e643b */
[----:B------:R-:W-:-:S05]  /*20220*/  IADD3 R117, -R118, RZ, RZ ;  /* 0x000000ff76757210 */ /* 0x000fca0007ffe1ff */
[----:B------:R-:W-:Y:S01]  /*20230*/  IMAD R117, R119, R117, R116 ;  /* 0x0000007577757224 */ /* 0x000fe200078e0274 */
[----:B0-----:R-:W0:Y:S08]  /*20240*/  @!P2 LDC R112, c[0x0][0xb50] ;  /* 0x0002d400ff70ab82 */ /* 0x001e300000000800 */
[----:B------:R-:W2:Y:S01]  /*20250*/  @!P2 LDC R113, c[0x0][0xb54] ;  /* 0x0002d500ff71ab82 */ /* 0x000ea20000000800 */
[----:B------:R-:W-:Y:S01]  /*20260*/  SHF.R.S32.HI R59, RZ, 0x1f, R117 ;  /* 0x0000001fff3b7819 */ /* 0x000fe20000011475 */
[----:B-1----:R-:W-:-:S02]  /*20270*/  IMAD R61, R61, R117, RZ ;  /* 0x000000753d3d7224 */ /* 0x002fc400078e02ff */
[----:B------:R-:W-:-:S04]  /*20280*/  IMAD.WIDE.U32 R62, R60, R117, R62 ;  /* 0x000000753c3e7225 */ /* 0x000fc800078e003e */
[----:B------:R-:W-:Y:S01]  /*20290*/  IMAD R59, R60, R59, R61 ;  /* 0x0000003b3c3b7224 */ /* 0x000fe200078e023d */
[----:B0-----:R-:W-:-:S03]  /*202a0*/  LEA R112, P0, R62, R112, 0x2 ;  /* 0x000000703e707211 */ /* 0x001fc600078010ff */
[----:B------:R-:W-:-:S05]  /*202b0*/  IMAD.IADD R59, R63, 0x1, R59 ;  /* 0x000000013f3b7824 */ /* 0x000fca00078e023b */
[----:B--2---:R-:W-:Y:S01]  /*202c0*/  LEA.HI.X R59, R62, R113, R59, 0x2, P0 ;  /* 0x000000713e3b7211 */ /* 0x004fe200000f143b */
[----:B------:R-:W-:Y:S01]  /*202d0*/  SHFL.IDX PT, R60, R112, RZ, 0x1c1f ;  /* 0x001c1fff703c7589 */ /* 0x000fe200000e0000 */
[----:B------:R-:W-:-:S03]  /*202e0*/  IMAD R113, R121, 0x80, R123 ;  /* 0x0000008079717824 */ /* 0x000fc600078e027b */
[----:B------:R-:W0:Y:S04]  /*202f0*/  SHFL.IDX PT, R61, R59, RZ, 0x1c1f ;  /* 0x001c1fff3b3d7589 */ /* 0x000e2800000e0000 */
[----:B------:R1:W-:Y:S04]  /*20300*/  SHFL.IDX PT, R62, R112, 0x1, 0x1c1f ;  /* 0x003c1f00703e7f89 */ /* 0x0003e800000e0000 */
[----:B------:R-:W2:Y:S01]  /*20310*/  SHFL.IDX PT, R63, R59, 0x1, 0x1c1f ;  /* 0x003c1f003b3f7f89 */ /* 0x000ea200000e0000 */
[----:B------:R-:W-:Y:S01]  /*20320*/  LOP3.LUT P0, RZ, R122, 0x3, RZ, 0xc0, !PT ;  /* 0x000000037aff7812 */ /* 0x000fe2000780c0ff */
[----:B-1----:R-:W-:-:S03]  /*20330*/  VIADD R112, R113, 0x8 ;  /* 0x0000000871707836 */ /* 0x002fc60000000000 */
[-C--:B------:R-:W-:Y:S02]  /*20340*/  ISETP.GE.OR P3, PT, R113, R0.reuse, P0 ;  /* 0x000000007100720c */ /* 0x080fe40000766670 */
[----:B------:R-:W-:-:S11]  /*20350*/  ISETP.GE.OR P0, PT, R112, R0, P0 ;  /* 0x000000007000720c */ /* 0x000fd60000706670 */
[----:B0-----:R0:W-:Y:S04]  /*20360*/  @!P3 ST.E desc[UR4][R60.64], R184 ;  /* 0x000000b83c00b985 */ /* 0x0011e8000c101904 */
[----:B--2---:R0:W-:Y:S01]  /*20370*/  @!P0 ST.E desc[UR4][R62.64], R185 ;  /* 0x000000b93e008985 */ /* 0x0041e2000c101904 */
[----:B------:R-:W-:Y:S05]  /*20380*/  @P2 BRA `(.L_x_660) ;  /* 0x0000000c00f42947 */ /* 0x000fea0003800000 */
[----:B------:R-:W1:Y:S01]  /*20390*/  S2R R2, SR_TID.X ;  /* 0x0000000000027919 */ /* 0x000e620000002100 */
[----:B------:R-:W2:Y:S01]  /*203a0*/  @P1 LDC R59, c[0x0][0xbec] ;  /* 0x0002fb00ff3b1b82 */ /* 0x000ea20000000800 */
[----:B------:R-:W-:-:S07]  /*203b0*/  ULDC.64 UR4, c[0x0][0x208] ;  /* 0x0000820000047ab9 */ /* 0x000fce0000000a00 */
[----:B------:R-:W3:Y:S01]  /*203c0*/  @P1 LDC R81, c[0x0][0xbf0] ;  /* 0x0002fc00ff511b82 */ /* 0x000ee20000000800 */
[----:B-1----:R-:W-:-:S05]  /*203d0*/  VIADD R2, R2, 0xffffff80 ;  /* 0xffffff8002027836 */ /* 0x002fca0000000000 */
[----:B------:R-:W-:-:S04]  /*203e0*/  SHF.R.S32.HI R3, RZ, 0x1f, R2 ;  /* 0x0000001fff037819 */ /* 0x000fc80000011402 */
[----:B------:R-:W-:-:S04]  /*203f0*/  LEA.HI R3, R3, R2, RZ, 0x3 ;  /* 0x0000000203037211 */ /* 0x000fc800078f18ff */
[----:B------:R-:W-:-:S05]  /*20400*/  LOP3.LUT R3, R3, 0xfffffff8, RZ, 0xc0, !PT ;  /* 0xfffffff803037812 */ /* 0x000fca00078ec0ff */
[----:B------:R-:W-:-:S04]  /*20410*/  IMAD.IADD R20, R2, 0x1, -R3 ;  /* 0x0000000102147824 */ /* 0x000fc800078e0a03 */
[----:B------:R-:W-:-:S04]  /*20420*/  IMAD R3, R224, 0x8, R20 ;  /* 0x00000008e0037824 */ /* 0x000fc800078e0214 */
[----:B------:R-:W-:-:S04]  /*20430*/  IMAD.SHL.U32 R3, R3, 0x8, RZ ;  /* 0x0000000803037824 */ /* 0x000fc800078e00ff */
[----:B------:R-:W-:-:S03]  /*20440*/  IMAD.WIDE R114, R3, 0x2, R114 ;  /* 0x0000000203727825 */ /* 0x000fc600078e0272 */
        /* <DEDUP_REMOVED lines=16> */
[----:B------:R-:W5:Y:S01]  /*20550*/  LD.E.128 R8, desc[UR4][R8.64] ;  /* 0x0000000408087980 */ /* 0x000f62000c101d00 */
[----:B------:R-:W-:-:S02]  /*20560*/  IADD3 R33, P6, R114, 0x5000, RZ ;  /* 0x0000500072217810 */ /* 0x000fc40007fde0ff */
[C---:B------:R-:W-:Y:S01]  /*20570*/  IADD3 R37, P5, R114.reuse, 0x6000, RZ ;  /* 0x0000600072257810 */ /* 0x040fe20007fbe0ff */
[----:B------:R-:W5:Y:S01]  /*20580*/  LD.E.128 R12, desc[UR4][R12.64] ;  /* 0x000000040c0c7980 */ /* 0x000f62000c101d00 */
[C---:B------:R-:W-:Y:S02]  /*20590*/  IADD3 R41, P4, R114.reuse, 0x7000, RZ ;  /* 0x0000700072297810 */ /* 0x040fe40007f9e0ff */
[C---:B------:R-:W-:Y:S01]  /*205a0*/  IADD3 R45, P3, R114.reuse, 0x8000, RZ ;  /* 0x00008000722d7810 */ /* 0x040fe20007f7e0ff */
[----:B------:R-:W5:Y:S01]  /*205b0*/  LD.E.128 R24, desc[UR4][R24.64] ;  /* 0x0000000418187980 */ /* 0x000f62000c101d00 */
[----:B------:R-:W-:Y:S02]  /*205c0*/  IADD3 R49, P2, R114, 0x9000, RZ ;  /* 0x0000900072317810 */ /* 0x000fe40007f5e0ff */
[----:B------:R-:W-:Y:S02]  /*205d0*/  LOP3.LUT R28, R29, 0x380, RZ, 0xc0, !PT ;  /* 0x000003801d1c7812 */ /* 0x000fe400078ec0ff */
[----:B------:R-:W-:-:S02]  /*205e0*/  LOP3.LUT R32, R33, 0x380, RZ, 0xc0, !PT ;  /* 0x0000038021207812 */ /* 0x000fc400078ec0ff */
[----:B------:R-:W-:Y:S02]  /*205f0*/  LOP3.LUT R36, R37, 0x380, RZ, 0xc0, !PT ;  /* 0x0000038025247812 */ /* 0x000fe400078ec0ff */
[----:B------:R-:W-:Y:S02]  /*20600*/  LOP3.LUT R40, R41, 0x380, RZ, 0xc0, !PT ;  /* 0x0000038029287812 */ /* 0x000fe400078ec0ff */
[----:B------:R-:W-:Y:S02]  /*20610*/  LOP3.LUT R44, R45, 0x380, RZ, 0xc0, !PT ;  /* 0x000003802d2c7812 */ /* 0x000fe400078ec0ff */
[----:B------:R-:W-:Y:S02]  /*20620*/  LOP3.LUT R48, R49, 0x380, RZ, 0xc0, !PT ;  /* 0x0000038031307812 */ /* 0x000fe400078ec0ff */
[----:B------:R-:W-:Y:S02]  /*20630*/  SHF.R.U64 R28, R28, 0x3, RZ ;  /* 0x000000031c1c7819 */ /* 0x000fe400000012ff */
[----:B------:R-:W-:-:S02]  /*20640*/  SHF.R.U64 R32, R32, 0x3, RZ ;  /* 0x0000000320207819 */ /* 0x000fc400000012ff */
[----:B------:R-:W-:Y:S02]  /*20650*/  SHF.R.U64 R36, R36, 0x3, RZ ;  /* 0x0000000324247819 */ /* 0x000fe400000012ff */
        /* <DEDUP_REMOVED lines=17> */
[----:B0-----:R-:W-:-:S02]  /*20770*/  IADD3 R61, P6, R114, 0xb000, RZ ;  /* 0x0000b000723d7810 */ /* 0x001fc40007fde0ff */
[C---:B------:R-:W-:Y:S01]  /*20780*/  IADD3 R65, P5, R114.reuse, 0xc000, RZ ;  /* 0x0000c00072417810 */ /* 0x040fe20007fbe0ff */
[----:B------:R-:W5:Y:S01]  /*20790*/  LD.E.128 R32, desc[UR4][R32.64] ;  /* 0x0000000420207980 */ /* 0x000f62000c101d00 */
[C---:B------:R-:W-:Y:S02]  /*207a0*/  IADD3 R69, P4, R114.reuse, 0xd000, RZ ;  /* 0x0000d00072457810 */ /* 0x040fe40007f9e0ff */
[C---:B------:R-:W-:Y:S01]  /*207b0*/  IADD3 R73, P3, R114.reuse, 0xe000, RZ ;  /* 0x0000e00072497810 */ /* 0x040fe20007f7e0ff */
[----:B------:R-:W5:Y:S01]  /*207c0*/  LD.E.128 R36, desc[UR4][R36.64] ;  /* 0x0000000424247980 */ /* 0x000f62000c101d00 */
[----:B------:R-:W-:Y:S02]  /*207d0*/  IADD3 R3, P2, R114, 0xf000, RZ ;  /* 0x0000f00072037810 */ /* 0x000fe40007f5e0ff */
[----:B------:R-:W-:Y:S01]  /*207e0*/  LOP3.LUT R52, R53, 0x380, RZ, 0xc0, !PT ;  /* 0x0000038035347812 */ /* 0x000fe200078ec0ff */
[----:B------:R-:W5:Y:S01]  /*207f0*/  LD.E.128 R40, desc[UR4][R40.64] ;  /* 0x0000000428287980 */ /* 0x000f62000c101d00 */
[----:B------:R-:W-:Y:S01]  /*20800*/  LOP3.LUT R60, R61, 0x380, RZ, 0xc0, !PT ;  /* 0x000003803d3c7812 */ /* 0x000fe200078ec0ff */
[----:B------:R-:W-:Y:S01]  /*20810*/  IMAD.X R77, RZ, RZ, R115, P2 ;  /* 0x000000ffff4d7224 */ /* 0x000fe200010e0673 */
[----:B------:R-:W-:Y:S01]  /*20820*/  LOP3.LUT R64, R65, 0x380, RZ, 0xc0, !PT ;  /* 0x0000038041407812 */ /* 0x000fe200078ec0ff */
[----:B------:R-:W5:Y:S01]  /*20830*/  LD.E.128 R44, desc[UR4][R44.64] ;  /* 0x000000042c2c7980 */ /* 0x000f62000c101d00 */
[----:B------:R-:W-:-:S02]  /*20840*/  LOP3.LUT R68, R69, 0x380, RZ, 0xc0, !PT ;  /* 0x0000038045447812 */ /* 0x000fc400078ec0ff */
[----:B------:R-:W-:Y:S01]  /*20850*/  LOP3.LUT R72, R73, 0x380, RZ, 0xc0, !PT ;  /* 0x0000038049487812 */ /* 0x000fe200078ec0ff */
[----:B------:R-:W5:Y:S01]  /*20860*/  LD.E.128 R48, desc[UR4][R48.64] ;  /* 0x0000000430307980 */ /* 0x000f62000c101d00 */
[----:B------:R-:W-:Y:S02]  /*20870*/  LOP3.LUT R5, R114, 0x380, RZ, 0xc0, !PT ;  /* 0x0000038072057812 */ /* 0x000fe400078ec0ff */
[----:B------:R-:W-:Y:S02]  /*20880*/  LOP3.LUT R2, R3, 0x380, RZ, 0xc0, !PT ;  /* 0x0000038003027812 */ /* 0x000fe400078ec0ff */
[----:B------:R-:W-:Y:S02]  /*20890*/  SHF.R.U64 R52, R52, 0x3, RZ ;  /* 0x0000000334347819 */ /* 0x000fe400000012ff */
        /* <DEDUP_REMOVED lines=17> */
[----:B------:R-:W-:Y:S01]  /*209b0*/  IMAD.MOV.U32 R5, RZ, RZ, R115 ;  /* 0x000000ffff057224 */ /* 0x000fe200078e0073 */
[----:B------:R-:W-:Y:S01]  /*209c0*/  LOP3.LUT R76, R2, R3, RZ, 0x3c, !PT ;  /* 0x00000003024c7212 */ /* 0x000fe200078e3cff */
[----:B------:R-:W5:Y:S04]  /*209d0*/  LD.E.128 R52, desc[UR4][R52.64] ;  /* 0x0000000434347980 */ /* 0x000f68000c101d00 */
[----:B------:R-:W5:Y:S04]  /*209e0*/  LD.E.128 R4, desc[UR4][R4.64] ;  /* 0x0000000404047980 */ /* 0x000f68000c101d00 */
[----:B------:R-:W5:Y:S04]  /*209f0*/  LD.E.128 R60, desc[UR4][R60.64] ;  /* 0x000000043c3c7980 */ /* 0x000f68000c101d00 */
[----:B------:R-:W5:Y:S04]  /*20a00*/  LD.E.128 R64, desc[UR4][R64.64] ;  /* 0x0000000440407980 */ /* 0x000f68000c101d00 */
[----:B------:R-:W5:Y:S04]  /*20a10*/  LD.E.128 R68, desc[UR4][R68.64] ;  /* 0x0000000444447980 */ /* 0x000f68000c101d00 */
[----:B------:R-:W5:Y:S04]  /*20a20*/  LD.E.128 R72, desc[UR4][R72.64] ;  /* 0x0000000448487980 */ /* 0x000f68000c101d00 */
[----:B------:R-:W5:Y:S01]  /*20a30*/  LD.E.128 R76, desc[UR4][R76.64] ;  /* 0x000000044c4c7980 */ /* 0x000f62000c101d00 */
[----:B------:R-:W-:-:S02]  /*20a40*/  ULDC.64 UR4, c[0x0][0xaa0] ;  /* 0x0002a80000047ab9 */ /* 0x000fc40000000a00 */
[----:B------:R-:W-:Y:S01]  /*20a50*/  IMAD R58, R58, UR4, RZ ;  /* 0x000000043a3a7c24 */ /* 0x000fe2000f8e02ff */
[----:B------:R-:W-:Y:S01]  /*20a60*/  @!PT LDS RZ, [RZ] ;  /* 0x00000000fffff984 */ /* 0x000fe20000000800 */
[----:B------:R-:W-:Y:S01]  /*20a70*/  @!PT LDS RZ, [RZ] ;  /* 0x00000000fffff984 */ /* 0x000fe20000000800 */
[----:B------:R-:W-:Y:S01]  /*20a80*/  @!PT LDS RZ, [RZ] ;  /* 0x00000000fffff984 */ /* 0x000fe20000000800 */
[----:B------:R-:W-:Y:S01]  /*20a90*/  @!PT LDS RZ, [RZ] ;  /* 0x00000000fffff984 */ /* 0x000fe20000000800 */
[----:B------:R0:W-:Y:S06]  /*20aa0*/  MEMBAR.ALL.CTA ;  /* 0x0000000000007992 */ /* 0x0001ec0000008000 */
[----:B0-----:R-:W0:Y:S01]  /*20ab0*/  FENCE.VIEW.ASYNC.S ;  /* 0x00000000000073c6 */ /* 0x001e220000000000 */
[----:B------:R-:W-:-:S04]  /*20ac0*/  IMAD.WIDE.U32 R2, R57, UR4, RZ ;  /* 0x0000000439027c25 */ /* 0x000fc8000f8e00ff */
[----:B------:R-:W-:Y:S01]  /*20ad0*/  IMAD R21, R57, UR5, R58 ;  /* 0x0000000539157c24 */ /* 0x000fe2000f8e023a */
[----:B------:R-:W-:Y:S01]  /*20ae0*/  ULDC.64 UR4, c[0x0][0xae8] ;  /* 0x0002ba0000047ab9 */ /* 0x000fe20000000a00 */
[----:B------:R-:W-:-:S03]  /*20af0*/  IMAD R58, R20, 0x20, R224 ;  /* 0x00000020143a7824 */ /* 0x000fc600078e02e0 */
[----:B------:R-:W-:Y:S01]  /*20b00*/  IADD3 R3, R3, R21, RZ ;  /* 0x0000001503037210 */ /* 0x000fe20007ffe0ff */
[----:B------:R-:W-:Y:S01]  /*20b10*/  IMAD R58, R121, 0x80, R58 ;  /* 0x00000080793a7824 */ /* 0x000fe200078e023a */
[----:B------:R-:W-:Y:S01]  /*20b20*/  SHF.R.S32.HI R57, RZ, 0x1f, R56 ;  /* 0x0000001fff397819 */ /* 0x000fe20000011438 */
[----:B------:R-:W-:-:S04]  /*20b30*/  IMAD.WIDE.U32 R2, R223, UR4, R2 ;  /* 0x00000004df027c25 */ /* 0x000fc8000f8e0002 */
[----:B--2---:R-:W-:-:S04]  /*20b40*/  @P1 IMAD.HI.U32 R20, R58, R59, RZ ;  /* 0x0000003b3a141227 */ /* 0x004fc800078e00ff */
[----:B------:R-:W-:Y:S01]  /*20b50*/  IMAD R3, R223, UR5, R3 ;  /* 0x00000005df037c24 */ /* 0x000fe2000f8e0203 */
[----:B------:R-:W-:Y:S01]  /*20b60*/  ULDC.64 UR4, c[0x0][0xaf0] ;  /* 0x0002bc0000047ab9 */ /* 0x000fe20000000a00 */
[----:B------:R-:W-:Y:S01]  /*20b70*/  IMAD.MOV.U32 R21, RZ, RZ, R58 ;  /* 0x000000ffff157224 */ /* 0x000fe200078e003a */
[----:B---3--:R-:W-:Y:S01]  /*20b80*/  @P1 SHF.R.U32.HI R21, RZ, R81, R20 ;  /* 0x00000051ff151219 */ /* 0x008fe20000011614 */
[----:B------:R-:W-:Y:S02]  /*20b90*/  IMAD R57, R57, UR4, RZ ;  /* 0x0000000439397c24 */ /* 0x000fe4000f8e02ff */
[----:B------:R-:W-:Y:S01]  /*20ba0*/  IMAD.WIDE.U32 R2, R56, UR4, R2 ;  /* 0x0000000438027c25 */ /* 0x000fe2000f8e0002 */
[----:B------:R-:W-:-:S03]  /*20bb0*/  SHF.R.S32.HI R20, RZ, 0x1f, R21 ;  /* 0x0000001fff147819 */ /* 0x000fc60000011415 */
[----:B------:R-:W-:Y:S01]  /*20bc0*/  IMAD R57, R56, UR5, R57 ;  /* 0x0000000538397c24 */ /* 0x000fe2000f8e0239 */
[----:B------:R-:W-:Y:S01]  /*20bd0*/  ULDC.64 UR4, c[0x0][0xae0] ;  /* 0x0002b80000047ab9 */ /* 0x000fe20000000a00 */
[----:B------:R-:W-:Y:S02]  /*20be0*/  IMAD.MOV R56, RZ, RZ, -R21 ;  /* 0x000000ffff387224 */ /* 0x000fe400078e0a15 */
[----:B------:R-:W-:Y:S02]  /*20bf0*/  IMAD.IADD R3, R3, 0x1, R57 ;  /* 0x0000000103037824 */ /* 0x000fe400078e0239 */
[----:B------:R-:W-:Y:S02]  /*20c00*/  IMAD R20, R20, UR4, RZ ;  /* 0x0000000414147c24 */ /* 0x000fe4000f8e02ff */
[----:B------:R-:W-:Y:S02]  /*20c10*/  IMAD R119, R119, R56, R58 ;  /* 0x0000003877777224 */ /* 0x000fe400078e023a */
[----:B------:R-:W-:-:S04]  /*20c20*/  IMAD.WIDE.U32 R2, R21, UR4, R2 ;  /* 0x0000000415027c25 */ /* 0x000fc8000f8e0002 */
[----:B------:R-:W-:Y:S01]  /*20c30*/  IMAD R21, R21, UR5, R20 ;  /* 0x0000000515157c24 */ /* 0x000fe2000f8e0214 */
[----:B------:R-:W-:Y:S01]  /*20c40*/  SHF.R.S32.HI R20, RZ, 0x1f, R119 ;  /* 0x0000001fff147819 */ /* 0x000fe20000011477 */
[----:B------:R-:W-:Y:S01]  /*20c50*/  ULDC.64 UR4, c[0x0][0xad8] ;  /* 0x0002b60000047ab9 */ /* 0x000fe20000000a00 */
[----:B------:R-:W-:Y:S02]  /*20c60*/  IMAD R81, R121, 0x80, R224 ;  /* 0x0000008079517824 */ /* 0x000fe400078e02e0 */
[----:B------:R-:W-:Y:S02]  /*20c70*/  IMAD.IADD R3, R3, 0x1, R21 ;  /* 0x0000000103037824 */ /* 0x000fe400078e0215 */
[----:B------:R-:W-:Y:S02]  /*20c80*/  IMAD R20, R20, UR4, RZ ;  /* 0x0000000414147c24 */ /* 0x000fe4000f8e02ff */
[----:B------:R-:W-:Y:S01]  /*20c90*/  IMAD.WIDE.U32 R2, R119, UR4, R2 ;  /* 0x0000000477027c25 */ /* 0x000fe2000f8e0002 */
[----:B------:R-:W-:-:S03]  /*20ca0*/  ISETP.GE.AND P2, PT, R81, R0, PT ;  /* 0x000000005100720c */ /* 0x000fc60003f46270 */
[----:B------:R-:W-:Y:S01]  /*20cb0*/  IMAD R57, R119, UR5, R20 ;  /* 0x0000000577397c24 */ /* 0x000fe2000f8e0214 */
[----:B------:R-:W-:Y:S01]  /*20cc0*/  ULDC.64 UR4, c[0x0][0xa80] ;  /* 0x0002a00000047ab9 */ /* 0x000fe20000000a00 */
[----:B------:R-:W-:Y:S01]  /*20cd0*/  VIADD R20, R23, 0x38820 ;  /* 0x0003882017147836 */ /* 0x000fe20000000000 */
[C---:B------:R-:W-:Y:S01]  /*20ce0*/  LEA R80, P3, R2.reuse, UR4, 0x1 ;  /* 0x0000000402507c11 */ /* 0x040fe2000f8608ff */
[----:B------:R-:W-:Y:S02]  /*20cf0*/  IMAD.IADD R3, R3, 0x1, R57 ;  /* 0x0000000103037824 */ /* 0x000fe400078e0239 */
[----:B------:R-:W-:Y:S01]  /*20d00*/  VIADD R21, R81, 0x20 ;  /* 0x0000002051157836 */ /* 0x000fe20000000000 */
[----:B------:R-:W-:Y:S02]  /*20d10*/  PRMT R20, RZ, 0x654, R20 ;  /* 0x00000654ff147816 */ /* 0x000fe40000000014 */
[----:B------:R-:W-:Y:S02]  /*20d20*/  LEA.HI.X R82, R2, UR5, R3, 0x1, P3 ;  /* 0x0000000502527c11 */ /* 0x000fe400098f0c03 */
[-C--:B------:R-:W-:Y:S01]  /*20d30*/  ISETP.GE.AND P1, PT, R21, R0.reuse, PT ;  /* 0x000000001500720c */ /* 0x080fe20003f26270 */
[----:B------:R-:W-:Y:S01]  /*20d40*/  VIADD R21, R81, 0x40 ;  /* 0x0000004051157836 */ /* 0x000fe20000000000 */
[----:B0-----:R0:W-:Y:S01]  /*20d50*/  SYNCS.ARRIVE.TRANS64.RED.A1T0 RZ, [R20+URZ], RZ ;  /* 0x000000ff14ff79a7 */ /* 0x0011e2000810043f */
[----:B------:R0:W1:Y:S01]  /*20d60*/  SHFL.IDX PT, R83, R80, RZ, 0x181f ;  /* 0x00181fff50537589 */ /* 0x00006200000e0000 */
[----:B------:R-:W-:Y:S03]  /*20d70*/  BSSY B1, `(.L_x_661) ;  /* 0x0000016000017945 */ /* 0x000fe60003800000 */
[----:B------:R0:W2:Y:S01]  /*20d80*/  SHFL.IDX PT, R59, R82, RZ, 0x181f ;  /* 0x00181fff523b7589 */ /* 0x0000a200000e0000 */
[----:B------:R-:W-:Y:S01]  /*20d90*/  ISETP.GE.AND P0, PT, R21, R0, PT ;  /* 0x000000001500720c */ /* 0x000fe20003f06270 */
[----:B------:R-:W-:-:S12]  /*20da0*/  @P2 BRA `(.L_x_662) ;  /* 0x0000000000482947 */ /* 0x000fd80003800000 */
[----:B------:R-:W-:Y:S01]  /*20db0*/  ULDC UR4, c[0x0][0xac8] ;  /* 0x0002b20000047ab9 */ /* 0x000fe20000000800 */
[----:B------:R-:W-:Y:S01]  /*20dc0*/  ULDC.64 UR6, c[0x0][0x208] ;  /* 0x0000820000067ab9 */ /* 0x000fe20000000a00 */
[----:B------:R-:W-:Y:S02]  /*20dd0*/  ISETP.GE.AND P5, PT, R16, UR4, PT ;  /* 0x0000000410007c0c */ /* 0x000fe4000bfa6270 */
[----:B------:R-:W-:Y:S02]  /*20de0*/  ISETP.GE.AND P4, PT, R214, UR4, PT ;  /* 0x00000004d6007c0c */ /* 0x000fe4000bf86270 */
[----:B------:R-:W-:Y:S02]  /*20df0*/  ISETP.GE.AND P3, PT, R19, UR4, PT ;  /* 0x0000000413007c0c */ /* 0x000fe4000bf66270 */
[----:B------:R-:W-:-:S07]  /*20e00*/  ISETP.GE.AND P2, PT, R22, UR4, PT ;  /* 0x0000000416007c0c */ /* 0x000fce000bf46270 */
[----:B-1----:R-:W-:-:S04]  /*20e10*/  @!P5 LEA R2, P6, R16, R83, 0x1 ;  /* 0x000000531002d211 */ /* 0x002fc800078c08ff */
[----:B--2---:R-:W-:Y:S02]  /*20e20*/  @!P5 LEA.HI.X R3, R16, R59, R17, 0x1, P6 ;  /* 0x0000003b1003d211 */ /* 0x004fe400030f0c11 */
[----:B0-----:R-:W-:-:S03]  /*20e30*/  @!P4 LEA R20, P6, R212, R83, 0x1 ;  /* 0x00000053d414c211 */ /* 0x001fc600078c08ff */
        /* <DEDUP_REMOVED lines=9> */
.L_x_662:
[----:B------:R-:W-:Y:S05]  /*20ed0*/  BSYNC B1 ;  /* 0x0000000000017941 */ /* 0x000fea0003800000 */
.L_x_661:
[----:B---3--:R3:W4:Y:S01]  /*20ee0*/  SHFL.IDX PT, R21, R82, 0x1, 0x181f ;  /* 0x00381f0052157f89 */ /* 0x00872200000e0000 */
[----:B------:R-:W-:Y:S03]  /*20ef0*/  BSSY B1, `(.L_x_663) ;  /* 0x0000015000017945 */ /* 0x000fe60003800000 */
[----:B-----5:R3:W0:Y:S01]  /*20f00*/  SHFL.IDX PT, R7, R80, 0x1, 0x181f ;  /* 0x00381f0050077f89 */ /* 0x02062200000e0000 */
[----:B------:R-:W-:Y:S05]  /*20f10*/  @P1 BRA `(.L_x_664) ;  /* 0x0000000000481947 */ /* 0x000fea0003800000 */
[----:B------:R-:W-:Y:S01]  /*20f20*/  ULDC UR4, c[0x0][0xac8] ;  /* 0x0002b20000047ab9 */ /* 0x000fe20000000800 */
[----:B------:R-:W-:Y:S01]  /*20f30*/  ULDC.64 UR6, c[0x0][0x208] ;  /* 0x0000820000067ab9 */ /* 0x000fe20000000a00 */
[----:B------:R-:W-:Y:S02]  /*20f40*/  ISETP.GE.AND P4, PT, R16, UR4, PT ;  /* 0x0000000410007c0c */ /* 0x000fe4000bf86270 */
[----:B------:R-:W-:Y:S02]  /*20f50*/  ISETP.GE.AND P3, PT, R214, UR4, PT ;  /* 0x00000004d6007c0c */ /* 0x000fe4000bf66270 */
[----:B------:R-:W-:Y:S02]  /*20f60*/  ISETP.GE.AND P2, PT, R19, UR4, PT ;  /* 0x0000000413007c0c */ /* 0x000fe4000bf46270 */
[----:B------:R-:W-:-:S07]  /*20f70*/  ISETP.GE.AND P1, PT, R22, UR4, PT ;  /* 0x0000000416007c0c */ /* 0x000fce000bf26270 */
[-C--:B0-----:R-:W-:Y:S02]  /*20f80*/  @!P4 LEA R2, P6, R16, R7.reuse, 0x1 ;  /* 0x000000071002c211 */ /* 0x081fe400078c08ff */
[----:B------:R-:W-:Y:S02]  /*20f90*/  @!P3 LEA R4, P5, R212, R7, 0x1 ;  /* 0x00000007d404b211 */ /* 0x000fe400078a08ff */
[----:B----4-:R-:W-:Y:S02]  /*20fa0*/  @!P4 LEA.HI.X R3, R16, R21, R17, 0x1, P6 ;  /* 0x000000151003c211 */ /* 0x010fe400030f0c11 */
        /* <DEDUP_REMOVED lines=9> */
.L_x_664:
[----:B------:R-:W-:Y:S05]  /*21040*/  BSYNC B1 ;  /* 0x0000000000017941 */ /* 0x000fea0003800000 */
.L_x_663:
[----:B0-----:R0:W0:Y:S01]  /*21050*/  SHFL.IDX PT, R9, R82, 0x2, 0x181f ;  /* 0x00581f0052097f89 */ /* 0x00102200000e0000 */
[----:B------:R-:W-:Y:S03]  /*21060*/  BSSY B1, `(.L_x_665) ;  /* 0x0000015000017945 */ /* 0x000fe60003800000 */
[----:B------:R0:W0:Y:S01]  /*21070*/  SHFL.IDX PT, R5, R80, 0x2, 0x181f ;  /* 0x00581f0050057f89 */ /* 0x00002200000e0000 */
        /* <DEDUP_REMOVED lines=8> */
[-C--:B------:R-:W-:Y:S02]  /*21100*/  @!P2 LEA R4, P5, R212, R5.reuse, 0x1 ;  /* 0x00000005d404a211 */ /* 0x080fe400078a08ff */
[C---:B------:R-:W-:Y:S02]  /*21110*/  @!P1 LEA R6, P4, R19.reuse, R5, 0x1 ;  /* 0x0000000513069211 */ /* 0x040fe400078808ff */
[----:B------:R-:W-:Y:S02]  /*21120*/  @!P3 LEA.HI.X R3, R16, R9, R17, 0x1, P6 ;  /* 0x000000091003b211 */ /* 0x000fe400030f0c11 */
[----:B------:R-:W-:Y:S02]  /*21130*/  @!P0 LEA R8, P6, R22, R5, 0x1 ;  /* 0x0000000516088211 */ /* 0x000fe400078c08ff */
[-C--:B------:R-:W-:Y:S01]  /*21140*/  @!P2 LEA.HI.X R5, R212, R9.reuse, R215, 0x1, P5 ;  /* 0x00000009d405a211 */ /* 0x080fe200028f0cd7 */
[----:B------:R0:W-:Y:S01]  /*21150*/  @!P3 ST.E.128 desc[UR6][R2.64], R12 ;  /* 0x0000000c0200b985 */ /* 0x0001e2000c101d06 */
[----:B------:R-:W-:-:S02]  /*21160*/  @!P1 LEA.HI.X R7, R19, R9, R219, 0x1, P4 ;  /* 0x0000000913079211 */ /* 0x000fc400020f0cdb */
[----:B------:R-:W-:Y:S01]  /*21170*/  @!P0 LEA.HI.X R9, R22, R9, R218, 0x1, P6 ;  /* 0x0000000916098211 */ /* 0x000fe200030f0cda */
[----:B------:R0:W-:Y:S04]  /*21180*/  @!P2 ST.E.128 desc[UR6][R4.64], R36 ;  /* 0x000000240400a985 */ /* 0x0001e8000c101d06 */
[----:B------:R0:W-:Y:S04]  /*21190*/  @!P1 ST.E.128 desc[UR6][R6.64], R52 ;  /* 0x0000003406009985 */ /* 0x0001e8000c101d06 */
[----:B------:R0:W-:Y:S02]  /*211a0*/  @!P0 ST.E.128 desc[UR6][R8.64], R72 ;  /* 0x0000004808008985 */ /* 0x0001e4000c101d06 */
.L_x_666:
[----:B------:R-:W-:Y:S05]  /*211b0*/  BSYNC B1 ;  /* 0x0000000000017941 */ /* 0x000fea0003800000 */
.L_x_665:
[----:B------:R-:W-:Y:S01]  /*211c0*/  VIADD R81, R81, 0x60 ;  /* 0x0000006051517836 */ /* 0x000fe20000000000 */
[----:B0-----:R0:W0:Y:S04]  /*211d0*/  SHFL.IDX PT, R9, R82, 0x3, 0x181f ;  /* 0x00781f0052097f89 */ /* 0x00102800000e0000 */
[----:B------:R-:W-:Y:S01]  /*211e0*/  ISETP.GE.AND P0, PT, R81, R0, PT ;  /* 0x000000005100720c */ /* 0x000fe20003f06270 */
[----:B------:R0:W0:-:S12]  /*211f0*/  SHFL.IDX PT, R11, R80, 0x3, 0x181f ;  /* 0x00781f00500b7f89 */ /* 0x00001800000e0000 */
[----:B------:R-:W-:Y:S05]  /*21200*/  @P0 BRA `(.L_x_667) ;  /* 0x0000002400ec0947 */ /* 0x000fea0003800000 */
[----:B------:R-:W-:Y:S01]  /*21210*/  ULDC UR4, c[0x0][0xac8] ;  /* 0x0002b20000047ab9 */ /* 0x000fe20000000800 */
[----:B------:R-:W-:Y:S01]  /*21220*/  ULDC.64 UR6, c[0x0][0x208] ;  /* 0x0000820000067ab9 */ /* 0x000fe20000000a00 */
[----:B------:R-:W-:Y:S02]  /*21230*/  ISETP.GE.AND P3, PT, R16, UR4, PT ;  /* 0x0000000410007c0c */ /* 0x000fe4000bf66270 */
[----:B------:R-:W-:Y:S02]  /*21240*/  ISETP.GE.AND P4, PT, R214, UR4, PT ;  /* 0x00000004d6007c0c */ /* 0x000fe4000bf86270 */
[----:B------:R-:W-:-:S09]  /*21250*/  ISETP.GE.AND P5, PT, R19, UR4, PT ;  /* 0x0000000413007c0c */ /* 0x000fd2000bfa6270 */
[-C--:B0-----:R-:W-:Y:S02]  /*21260*/  @!P3 LEA R2, P0, R16, R11.reuse, 0x1 ;  /* 0x0000000b1002b211 */ /* 0x081fe400078008ff */
[----:B------:R-:W-:Y:S02]  /*21270*/  @!P4 LEA R4, P1, R212, R11, 0x1 ;  /* 0x0000000bd404c211 */ /* 0x000fe400078208ff */
[----:B------:R-:W-:Y:S02]  /*21280*/  @!P3 LEA.HI.X R3, R16, R9, R17, 0x1, P0 ;  /* 0x000000091003b211 */ /* 0x000fe400000f0c11 */
[----:B------:R-:W-:Y:S02]  /*21290*/  ISETP.GE.AND P0, PT, R22, UR4, PT ;  /* 0x0000000416007c0c */ /* 0x000fe4000bf06270 */
[----:B------:R-:W-:Y:S01]  /*212a0*/  @!P5 LEA R6, P2, R19, R11, 0x1 ;  /* 0x0000000b1306d211 */ /* 0x000fe200078408ff */
[----:B------:R0:W-:Y:S01]  /*212b0*/  @!P3 ST.E.128 desc[UR6][R2.64], R24 ;  /* 0x000000180200b985 */ /* 0x0001e2000c101d06 */
[----:B------:R-:W-:-:S02]  /*212c0*/  @!P4 LEA.HI.X R5, R212, R9, R215, 0x1, P1 ;  /* 0x00000009d405c211 */ /* 0x000fc400008f0cd7 */
[----:B------:R-:W-:-:S03]  /*212d0*/  @!P5 LEA.HI.X R7, R19, R9, R219, 0x1, P2 ;  /* 0x000000091307d211 */ /* 0x000fc600010f0cdb */
[----:B------:R0:W-:Y:S04]  /*212e0*/  @!P4 ST.E.128 desc[UR6][R4.64], R40 ;  /* 0x000000280400c985 */ /* 0x0001e8000c101d06 */
[----:B------:R0:W-:Y:S01]  /*212f0*/  @!P5 ST.E.128 desc[UR6][R6.64], R60 ;  /* 0x0000003c0600d985 */ /* 0x0001e2000c101d06 */
[----:B------:R-:W-:Y:S05]  /*21300*/  @P0 BRA `(.L_x_667) ;  /* 0x0000002400ac0947 */ /* 0x000fea0003800000 */
[----:B0-----:R-:W-:Y:S01]  /*21310*/  LEA R2, P0, R22, R11, 0x1 ;  /* 0x0000000b16027211 */ /* 0x001fe200078008ff */
[----:B------:R-:W-:-:S03]  /*21320*/  ULDC.64 UR4, c[0x0][0x208] ;  /* 0x0000820000047ab9 */ /* 0x000fc60000000a00 */
[----:B------:R-:W-:-:S05]  /*21330*/  LEA.HI.X R3, R22, R9, R218, 0x1, P0 ;  /* 0x0000000916037211 */ /* 0x000fca00000f0cda */
[----:B------:R0:W-:Y:S01]  /*21340*/  ST.E.128 desc[UR4][R2.64], R76 ;  /* 0x0000004c02007985 */ /* 0x0001e2000c101d04 */
[----:B------:R-:W-:Y:S05]  /*21350*/  BRA `(.L_x_667) ;  /* 0x0000002400987947 */ /* 0x000fea0003800000 */
.L_x_660:
[----:B0-----:R-:W0:Y:S01]  /*21360*/  @P1 LDC R61, c[0x0][0xbec] ;  /* 0x0002fb00ff3d1b82 */ /* 0x001e220000000800 */
[----:B------:R-:W-:Y:S01]  /*21370*/  IMAD.MOV.U32 R60, RZ, RZ, R116 ;  /* 0x000000ffff3c7224 */ /* 0x000fe200078e0074 */
[----:B------:R-:W-:Y:S01]  /*21380*/  ULDC.64 UR4, c[0x0][0xb08] ;  /* 0x0002c20000047ab9 */ /* 0x000fe20000000a00 */
[----:B------:R1:W5:Y:S04]  /*21390*/  LDL R227, [R1+0x8c] ;  /* 0x00008c0001e37983 */ /* 0x0003680000100800 */
[----:B------:R1:W5:Y:S01]  /*213a0*/  LDL R211, [R1+0x108] ;  /* 0x0001080001d37983 */ /* 0x0003620000100800 */
[----:B------:R-:W2:Y:S03]  /*213b0*/  @P1 LDC R59, c[0x0][0xbf0] ;  /* 0x0002fc00ff3b1b82 */ /* 0x000ea60000000800 */
[----:B------:R1:W5:Y:S04]  /*213c0*/  LDL R210, [R1+0x188] ;  /* 0x0001880001d27983 */ /* 0x0003680000100800 */
[----:B------:R1:W5:Y:S04]  /*213d0*/  LDL R209, [R1+0x104] ;  /* 0x0001040001d17983 */ /* 0x0003680000100800 */
[----:B------:R1:W5:Y:S04]  /*213e0*/  LDL R208, [R1+0x184] ;  /* 0x0001840001d07983 */ /* 0x0003680000100800 */
[----:B------:R1:W5:Y:S01]  /*213f0*/  LDL R207, [R1+0x100] ;  /* 0x0001000001cf7983 */ /* 0x0003620000100800 */
[----:B0-----:R-:W-:-:S03]  /*21400*/  @P1 IMAD.HI.U32 R61, R116, R61, RZ ;  /* 0x0000003d743d1227 */ /* 0x001fc600078e00ff */
[----:B------:R1:W5:Y:S04]  /*21410*/  LDL R206, [R1+0x180] ;  /* 0x0001800001ce7983 */ /* 0x0003680000100800 */
[----:B------:R1:W5:Y:S01]  /*21420*/  LDL R205, [R1+0xfc] ;  /* 0x0000fc0001cd7983 */ /* 0x0003620000100800 */
[----:B--2---:R-:W-:Y:S01]  /*21430*/  @P1 SHF.R.U32.HI R60, RZ, R59, R61 ;  /* 0x0000003bff3c1219 */ /* 0x004fe2000001163d */
[----:B------:R-:W-:Y:S02]  /*21440*/  IMAD R61, R58, UR4, RZ ;  /* 0x000000043a3d7c24 */ /* 0x000fe4000f8e02ff */
[C---:B------:R-:W-:Y:S01]  /*21450*/  IMAD.WIDE.U32 R58, R57.reuse, UR4, RZ ;  /* 0x00000004393a7c25 */ /* 0x040fe2000f8e00ff */
[----:B------:R1:W5:Y:S03]  /*21460*/  LDL R204, [R1+0x17c] ;  /* 0x00017c0001cc7983 */ /* 0x0003660000100800 */
[----:B------:R-:W-:Y:S01]  /*21470*/  IMAD R61, R57, UR5, R61 ;  /* 0x00000005393d7c24 */ /* 0x000fe2000f8e023d */
[----:B------:R-:W-:Y:S01]  /*21480*/  ULDC.64 UR4, c[0x0][0xb38] ;  /* 0x0002ce0000047ab9 */ /* 0x000fe20000000a00 */
[----:B------:R-:W-:Y:S01]  /*21490*/  SHF.R.S32.HI R57, RZ, 0x1f, R56 ;  /* 0x0000001fff397819 */ /* 0x000fe20000011438 */
[----:B------:R1:W5:Y:S01]  /*214a0*/  LDL R203, [R1+0xf8] ;  /* 0x0000f80001cb7983 */ /* 0x0003620000100800 */
[----:B------:R-:W-:-:S03]  /*214b0*/  IMAD.IADD R59, R59, 0x1, R61 ;  /* 0x000000013b3b7824 */ /* 0x000fc600078e023d */
[----:B------:R1:W5:Y:S01]  /*214c0*/  LDL R202, [R1+0x178] ;  /* 0x0001780001ca7983 */ /* 0x0003620000100800 */
[----:B------:R-:W-:-:S03]  /*214d0*/  IMAD.WIDE.U32 R58, R223, UR4, R58 ;  /* 0x00000004df3a7c25 */ /* 0x000fc6000f8e003a */
[----:B------:R1:W5:Y:S01]  /*214e0*/  LDL R201, [R1+0xf4] ;  /* 0x0000f40001c97983 */ /* 0x0003620000100800 */
[----:B------:R-:W-:Y:S01]  /*214f0*/  IMAD R59, R223, UR5, R59 ;  /* 0x00000005df3b7c24 */ /* 0x000fe2000f8e023b */
[----:B------:R-:W-:Y:S02]  /*21500*/  ULDC.64 UR4, c[0x0][0xb40] ;  /* 0x0002d00000047ab9 */ /* 0x000fe40000000a00 */
[----:B------:R-:W-:Y:S01]  /*21510*/  IMAD R57, R57, UR4, RZ ;  /* 0x0000000439397c24 */ /* 0x000fe2000f8e02ff */
[----:B------:R1:W5:Y:S01]  /*21520*/  LDL R223, [R1+0x18c] ;  /* 0x00018c0001df7983 */ /* 0x0003620000100800 */
[----:B------:R-:W-:-:S03]  /*21530*/  IMAD.WIDE.U32 R58, R56, UR4, R58 ;  /* 0x00000004383a7c25 */ /* 0x000fc6000f8e003a */
[----:B------:R1:W5:Y:S01]  /*21540*/  LDL R200, [R1+0x174] ;  /* 0x0001740001c87983 */ /* 0x0003620000100800 */
[----:B------:R-:W-:Y:S01]  /*21550*/  IMAD R57, R56, UR5, R57 ;  /* 0x0000000538397c24 */ /* 0x000fe2000f8e0239 */
[----:B------:R-:W-:Y:S01]  /*21560*/  ULDC.64 UR4, c[0x0][0xb48] ;  /* 0x0002d20000047ab9 */ /* 0x000fe20000000a00 */
[--C-:B------:R-:W-:Y:S01]  /*21570*/  IMAD.MOV R56, RZ, RZ, -R60.reuse ;  /* 0x000000ffff387224 */ /* 0x100fe200078e0a3c */
[----:B------:R1:W5:Y:S01]  /*21580*/  LDL R199, [R1+0xf0] ;  /* 0x0000f00001c77983 */ /* 0x0003620000100800 */
[----:B------:R-:W-:Y:S01]  /*21590*/  IMAD.IADD R59, R59, 0x1, R57 ;  /* 0x000000013b3b7824 */ /* 0x000fe200078e0239 */
[----:B------:R-:W-:Y:S01]  /*215a0*/  SHF.R.S32.HI R57, RZ, 0x1f, R60 ;  /* 0x0000001fff397819 */ /* 0x000fe2000001143c */
[----:B------:R-:W-:Y:S01]  /*215b0*/  IMAD R56, R119, R56, R116 ;  /* 0x0000003877387224 */ /* 0x000fe200078e0274 */
[----:B------:R1:W5:Y:S01]  /*215c0*/  LDL R198, [R1+0x170] ;  /* 0x0001700001c67983 */ /* 0x0003620000100800 */
[----:B------:R-:W-:-:S03]  /*215d0*/  IMAD.WIDE.U32 R58, R120, UR4, R58 ;  /* 0x00000004783a7c25 */ /* 0x000fc6000f8e003a */
[----:B------:R1:W5:Y:S01]  /*215e0*/  LDL R197, [R1+0xec] ;  /* 0x0000ec0001c57983 */ /* 0x0003620000100800 */
[----:B------:R-:W-:Y:S01]  /*215f0*/  IMAD R59, R120, UR5, R59 ;  /* 0x00000005783b7c24 */ /* 0x000fe2000f8e023b */
[----:B------:R-:W-:Y:S02]  /*21600*/  ULDC.64 UR4, c[0x0][0xb30] ;  /* 0x0002cc0000047ab9 */ /* 0x000fe40000000a00 */
[----:B------:R1:W5:Y:S04]  /*21610*/  LDL R196, [R1+0x16c] ;  /* 0x00016c0001c47983 */ /* 0x0003680000100800 */
        /* <DEDUP_REMOVED lines=44> */
[----:B------:R1:W5:Y:S01]  /*218e0*/  LDL R116, [R1+0x90] ;  /* 0x0000900001747983 */ /* 0x0003620000100800 */
[----:B------:R-:W-:-:S02]  /*218f0*/  IMAD R57, R57, UR4, RZ ;  /* 0x0000000439397c24 */ /* 0x000fc4000f8e02ff */
        /* <DEDUP_REMOVED lines=11> */
[----:B------:R-:W-:-:S03]  /*219b0*/  VIADD R56, R23, 0x38820 ;  /* 0x0003882017387836 */ /* 0x000fc60000000000 */
[----:B------:R-:W-:Y:S02]  /*219c0*/  LEA.HI.X R61, R58, UR5, R61, 0x2, P0 ;  /* 0x000000053a3d7c11 */ /* 0x000fe400080f143d */
[----:B------:R-:W-:Y:S02]  /*219d0*/  ISETP.GE.AND P0, PT, R113, R0, PT ;  /* 0x000000007100720c */ /* 0x000fe40003f06270 */
[----:B------:R-:W-:Y:S01]  /*219e0*/  PRMT R56, RZ, 0x654, R56 ;  /* 0x00000654ff387816 */ /* 0x000fe20000000038 */
[----:B------:R1:W0:Y:S01]  /*219f0*/  SHFL.IDX PT, R57, R61, RZ, 0x1c1f ;  /* 0x001c1fff3d397589 */ /* 0x00022200000e0000 */
[----:B------:R-:W-:Y:S02]  /*21a00*/  BSSY B1, `(.L_x_668) ;  /* 0x0000085000017945 */ /* 0x000fe40003800000 */
[----:B------:R2:W-:Y:S02]  /*21a10*/  SYNCS.ARRIVE.TRANS64.RED.A1T0 RZ, [R56+URZ], RZ ;  /* 0x000000ff38ff79a7 */ /* 0x0005e4000810043f */
[----:B--2---:R1:W2:Y:S05]  /*21a20*/  SHFL.IDX PT, R56, R60, RZ, 0x1c1f ;  /* 0x001c1fff3c387589 */ /* 0x0042aa00000e0000 */
[----:B------:R-:W-:Y:S05]  /*21a30*/  @P0 BRA `(.L_x_669) ;  /* 0x0000000800040947 */ /* 0x000fea0003800000 */
[----:B------:R-:W-:Y:S01]  /*21a40*/  ULDC UR4, c[0x0][0xac8] ;  /* 0x0002b20000047ab9 */ /* 0x000fe20000000800 */
[----:B------:R-:W-:Y:S01]  /*21a50*/  ULDC.64 UR6, c[0x0][0x208] ;  /* 0x0000820000067ab9 */ /* 0x000fe20000000a00 */
[----:B-----5:R-:W-:Y:S02]  /*21a60*/  ISETP.GE.AND P0, PT, R227, UR4, PT ;  /* 0x00000004e3007c0c */ /* 0x020fe4000bf06270 */
[----:B------:R-:W-:Y:S02]  /*21a70*/  ISETP.GE.AND P5, PT, R191, UR4, PT ;  /* 0x00000004bf007c0c */ /* 0x000fe4000bfa6270 */
[----:B------:R-:W-:Y:S02]  /*21a80*/  ISETP.GE.AND P4, PT, R189, UR4, PT ;  /* 0x00000004bd007c0c */ /* 0x000fe4000bf86270 */
[----:B------:R-:W-:-:S07]  /*21a90*/  ISETP.GE.AND P3, PT, R187, UR4, PT ;  /* 0x00000004bb007c0c */ /* 0x000fce000bf66270 */
[----:B0-2---:R-:W-:-:S05]  /*21aa0*/  @!P0 IMAD.WIDE R58, R227, 0x4, R56 ;  /* 0x00000004e33a8825 */ /* 0x005fca00078e0238 */
[----:B------:R0:W-:Y:S01]  /*21ab0*/  @!P0 ST.E.64 desc[UR6][R58.64], R182 ;  /* 0x000000b63a008985 */ /* 0x0001e2000c101b06 */
[----:B------:R-:W-:-:S13]  /*21ac0*/  ISETP.GE.AND P0, PT, R211, UR4, PT ;  /* 0x00000004d3007c0c */ /* 0x000fda000bf06270 */
[----:B0-----:R-:W-:-:S04]  /*21ad0*/  @!P0 LEA R58, P1, R211, R56, 0x2 ;  /* 0x00000038d33a8211 */ /* 0x001fc800078210ff */
[----:B------:R-:W-:Y:S02]  /*21ae0*/  @!P0 LEA.HI.X R59, R211, R57, R223, 0x2, P1 ;  /* 0x00000039d33b8211 */ /* 0x000fe400008f14df */
[----:B------:R-:W-:-:S03]  /*21af0*/  ISETP.GE.AND P1, PT, R207, UR4, PT ;  /* 0x00000004cf007c0c */ /* 0x000fc6000bf26270 */
[----:B------:R0:W-:Y:S01]  /*21b00*/  @!P0 ST.E.64 desc[UR6][R58.64], R180 ;  /* 0x000000b43a008985 */ /* 0x0001e2000c101b06 */
[----:B------:R-:W-:-:S13]  /*21b10*/  ISETP.GE.AND P0, PT, R209, UR4, PT ;  /* 0x00000004d1007c0c */ /* 0x000fda000bf06270 */
[----:B0-----:R-:W-:-:S04]  /*21b20*/  @!P0 LEA R58, P2, R209, R56, 0x2 ;  /* 0x00000038d13a8211 */ /* 0x001fc800078410ff */
[----:B------:R-:W-:-:S05]  /*21b30*/  @!P0 LEA.HI.X R59, R209, R57, R210, 0x2, P2 ;  /* 0x00000039d13b8211 */ /* 0x000fca00010f14d2 */
[----:B------:R0:W-:Y:S01]  /*21b40*/  @!P0 ST.E.64 desc[UR6][R58.64], R178 ;  /* 0x000000b23a008985 */ /* 0x0001e2000c101b06 */
[----:B------:R-:W-:Y:S02]  /*21b50*/  ISETP.GE.AND P0, PT, R205, UR4, PT ;  /* 0x00000004cd007c0c */ /* 0x000fe4000bf06270 */
        /* <DEDUP_REMOVED lines=25> */
[----:B------:R-:W-:Y:S02]  /*21cf0*/  @!P1 LEA.HI.X R59, R195, R57, R196, 0x2, P2 ;  /* 0x00000039c33b9211 */ /* 0x000fe400010f14c4 */
[----:B------:R-:W-:-:S03]  /*21d00*/  @!P4 LEA R62, P2, R189, R56, 0x2 ;  /* 0x00000038bd3ec211 */ /* 0x000fc600078410ff */
[----:B------:R0:W-:Y:S01]  /*21d10*/  @!P1 ST.E.64 desc[UR6][R58.64], R164 ;  /* 0x000000a43a009985 */ /* 0x0001e2000c101b06 */
[----:B------:R-:W-:Y:S02]  /*21d20*/  @!P4 LEA.HI.X R63, R189, R57, R190, 0x2, P2 ;  /* 0x00000039bd3fc211 */ /* 0x000fe400010f14be */
[----:B------:R-:W-:Y:S02]  /*21d30*/  ISETP.GE.AND P2, PT, R149, UR4, PT ;  /* 0x0000000495007c0c */ /* 0x000fe4000bf46270 */
[----:B0-----:R-:W-:-:S04]  /*21d40*/  @!P0 LEA R58, P1, R193, R56, 0x2 ;  /* 0x00000038c13a8211 */ /* 0x001fc800078210ff */
[----:B------:R-:W-:Y:S02]  /*21d50*/  @!P0 LEA.HI.X R59, R193, R57, R194, 0x2, P1 ;  /* 0x00000039c13b8211 */ /* 0x000fe400008f14c2 */
[----:B------:R-:W-:-:S03]  /*21d60*/  ISETP.GE.AND P1, PT, R151, UR4, PT ;  /* 0x0000000497007c0c */ /* 0x000fc6000bf26270 */
[----:B------:R0:W-:Y:S01]  /*21d70*/  @!P0 ST.E.64 desc[UR6][R58.64], R162 ;  /* 0x000000a23a008985 */ /* 0x0001e2000c101b06 */
[----:B------:R-:W-:Y:S02]  /*21d80*/  ISETP.GE.AND P0, PT, R185, UR4, PT ;  /* 0x00000004b9007c0c */ /* 0x000fe4000bf06270 */
[----:B0-----:R-:W-:-:S04]  /*21d90*/  @!P5 LEA R58, P6, R191, R56, 0x2 ;  /* 0x00000038bf3ad211 */ /* 0x001fc800078c10ff */
[----:B------:R-:W-:Y:S02]  /*21da0*/  @!P5 LEA.HI.X R59, R191, R57, R192, 0x2, P6 ;  /* 0x00000039bf3bd211 */ /* 0x000fe400030f14c0 */
[----:B------:R-:W-:-:S03]  /*21db0*/  @!P3 LEA R114, P6, R187, R56, 0x2 ;  /* 0x00000038bb72b211 */ /* 0x000fc600078c10ff */
[----:B------:R0:W-:Y:S01]  /*21dc0*/  @!P5 ST.E.64 desc[UR6][R58.64], R160 ;  /* 0x000000a03a00d985 */ /* 0x0001e2000c101b06 */
[----:B------:R-:W-:-:S03]  /*21dd0*/  @!P3 LEA.HI.X R115, R187, R57, R188, 0x2, P6 ;  /* 0x00000039bb73b211 */ /* 0x000fc600030f14bc */
[----:B------:R2:W-:Y:S04]  /*21de0*/  @!P4 ST.E.64 desc[UR6][R62.64], R158 ;  /* 0x0000009e3e00c985 */ /* 0x0005e8000c101b06 */
[----:B------:R3:W-:Y:S01]  /*21df0*/  @!P3 ST.E.64 desc[UR6][R114.64], R156 ;  /* 0x0000009c7200b985 */ /* 0x0007e2000c101b06 */
[----:B------:R-:W-:Y:S02]  /*21e00*/  ISETP.GE.AND P3, PT, R147, UR4, PT ;  /* 0x0000000493007c0c */ /* 0x000fe4000bf66270 */
[----:B0-----:R-:W-:-:S04]  /*21e10*/  @!P0 LEA R58, P4, R185, R56, 0x2 ;  /* 0x00000038b93a8211 */ /* 0x001fc800078810ff */
[-C--:B------:R-:W-:Y:S02]  /*21e20*/  @!P0 LEA.HI.X R59, R185, R57.reuse, R186, 0x2, P4 ;  /* 0x00000039b93b8211 */ /* 0x080fe400020f14ba */
[----:B------:R-:W-:Y:S02]  /*21e30*/  ISETP.GE.AND P4, PT, R145, UR4, PT ;  /* 0x0000000491007c0c */ /* 0x000fe4000bf86270 */
[-C--:B--2---:R-:W-:Y:S01]  /*21e40*/  @!P1 LEA R62, P5, R151, R56.reuse, 0x2 ;  /* 0x00000038973e9211 */ /* 0x084fe200078a10ff */
[----:B------:R0:W-:Y:S01]  /*21e50*/  @!P0 ST.E.64 desc[UR6][R58.64], R154 ;  /* 0x0000009a3a008985 */ /* 0x0001e2000c101b06 */
[----:B---3--:R-:W-:Y:S02]  /*21e60*/  @!P2 LEA R114, P6, R149, R56, 0x2 ;  /* 0x000000389572a211 */ /* 0x008fe400078c10ff */
[----:B------:R-:W-:Y:S02]  /*21e70*/  @!P1 LEA.HI.X R63, R151, R57, R184, 0x2, P5 ;  /* 0x00000039973f9211 */ /* 0x000fe400028f14b8 */
[----:B------:R-:W-:-:S02]  /*21e80*/  ISETP.GE.AND P5, PT, R143, UR4, PT ;  /* 0x000000048f007c0c */ /* 0x000fc4000bfa6270 */
[----:B------:R-:W-:Y:S01]  /*21e90*/  @!P2 LEA.HI.X R115, R149, R57, R150, 0x2, P6 ;  /* 0x000000399573a211 */ /* 0x000fe200030f1496 */
[----:B------:R-:W-:Y:S01]  /*21ea0*/  @!P1 ST.E.64 desc[UR6][R62.64], R152 ;  /* 0x000000983e009985 */ /* 0x000fe2000c101b06 */
[----:B------:R-:W-:-:S03]  /*21eb0*/  ISETP.GE.AND P1, PT, R139, UR4, PT ;  /* 0x000000048b007c0c */ /* 0x000fc6000bf26270 */
[----:B------:R2:W-:Y:S01]  /*21ec0*/  @!P2 ST.E.64 desc[UR6][R114.64], R2 ;  /* 0x000000027200a985 */ /* 0x0005e2000c101b06 */
[----:B------:R-:W-:Y:S02]  /*21ed0*/  ISETP.GE.AND P2, PT, R141, UR4, PT ;  /* 0x000000048d007c0c */ /* 0x000fe4000bf46270 */
[----:B0-----:R-:W-:-:S04]  /*21ee0*/  @!P4 LEA R58, P0, R145, R56, 0x2 ;  /* 0x00000038913ac211 */ /* 0x001fc800078010ff */
[----:B------:R-:W-:Y:S02]  /*21ef0*/  @!P4 LEA.HI.X R59, R145, R57, R146, 0x2, P0 ;  /* 0x00000039913bc211 */ /* 0x000fe400000f1492 */
[----:B------:R-:W-:Y:S02]  /*21f00*/  ISETP.GE.AND P0, PT, R137, UR4, PT ;  /* 0x0000000489007c0c */ /* 0x000fe4000bf06270 */
[----:B--2---:R-:W-:-:S04]  /*21f10*/  @!P3 LEA R2, P6, R147, R56, 0x2 ;  /* 0x000000389302b211 */ /* 0x004fc800078c10ff */
[----:B------:R-:W-:Y:S02]  /*21f20*/  @!P3 LEA.HI.X R3, R147, R57, R148, 0x2, P6 ;  /* 0x000000399303b211 */ /* 0x000fe400030f1494 */
[----:B------:R-:W-:-:S03]  /*21f30*/  @!P5 LEA R62, P6, R143, R56, 0x2 ;  /* 0x000000388f3ed211 */ /* 0x000fc600078c10ff */
[----:B------:R0:W-:Y:S01]  /*21f40*/  @!P3 ST.E.64 desc[UR6][R2.64], R4 ;  /* 0x000000040200b985 */ /* 0x0001e2000c101b06 */
[----:B------:R-:W-:-:S03]  /*21f50*/  @!P5 LEA.HI.X R63, R143, R57, R144, 0x2, P6 ;  /* 0x000000398f3fd211 */ /* 0x000fc600030f1490 */
[----:B------:R2:W-:Y:S01]  /*21f60*/  @!P4 ST.E.64 desc[UR6][R58.64], R6 ;  /* 0x000000063a00c985 */ /* 0x0005e2000c101b06 */
[----:B------:R-:W-:-:S03]  /*21f70*/  ISETP.GE.AND P4, PT, R133, UR4, PT ;  /* 0x0000000485007c0c */ /* 0x000fc6000bf86270 */
[----:B------:R-:W-:Y:S01]  /*21f80*/  @!P5 ST.E.64 desc[UR6][R62.64], R8 ;  /* 0x000000083e00d985 */ /* 0x000fe2000c101b06 */
[----:B------:R-:W-:Y:S02]  /*21f90*/  ISETP.GE.AND P5, PT, R135, UR4, PT ;  /* 0x0000000487007c0c */ /* 0x000fe4000bfa6270 */
[-C--:B0-----:R-:W-:Y:S02]  /*21fa0*/  @!P2 LEA R2, P6, R141, R56.reuse, 0x2 ;  /* 0x000000388d02a211 */ /* 0x081fe400078c10ff */
[-C--:B------:R-:W-:Y:S02]  /*21fb0*/  @!P1 LEA R4, P3, R139, R56.reuse, 0x2 ;  /* 0x000000388b049211 */ /* 0x080fe400078610ff */
[-C--:B------:R-:W-:Y:S02]  /*21fc0*/  @!P2 LEA.HI.X R3, R141, R57.reuse, R142, 0x2, P6 ;  /* 0x000000398d03a211 */ /* 0x080fe400030f148e */
[----:B--2---:R-:W-:Y:S02]  /*21fd0*/  @!P0 LEA R6, P6, R137, R56, 0x2 ;  /* 0x0000003889068211 */ /* 0x004fe400078c10ff */
[----:B------:R-:W-:Y:S01]  /*21fe0*/  @!P1 LEA.HI.X R5, R139, R57, R140, 0x2, P3 ;  /* 0x000000398b059211 */ /* 0x000fe200018f148c */
[----:B------:R0:W-:Y:S01]  /*21ff0*/  @!P2 ST.E.64 desc[UR6][R2.64], R10 ;  /* 0x0000000a0200a985 */ /* 0x0001e2000c101b06 */
[----:B------:R-:W-:-:S02]  /*22000*/  ISETP.GE.AND P3, PT, R128, UR4, PT ;  /* 0x0000000480007c0c */ /* 0x000fc4000bf66270 */
[----:B------:R-:W-:Y:S01]  /*22010*/  @!P0 LEA.HI.X R7, R137, R57, R138, 0x2, P6 ;  /* 0x0000003989078211 */ /* 0x000fe200030f148a */
[----:B------:R2:W-:Y:S04]  /*22020*/  @!P1 ST.E.64 desc[UR6][R4.64], R12 ;  /* 0x0000000c04009985 */ /* 0x0005e8000c101b06 */
[----:B------:R3:W-:Y:S01]  /*22030*/  @!P0 ST.E.64 desc[UR6][R6.64], R14 ;  /* 0x0000000e06008985 */ /* 0x0007e2000c101b06 */
[----:B------:R-:W-:Y:S02]  /*22040*/  ISETP.GE.AND P0, PT, R126, UR4, PT ;  /* 0x000000047e007c0c */ /* 0x000fe4000bf06270 */
[-C--:B0-----:R-:W-:Y:S02]  /*22050*/  @!P5 LEA R2, P1, R135, R56.reuse, 0x2 ;  /* 0x000000388702d211 */ /* 0x081fe400078210ff */
[----:B--2---:R-:W-:-:S02]  /*22060*/  @!P4 LEA R4, P2, R133, R56, 0x2 ;  /* 0x000000388504c211 */ /* 0x004fc400078410ff */
[-C--:B------:R-:W-:Y:S02]  /*22070*/  @!P5 LEA.HI.X R3, R135, R57.reuse, R136, 0x2, P1 ;  /* 0x000000398703d211 */ /* 0x080fe400008f1488 */
[----:B---3--:R-:W-:Y:S02]  /*22080*/  @!P3 LEA R6, P6, R128, R56, 0x2 ;  /* 0x000000388006b211 */ /* 0x008fe400078c10ff */
[----:B------:R-:W-:Y:S01]  /*22090*/  ISETP.GE.AND P1, PT, R124, UR4, PT ;  /* 0x000000047c007c0c */ /* 0x000fe2000bf26270 */
[----:B------:R0:W-:Y:S01]  /*220a0*/  @!P5 ST.E.64 desc[UR6][R2.64], R20 ;  /* 0x000000140200d985 */ /* 0x0001e2000c101b06 */
[-C--:B------:R-:W-:Y:S02]  /*220b0*/  @!P4 LEA.HI.X R5, R133, R57.reuse, R134, 0x2, P2 ;  /* 0x000000398505c211 */ /* 0x080fe400010f1486 */
[----:B------:R-:W-:Y:S02]  /*220c0*/  @!P3 LEA.HI.X R7, R128, R57, R132, 0x2, P6 ;  /* 0x000000398007b211 */ /* 0x000fe400030f1484 */
[----:B------:R-:W-:Y:S01]  /*220d0*/  ISETP.GE.AND P2, PT, R118, UR4, PT ;  /* 0x0000000476007c0c */ /* 0x000fe2000bf46270 */
[----:B------:R2:W-:Y:S01]  /*220e0*/  @!P4 ST.E.64 desc[UR6][R4.64], R24 ;  /* 0x000000180400c985 */ /* 0x0005e2000c101b06 */
[----:B------:R-:W-:-:S03]  /*220f0*/  ISETP.GE.AND P4, PT, R122, UR4, PT ;  /* 0x000000047a007c0c */ /* 0x000fc6000bf86270 */
[----:B------:R3:W-:Y:S01]  /*22100*/  @!P3 ST.E.64 desc[UR6][R6.64], R28 ;  /* 0x0000001c0600b985 */ /* 0x0007e2000c101b06 */
[----:B------:R-:W-:Y:S02]  /*22110*/  ISETP.GE.AND P3, PT, R120, UR4, PT ;  /* 0x0000000478007c0c */ /* 0x000fe4000bf66270 */
[----:B0-----:R-:W-:-:S04]  /*22120*/  @!P0 LEA R2, P5, R126, R56, 0x2 ;  /* 0x000000387e028211 */ /* 0x001fc800078a10ff */
[-C--:B------:R-:W-:Y:S02]  /*22130*/  @!P0 LEA.HI.X R3, R126, R57.reuse, R127, 0x2, P5 ;  /* 0x000000397e038211 */ /* 0x080fe400028f147f */
[----:B------:R-:W-:Y:S02]  /*22140*/  ISETP.GE.AND P5, PT, R116, UR4, PT ;  /* 0x0000000474007c0c */ /* 0x000fe4000bfa6270 */
[CC--:B--2---:R-:W-:Y:S01]  /*22150*/  @!P1 LEA R4, P6, R124.reuse, R56.reuse, 0x2 ;  /* 0x000000387c049211 */ /* 0x0c4fe200078c10ff */
[----:B------:R0:W-:Y:S03]  /*22160*/  @!P0 ST.E.64 desc[UR6][R2.64], R32 ;  /* 0x0000002002008985 */ /* 0x0001e6000c101b06 */
[----:B------:R-:W-:Y:S02]  /*22170*/  @!P1 LEA.HI.X R5, R124, R57, R125, 0x2, P6 ;  /* 0x000000397c059211 */ /* 0x000fe400030f147d */
[----:B---3--:R-:W-:-:S03]  /*22180*/  @!P3 LEA R6, P6, R120, R56, 0x2 ;  /* 0x000000387806b211 */ /* 0x008fc600078c10ff */
[----:B------:R2:W-:Y:S01]  /*22190*/  @!P1 ST.E.64 desc[UR6][R4.64], R36 ;  /* 0x0000002404009985 */ /* 0x0005e2000c101b06 */
[----:B------:R-:W-:Y:S02]  /*221a0*/  @!P3 LEA.HI.X R7, R120, R57, R121, 0x2, P6 ;  /* 0x000000397807b211 */ /* 0x000fe400030f1479 */
[----:B0-----:R-:W-:-:S04]  /*221b0*/  @!P4 LEA R2, P0, R122, R56, 0x2 ;  /* 0x000000387a02c211 */ /* 0x001fc800078010ff */
[-C--:B------:R-:W-:Y:S02]  /*221c0*/  @!P4 LEA.HI.X R3, R122, R57.reuse, R123, 0x2, P0 ;  /* 0x000000397a03c211 */ /* 0x080fe400000f147b */
[-C--:B------:R-:W-:Y:S02]  /*221d0*/  @!P5 LEA R8, P0, R116, R56.reuse, 0x2 ;  /* 0x000000387408d211 */ /* 0x080fe400078010ff */
[----:B--2---:R-:W-:Y:S01]  /*221e0*/  @!P2 LEA R4, P1, R118, R56, 0x2 ;  /* 0x000000387604a211 */ /* 0x004fe200078210ff */
[----:B------:R3:W-:Y:S01]  /*221f0*/  @!P4 ST.E.64 desc[UR6][R2.64], R40 ;  /* 0x000000280200c985 */ /* 0x0007e2000c101b06 */
[-C--:B------:R-:W-:Y:S02]  /*22200*/  @!P5 LEA.HI.X R9, R116, R57.reuse, R117, 0x2, P0 ;  /* 0x000000397409d211 */ /* 0x080fe400000f1475 */
[----:B------:R-:W-:Y:S01]  /*22210*/  @!P2 LEA.HI.X R5, R118, R57, R119, 0x2, P1 ;  /* 0x000000397605a211 */ /* 0x000fe200008f1477 */
[----:B------:R3:W-:Y:S04]  /*22220*/  @!P3 ST.E.64 desc[UR6][R6.64], R44 ;  /* 0x0000002c0600b985 */ /* 0x0007e8000c101b06 */
[----:B------:R3:W-:Y:S04]  /*22230*/  @!P2 ST.E.64 desc[UR6][R4.64], R48 ;  /* 0x000000300400a985 */ /* 0x0007e8000c101b06 */
[----:B------:R3:W-:Y:S02]  /*22240*/  @!P5 ST.E.64 desc[UR6][R8.64], R52 ;  /* 0x000000340800d985 */ /* 0x0007e4000c101b06 */
.L_x_669:
[----:B------:R-:W-:Y:S05]  /*22250*/  BSYNC B1 ;  /* 0x0000000000017941 */ /* 0x000fea0003800000 */
.L_x_668:
[----:B------:R-:W-:Y:S01]  /*22260*/  ISETP.GE.AND P0, PT, R112, R0, PT ;  /* 0x000000007000720c */ /* 0x000fe20003f06270 */
[----:B---3--:R3:W4:Y:S04]  /*22270*/  SHFL.IDX PT, R3, R61, 0x1, 0x1c1f ;  /* 0x003c1f003d037f89 */ /* 0x00872800000e0000 */
[----:B------:R3:W0:Y:S08]  /*22280*/  SHFL.IDX PT, R2, R60, 0x1, 0x1c1f ;  /* 0x003c1f003c027f89 */ /* 0x00063000000e0000 */
[----:B---3--:R-:W-:Y:S05]  /*22290*/  @P0 BRA `(.L_x_667) ;  /* 0x0000001400c80947 */ /* 0x008fea0003800000 */
[----:B------:R-:W-:Y:S01]  /*222a0*/  ULDC UR4, c[0x0][0xac8] ;  /* 0x0002b20000047ab9 */ /* 0x000fe20000000800 */
[----:B------:R-:W-:Y:S01]  /*222b0*/  ULDC.64 UR6, c[0x0][0x208] ;  /* 0x0000820000067ab9 */ /* 0x000fe20000000a00 */
[----:B-----5:R-:W-:Y:S02]  /*222c0*/  ISETP.GE.AND P3, PT, R227, UR4, PT ;  /* 0x00000004e3007c0c */ /* 0x020fe4000bf66270 */
[----:B------:R-:W-:Y:S02]  /*222d0*/  ISETP.GE.AND P2, PT, R211, UR4, PT ;  /* 0x00000004d3007c0c */ /* 0x000fe4000bf46270 */
[----:B------:R-:W-:Y:S02]  /*222e0*/  ISETP.GE.AND P1, PT, R209, UR4, PT ;  /* 0x00000004d1007c0c */ /* 0x000fe4000bf26270 */
[----:B------:R-:W-:Y:S02]  /*222f0*/  ISETP.GE.AND P0, PT, R207, UR4, PT ;  /* 0x00000004cf007c0c */ /* 0x000fe4000bf06270 */
[----:B------:R-:W-:-:S05]  /*22300*/  ISETP.GE.AND P4, PT, R203, UR4, PT ;  /* 0x00000004cb007c0c */ /* 0x000fca000bf86270 */
[----:B0---4-:R-:W-:-:S04]  /*22310*/  @!P3 IMAD.WIDE R4, R227, 0x4, R2 ;  /* 0x00000004e304b825 */ /* 0x011fc800078e0202 */
[-C--:B------:R-:W-:Y:S01]  /*22320*/  @!P1 LEA R6, P5, R209, R2.reuse, 0x2 ;  /* 0x00000002d1069211 */ /* 0x080fe200078a10ff */
[----:B------:R0:W-:Y:S01]  /*22330*/  @!P3 ST.E.64 desc[UR6][R4.64], R26 ;  /* 0x0000001a0400b985 */ /* 0x0001e2000c101b06 */
[----:B------:R-:W-:Y:S02]  /*22340*/  ISETP.GE.AND P3, PT, R205, UR4, PT ;  /* 0x00000004cd007c0c */ /* 0x000fe4000bf66270 */
[----:B------:R-:W-:Y:S02]  /*22350*/  @!P1 LEA.HI.X R7, R209, R3, R210, 0x2, P5 ;  /* 0x00000003d1079211 */ /* 0x000fe400028f14d2 */
        /* <DEDUP_REMOVED lines=9> */
[-C--:B0-----:R-:W-:Y:S02]  /*223f0*/  @!P3 LEA R4, P1, R205, R2.reuse, 0x2 ;  /* 0x00000002cd04b211 */ /* 0x081fe400078210ff */
[----:B---3--:R-:W-:Y:S02]  /*22400*/  @!P4 LEA R6, P2, R203, R2, 0x2 ;  /* 0x00000002cb06c211 */ /* 0x008fe400078410ff */
[----:B------:R-:W-:-:S02]  /*22410*/  @!P3 LEA.HI.X R5, R205, R3, R206, 0x2, P1 ;  /* 0x00000003cd05b211 */ /* 0x000fc400008f14ce */
[----:B------:R-:W-:Y:S02]  /*22420*/  ISETP.GE.AND P1, PT, R197, UR4, PT ;  /* 0x00000004c5007c0c */ /* 0x000fe4000bf26270 */
[-C--:B------:R-:W-:Y:S01]  /*22430*/  @!P4 LEA.HI.X R7, R203, R3.reuse, R204, 0x2, P2 ;  /* 0x00000003cb07c211 */ /* 0x080fe200010f14cc */
[----:B------:R0:W-:Y:S01]  /*22440*/  @!P3 ST.E.64 desc[UR6][R4.64], R42 ;  /* 0x0000002a0400b985 */ /* 0x0001e2000c101b06 */
[----:B------:R-:W-:Y:S02]  /*22450*/  ISETP.GE.AND P2, PT, R195, UR4, PT ;  /* 0x00000004c3007c0c */ /* 0x000fe4000bf46270 */
[----:B----4-:R-:W-:Y:S01]  /*22460*/  @!P5 LEA R8, P6, R201, R2, 0x2 ;  /* 0x00000002c908d211 */ /* 0x010fe200078c10ff */
[----:B------:R3:W-:Y:S01]  /*22470*/  @!P4 ST.E.64 desc[UR6][R6.64], R46 ;  /* 0x0000002e0600c985 */ /* 0x0007e2000c101b06 */
[----:B------:R-:W-:Y:S02]  /*22480*/  ISETP.GE.AND P3, PT, R193, UR4, PT ;  /* 0x00000004c1007c0c */ /* 0x000fe4000bf66270 */
[----:B------:R-:W-:-:S02]  /*22490*/  @!P5 LEA.HI.X R9, R201, R3, R202, 0x2, P6 ;  /* 0x00000003c909d211 */ /* 0x000fc400030f14ca */
[----:B------:R-:W-:-:S03]  /*224a0*/  ISETP.GE.AND P4, PT, R191, UR4, PT ;  /* 0x00000004bf007c0c */ /* 0x000fc6000bf86270 */
[----:B------:R4:W-:Y:S01]  /*224b0*/  @!P5 ST.E.64 desc[UR6][R8.64], R50 ;  /* 0x000000320800d985 */ /* 0x0009e2000c101b06 */
[-C--:B0-----:R-:W-:Y:S02]  /*224c0*/  @!P0 LEA R4, P6, R199, R2.reuse, 0x2 ;  /* 0x00000002c7048211 */ /* 0x081fe400078c10ff */
[-C--:B---3--:R-:W-:Y:S02]  /*224d0*/  @!P1 LEA R6, P5, R197, R2.reuse, 0x2 ;  /* 0x00000002c5069211 */ /* 0x088fe400078a10ff */
[-C--:B------:R-:W-:Y:S02]  /*224e0*/  @!P0 LEA.HI.X R5, R199, R3.reuse, R200, 0x2, P6 ;  /* 0x00000003c7058211 */ /* 0x080fe400030f14c8 */
[----:B------:R-:W-:Y:S02]  /*224f0*/  @!P1 LEA.HI.X R7, R197, R3, R198, 0x2, P5 ;  /* 0x00000003c5079211 */ /* 0x000fe400028f14c6 */
[----:B------:R-:W-:Y:S01]  /*22500*/  ISETP.GE.AND P5, PT, R189, UR4, PT ;  /* 0x00000004bd007c0c */ /* 0x000fe2000bfa6270 */
[----:B------:R0:W-:Y:S01]  /*22510*/  @!P0 ST.E.64 desc[UR6][R4.64], R54 ;  /* 0x0000003604008985 */ /* 0x0001e2000c101b06 */
[----:B----4-:R-:W-:-:S02]  /*22520*/  @!P2 LEA R8, P6, R195, R2, 0x2 ;  /* 0x00000002c308a211 */ /* 0x010fc400078c10ff */
[----:B------:R-:W-:Y:S01]  /*22530*/  ISETP.GE.AND P0, PT, R187, UR4, PT ;  /* 0x00000004bb007c0c */ /* 0x000fe2000bf06270 */
[----:B------:R3:W-:Y:S01]  /*22540*/  @!P1 ST.E.64 desc[UR6][R6.64], R64 ;  /* 0x0000004006009985 */ /* 0x0007e2000c101b06 */
[----:B------:R-:W-:Y:S02]  /*22550*/  @!P2 LEA.HI.X R9, R195, R3, R196, 0x2, P6 ;  /* 0x00000003c309a211 */ /* 0x000fe400030f14c4 */
        /* <DEDUP_REMOVED lines=8> */
[----:B----4-:R-:W-:-:S03]  /*225e0*/  @!P5 LEA R8, P6, R189, R2, 0x2 ;  /* 0x00000002bd08d211 */ /* 0x010fc600078c10ff */
[----:B------:R3:W-:Y:S01]  /*225f0*/  @!P4 ST.E.64 desc[UR6][R6.64], R70 ;  /* 0x000000460600c985 */ /* 0x0007e2000c101b06 */
[----:B------:R-:W-:-:S05]  /*22600*/  @!P5 LEA.HI.X R9, R189, R3, R190, 0x2, P6 ;  /* 0x00000003bd09d211 */ /* 0x000fca00030f14be */
[----:B------:R4:W-:Y:S01]  /*22610*/  @!P5 ST.E.64 desc[UR6][R8.64], R74 ;  /* 0x0000004a0800d985 */ /* 0x0009e2000c101b06 */
[----:B------:R-:W-:Y:S02]  /*22620*/  ISETP.GE.AND P5, PT, R149, UR4, PT ;  /* 0x0000000495007c0c */ /* 0x000fe4000bfa6270 */
[----:B0-----:R-:W-:-:S04]  /*22630*/  @!P0 LEA R4, P4, R187, R2, 0x2 ;  /* 0x00000002bb048211 */ /* 0x001fc800078810ff */
[-C--:B------:R-:W-:Y:S02]  /*22640*/  @!P0 LEA.HI.X R5, R187, R3.reuse, R188, 0x2, P4 ;  /* 0x00000003bb058211 */ /* 0x080fe400020f14bc */
[----:B------:R-:W-:Y:S02]  /*22650*/  ISETP.GE.AND P4, PT, R147, UR4, PT ;  /* 0x0000000493007c0c */ /* 0x000fe4000bf86270 */
[-C--:B---3--:R-:W-:Y:S01]  /*22660*/  @!P1 LEA R6, P3, R185, R2.reuse, 0x2 ;  /* 0x00000002b9069211 */ /* 0x088fe200078610ff */
[----:B------:R0:W-:Y:S01]  /*22670*/  @!P0 ST.E.64 desc[UR6][R4.64], R72 ;  /* 0x0000004804008985 */ /* 0x0001e2000c101b06 */
[----:B----4-:R-:W-:Y:S02]  /*22680*/  @!P2 LEA R8, P6, R151, R2, 0x2 ;  /* 0x000000029708a211 */ /* 0x010fe400078c10ff */
[----:B------:R-:W-:Y:S02]  /*22690*/  @!P1 LEA.HI.X R7, R185, R3, R186, 0x2, P3 ;  /* 0x00000003b9079211 */ /* 0x000fe400018f14ba */
[----:B------:R-:W-:-:S02]  /*226a0*/  ISETP.GE.AND P3, PT, R145, UR4, PT ;  /* 0x0000000491007c0c */ /* 0x000fc4000bf66270 */
[----:B------:R-:W-:Y:S01]  /*226b0*/  @!P2 LEA.HI.X R9, R151, R3, R184, 0x2, P6 ;  /* 0x000000039709a211 */ /* 0x000fe200030f14b8 */
[----:B------:R3:W-:Y:S01]  /*226c0*/  @!P1 ST.E.64 desc[UR6][R6.64], R76 ;  /* 0x0000004c06009985 */ /* 0x0007e2000c101b06 */
[----:B------:R-:W-:-:S03]  /*226d0*/  ISETP.GE.AND P1, PT, R141, UR4, PT ;  /* 0x000000048d007c0c */ /* 0x000fc6000bf26270 */
[----:B------:R4:W-:Y:S01]  /*226e0*/  @!P2 ST.E.64 desc[UR6][R8.64], R78 ;  /* 0x0000004e0800a985 */ /* 0x0009e2000c101b06 */
[----:B------:R-:W-:Y:S02]  /*226f0*/  ISETP.GE.AND P2, PT, R143, UR4, PT ;  /* 0x000000048f007c0c */ /* 0x000fe4000bf46270 */
[----:B0-----:R-:W-:-:S04]  /*22700*/  @!P5 LEA R4, P6, R149, R2, 0x2 ;  /* 0x000000029504d211 */ /* 0x001fc800078c10ff */
[----:B------:R-:W-:Y:S02]  /*22710*/  @!P5 LEA.HI.X R5, R149, R3, R150, 0x2, P6 ;  /* 0x000000039505d211 */ /* 0x000fe400030f1496 */
[----:B---3--:R-:W-:-:S03]  /*22720*/  @!P4 LEA R6, P0, R147, R2, 0x2 ;  /* 0x000000029306c211 */ /* 0x008fc600078010ff */
[----:B------:R0:W-:Y:S01]  /*22730*/  @!P5 ST.E.64 desc[UR6][R4.64], R80 ;  /* 0x000000500400d985 */ /* 0x0001e2000c101b06 */
[----:B------:R-:W-:Y:S02]  /*22740*/  ISETP.GE.AND P5, PT, R137, UR4, PT ;  /* 0x0000000489007c0c */ /* 0x000fe4000bfa6270 */
[-C--:B------:R-:W-:Y:S02]  /*22750*/  @!P4 LEA.HI.X R7, R147, R3.reuse, R148, 0x2, P0 ;  /* 0x000000039307c211 */ /* 0x080fe400000f1494 */
[----:B------:R-:W-:Y:S02]  /*22760*/  ISETP.GE.AND P0, PT, R139, UR4, PT ;  /* 0x000000048b007c0c */ /* 0x000fe4000bf06270 */
[----:B----4-:R-:W-:Y:S01]  /*22770*/  @!P3 LEA R8, P6, R145, R2, 0x2 ;  /* 0x000000029108b211 */ /* 0x010fe200078c10ff */
[----:B------:R3:W-:Y:S01]  /*22780*/  @!P4 ST.E.64 desc[UR6][R6.64], R82 ;  /* 0x000000520600c985 */ /* 0x0007e2000c101b06 */
[----:B------:R-:W-:Y:S02]  /*22790*/  ISETP.GE.AND P4, PT, R135, UR4, PT ;  /* 0x0000000487007c0c */ /* 0x000fe4000bf86270 */
[----:B------:R-:W-:-:S02]  /*227a0*/  @!P3 LEA.HI.X R9, R145, R3, R146, 0x2, P6 ;  /* 0x000000039109b211 */ /* 0x000fc400030f1492 */
[----:B0-----:R-:W-:-:S03]  /*227b0*/  @!P2 LEA R4, P6, R143, R2, 0x2 ;  /* 0x000000028f04a211 */ /* 0x001fc600078c10ff */
[----:B------:R0:W-:Y:S01]  /*227c0*/  @!P3 ST.E.64 desc[UR6][R8.64], R84 ;  /* 0x000000540800b985 */ /* 0x0001e2000c101b06 */
[----:B------:R-:W-:Y:S02]  /*227d0*/  @!P2 LEA.HI.X R5, R143, R3, R144, 0x2, P6 ;  /* 0x000000038f05a211 */ /* 0x000fe400030f1490 */
[----:B---3--:R-:W-:-:S03]  /*227e0*/  @!P1 LEA R6, P3, R141, R2, 0x2 ;  /* 0x000000028d069211 */ /* 0x008fc600078610ff */
[----:B------:R3:W-:Y:S01]  /*227f0*/  @!P2 ST.E.64 desc[UR6][R4.64], R86 ;  /* 0x000000560400a985 */ /* 0x0007e2000c101b06 */
[-C--:B------:R-:W-:Y:S02]  /*22800*/  @!P1 LEA.HI.X R7, R141, R3.reuse, R142, 0x2, P3 ;  /* 0x000000038d079211 */ /* 0x080fe400018f148e */
[----:B------:R-:W-:Y:S02]  /*22810*/  ISETP.GE.AND P3, PT, R133, UR4, PT ;  /* 0x0000000485007c0c */ /* 0x000fe4000bf66270 */
[CC--:B0-----:R-:W-:Y:S01]  /*22820*/  @!P0 LEA R8, P6, R139.reuse, R2.reuse, 0x2 ;  /* 0x000000028b088211 */ /* 0x0c1fe200078c10ff */
[----:B------:R0:W-:Y:S03]  /*22830*/  @!P1 ST.E.64 desc[UR6][R6.64], R88 ;  /* 0x0000005806009985 */ /* 0x0001e6000c101b06 */
[----:B------:R-:W-:Y:S02]  /*22840*/  @!P0 LEA.HI.X R9, R139, R3, R140, 0x2, P6 ;  /* 0x000000038b098211 */ /* 0x000fe400030f148c */
[----:B---3--:R-:W-:-:S03]  /*22850*/  @!P5 LEA R4, P1, R137, R2, 0x2 ;  /* 0x000000028904d211 */ /* 0x008fc600078210ff */
[----:B------:R3:W-:Y:S01]  /*22860*/  @!P0 ST.E.64 desc[UR6][R8.64], R90 ;  /* 0x0000005a08008985 */ /* 0x0007e2000c101b06 */
[----:B------:R-:W-:Y:S02]  /*22870*/  ISETP.GE.AND P0, PT, R128, UR4, PT ;  /* 0x0000000480007c0c */ /* 0x000fe4000bf06270 */
[-C--:B------:R-:W-:Y:S02]  /*22880*/  @!P5 LEA.HI.X R5, R137, R3.reuse, R138, 0x2, P1 ;  /* 0x000000038905d211 */ /* 0x080fe400008f148a */
[----:B------:R-:W-:Y:S02]  /*22890*/  ISETP.GE.AND P1, PT, R126, UR4, PT ;  /* 0x000000047e007c0c */ /* 0x000fe4000bf26270 */
[C---:B0-----:R-:W-:Y:S01]  /*228a0*/  @!P4 LEA R6, P2, R135.reuse, R2, 0x2 ;  /* 0x000000028706c211 */ /* 0x041fe200078410ff */
[----:B------:R0:W-:Y:S03]  /*228b0*/  @!P5 ST.E.64 desc[UR6][R4.64], R92 ;  /* 0x0000005c0400d985 */ /* 0x0001e6000c101b06 */
[----:B------:R-:W-:-:S02]  /*228c0*/  @!P4 LEA.HI.X R7, R135, R3, R136, 0x2, P2 ;  /* 0x000000038707c211 */ /* 0x000fc400010f1488 */
[----:B------:R-:W-:Y:S02]  /*228d0*/  ISETP.GE.AND P2, PT, R120, UR4, PT ;  /* 0x0000000478007c0c */ /* 0x000fe4000bf46270 */
[CC--:B---3--:R-:W-:Y:S01]  /*228e0*/  @!P3 LEA R8, P6, R133.reuse, R2.reuse, 0x2 ;  /* 0x000000028508b211 */ /* 0x0c8fe200078c10ff */
[----:B------:R3:W-:Y:S01]  /*228f0*/  @!P4 ST.E.64 desc[UR6][R6.64], R94 ;  /* 0x0000005e0600c985 */ /* 0x0007e2000c101b06 */
[----:B------:R-:W-:Y:S02]  /*22900*/  ISETP.GE.AND P4, PT, R124, UR4, PT ;  /* 0x000000047c007c0c */ /* 0x000fe4000bf86270 */
[----:B------:R-:W-:Y:S02]  /*22910*/  @!P3 LEA.HI.X R9, R133, R3, R134, 0x2, P6 ;  /* 0x000000038509b211 */ /* 0x000fe400030f1486 */
[----:B0-----:R-:W-:-:S03]  /*22920*/  @!P1 LEA R4, P6, R126, R2, 0x2 ;  /* 0x000000027e049211 */ /* 0x001fc600078c10ff */
[----:B------:R0:W-:Y:S01]  /*22930*/  @!P3 ST.E.64 desc[UR6][R8.64], R96 ;  /* 0x000000600800b985 */ /* 0x0001e2000c101b06 */
[----:B------:R-:W-:Y:S02]  /*22940*/  ISETP.GE.AND P3, PT, R122, UR4, PT ;  /* 0x000000047a007c0c */ /* 0x000fe4000bf66270 */
[----:B------:R-:W-:Y:S02]  /*22950*/  @!P1 LEA.HI.X R5, R126, R3, R127, 0x2, P6 ;  /* 0x000000037e059211 */ /* 0x000fe400030f147f */
[----:B---3--:R-:W-:-:S04]  /*22960*/  @!P0 LEA R6, P5, R128, R2, 0x2 ;  /* 0x0000000280068211 */ /* 0x008fc800078a10ff */
[----:B------:R-:W-:Y:S02]  /*22970*/  @!P0 LEA.HI.X R7, R128, R3, R132, 0x2, P5 ;  /* 0x0000000380078211 */ /* 0x000fe400028f1484 */
[----:B------:R-:W-:-:S03]  /*22980*/  ISETP.GE.AND P5, PT, R118, UR4, PT ;  /* 0x0000000476007c0c */ /* 0x000fc6000bfa6270 */
[----:B------:R3:W-:Y:S04]  /*22990*/  @!P0 ST.E.64 desc[UR6][R6.64], R98 ;  /* 0x0000006206008985 */ /* 0x0007e8000c101b06 */
[----:B------:R4:W-:Y:S01]  /*229a0*/  @!P1 ST.E.64 desc[UR6][R4.64], R100 ;  /* 0x0000006404009985 */ /* 0x0009e2000c101b06 */
[----:B0-----:R-:W-:-:S04]  /*229b0*/  @!P2 LEA R8, P1, R120, R2, 0x2 ;  /* 0x000000027808a211 */ /* 0x001fc800078210ff */
[----:B------:R-:W-:Y:S02]  /*229c0*/  @!P2 LEA.HI.X R9, R120, R3, R121, 0x2, P1 ;  /* 0x000000037809a211 */ /* 0x000fe400008f1479 */
[----:B---3--:R-:W-:-:S04]  /*229d0*/  @!P4 LEA R6, P0, R124, R2, 0x2 ;  /* 0x000000027c06c211 */ /* 0x008fc800078010ff */
[-C--:B------:R-:W-:Y:S02]  /*229e0*/  @!P4 LEA.HI.X R7, R124, R3.reuse, R125, 0x2, P0 ;  /* 0x000000037c07c211 */ /* 0x080fe400000f147d */
[-C--:B------:R-:W-:Y:S02]  /*229f0*/  @!P5 LEA R10, P0, R118, R2.reuse, 0x2 ;  /* 0x00000002760ad211 */ /* 0x080fe400078010ff */
[----:B----4-:R-:W-:Y:S01]  /*22a00*/  @!P3 LEA R4, P6, R122, R2, 0x2 ;  /* 0x000000027a04b211 */ /* 0x010fe200078c10ff */
[----:B------:R0:W-:Y:S01]  /*22a10*/  @!P4 ST.E.64 desc[UR6][R6.64], R102 ;  /* 0x000000660600c985 */ /* 0x0001e2000c101b06 */
[-C--:B------:R-:W-:Y:S02]  /*22a20*/  @!P5 LEA.HI.X R11, R118, R3.reuse, R119, 0x2, P0 ;  /* 0x00000003760bd211 */ /* 0x080fe400000f1477 */
[----:B------:R-:W-:Y:S02]  /*22a30*/  ISETP.GE.AND P0, PT, R116, UR4, PT ;  /* 0x0000000474007c0c */ /* 0x000fe4000bf06270 */
[----:B------:R-:W-:-:S05]  /*22a40*/  @!P3 LEA.HI.X R5, R122, R3, R123, 0x2, P6 ;  /* 0x000000037a05b211 */ /* 0x000fca00030f147b */
[----:B------:R0:W-:Y:S04]  /*22a50*/  @!P3 ST.E.64 desc[UR6][R4.64], R104 ;  /* 0x000000680400b985 */ /* 0x0001e8000c101b06 */
[----:B------:R0:W-:Y:S04]  /*22a60*/  @!P2 ST.E.64 desc[UR6][R8.64], R106 ;  /* 0x0000006a0800a985 */ /* 0x0001e8000c101b06 */
[----:B------:R0:W-:Y:S01]  /*22a70*/  @!P5 ST.E.64 desc[UR6][R10.64], R108 ;  /* 0x0000006c0a00d985 */ /* 0x0001e2000c101b06 */
[----:B------:R-:W-:Y:S05]  /*22a80*/  @P0 BRA `(.L_x_667) ;  /* 0x0000000c00cc0947 */ /* 0x000fea0003800000 */
[----:B------:R-:W-:Y:S01]  /*22a90*/  LEA R2, P0, R116, R2, 0x2 ;  /* 0x0000000274027211 */ /* 0x000fe200078010ff */
[----:B------:R-:W-:-:S03]  /*22aa0*/  ULDC.64 UR4, c[0x0][0x208] ;  /* 0x0000820000047ab9 */ /* 0x000fc60000000a00 */
[----:B------:R-:W-:-:S05]  /*22ab0*/  LEA.HI.X R3, R116, R3, R117, 0x2, P0 ;  /* 0x0000000374037211 */ /* 0x000fca00000f1475 */
[----:B------:R3:W-:Y:S01]  /*22ac0*/  ST.E.64 desc[UR4][R2.64], R110 ;  /* 0x0000006e02007985 */ /* 0x0007e2000c101b04 */
[----:B------:R-:W-:Y:S05]  /*22ad0*/  BRA `(.L_x_667) ;  /* 0x0000000c00b87947 */ /* 0x000fea0003800000 */
.L_x_658:
[----:B------:R-:W2:Y:S01]  /*22ae0*/  LDL.LU R4, [R1+0x78] ;  /* 0x0000780001047983 */ /* 0x000ea20000300800 */
[----:B------:R-:W-:Y:S01]  /*22af0*/  ULDC.64 UR6, c[0x0][0xc08] ;  /* 0x0003020000067ab9 */ /* 0x000fe20000000a00 */
[----:B------:R-:W-:Y:S02]  /*22b00*/  ULDC.64 UR4, c[0x0][0xc00] ;  /* 0x0003000000047ab9 */ /* 0x000fe40000000a00 */
[----:B0-----:R-:W3:Y:S04]  /*22b10*/  LDL.LU R0, [R1+0x7c] ;  /* 0x00007c0001007983 */ /* 0x001ee80000300800 */
[----:B------:R-:W4:Y:S01]  /*22b20*/  LDL R8, [R1+0x70] ;  /* 0x0000700001087983 */ /* 0x000f220000100800 */
[----:B------:R-:W-:Y:S01]  /*22b30*/  ISETP.NE.U32.AND P1, PT, RZ, UR6, PT ;  /* 0x00000006ff007c0c */ /* 0x000fe2000bf25070 */
[----:B------:R-:W-:Y:S01]  /*22b40*/  IMAD.MOV.U32 R15, RZ, RZ, RZ ;  /* 0x000000ffff0f7224 */ /* 0x000fe200078e00ff */
[----:B------:R-:W-:Y:S01]  /*22b50*/  ISETP.NE.U32.AND P0, PT, RZ, UR4, PT ;  /* 0x00000004ff007c0c */ /* 0x000fe2000bf05070 */
[----:B------:R-:W-:Y:S01]  /*22b60*/  ULDC.64 UR8, c[0x0][0x208] ;  /* 0x0000820000087ab9 */ /* 0x000fe20000000a00 */
[----:B------:R-:W-:Y:S01]  /*22b70*/  ISETP.NE.AND.EX P1, PT, RZ, UR7, PT, P1 ;  /* 0x00000007ff007c0c */ /* 0x000fe2000bf25310 */
[----:B------:R-:W0:Y:S01]  /*22b80*/  S2R R6, SR_TID.X ;  /* 0x0000000000067919 */ /* 0x000e220000002100 */
[----:B------:R-:W-:Y:S01]  /*22b90*/  ISETP.NE.AND.EX P0, PT, RZ, UR5, PT, P0 ;  /* 0x00000005ff007c0c */ /* 0x000fe2000bf05300 */
[----:B0-----:R-:W-:-:S05]  /*22ba0*/  VIADD R7, R6, 0xffffff80 ;  /* 0xffffff8006077836 */ /* 0x001fca0000000000 */
[----:B------:R-:W-:Y:S02]  /*22bb0*/  ISETP.GT.AND P3, PT, R7, 0x7f, PT ;  /* 0x0000007f0700780c */ /* 0x000fe40003f64270 */
[----:B--2---:R-:W-:-:S04]  /*22bc0*/  IADD3 R2, P2, R4, UR4, RZ ;  /* 0x0000000404027c10 */ /* 0x004fc8000ff5e0ff */
[----:B---3--:R-:W-:Y:S02]  /*22bd0*/  IADD3.X R3, R0, UR5, RZ, P2, !PT ;  /* 0x0000000500037c10 */ /* 0x008fe400097fe4ff */
[----:B------:R-:W-:Y:S01]  /*22be0*/  @P1 IADD3 R4, P2, R4, UR6, RZ ;  /* 0x0000000604041c10 */ /* 0x000fe2000ff5e0ff */
[----:B------:R-:W-:Y:S02]  /*22bf0*/  ULDC UR4, c[0x0][0xa88] ;  /* 0x0002a20000047ab9 */ /* 0x000fe40000000800 */
[----:B------:R0:W5:Y:S01]  /*22c00*/  @P0 LDG.E R15, desc[UR8][R2.64] ;  /* 0x00000008020f0981 */ /* 0x000162000c1e1900 */
[----:B------:R-:W-:Y:S01]  /*22c10*/  @P1 IADD3.X R5, R0, UR7, RZ, P2, !PT ;  /* 0x0000000700051c10 */ /* 0x000fe200097fe4ff */
[----:B------:R-:W-:Y:S01]  /*22c20*/  IMAD.U32 R0, RZ, RZ, UR4 ;  /* 0x00000004ff007e24 */ /* 0x000fe2000f8e00ff */
[----:B----4-:R-:W-:-:S05]  /*22c30*/  ISETP.NE.AND P2, PT, R8, RZ, PT ;  /* 0x000000ff0800720c */ /* 0x010fca0003f45270 */
[----:B------:R0:W5:Y:S08]  /*22c40*/  @P1 LDG.E R0, desc[UR8][R4.64] ;  /* 0x0000000804001981 */ /* 0x000170000c1e1900 */
[----:B------:R-:W2:Y:S02]  /*22c50*/  @!P2 LDC R8, c[0x0][0xad4] ;  /* 0x0002b500ff08ab82 */ /* 0x000ea40000000800 */
[----:B--2---:R0:W-:Y:S01]  /*22c60*/  @!P2 STL [R1+0x70], R8 ;  /* 0x000070080100a387 */ /* 0x0041e20000100800 */
[----:B------:R-:W-:Y:S01]  /*22c70*/  ISETP.GT.AND P2, PT, R8, 0x1, PT ;  /* 0x000000010800780c */ /* 0x000fe20003f44270 */
[----:B------:R-:W-:-:S12]  /*22c80*/  @P1 BRA `(.L_x_670) ;  /* 0x0000000000141947 */ /* 0x000fd80003800000 */
[----:B------:R-:W-:Y:S05]  /*22c90*/  @!P0 BRA `(.L_x_670) ;  /* 0x0000000000108947 */ /* 0x000fea0003800000 */
[----:B------:R-:W-:Y:S02]  /*22ca0*/  ULDC.64 UR4, c[0x0][0x208] ;  /* 0x0000820000047ab9 */ /* 0x000fe40000000a00 */
[----:B0-----:R-:W2:Y:S04]  /*22cb0*/  LDG.E R5, desc[UR4][R2.64] ;  /* 0x0000000402057981 */ /* 0x001ea8000c1e1900 */
[----:B-----5:R-:W2:Y:S02]  /*22cc0*/  LDG.E R0, desc[UR4][R2.64+0x4] ;  /* 0x0000040402007981 */ /* 0x020ea4000c1e1900 */
[----:B--2---:R-:W-:-:S07]  /*22cd0*/  IMAD.IADD R0, R0, 0x1, -R5 ;  /* 0x0000000100007824 */ /* 0x004fce00078e0a05 */
.L_x_670:
[----:B0-----:R-:W2:Y:S04]  /*22ce0*/  LDL.LU R3, [R1+0x74] ;  /* 0x0000740001037983 */ /* 0x001ea80000300800 */
[----:B------:R-:W3:Y:S01]  /*22cf0*/  LDL.LU R2, [R1+0x10c] ;  /* 0x00010c0001027983 */ /* 0x000ee20000300800 */
[----:B------:R-:W-:Y:S01]  /*22d00*/  BSSY B1, `(.L_x_671) ;  /* 0x0000039000017945 */ /* 0x000fe20003800000 */
[----:B-----5:R-:W-:Y:S02]  /*22d10*/  SHF.R.S32.HI R24, RZ, 0x1f, R15 ;  /* 0x0000001fff187819 */ /* 0x020fe4000001140f */
[----:B--2---:R-:W-:Y:S02]  /*22d20*/  SEL R29, R3, RZ, !P0 ;  /* 0x000000ff031d7207 */ /* 0x004fe40004000000 */
[----:B---3--:R-:W-:Y:S01]  /*22d30*/  SEL R26, R2, RZ, !P0 ;  /* 0x000000ff021a7207 */ /* 0x008fe20004000000 */
[----:B------:R-:W-:Y:S06]  /*22d40*/  @P3 BRA `(.L_x_672) ;  /* 0x0000000000d03947 */ /* 0x000fec0003800000 */
[----:B------:R-:W2:Y:S01]  /*22d50*/  LDL R2, [R1+0x84] ;  /* 0x0000840001027983 */ /* 0x000ea20000100800 */
[----:B------:R-:W0:Y:S02]  /*22d60*/  LDC R31, c[0x0][0xbe8] ;  /* 0x0002fa00ff1f7b82 */ /* 0x000e240000000800 */
[----:B0-----:R-:W-:Y:S01]  /*22d70*/  IMAD R3, R0, R31, RZ ;  /* 0x0000001f00037224 */ /* 0x001fe200078e02ff */
[----:B--2---:R-:W-:-:S05]  /*22d80*/  LEA R2, R2, R6, 0x7 ;  /* 0x0000000602027211 */ /* 0x004fca00078e38ff */
[----:B------:R-:W-:-:S05]  /*22d90*/  VIADD R28, R2, 0xffffff80 ;  /* 0xffffff80021c7836 */ /* 0x000fca0000000000 */
[----:B------:R-:W-:-:S13]  /*22da0*/  ISETP.GE.AND P0, PT, R28, R3, PT ;  /* 0x000000031c00720c */ /* 0x000fda0003f06270 */
[----:B------:R-:W-:Y:S05]  /*22db0*/  @P0 BRA `(.L_x_672) ;  /* 0x0000000000b40947 */ /* 0x000fea0003800000 */
[----:B------:R-:W2:Y:S01]  /*22dc0*/  LDL.LU R30, [R1+0x88] ;  /* 0x00008800011e7983 */ /* 0x000ea20000300800 */
[----:B------:R-:W-:Y:S01]  /*22dd0*/  IMAD.MOV.U32 R20, RZ, RZ, 0x9b8 ;  /* 0x000009b8ff147424 */ /* 0x000fe200078e00ff */
[----:B------:R-:W-:Y:S01]  /*22de0*/  ISETP.GT.AND P0, PT, R8, 0x1, PT ;  /* 0x000000010800780c */ /* 0x000fe20003f04270 */
[----:B------:R-:W-:Y:S01]  /*22df0*/  IMAD.MOV.U32 R21, RZ, RZ, R28 ;  /* 0x000000ffff157224 */ /* 0x000fe200078e001c */
[----:B------:R-:W-:Y:S01]  /*22e00*/  ISETP.NE.AND P1, PT, R31, 0x1, PT ;  /* 0x000000011f00780c */ /* 0x000fe20003f25270 */
[----:B------:R-:W0:Y:S01]  /*22e10*/  LDC.64 R8, c[0x0][0xba8] ;  /* 0x0002ea00ff087b82 */ /* 0x000e220000000a00 */
[----:B------:R-:W-:Y:S01]  /*22e20*/  SEL R20, R20, 0x978, P0 ;  /* 0x0000097814147807 */ /* 0x000fe20000000000 */
[----:B------:R-:W-:-:S06]  /*22e30*/  ULDC.64 UR4, c[0x0][0x208] ;  /* 0x0000820000047ab9 */ /* 0x000fcc0000000a00 */
[----:B------:R-:W3:Y:S08]  /*22e40*/  LDC.64 R2, c[0x0][R20+0x220] ;  /* 0x0000880014027b82 */ /* 0x000ef00000000a00 */
[----:B------:R-:W4:Y:S08]  /*22e50*/  LDC.64 R10, c[0x0][R20+0x218] ;  /* 0x00008600140a7b82 */ /* 0x000f300000000a00 */
[----:B------:R-:W5:Y:S08]  /*22e60*/  LDC.64 R4, c[0x0][R20+0x228] ;  /* 0x00008a0014047b82 */ /* 0x000f700000000a00 */
[----:B------:R-:W1:Y:S08]  /*22e70*/  @P1 LDC R13, c[0x0][0xbec] ;  /* 0x0002fb00ff0d1b82 */ /* 0x000e700000000800 */
[----:B------:R-:W5:Y:S08]  /*22e80*/  LDC.64 R6, c[0x0][R20+0x210] ;  /* 0x0000840014067b82 */ /* 0x000f700000000a00 */
[----:B------:R-:W5:Y:S01]  /*22e90*/  @P1 LDC R27, c[0x0][0xbf0] ;  /* 0x0002fc00ff1b1b82 */ /* 0x000f620000000800 */
[----:B-1----:R-:W-:-:S07]  /*22ea0*/  @P1 IMAD.HI.U32 R14, R28, R13, RZ ;  /* 0x0000000d1c0e1227 */ /* 0x002fce00078e00ff */
[----:B0-----:R-:W0:Y:S01]  /*22eb0*/  @!P0 LDC R8, c[0x0][0xb50] ;  /* 0x0002d400ff088b82 */ /* 0x001e220000000800 */
[-C--:B---3--:R-:W-:Y:S02]  /*22ec0*/  IMAD R3, R3, R29.reuse, RZ ;  /* 0x0000001d03037224 */ /* 0x088fe400078e02ff */
[----:B------:R-:W-:-:S05]  /*22ed0*/  IMAD.WIDE.U32 R12, R2, R29, RZ ;  /* 0x0000001d020c7225 */ /* 0x000fca00078e00ff */
[----:B------:R-:W1:Y:S01]  /*22ee0*/  @!P0 LDC R9, c[0x0][0xb54] ;  /* 0x0002d500ff098b82 */ /* 0x000e620000000800 */
[-C--:B----4-:R-:W-:Y:S02]  /*22ef0*/  IMAD R25, R11, R223.reuse, RZ ;  /* 0x000000df0b197224 */ /* 0x090fe400078e02ff */
[----:B------:R-:W-:Y:S01]  /*22f00*/  IMAD.WIDE.U32 R10, R10, R223, RZ ;  /* 0x000000df0a0a7225 */ /* 0x000fe200078e00ff */
[----:B-----5:R-:W-:-:S03]  /*22f10*/  @P1 SHF.R.U32.HI R21, RZ, R27, R14 ;  /* 0x0000001bff151219 */ /* 0x020fc6000001160e */
[----:B------:R-:W-:Y:S01]  /*22f20*/  IMAD R27, R2, R26, R3 ;  /* 0x0000001a021b7224 */ /* 0x000fe200078e0203 */
[----:B------:R-:W-:Y:S01]  /*22f30*/  IADD3 R10, P1, P3, R12, R10, R15 ;  /* 0x0000000a0c0a7210 */ /* 0x000fe20007b3e00f */
[----:B------:R-:W-:Y:S02]  /*22f40*/  IMAD.IADD R25, R11, 0x1, R25 ;  /* 0x000000010b197824 */ /* 0x000fe400078e0219 */
[----:B------:R-:W-:Y:S02]  /*22f50*/  IMAD.MOV R2, RZ, RZ, -R21 ;  /* 0x000000ffff027224 */ /* 0x000fe400078e0a15 */
[----:B------:R-:W-:Y:S01]  /*22f60*/  IMAD.IADD R27, R13, 0x1, R27 ;  /* 0x000000010d1b7824 */ /* 0x000fe200078e021b */
[----:B--2---:R-:W-:-:S05]  /*22f70*/  SEL R3, R30, RZ, P0 ;  /* 0x000000ff1e037207 */ /* 0x004fca0000000000 */
[-C--:B------:R-:W-:Y:S02]  /*22f80*/  IMAD R11, R5, R3.reuse, RZ ;  /* 0x00000003050b7224 */ /* 0x080fe400078e02ff */
[----:B------:R-:W-:-:S04]  /*22f90*/  IMAD.WIDE.U32 R4, R4, R3, RZ ;  /* 0x0000000304047225 */ /* 0x000fc800078e00ff */
[----:B------:R-:W-:Y:S01]  /*22fa0*/  IMAD R3, R31, R2, R28 ;  /* 0x000000021f037224 */ /* 0x000fe200078e021c */
[----:B------:R-:W-:Y:S01]  /*22fb0*/  IADD3.X R2, R27, R25, R24, P1, P3 ;  /* 0x000000191b027210 */ /* 0x000fe20000fe6418 */
[----:B------:R-:W-:Y:S01]  /*22fc0*/  IMAD.IADD R11, R5, 0x1, R11 ;  /* 0x00000001050b7824 */ /* 0x000fe200078e020b */
[----:B------:R-:W-:Y:S02]  /*22fd0*/  IADD3 R4, P0, P1, R21, R10, R4 ;  /* 0x0000000a15047210 */ /* 0x000fe4000791e004 */
[----:B------:R-:W-:-:S04]  /*22fe0*/  SHF.R.S32.HI R21, RZ, 0x1f, R21 ;  /* 0x0000001fff157819 */ /* 0x000fc80000011415 */
[----:B------:R-:W-:Y:S01]  /*22ff0*/  IADD3.X R5, R21, R2, R11, P0, P1 ;  /* 0x0000000215057210 */ /* 0x000fe200007e240b */
[-C--:B------:R-:W-:Y:S01]  /*23000*/  IMAD R2, R7, R3.reuse, RZ ;  /* 0x0000000307027224 */ /* 0x080fe200078e02ff */
[----:B------:R-:W-:Y:S01]  /*23010*/  SHF.R.S32.HI R11, RZ, 0x1f, R3 ;  /* 0x0000001fff0b7819 */ /* 0x000fe20000011403 */
[----:B------:R-:W-:-:S04]  /*23020*/  IMAD.WIDE.U32 R4, R6, R3, R4 ;  /* 0x0000000306047225 */ /* 0x000fc800078e0004 */
[----:B------:R-:W-:Y:S01]  /*23030*/  IMAD R11, R6, R11, R2 ;  /* 0x0000000b060b7224 */ /* 0x000fe200078e0202 */
[----:B0-----:R-:W-:Y:S01]  /*23040*/  LEA R8, P0, R4, R8, 0x2 ;  /* 0x0000000804087211 */ /* 0x001fe200078010ff */
[----:B------:R-:W-:Y:S02]  /*23050*/  IMAD.MOV.U32 R3, RZ, RZ, -0x800000 ;  /* 0xff800000ff037424 */ /* 0x000fe400078e00ff */
[----:B------:R-:W-:-:S05]  /*23060*/  IMAD.IADD R2, R5, 0x1, R11 ;  /* 0x0000000105027824 */ /* 0x000fca00078e020b */
[----:B-1----:R-:W-:-:S05]  /*23070*/  LEA.HI.X R9, R4, R9, R2, 0x2, P0 ;  /* 0x0000000904097211 */ /* 0x002fca00000f1402 */
[----:B------:R0:W-:Y:S02]  /*23080*/  STG.E desc[UR4][R8.64], R3 ;  /* 0x0000000308007986 */ /* 0x0001e4000c101904 */
.L_x_672:
[----:B------:R-:W-:Y:S05]  /*23090*/  BSYNC B1 ;  /* 0x0000000000017941 */ /* 0x000fea0003800000 */
.L_x_671:
[----:B------:R-:W-:Y:S05]  /*230a0*/  @P2 BRA `(.L_x_667) ;  /* 0x0000000800442947 */ /* 0x000fea0003800000 */
[----:B------:R-:W2:Y:S01]  /*230b0*/  LDL.LU R10, [R1+0x84] ;  /* 0x00008400010a7983 */ /* 0x000ea20000300800 */
[----:B0-----:R-:W0:Y:S01]  /*230c0*/  LDC R9, c[0x0][0xbe8] ;  /* 0x0002fa00ff097b82 */ /* 0x001e220000000800 */
[----:B------:R-:W-:Y:S01]  /*230d0*/  ULDC.64 UR4, c[0x0][0xaa0] ;  /* 0x0002a80000047ab9 */ /* 0x000fe20000000a00 */
[----:B------:R-:W-:Y:S01]  /*230e0*/  BSSY B1, `(.L_x_673) ;  /* 0x0000048000017945 */ /* 0x000fe20003800000 */
[----:B------:R-:W3:Y:S01]  /*230f0*/  S2R R2, SR_TID.X ;  /* 0x0000000000027919 */ /* 0x000ee20000002100 */
[----:B0-----:R-:W-:Y:S01]  /*23100*/  ISETP.NE.AND P0, PT, R9, 0x1, PT ;  /* 0x000000010900780c */ /* 0x001fe20003f05270 */
[----:B---3--:R-:W-:-:S12]  /*23110*/  VIADD R4, R2, 0xffffff80 ;  /* 0xffffff8002047836 */ /* 0x008fd80000000000 */
[----:B------:R-:W0:Y:S01]  /*23120*/  @P0 LDC R7, c[0x0][0xbec] ;  /* 0x0002fb00ff070b82 */ /* 0x000e220000000800 */
[----:B------:R-:W-:Y:S01]  /*23130*/  IMAD R2, R24, UR4, RZ ;  /* 0x0000000418027c24 */ /* 0x000fe2000f8e02ff */
[----:B------:R-:W-:-:S03]  /*23140*/  SHF.R.S32.HI R11, RZ, 0x1f, R4 ;  /* 0x0000001fff0b7819 */ /* 0x000fc60000011404 */
[----:B------:R-:W-:Y:S01]  /*23150*/  IMAD R5, R15, UR5, R2 ;  /* 0x000000050f057c24 */ /* 0x000fe2000f8e0202 */
[----:B------:R-:W-:Y:S01]  /*23160*/  LEA.HI R6, R11, R4, RZ, 0x3 ;  /* 0x000000040b067211 */ /* 0x000fe200078f18ff */
[----:B------:R-:W-:Y:S01]  /*23170*/  IMAD.WIDE.U32 R2, R15, UR4, RZ ;  /* 0x000000040f027c25 */ /* 0x000fe2000f8e00ff */
[----:B------:R-:W3:Y:S01]  /*23180*/  @P0 LDC R11, c[0x0][0xbf0] ;  /* 0x0002fc00ff0b0b82 */ /* 0x000ee20000000800 */
[----:B------:R-:W-:Y:S01]  /*23190*/  ULDC.64 UR4, c[0x0][0xae8] ;  /* 0x0002ba0000047ab9 */ /* 0x000fe20000000a00 */
[----:B------:R-:W-:Y:S01]  /*231a0*/  LOP3.LUT R13, R6, 0xfffffff8, RZ, 0xc0, !PT ;  /* 0xfffffff8060d7812 */ /* 0x000fe200078ec0ff */
[----:B------:R-:W-:Y:S02]  /*231b0*/  IMAD.IADD R3, R3, 0x1, R5 ;  /* 0x0000000103037824 */ /* 0x000fe400078e0205 */
[----:B------:R-:W-:Y:S02]  /*231c0*/  IMAD R15, R0, R9, RZ ;  /* 0x00000009000f7224 */ /* 0x000fe400078e02ff */
[----:B------:R-:W-:-:S02]  /*231d0*/  IMAD.IADD R13, R4, 0x1, -R13 ;  /* 0x00000001040d7824 */ /* 0x000fc400078e0a0d */
[----:B------:R-:W-:-:S04]  /*231e0*/  IMAD.WIDE.U32 R2, R223, UR4, R2 ;  /* 0x00000004df027c25 */ /* 0x000fc8000f8e0002 */
[----:B------:R-:W-:Y:S02]  /*231f0*/  IMAD R4, R13, 0x20, R224 ;  /* 0x000000200d047824 */ /* 0x000fe400078e02e0 */
[----:B------:R-:W-:Y:S01]  /*23200*/  IMAD R3, R223, UR5, R3 ;  /* 0x00000005df037c24 */ /* 0x000fe2000f8e0203 */
[----:B------:R-:W-:Y:S02]  /*23210*/  ULDC.64 UR4, c[0x0][0xaf0] ;  /* 0x0002bc0000047ab9 */ /* 0x000fe40000000a00 */
[----:B------:R-:W-:Y:S02]  /*23220*/  IMAD R6, R26, UR4, RZ ;  /* 0x000000041a067c24 */ /* 0x000fe4000f8e02ff */
[----:B------:R-:W-:-:S04]  /*23230*/  IMAD.WIDE.U32 R2, R29, UR4, R2 ;  /* 0x000000041d027c25 */ /* 0x000fc8000f8e0002 */
[C---:B--2---:R-:W-:Y:S02]  /*23240*/  IMAD R8, R10.reuse, 0x80, R4 ;  /* 0x000000800a087824 */ /* 0x044fe400078e0204 */
[----:B------:R-:W-:Y:S02]  /*23250*/  IMAD R12, R10, 0x80, R224 ;  /* 0x000000800a0c7824 */ /* 0x000fe400078e02e0 */
[----:B0-----:R-:W-:-:S03]  /*23260*/  @P0 IMAD.HI.U32 R4, R8, R7, RZ ;  /* 0x0000000708040227 */ /* 0x001fc600078e00ff */
[C---:B------:R-:W-:Y:S01]  /*23270*/  ISETP.GE.AND P2, PT, R12.reuse, R15, PT ;  /* 0x0000000f0c00720c */ /* 0x040fe20003f46270 */
[----:B------:R-:W-:Y:S01]  /*23280*/  IMAD.MOV.U32 R5, RZ, RZ, R8 ;  /* 0x000000ffff057224 */ /* 0x000fe200078e0008 */
[----:B---3--:R-:W-:Y:S01]  /*23290*/  @P0 SHF.R.U32.HI R5, RZ, R11, R4 ;  /* 0x0000000bff050219 */ /* 0x008fe20000011604 */
[----:B------:R-:W-:Y:S01]  /*232a0*/  IMAD R7, R29, UR5, R6 ;  /* 0x000000051d077c24 */ /* 0x000fe2000f8e0206 */
[----:B------:R-:W-:Y:S01]  /*232b0*/  ULDC.64 UR4, c[0x0][0xae0] ;  /* 0x0002b80000047ab9 */ /* 0x000fe20000000a00 */
[----:B------:R-:W-:Y:S01]  /*232c0*/  VIADD R0, R12, 0x20 ;  /* 0x000000200c007836 */ /* 0x000fe20000000000 */
[----:B------:R-:W-:Y:S01]  /*232d0*/  SHF.R.S32.HI R4, RZ, 0x1f, R5 ;  /* 0x0000001fff047819 */ /* 0x000fe20000011405 */
[----:B------:R-:W-:Y:S02]  /*232e0*/  IMAD.IADD R3, R3, 0x1, R7 ;  /* 0x0000000103037824 */ /* 0x000fe400078e0207 */
[----:B------:R-:W-:Y:S01]  /*232f0*/  IMAD.MOV R7, RZ, RZ, -R5 ;  /* 0x000000ffff077224 */ /* 0x000fe200078e0a05 */
[----:B------:R-:W-:Y:S01]  /*23300*/  ISETP.GE.AND P1, PT, R0, R15, PT ;  /* 0x0000000f0000720c */ /* 0x000fe20003f26270 */
[----:B------:R-:W-:-:S02]  /*23310*/  IMAD R4, R4, UR4, RZ ;  /* 0x0000000404047c24 */ /* 0x000fc4000f8e02ff */
[----:B------:R-:W-:Y:S02]  /*23320*/  IMAD R7, R9, R7, R8 ;  /* 0x0000000709077224 */ /* 0x000fe400078e0208 */
[----:B------:R-:W-:-:S04]  /*23330*/  IMAD.WIDE.U32 R2, R5, UR4, R2 ;  /* 0x0000000405027c25 */ /* 0x000fc8000f8e0002 */
[----:B------:R-:W-:Y:S01]  /*23340*/  IMAD R5, R5, UR5, R4 ;  /* 0x0000000505057c24 */ /* 0x000fe2000f8e0204 */
[----:B------:R-:W-:Y:S01]  /*23350*/  SHF.R.S32.HI R4, RZ, 0x1f, R7 ;  /* 0x0000001fff047819 */ /* 0x000fe20000011407 */
[----:B------:R-:W-:Y:S01]  /*23360*/  ULDC.64 UR4, c[0x0][0xad8] ;  /* 0x0002b60000047ab9 */ /* 0x000fe20000000a00 */
[----:B------:R-:W-:Y:S02]  /*23370*/  VIADD R0, R12, 0x40 ;  /* 0x000000400c007836 */ /* 0x000fe40000000000 */
[----:B------:R-:W-:Y:S02]  /*23380*/  IMAD.IADD R3, R3, 0x1, R5 ;  /* 0x0000000103037824 */ /* 0x000fe400078e0205 */
[----:B------:R-:W-:Y:S01]  /*23390*/  IMAD R4, R4, UR4, RZ ;  /* 0x0000000404047c24 */ /* 0x000fe2000f8e02ff */
[----:B------:R-:W-:Y:S01]  /*233a0*/  ISETP.GE.AND P0, PT, R0, R15, PT ;  /* 0x0000000f0000720c */ /* 0x000fe20003f06270 */
[----:B------:R-:W-:-:S04]  /*233b0*/  IMAD.WIDE.U32 R2, R7, UR4, R2 ;  /* 0x0000000407027c25 */ /* 0x000fc8000f8e0002 */
[----:B------:R-:W-:Y:S01]  /*233c0*/  IMAD R5, R7, UR5, R4 ;  /* 0x0000000507057c24 */ /* 0x000fe2000f8e0204 */
[----:B------:R-:W-:Y:S02]  /*233d0*/  ULDC.64 UR4, c[0x0][0xa80] ;  /* 0x0002a00000047ab9 */ /* 0x000fe40000000a00 */
[----:B------:R-:W-:Y:S01]  /*233e0*/  LEA R10, P3, R2, UR4, 0x1 ;  /* 0x00000004020a7c11 */ /* 0x000fe2000f8608ff */
[----:B------:R-:W-:-:S04]  /*233f0*/  IMAD.IADD R3, R3, 0x1, R5 ;  /* 0x0000000103037824 */ /* 0x000fc800078e0205 */
[----:B------:R0:W2:Y:S01]  /*23400*/  SHFL.IDX PT, R13, R10, RZ, 0x181f ;  /* 0x00181fff0a0d7589 */ /* 0x0000a200000e0000 */
[----:B------:R-:W-:-:S05]  /*23410*/  LEA.HI.X R11, R2, UR5, R3, 0x1, P3 ;  /* 0x00000005020b7c11 */ /* 0x000fca00098f0c03 */
[----:B------:R0:W3:Y:S01]  /*23420*/  SHFL.IDX PT, R9, R11, RZ, 0x181f ;  /* 0x00181fff0b097589 */ /* 0x0000e200000e0000 */
[----:B------:R-:W-:Y:S05]  /*23430*/  @P2 BRA `(.L_x_674) ;  /* 0x0000000000482947 */ /* 0x000fea0003800000 */
[----:B------:R-:W-:Y:S01]  /*23440*/  ULDC UR4, c[0x0][0xac8] ;  /* 0x0002b20000047ab9 */ /* 0x000fe20000000800 */
[----:B------:R-:W-:Y:S01]  /*23450*/  ULDC.64 UR6, c[0x0][0x208] ;  /* 0x0000820000067ab9 */ /* 0x000fe20000000a00 */
[----:B------:R-:W-:Y:S02]  /*23460*/  ISETP.GE.AND P5, PT, R16, UR4, PT ;  /* 0x0000000410007c0c */ /* 0x000fe4000bfa6270 */
[----:B------:R-:W-:Y:S02]  /*23470*/  ISETP.GE.AND P4, PT, R214, UR4, PT ;  /* 0x00000004d6007c0c */ /* 0x000fe4000bf86270 */
[----:B------:R-:W-:Y:S02]  /*23480*/  ISETP.GE.AND P3, PT, R19, UR4, PT ;  /* 0x0000000413007c0c */ /* 0x000fe4000bf66270 */
[----:B------:R-:W-:-:S07]  /*23490*/  ISETP.GE.AND P2, PT, R22, UR4, PT ;  /* 0x0000000416007c0c */ /* 0x000fce000bf46270 */
[----:B--2---:R-:W-:-:S04]  /*234a0*/  @!P5 LEA R2, P6, R16, R13, 0x1 ;  /* 0x0000000d1002d211 */ /* 0x004fc800078c08ff */
[----:B---3--:R-:W-:Y:S02]  /*234b0*/  @!P5 LEA.HI.X R3, R16, R9, R17, 0x1, P6 ;  /* 0x000000091003d211 */ /* 0x008fe400030f0c11 */
        /* <DEDUP_REMOVED lines=10> */
.L_x_674:
[----:B------:R-:W-:Y:S05]  /*23560*/  BSYNC B1 ;  /* 0x0000000000017941 */ /* 0x000fea0003800000 */
.L_x_673:
[----:B---34-:R3:W4:Y:S01]  /*23570*/  SHFL.IDX PT, R9, R11, 0x1, 0x181f ;  /* 0x00381f000b097f89 */ /* 0x01872200000e0000 */
        /* <DEDUP_REMOVED lines=21> */
.L_x_676:
[----:B------:R-:W-:Y:S05]  /*236d0*/  BSYNC B1 ;  /* 0x0000000000017941 */ /* 0x000fea0003800000 */
.L_x_675:
[----:B0---4-:R0:W4:Y:S01]  /*236e0*/  SHFL.IDX PT, R9, R11, 0x2, 0x181f ;  /* 0x00581f000b097f89 */ /* 0x01112200000e0000 */
        /* <DEDUP_REMOVED lines=12> */
[----:B----4-:R-:W-:Y:S02]  /*237b0*/  @!P3 LEA.HI.X R3, R16, R9, R17, 0x1, P6 ;  /* 0x000000091003b211 */ /* 0x010fe400030f0c11 */
        /* <DEDUP_REMOVED lines=8> */
.L_x_678:
[----:B------:R-:W-:Y:S05]  /*23840*/  BSYNC B1 ;  /* 0x0000000000017941 */ /* 0x000fea0003800000 */
.L_x_677:
[----:B------:R-:W-:Y:S01]  /*23850*/  VIADD R0, R12, 0x60 ;  /* 0x000000600c007836 */ /* 0x000fe20000000000 */
[----:B0--3--:R-:W0:Y:S04]  /*23860*/  SHFL.IDX PT, R11, R11, 0x3, 0x181f ;  /* 0x00781f000b0b7f89 */ /* 0x009e2800000e0000 */
[----:B------:R-:W-:Y:S01]  /*23870*/  ISETP.GE.AND P0, PT, R0, R15, PT ;  /* 0x0000000f0000720c */ /* 0x000fe20003f06270 */
[----:B----4-:R3:W4:-:S12]  /*23880*/  SHFL.IDX PT, R9, R10, 0x3, 0x181f ;  /* 0x00781f000a097f89 */ /* 0x01071800000e0000 */
[----:B---3--:R-:W-:Y:S05]  /*23890*/  @P0 BRA `(.L_x_667) ;  /* 0x0000000000480947 */ /* 0x008fea0003800000 */
[----:B------:R-:W-:Y:S01]  /*238a0*/  ULDC UR4, c[0x0][0xac8] ;  /* 0x0002b20000047ab9 */ /* 0x000fe20000000800 */
[----:B------:R-:W-:Y:S01]  /*238b0*/  ULDC.64 UR6, c[0x0][0x208] ;  /* 0x0000820000067ab9 */ /* 0x000fe20000000a00 */
[----:B------:R-:W-:Y:S02]  /*238c0*/  ISETP.GE.AND P3, PT, R16, UR4, PT ;  /* 0x0000000410007c0c */ /* 0x000fe4000bf66270 */
[----:B------:R-:W-:Y:S02]  /*238d0*/  ISETP.GE.AND P2, PT, R214, UR4, PT ;  /* 0x00000004d6007c0c */ /* 0x000fe4000bf46270 */
[----:B------:R-:W-:Y:S02]  /*238e0*/  ISETP.GE.AND P1, PT, R19, UR4, PT ;  /* 0x0000000413007c0c */ /* 0x000fe4000bf26270 */
[----:B------:R-:W-:-:S07]  /*238f0*/  ISETP.GE.AND P0, PT, R22, UR4, PT ;  /* 0x0000000416007c0c */ /* 0x000fce000bf06270 */
[-C--:B----4-:R-:W-:Y:S02]  /*23900*/  @!P3 LEA R2, P6, R16, R9.reuse, 0x1 ;  /* 0x000000091002b211 */ /* 0x090fe400078c08ff */
[-C--:B------:R-:W-:Y:S02]  /*23910*/  @!P2 LEA R4, P5, R212, R9.reuse, 0x1 ;  /* 0x00000009d404a211 */ /* 0x080fe400078a08ff */
[C---:B------:R-:W-:Y:S02]  /*23920*/  @!P1 LEA R6, P4, R19.reuse, R9, 0x1 ;  /* 0x0000000913069211 */ /* 0x040fe400078808ff */
        /* <DEDUP_REMOVED lines=9> */
.L_x_667:
[----:B------:R-:W-:Y:S05]  /*239c0*/  BSYNC B0 ;  /* 0x0000000000007941 */ /* 0x000fea0003800000 */
.L_x_657:
[----:B------:R-:W-:Y:S02]  /*239d0*/  ULDC UR4, c[0x0][0xc3c] ;  /* 0x00030f0000047ab9 */ /* 0x000fe40000000800 */
[----:B-1----:R-:W-:-:S13]  /*239e0*/  ISETP.GE.AND P0, PT, R131, UR4, PT ;  /* 0x0000000483007c0c */ /* 0x002fda000bf06270 */
[----:B------:R-:W-:Y:S05]  /*239f0*/  @!P0 BRA `(.L_x_679) ;  /* 0xfffffddc00b08947 */ /* 0x000fea000383ffff */
[----:B------:R-:W-:Y:S05]  /*23a00*/  BRA `(.L_x_434) ;  /* 0x0000007800807947 */ /* 0x000fea0003800000 */
.L_x_432:
[----:B------:R-:W-:-:S08]  /*23a10*/  NOP ;  /* 0x0000000000007918 */ /* 0x000fd00000000000 */
[----:B------:R-:W0:-:S00]  /*23a20*/  USETMAXREG.DEALLOC.CTAPOOL 0x28 ;  /* 0x00000028000079c8 */ /* 0x000e0000080e0500 */
[----:B0-----:R-:W-:Y:S02]  /*23a30*/  LOP3.LUT R2, R2, 0x3, RZ, 0xc0, !PT ;  /* 0x0000000302027812 */ /* 0x001fe400078ec0ff */
[----:B------:R-:W-:Y:S02]  /*23a40*/  LOP3.LUT R18, R18, 0xffffffbf, RZ, 0xc0, !PT ;  /* 0xffffffbf12127812 */ /* 0x000fe400078ec0ff */
[----:B------:R-:W-:Y:S02]  /*23a50*/  MOV R6, RZ ;  /* 0x000000ff00067202 */ /* 0x000fe40000000f00 */
        /* <DEDUP_REMOVED lines=11> */
.L_x_680:
[----:B------:R-:W-:Y:S01]  /*23b10*/  LOP3.LUT R7, R0, 0x1f, RZ, 0xc0, !PT ;  /* 0x0000001f00077812 */ /* 0x000fe200078ec0ff */
[----:B------:R-:W-:Y:S01]  /*23b20*/  ULDC UR4, c[0x0][0xc3c] ;  /* 0x00030f0000047ab9 */ /* 0x000fe20000000800 */
[----:B------:R-:W-:Y:S01]  /*23b30*/  IMAD.MOV.U32 R9, RZ, RZ, RZ ;  /* 0x000000ffff097224 */ /* 0x000fe200078e00ff */
[----:B------:R-:W-:Y:S01]  /*23b40*/  ULDC.64 UR6, c[0x0][0x208] ;  /* 0x0000820000067ab9 */ /* 0x000fe20000000a00 */
[----:B------:R-:W-:Y:S01]  /*23b50*/  ISETP.NE.AND P0, PT, R7, 0x1f, PT ;  /* 0x0000001f0700780c */ /* 0x000fe20003f05270 */
[----:B------:R-:W-:-:S03]  /*23b60*/  ULDC UR5, c[0x0][0xc38] ;  /* 0x00030e0000057ab9 */ /* 0x000fc60000000800 */
[----:B------:R-:W-:-:S13]  /*23b70*/  ISETP.GE.OR P1, PT, R7, UR4, !P0 ;  /* 0x0000000407007c0c */ /* 0x000fda000c726670 */
[----:B------:R-:W0:Y:S08]  /*23b80*/  @!P1 LDC.64 R4, c[0x0][0xc80] ;  /* 0x00032000ff049b82 */ /* 0x000e300000000a00 */
[----:B------:R-:W1:Y:S01]  /*23b90*/  @!P1 LDC.64 R2, c[0x0][0xc78] ;  /* 0x00031e00ff029b82 */ /* 0x000e620000000a00 */
[----:B0-----:R-:W-:-:S05]  /*23ba0*/  @!P1 IMAD.WIDE.U32 R4, R7, 0x4, R4 ;  /* 0x0000000407049825 */ /* 0x001fca00078e0004 */
[----:B------:R-:W2:Y:S01]  /*23bb0*/  @!P1 LDG.E R6, desc[UR6][R4.64] ;  /* 0x0000000604069981 */ /* 0x000ea2000c1e1900 */
[----:B-1----:R-:W-:-:S05]  /*23bc0*/  @!P1 IMAD.WIDE.U32 R2, R7, 0x4, R2 ;  /* 0x0000000407029825 */ /* 0x002fca00078e0002 */
[----:B------:R-:W2:Y:S01]  /*23bd0*/  @!P1 LDG.E R9, desc[UR6][R2.64] ;  /* 0x0000000602099981 */ /* 0x000ea2000c1e1900 */
[C---:B------:R-:W-:Y:S02]  /*23be0*/  ISETP.NE.AND P1, PT, R7.reuse, RZ, PT ;  /* 0x000000ff0700720c */ /* 0x040fe40003f25270 */
[C---:B------:R-:W-:Y:S02]  /*23bf0*/  ISETP.GE.U32.AND P2, PT, R7.reuse, 0x2, PT ;  /* 0x000000020700780c */ /* 0x040fe40003f46070 */
[C---:B------:R-:W-:Y:S02]  /*23c00*/  ISETP.GE.U32.AND P3, PT, R7.reuse, 0x4, PT ;  /* 0x000000040700780c */ /* 0x040fe40003f66070 */
[C---:B------:R-:W-:Y:S02]  /*23c10*/  ISETP.GE.U32.AND P4, PT, R7.reuse, 0x8, PT ;  /* 0x000000080700780c */ /* 0x040fe40003f86070 */
[----:B------:R-:W-:Y:S01]  /*23c20*/  ISETP.GE.U32.AND P5, PT, R7, 0x10, PT ;  /* 0x000000100700780c */ /* 0x000fe20003fa6070 */
[----:B------:R-:W0:Y:S01]  /*23c30*/  S2UR UR6, SR_CTAID.X ;  /* 0x00000000000679c3 */ /* 0x000e220000002500 */
[----:B------:R-:W-:Y:S01]  /*23c40*/  UMOV UR4, URZ ;  /* 0x0000003f00047c82 */ /* 0x000fe20008000000 */
[----:B--2---:R-:W-:-:S05]  /*23c50*/  IMAD R8, R6, R9, RZ ;  /* 0x0000000906087224 */ /* 0x004fca00078e02ff */
        /* <DEDUP_REMOVED lines=23> */
.L_x_684:
[----:B------:R-:W0:Y:S01]  /*23dd0*/  LDC R2, c[0x0][0xc3c] ;  /* 0x00030f00ff027b82 */ /* 0x000e220000000800 */
[----:B------:R-:W-:Y:S01]  /*23de0*/  UIADD3 UR4, UR4, 0x1f, URZ ;  /* 0x0000001f04047890 */ /* 0x000fe2000fffe03f */
[----:B------:R-:W-:Y:S02]  /*23df0*/  ULDC UR7, c[0x0][0xc3c] ;  /* 0x00030f0000077ab9 */ /* 0x000fe40000000800 */
[----:B------:R-:W-:-:S03]  /*23e00*/  IMAD.U32 R27, RZ, RZ, UR7 ;  /* 0x00000007ff1b7e24 */ /* 0x000fc6000f8e00ff */
[----:B0-----:R-:W-:-:S13]  /*23e10*/  ISETP.LE.AND P6, PT, R2, UR4, PT ;  /* 0x0000000402007c0c */ /* 0x001fda000bfc3270 */
[----:B------:R-:W-:Y:S05]  /*23e20*/  @P6 BRA `(.L_x_683) ;  /* 0x0000000400b06947 */ /* 0x000fea0003800000 */
[----:B------:R-:W-:Y:S01]  /*23e30*/  VIADD R9, R7, UR4 ;  /* 0x0000000407097c36 */ /* 0x000fe20008000000 */
[----:B------:R-:W-:Y:S01]  /*23e40*/  ULDC.64 UR8, c[0x0][0x208] ;  /* 0x0000820000087ab9 */ /* 0x000fe20000000a00 */
        /* <DEDUP_REMOVED lines=30> */
.L_x_682:
        /* <DEDUP_REMOVED lines=16> */
[----:B------:R-:W-:-:S06]  /*24130*/  VIADD R24, R27, 0xffffffff ;  /* 0xffffffff1b187836 */ /* 0x000fcc0000000000 */
[----:B------:R0:W1:Y:S02]  /*24140*/  SHFL.IDX PT, R24, R5, R24, 0x1f ;  /* 0x00001f1805187589 */ /* 0x00006400000e0000 */
.L_x_685:
[----:B-1----:R-:W-:Y:S01]  /*24150*/  IMAD R24, R24, UR5, R11 ;  /* 0x0000000518187c24 */ /* 0x002fe2000f8e020b */
[----:B------:R-:W-:Y:S01]  /*24160*/  MOV R11, R12 ;  /* 0x0000000c000b7202 */ /* 0x000fe20000000f00 */
[----:B------:R-:W-:Y:S01]  /*24170*/  IMAD.MOV.U32 R2, RZ, RZ, RZ ;  /* 0x000000ffff027224 */ /* 0x000fe200078e00ff */
[----:B------:R-:W-:Y:S01]  /*24180*/  IABS R12, R6 ;  /* 0x00000006000c7213 */ /* 0x000fe20000000000 */
[----:B------:R-:W-:Y:S01]  /*24190*/  VIADD R27, R27, UR4 ;  /* 0x000000041b1b7c36 */ /* 0x000fe20008000000 */
[----:B------:R-:W-:Y:S01]  /*241a0*/  IADD3 R25, -R24, UR6, RZ ;  /* 0x0000000618197c10 */ /* 0x000fe2000fffe1ff */
[----:B------:R-:W-:Y:S01]  /*241b0*/  IMAD R11, R11, R4, RZ ;  /* 0x000000040b0b7224 */ /* 0x000fe200078e02ff */
[----:B0-----:R-:W-:Y:S01]  /*241c0*/  IABS R5, R9 ;  /* 0x0000000900057213 */ /* 0x001fe20000000000 */
[----:B------:R-:W-:Y:S01]  /*241d0*/  IMAD.MOV R12, RZ, RZ, -R12 ;  /* 0x000000ffff0c7224 */ /* 0x000fe200078e0a0c */
[----:B------:R-:W-:Y:S01]  /*241e0*/  IABS R10, R25 ;  /* 0x00000019000a7213 */ /* 0x000fe20000000000 */
[----:B------:R-:W-:Y:S01]  /*241f0*/  IMAD.HI.U32 R2, R3, R11, R2 ;  /* 0x0000000b03027227 */ /* 0x000fe200078e0002 */
[----:B------:R-:W0:Y:S03]  /*24200*/  I2F.RP R8, R5 ;  /* 0x0000000500087306 */ /* 0x000e260000209400 */
[----:B------:R-:W-:-:S02]  /*24210*/  IMAD.MOV.U32 R3, RZ, RZ, R10 ;  /* 0x000000ffff037224 */ /* 0x000fc400078e000a */
[----:B------:R-:W-:Y:S02]  /*24220*/  IMAD.MOV.U32 R10, RZ, RZ, R12 ;  /* 0x000000ffff0a7224 */ /* 0x000fe400078e000c */
[----:B------:R-:W-:-:S04]  /*24230*/  IMAD.HI.U32 R2, R2, R3, RZ ;  /* 0x0000000302027227 */ /* 0x000fc800078e00ff */
[----:B------:R-:W-:Y:S01]  /*24240*/  IMAD R3, R2, R10, R3 ;  /* 0x0000000a02037224 */ /* 0x000fe200078e0203 */
[----:B0-----:R-:W0:Y:S04]  /*24250*/  MUFU.RCP R8, R8 ;  /* 0x0000000800087308 */ /* 0x001e280000001000 */
[----:B------:R-:W-:-:S13]  /*24260*/  ISETP.GT.U32.AND P1, PT, R4, R3, PT ;  /* 0x000000030400720c */ /* 0x000fda0003f24070 */
[----:B------:R-:W-:Y:S02]  /*24270*/  @!P1 IMAD.IADD R3, R3, 0x1, -R4 ;  /* 0x0000000103039824 */ /* 0x000fe400078e0a04 */
[----:B------:R-:W-:Y:S01]  /*24280*/  @!P1 VIADD R2, R2, 0x1 ;  /* 0x0000000102029836 */ /* 0x000fe20000000000 */
[----:B------:R-:W-:Y:S01]  /*24290*/  ISETP.NE.AND P1, PT, R6, RZ, PT ;  /* 0x000000ff0600720c */ /* 0x000fe20003f25270 */
[----:B0-----:R-:W-:Y:S01]  /*242a0*/  VIADD R10, R8, 0xffffffe ;  /* 0x0ffffffe080a7836 */ /* 0x001fe20000000000 */
[----:B------:R-:W-:Y:S02]  /*242b0*/  ISETP.GE.U32.AND P0, PT, R3, R4, PT ;  /* 0x000000040300720c */ /* 0x000fe40003f06070 */
[----:B------:R-:W-:Y:S01]  /*242c0*/  LOP3.LUT R4, R25, R6, RZ, 0x3c, !PT ;  /* 0x0000000619047212 */ /* 0x000fe200078e3cff */
[----:B------:R0:W1:Y:S03]  /*242d0*/  F2I.FTZ.U32.TRUNC.NTZ R3, R10 ;  /* 0x0000000a00037305 */ /* 0x000066000021f000 */
        /* <DEDUP_REMOVED lines=12> */
[----:B------:R-:W-:Y:S02]  /*243a0*/  IMAD.MOV.U32 R3, RZ, RZ, R4 ;  /* 0x000000ffff037224 */ /* 0x000fe400078e0004 */
[----:B------:R-:W-:Y:S02]  /*243b0*/  IMAD.MOV.U32 R4, RZ, RZ, R10 ;  /* 0x000000ffff047224 */ /* 0x000fe400078e000a */
[----:B------:R-:W-:-:S04]  /*243c0*/  IMAD.HI.U32 R2, R2, R3, RZ ;  /* 0x0000000302027227 */ /* 0x000fc800078e00ff */
[----:B------:R-:W-:Y:S01]  /*243d0*/  IMAD R4, R2, R4, R3 ;  /* 0x0000000402047224 */ /* 0x000fe200078e0203 */
[----:B------:R-:W-:Y:S01]  /*243e0*/  LOP3.LUT R3, R8, R9, RZ, 0x3c, !PT ;  /* 0x0000000908037212 */ /* 0x000fe200078e3cff */
[----:B------:R-:W-:-:S03]  /*243f0*/  IMAD R6, R6, R8, RZ ;  /* 0x0000000806067224 */ /* 0x000fc600078e02ff */
[----:B------:R-:W-:Y:S01]  /*24400*/  ISETP.GT.U32.AND P1, PT, R5, R4, PT ;  /* 0x000000040500720c */ /* 0x000fe20003f24070 */
[----:B------:R-:W-:Y:S01]  /*24410*/  IMAD.IADD R25, R25, 0x1, -R6 ;  /* 0x0000000119197824 */ /* 0x000fe200078e0a06 */
        /* <DEDUP_REMOVED lines=10> */
[----:B------:R-:W-:-:S05]  /*244c0*/  IMAD R9, R9, 0x1000000, R2 ;  /* 0x0100000009097824 */ /* 0x000fca00078e0202 */
[----:B------:R-:W-:Y:S01]  /*244d0*/  LEA R26, R26, R9, 0x10 ;  /* 0x000000091a1a7211 */ /* 0x000fe200078e80ff */
[----:B------:R-:W-:Y:S06]  /*244e0*/  BRA `(.L_x_686) ;  /* 0x00000000000c7947 */ /* 0x000fec0003800000 */
.L_x_683:
[----:B------:R-:W-:Y:S02]  /*244f0*/  IMAD.MOV.U32 R25, RZ, RZ, RZ ;  /* 0x000000ffff197224 */ /* 0x000fe400078e00ff */
[----:B------:R-:W-:Y:S02]  /*24500*/  IMAD.U32 R24, RZ, RZ, UR6 ;  /* 0x00000006ff187e24 */ /* 0x000fe4000f8e00ff */
[----:B------:R-:W-:-:S07]  /*24510*/  IMAD.MOV.U32 R26, RZ, RZ, RZ ;  /* 0x000000ffff1a7224 */ /* 0x000fce00078e00ff */
.L_x_686:
[----:B------:R-:W-:-:S13]  /*24520*/  ISETP.NE.AND P0, PT, R7, RZ, PT ;  /* 0x000000ff0700720c */ /* 0x000fda0003f05270 */
[----:B------:R-:W0:Y:S01]  /*24530*/  @!P0 S2R R3, SR_CgaCtaId ;  /* 0x0000000000038919 */ /* 0x000e220000008800 */
[----:B------:R-:W-:-:S04]  /*24540*/  @!P0 MOV R2, 0x400 ;  /* 0x0000040000028802 */ /* 0x000fc80000000f00 */
[----:B0-----:R-:W-:-:S05]  /*24550*/  @!P0 LEA R2, R3, R2, 0x18 ;  /* 0x0000000203028211 */ /* 0x001fca00078ec0ff */
[----:B------:R1:W-:Y:S01]  /*24560*/  @!P0 STS.128 [R2+0x388d0], R24 ;  /* 0x0388d01802008388 */ /* 0x0003e20000000c00 */
[----:B------:R-:W-:Y:S06]  /*24570*/  BAR.ARV 0x5, 0x180 ;  /* 0x0146000000007b1d */ /* 0x000fec0000002000 */
.L_x_681:
[----:B------:R2:W-:Y:S01]  /*24580*/  STL [R1+0x2c], RZ ;  /* 0x00002cff01007387 */ /* 0x0005e20000100800 */
[----:B------:R-:W-:Y:S01]  /*24590*/  ULDC UR4, c[0x0][0xc3c] ;  /* 0x00030f0000047ab9 */ /* 0x000fe20000000800 */
[----:B------:R-:W-:Y:S01]  /*245a0*/  IMAD.MOV.U32 R29, RZ, RZ, 0x1 ;  /* 0x00000001ff1d7424 */ /* 0x000fe200078e00ff */
[----:B0-----:R-:W-:Y:S01]  /*245b0*/  ISETP.GE.AND P0, PT, R27, UR4, PT ;  /* 0x000000041b007c0c */ /* 0x001fe2000bf06270 */
[----:B------:R-:W-:-:S12]  /*245c0*/  IMAD.MOV.U32 R23, RZ, RZ, RZ ;  /* 0x000000ffff177224 */ /* 0x000fd800078e00ff */
[----:B--2---:R-:W-:Y:S05]  /*245d0*/  @P0 BRA `(.L_x_687) ;  /* 0x0000006800b00947 */ /* 0x004fea0003800000 */
[----:B------:R-:W0:Y:S01]  /*245e0*/  S2UR UR5, SR_CgaCtaId ;  /* 0x00000000000579c3 */ /* 0x000e220000008800 */
[----:B------:R2:W-:Y:S01]  /*245f0*/  STL [R1+0x2c], RZ ;  /* 0x00002cff01007387 */ /* 0x0005e20000100800 */
[C---:B------:R-:W-:Y:S01]  /*24600*/  IMAD.SHL.U32 R34, R0.reuse, 0x8, RZ ;  /* 0x0000000800227824 */ /* 0x040fe200078e00ff */
[----:B------:R-:W-:Y:S01]  /*24610*/  LOP3.LUT R4, R0, 0x7f, RZ, 0xc0, !PT ;  /* 0x0000007f00047812 */ /* 0x000fe200078ec0ff */
[----:B------:R-:W-:Y:S01]  /*24620*/  UMOV UR4, 0x400 ;  /* 0x0000040000047882 */ /* 0x000fe20000000000 */
[----:B------:R-:W-:Y:S01]  /*24630*/  BSSY B8, `(.L_x_687) ;  /* 0x00006a6000087945 */ /* 0x000fe20003800000 */
[----:B------:R-:W-:Y:S01]  /*24640*/  IMAD.MOV.U32 R30, RZ, RZ, 0x1 ;  /* 0x00000001ff1e7424 */ /* 0x000fe200078e00ff */
[----:B------:R-:W-:Y:S01]  /*24650*/  LOP3.LUT R3, R34, 0x1f8, RZ, 0xc0, !PT ;  /* 0x000001f822037812 */ /* 0x000fe200078ec0ff */
[----:B------:R-:W-:Y:S01]  /*24660*/  IMAD.SHL.U32 R33, R4, 0x8, RZ ;  /* 0x0000000804217824 */ /* 0x000fe200078e00ff */
[----:B------:R-:W-:Y:S01]  /*24670*/  LOP3.LUT R34, R34, 0x38, RZ, 0xc0, !PT ;  /* 0x0000003822227812 */ /* 0x000fe200078ec0ff */
[----:B------:R-:W-:Y:S01]  /*24680*/  IMAD.MOV.U32 R28, RZ, RZ, RZ ;  /* 0x000000ffff1c7224 */ /* 0x000fe200078e00ff */
[----:B-1----:R-:W-:Y:S01]  /*24690*/  LOP3.LUT R2, R3, 0x38, R0, 0x78, !PT ;  /* 0x0000003803027812 */ /* 0x002fe200078e7800 */
[----:B------:R-:W-:Y:S01]  /*246a0*/  IMAD.SHL.U32 R0, R0, 0x10, RZ ;  /* 0x0000001000007824 */ /* 0x000fe200078e00ff */
[----:B------:R-:W-:Y:S01]  /*246b0*/  LOP3.LUT R37, R34, 0xc0, RZ, 0xfc, !PT ;  /* 0x000000c022257812 */ /* 0x000fe200078efcff */
[----:B------:R-:W-:Y:S01]  /*246c0*/  IMAD.MOV.U32 R23, RZ, RZ, RZ ;  /* 0x000000ffff177224 */ /* 0x000fe200078e00ff */
[----:B------:R-:W-:Y:S01]  /*246d0*/  LOP3.LUT R33, R2, 0x200, R33, 0xf8, !PT ;  /* 0x0000020002217812 */ /* 0x000fe200078ef821 */
[----:B------:R-:W-:Y:S01]  /*246e0*/  IMAD.MOV.U32 R29, RZ, RZ, 0x1 ;  /* 0x00000001ff1d7424 */ /* 0x000fe200078e00ff */
[----:B------:R-:W-:Y:S01]  /*246f0*/  SHF.R.U32.HI R2, RZ, 0x3, R4 ;  /* 0x00000003ff027819 */ /* 0x000fe20000011604 */
[----:B------:R-:W-:Y:S01]  /*24700*/  ULDC.64 UR38, c[0x0][0x198] ;  /* 0x0000660000267ab9 */ /* 0x000fe20000000a00 */
[----:B------:R-:W-:-:S02]  /*24710*/  ULOP3.LUT UR37, UR60, 0x2, URZ, 0xfc, !UPT ;  /* 0x000000023c257892 */ /* 0x000fc4000f8efc3f */
[----:B------:R-:W-:Y:S01]  /*24720*/  LOP3.LUT R0, R2, 0x70, R0, 0xf8, !PT ;  /* 0x0000007002007812 */ /* 0x000fe200078ef800 */
[----:B------:R-:W-:Y:S01]  /*24730*/  ULDC UR36, c[0x0][0xc] ;  /* 0x0000030000247ab9 */ /* 0x000fe20000000800 */
[C---:B------:R-:W-:Y:S01]  /*24740*/  LOP3.LUT R2, R34.reuse, 0x40, RZ, 0xfc, !PT ;  /* 0x0000004022027812 */ /* 0x040fe200078efcff */
[----:B0-----:R-:W-:Y:S01]  /*24750*/  ULEA UR4, UR5, UR4, 0x18 ;  /* 0x0000000405047291 */ /* 0x001fe2000f8ec03f */
[----:B------:R-:W-:-:S05]  /*24760*/  LOP3.LUT R0, R34, 0x80, RZ, 0xfc, !PT ;  /* 0x0000008022007812 */ /* 0x000fca00078efcff */
[----:B------:R-:W-:-:S04]  /*24770*/  IMAD.U32 R16, RZ, RZ, UR4 ;  /* 0x00000004ff107e24 */ /* 0x000fc8000f8e00ff */
[----:B--2---:R-:W-:-:S07]  /*24780*/  IMAD R36, R33, 0x2, R16 ;  /* 0x0000000221247824 */ /* 0x004fce00078e0210 */
.L_x_798:
[----:B0-----:R-:W0:Y:S01]  /*24790*/  LDC.64 R2, c[0x0][0xc88] ;  /* 0x00032200ff027b82 */ /* 0x001e220000000a00 */
[----:B------:R-:W-:Y:S01]  /*247a0*/  ULDC.64 UR4, c[0x0][0x208] ;  /* 0x0000820000047ab9 */ /* 0x000fe20000000a00 */
[----:B0-----:R-:W-:-:S05]  /*247b0*/  IMAD.WIDE R2, R27, 0x4, R2 ;  /* 0x000000041b027825 */ /* 0x001fca00078e0202 */
[----:B--2---:R-:W2:Y:S01]  /*247c0*/  LDG.E R31, desc[UR4][R2.64] ;  /* 0x00000004021f7981 */ /* 0x004ea2000c1e1900 */
[----:B------:R-:W-:Y:S05]  /*247d0*/  YIELD ;  /* 0x0000000000007946 */ /* 0x000fea0003800000 */
[----:B------:R-:W-:Y:S01]  /*247e0*/  ULDC.64 UR4, c[0x0][0xa28] ;  /* 0x00028a0000047ab9 */ /* 0x000fe20000000a00 */
[----:B------:R-:W-:Y:S01]  /*247f0*/  ULDC.64 UR8, c[0x0][0xa18] ;  /* 0x0002860000087ab9 */ /* 0x000fe20000000a00 */
[----:B------:R-:W-:Y:S01]  /*24800*/  ISETP.NE.U32.AND P0, PT, RZ, UR4, PT ;  /* 0x00000004ff007c0c */ /* 0x000fe2000bf05070 */
[----:B------:R-:W-:Y:S01]  /*24810*/  IMAD.MOV.U32 R11, RZ, RZ, RZ ;  /* 0x000000ffff0b7224 */ /* 0x000fe200078e00ff */
[----:B------:R-:W-:Y:S01]  /*24820*/  ULDC.64 UR10, c[0x0][0x208] ;  /* 0x00008200000a7ab9 */ /* 0x000fe20000000a00 */
[----:B------:R-:W-:Y:S01]  /*24830*/  ULDC.64 UR6, c[0x0][0xa10] ;  /* 0x0002840000067ab9 */ /* 0x000fe20000000a00 */
[----:B------:R-:W-:-:S02]  /*24840*/  ISETP.NE.AND.EX P0, PT, RZ, UR5, PT, P0 ;  /* 0x00000005ff007c0c */ /* 0x000fc4000bf05300 */
[----:B--2---:R-:W-:-:S11]  /*24850*/  SHF.R.S32.HI R0, RZ, 0x1f, R31 ;  /* 0x0000001fff007819 */ /* 0x004fd6000001141f */
[C---:B------:R-:W-:Y:S01]  /*24860*/  @P0 LEA R2, P1, R31.reuse, UR4, 0x2 ;  /* 0x000000041f020c11 */ /* 0x040fe2000f8210ff */
[C---:B------:R-:W-:Y:S01]  /*24870*/  IMAD.SHL.U32 R17, R31.reuse, 0x4, RZ ;  /* 0x000000041f117824 */ /* 0x040fe200078e00ff */
[C-C-:B------:R-:W-:Y:S01]  /*24880*/  SHF.L.U64.HI R19, R31.reuse, 0x2, R0.reuse ;  /* 0x000000021f137819 */ /* 0x140fe20000010200 */
[----:B------:R0:W-:Y:S01]  /*24890*/  STL [R1+0x20], R0 ;  /* 0x0000200001007387 */ /* 0x0001e20000100800 */
[----:B------:R-:W-:Y:S01]  /*248a0*/  @P0 LEA.HI.X R3, R31, UR5, R0, 0x2, P1 ;  /* 0x000000051f030c11 */ /* 0x000fe200088f1400 */
[----:B------:R-:W-:Y:S01]  /*248b0*/  ULDC.64 UR4, c[0x0][0xa00] ;  /* 0x0002800000047ab9 */ /* 0x000fe20000000a00 */
[----:B------:R-:W-:-:S03]  /*248c0*/  ISETP.NE.U32.AND P1, PT, RZ, UR8, PT ;  /* 0x00000008ff007c0c */ /* 0x000fc6000bf25070 */
[----:B------:R1:W2:Y:S01]  /*248d0*/  @P0 LDG.E R11, desc[UR10][R2.64] ;  /* 0x0000000a020b0981 */ /* 0x0002a2000c1e1900 */
[----:B------:R-:W-:Y:S01]  /*248e0*/  ISETP.NE.AND.EX P1, PT, RZ, UR9, PT, P1 ;  /* 0x00000009ff007c0c */ /* 0x000fe2000bf25310 */
[----:B------:R-:W-:Y:S01]  /*248f0*/  IMAD.MOV.U32 R35, RZ, RZ, RZ ;  /* 0x000000ffff237224 */ /* 0x000fe200078e00ff */
[----:B------:R-:W-:Y:S01]  /*24900*/  ISETP.NE.U32.AND P0, PT, RZ, UR4, PT ;  /* 0x00000004ff007c0c */ /* 0x000fe2000bf05070 */
[----:B0-----:R-:W-:Y:S01]  /*24910*/  IMAD.MOV.U32 R0, RZ, RZ, RZ ;  /* 0x000000ffff007224 */ /* 0x001fe200078e00ff */
[----:B------:R-:W-:Y:S02]  /*24920*/  ISETP.NE.U32.AND P2, PT, RZ, UR6, PT ;  /* 0x00000006ff007c0c */ /* 0x000fe4000bf45070 */
[----:B------:R-:W-:Y:S02]  /*24930*/  ISETP.NE.AND.EX P0, PT, RZ, UR5, PT, P0 ;  /* 0x00000005ff007c0c */ /* 0x000fe4000bf05300 */
[----:B------:R-:W-:Y:S02]  /*24940*/  ISETP.NE.AND.EX P2, PT, RZ, UR7, PT, P2 ;  /* 0x00000007ff007c0c */ /* 0x000fe4000bf45320 */
[C---:B-1----:R-:W-:Y:S01]  /*24950*/  IADD3 R2, P3, R17.reuse, UR4, RZ ;  /* 0x0000000411027c10 */ /* 0x042fe2000ff7e0ff */
[----:B------:R-:W-:Y:S01]  /*24960*/  ULDC UR4, c[0x0][0x288] ;  /* 0x0000a20000047ab9 */ /* 0x000fe20000000800 */
[----:B------:R-:W-:-:S02]  /*24970*/  IADD3 R4, P4, R17, UR6, RZ ;  /* 0x0000000611047c10 */ /* 0x000fc4000ff9e0ff */
[----:B------:R-:W-:Y:S02]  /*24980*/  IADD3.X R3, R19, UR5, RZ, P3, !PT ;  /* 0x0000000513037c10 */ /* 0x000fe40009ffe4ff */
[----:B------:R-:W-:Y:S01]  /*24990*/  @P1 IADD3 R6, P3, R17, UR8, RZ ;  /* 0x0000000811061c10 */ /* 0x000fe2000ff7e0ff */
[----:B------:R-:W-:Y:S01]  /*249a0*/  IMAD.U32 R8, RZ, RZ, UR4 ;  /* 0x00000004ff087e24 */ /* 0x000fe2000f8e00ff */
[----:B------:R-:W-:Y:S01]  /*249b0*/  ULDC.64 UR4, c[0x0][0x418] ;  /* 0x0001060000047ab9 */ /* 0x000fe20000000a00 */
[C---:B------:R-:W-:Y:S01]  /*249c0*/  IADD3.X R5, R19.reuse, UR7, RZ, P4, !PT ;  /* 0x0000000713057c10 */ /* 0x040fe2000a7fe4ff */
[----:B------:R-:W5:Y:S01]  /*249d0*/  @P0 LDG.E R35, desc[UR10][R2.64] ;  /* 0x0000000a02230981 */ /* 0x000f62000c1e1900 */
[----:B------:R-:W-:Y:S01]  /*249e0*/  @P1 IADD3.X R7, R19, UR9, RZ, P3, !PT ;  /* 0x0000000913071c10 */ /* 0x000fe20009ffe4ff */
[----:B------:R-:W-:Y:S02]  /*249f0*/  UISETP.NE.U32.AND UP0, UPT, UR4, URZ, UPT ;  /* 0x0000003f0400728c */ /* 0x000fe4000bf05070 */
[----:B------:R-:W5:Y:S01]  /*24a00*/  @P2 LDG.E R0, desc[UR10][R4.64] ;  /* 0x0000000a04002981 */ /* 0x000f62000c1e1900 */
[----:B------:R-:W-:-:S03]  /*24a10*/  ULDC UR4, c[0x0][0x424] ;  /* 0x0001090000047ab9 */ /* 0x000fc60000000800 */
[----:B------:R0:W3:Y:S01]  /*24a20*/  @P1 LDG.E R8, desc[UR10][R6.64] ;  /* 0x0000000a06081981 */ /* 0x0000e2000c1e1900 */
[----:B------:R-:W-:-:S03]  /*24a30*/  UISETP.NE.AND.EX UP0, UPT, UR5, URZ, UPT, UP0 ;  /* 0x0000003f0500728c */ /* 0x000fc6000bf05300 */
[----:B------:R-:W-:Y:S01]  /*24a40*/  ULDC UR5, c[0x0][0x2f0] ;  /* 0x0000bc0000057ab9 */ /* 0x000fe20000000800 */
[----:B------:R-:W-:-:S04]  /*24a50*/  USEL UR4, UR4, 0x1, UP0 ;  /* 0x0000000104047887 */ /* 0x000fc80008000000 */
[----:B------:R-:W-:-:S03]  /*24a60*/  UIMAD UR4, UR4, UR5, URZ ;  /* 0x00000005040472a4 */ /* 0x000fc6000f8e023f */
[----:B------:R-:W-:Y:S02]  /*24a70*/  ULDC UR5, c[0x0][0x348] ;  /* 0x0000d20000057ab9 */ /* 0x000fe40000000800 */
[----:B0-----:R-:W-:Y:S02]  /*24a80*/  IMAD.U32 R6, RZ, RZ, UR5 ;  /* 0x00000005ff067e24 */ /* 0x001fe4000f8e00ff */
[----:B------:R-:W-:Y:S01]  /*24a90*/  IMAD.U32 R9, RZ, RZ, UR4 ;  /* 0x00000004ff097e24 */ /* 0x000fe2000f8e00ff */
[----:B--2---:R0:W-:Y:S04]  /*24aa0*/  STL [R1+0x10], R11 ;  /* 0x0000100b01007387 */ /* 0x0041e80000100800 */
[----:B---3--:R0:W-:Y:S01]  /*24ab0*/  STL [R1+0x28], R8 ;  /* 0x0000280801007387 */ /* 0x0081e20000100800 */
[----:B------:R-:W-:Y:S05]  /*24ac0*/  @P1 BRA `(.L_x_688) ;  /* 0x0000000000181947 */ /* 0x000fea0003800000 */
[----:B------:R-:W-:Y:S05]  /*24ad0*/  @!P0 BRA `(.L_x_688) ;  /* 0x0000000000148947 */ /* 0x000fea0003800000 */
[----:B------:R-:W-:Y:S02]  /*24ae0*/  ULDC.64 UR4, c[0x0][0x208] ;  /* 0x0000820000047ab9 */ /* 0x000fe40000000a00 */
[----:B0-----:R-:W2:Y:S04]  /*24af0*/  LDG.E R8, desc[UR4][R2.64] ;  /* 0x0000000402087981 */ /* 0x001ea8000c1e1900 */
[----:B------:R-:W2:Y:S02]  /*24b00*/  LDG.E R7, desc[UR4][R2.64+0x4] ;  /* 0x0000040402077981 */ /* 0x000ea4000c1e1900 */
[----:B--2---:R-:W-:-:S05]  /*24b10*/  IMAD.IADD R2, R7, 0x1, -R8 ;  /* 0x0000000107027824 */ /* 0x004fca00078e0a08 */
[----:B------:R1:W-:Y:S02]  /*24b20*/  STL [R1+0x28], R2 ;  /* 0x0000280201007387 */ /* 0x0003e40000100800 */
.L_x_688:
[----:B------:R-:W-:Y:S01]  /*24b30*/  ULDC.64 UR4, c[0x0][0xa20] ;  /* 0x0002880000047ab9 */ /* 0x000fe20000000a00 */
[C---:B-1----:R-:W-:Y:S01]  /*24b40*/  LOP3.LUT R2, R26.reuse, 0xff000000, RZ, 0xc0, !PT ;  /* 0xff0000001a027812 */ /* 0x042fe200078ec0ff */
[----:B------:R-:W-:Y:S01]  /*24b50*/  IMAD.MOV.U32 R32, RZ, RZ, R31 ;  /* 0x000000ffff207224 */ /* 0x000fe200078e001f */
[----:B------:R-:W-:Y:S02]  /*24b60*/  ISETP.NE.U32.AND P0, PT, RZ, UR4, PT ;  /* 0x00000004ff007c0c */ /* 0x000fe4000bf05070 */
[----:B------:R-:W-:Y:S02]  /*24b70*/  SHF.R.U32.HI R3, RZ, 0x8, R2 ;  /* 0x00000008ff037819 */ /* 0x000fe40000011602 */
[----:B------:R-:W-:Y:S02]  /*24b80*/  ISETP.NE.AND.EX P0, PT, RZ, UR5, PT, P0 ;  /* 0x00000005ff007c0c */ /* 0x000fe4000bf05300 */
[C---:B0-----:R-:W-:Y:S02]  /*24b90*/  LOP3.LUT R8, R26.reuse, 0xff0000, RZ, 0xc0, !PT ;  /* 0x00ff00001a087812 */ /* 0x041fe400078ec0ff */
[----:B------:R-:W-:-:S02]  /*24ba0*/  LOP3.LUT R26, R26, 0xffff, RZ, 0xc0, !PT ;  /* 0x0000ffff1a1a7812 */ /* 0x000fc400078ec0ff */
[----:B------:R-:W-:-:S07]  /*24bb0*/  LEA.HI R8, R8, R3, RZ, 0x10 ;  /* 0x0000000308087211 */ /* 0x000fce00078f80ff */
[----:B------:R-:W-:Y:S05]  /*24bc0*/  @!P0 BRA `(.L_x_689) ;  /* 0x0000000000148947 */ /* 0x000fea0003800000 */
[----:B------:R-:W-:Y:S01]  /*24bd0*/  IADD3 R2, P0, R17, UR4, RZ ;  /* 0x0000000411027c10 */ /* 0x000fe2000ff1e0ff */
[----:B------:R-:W-:-:S03]  /*24be0*/  ULDC.64 UR6, c[0x0][0x208] ;  /* 0x0000820000067ab9 */ /* 0x000fc60000000a00 */
[----:B------:R-:W-:-:S05]  /*24bf0*/  IADD3.X R3, R19, UR5, RZ, P0, !PT ;  /* 0x0000000513037c10 */ /* 0x000fca00087fe4ff */
[----:B------:R0:W5:Y:S01]  /*24c00*/  LDG.E R9, desc[UR6][R2.64] ;  /* 0x0000000602097981 */ /* 0x000162000c1e1900 */
[----:B------:R-:W-:Y:S05]  /*24c10*/  BRA `(.L_x_690) ;  /* 0x0000000000287947 */ /* 0x000fea0003800000 */
.L_x_689:
[----:B------:R-:W-:Y:S02]  /*24c20*/  ULDC.64 UR4, c[0x0][0xa08] ;  /* 0x0002820000047ab9 */ /* 0x000fe40000000a00 */
[----:B------:R-:W-:-:S04]  /*24c30*/  ISETP.NE.U32.AND P0, PT, RZ, UR4, PT ;  /* 0x00000004ff007c0c */ /* 0x000fc8000bf05070 */
[----:B------:R-:W-:-:S13]  /*24c40*/  ISETP.NE.AND.EX P0, PT, RZ, UR5, PT, P0 ;  /* 0x00000005ff007c0c */ /* 0x000fda000bf05300 */
[----:B------:R-:W-:Y:S05]  /*24c50*/  @!P0 BRA `(.L_x_690) ;  /* 0x0000000000188947 */ /* 0x000fea0003800000 */
[----:B------:R-:W0:Y:S01]  /*24c60*/  LDC.64 R2, c[0x0][0xa08] ;  /* 0x00028200ff027b82 */ /* 0x000e220000000a00 */
[----:B------:R-:W-:Y:S01]  /*24c70*/  ULDC.64 UR4, c[0x0][0x208] ;  /* 0x0000820000047ab9 */ /* 0x000fe20000000a00 */
[----:B0-----:R-:W-:-:S05]  /*24c80*/  IMAD.WIDE R2, R32, 0x4, R2 ;  /* 0x0000000420027825 */ /* 0x001fca00078e0202 */
[----:B------:R-:W2:Y:S04]  /*24c90*/  LDG.E R9, desc[UR4][R2.64] ;  /* 0x0000000402097981 */ /* 0x000ea8000c1e1900 */
[----:B------:R-:W2:Y:S02]  /*24ca0*/  LDG.E R10, desc[UR4][R2.64+0x4] ;  /* 0x00000404020a7981 */ /* 0x000ea4000c1e1900 */
[----:B--2---:R-:W-:-:S07]  /*24cb0*/  IADD3 R9, -R9, R10, RZ ;  /* 0x0000000a09097210 */ /* 0x004fce0007ffe1ff */
.L_x_690:
[----:B------:R-:W-:Y:S02]  /*24cc0*/  ULDC.64 UR4, c[0x0][0x208] ;  /* 0x0000820000047ab9 */ /* 0x000fe40000000a00 */
[----:B0-----:R-:W2:Y:S04]  /*24cd0*/  @P2 LDG.E R2, desc[UR4][R4.64] ;  /* 0x0000000404022981 */ /* 0x001ea8000c1e1900 */
[----:B------:R0:W2:Y:S01]  /*24ce0*/  @P2 LDG.E R3, desc[UR4][R4.64+0x4] ;  /* 0x0000040404032981 */ /* 0x0000a2000c1e1900 */
[----:B-----5:R-:W-:Y:S01]  /*24cf0*/  IMAD.IADD R9, R9, 0x1, -R11 ;  /* 0x0000000109097824 */ /* 0x020fe200078e0a0b */
[----:B------:R-:W-:Y:S01]  /*24d00*/  BSSY B0, `(.L_x_691) ;  /* 0x000002a000007945 */ /* 0x000fe20003800000 */
[----:B------:R-:W-:Y:S02]  /*24d10*/  LOP3.LUT R7, R8, 0xff, RZ, 0xc0, !PT ;  /* 0x000000ff08077812 */ /* 0x000fe400078ec0ff */
[----:B0-----:R-:W-:Y:S01]  /*24d20*/  SHF.R.U32.HI R5, RZ, 0x10, R8 ;  /* 0x00000010ff057819 */ /* 0x001fe20000011608 */
[----:B--2---:R-:W-:-:S04]  /*24d30*/  @P2 IMAD.IADD R6, R3, 0x1, -R2 ;  /* 0x0000000103062824 */ /* 0x004fc800078e0a02 */
[----:B------:R-:W-:-:S04]  /*24d40*/  IMAD.IADD R3, R9, 0x1, R6 ;  /* 0x0000000109037824 */ /* 0x000fc800078e0206 */
[C---:B------:R-:W-:Y:S01]  /*24d50*/  VIADD R2, R3.reuse, 0x4f ;  /* 0x0000004f03027836 */ /* 0x040fe20000000000 */
[----:B------:R-:W-:Y:S01]  /*24d60*/  ISETP.GE.AND P1, PT, R3, 0x1, PT ;  /* 0x000000010300780c */ /* 0x000fe20003f26270 */
[----:B------:R0:W-:Y:S02]  /*24d70*/  STL [R1+0x8], R3 ;  /* 0x0000080301007387 */ /* 0x0001e40000100800 */
[----:B------:R-:W-:-:S05]  /*24d80*/  IMAD.HI R2, R2, 0x66666667, RZ ;  /* 0x6666666702027827 */ /* 0x000fca00078e02ff */
[----:B0-----:R-:W-:-:S04]  /*24d90*/  SHF.R.U32.HI R3, RZ, 0x1f, R2 ;  /* 0x0000001fff037819 */ /* 0x001fc80000011602 */
[----:B------:R-:W-:Y:S01]  /*24da0*/  LEA.HI.SX32 R4, R2, R3, 0x1b ;  /* 0x0000000302047211 */ /* 0x000fe200078fdaff */
[----:B------:R-:W-:Y:S01]  /*24db0*/  IMAD.MOV.U32 R3, RZ, RZ, RZ ;  /* 0x000000ffff037224 */ /* 0x000fe200078e00ff */
[----:B------:R-:W-:Y:S06]  /*24dc0*/  @!P1 BRA `(.L_x_692) ;  /* 0x0000000000749947 */ /* 0x000fec0003800000 */
[----:B------:R-:W-:Y:S01]  /*24dd0*/  ISETP.NE.AND P0, PT, R5, RZ, PT ;  /* 0x000000ff0500720c */ /* 0x000fe20003f05270 */
[----:B------:R-:W-:-:S03]  /*24de0*/  ULDC UR4, c[0x0][0x9f0] ;  /* 0x00027c0000047ab9 */ /* 0x000fc60000000800 */
[----:B------:R-:W-:-:S04]  /*24df0*/  SEL R8, R5, UR4, P0 ;  /* 0x0000000405087c07 */ /* 0x000fc80008000000 */
[----:B------:R-:W-:Y:S02]  /*24e00*/  IABS R10, R8 ;  /* 0x00000008000a7213 */ /* 0x000fe40000000000 */
[----:B------:R-:W-:Y:S02]  /*24e10*/  IADD3 R11, R8, -0x1, R4 ;  /* 0xffffffff080b7810 */ /* 0x000fe40007ffe004 */
[----:B------:R-:W0:Y:S08]  /*24e20*/  I2F.RP R2, R10 ;  /* 0x0000000a00027306 */ /* 0x000e300000209400 */
[----:B0-----:R-:W0:Y:S02]  /*24e30*/  MUFU.RCP R2, R2 ;  /* 0x0000000200027308 */ /* 0x001e240000001000 */
[----:B0-----:R-:W-:-:S06]  /*24e40*/  VIADD R2, R2, 0xffffffe ;  /* 0x0ffffffe02027836 */ /* 0x001fcc0000000000 */
[----:B------:R0:W1:Y:S02]  /*24e50*/  F2I.FTZ.U32.TRUNC.NTZ R3, R2 ;  /* 0x0000000200037305 */ /* 0x000064000021f000 */
[----:B0-----:R-:W-:-:S04]  /*24e60*/  LOP3.LUT R2, R11, R8, RZ, 0x3c, !PT ;  /* 0x000000080b027212 */ /* 0x001fc800078e3cff */
[----:B------:R-:W-:Y:S01]  /*24e70*/  ISETP.GE.AND P4, PT, R2, RZ, PT ;  /* 0x000000ff0200720c */ /* 0x000fe20003f86270 */
[----:B-1----:R-:W-:-:S04]  /*24e80*/  IMAD.MOV R2, RZ, RZ, -R3 ;  /* 0x000000ffff027224 */ /* 0x002fc800078e0a03 */
[----:B------:R-:W-:Y:S02]  /*24e90*/  IMAD R12, R2, R10, RZ ;  /* 0x0000000a020c7224 */ /* 0x000fe400078e02ff */
[----:B------:R-:W-:-:S04]  /*24ea0*/  IMAD.MOV.U32 R2, RZ, RZ, RZ ;  /* 0x000000ffff027224 */ /* 0x000fc800078e00ff */
        /* <DEDUP_REMOVED lines=13> */
[----:B------:R-:W-:-:S05]  /*24f80*/  @!P3 LOP3.LUT R2, RZ, R8, RZ, 0x33, !PT ;  /* 0x00000008ff02b212 */ /* 0x000fca00078e33ff */
[----:B------:R-:W-:-:S07]  /*24f90*/  IMAD.MOV.U32 R3, RZ, RZ, R2 ;  /* 0x000000ffff037224 */ /* 0x000fce00078e0002 */
.L_x_692:
[----:B------:R-:W-:Y:S05]  /*24fa0*/  BSYNC B0 ;  /* 0x0000000000007941 */ /* 0x000fea0003800000 */
.L_x_691:
[-C--:B------:R-:W-:Y:S01]  /*24fb0*/  IMAD R2, R7, R3.reuse, RZ ;  /* 0x0000000307027224 */ /* 0x080fe200078e02ff */
[----:B------:R-:W-:Y:S04]  /*24fc0*/  BSSY B0, `(.L_x_693) ;  /* 0x0000191000007945 */ /* 0x000fe80003800000 */
[C---:B------:R-:W-:Y:S01]  /*24fd0*/  VIADDMNMX R3, R2.reuse, R3, R4, PT ;  /* 0x0000000302037246 */ /* 0x040fe20003800104 */
[----:B------:R-:W-:-:S04]  /*24fe0*/  IMAD R2, R2, 0x50, -R9 ;  /* 0x0000005002027824 */ /* 0x000fc800078e0a09 */
[----:B------:R-:W-:Y:S01]  /*24ff0*/  IMAD R3, R3, 0x50, -R9 ;  /* 0x0000005003037824 */ /* 0x000fe200078e0a09 */
[----:B------:R-:W-:-:S04]  /*25000*/  VIMNMX R2, RZ, R2, !PT ;  /* 0x00000002ff027248 */ /* 0x000fc80007fe0100 */
[----:B------:R-:W-:-:S04]  /*25010*/  VIMNMX R3, R3, R6, PT ;  /* 0x0000000603037248 */ /* 0x000fc80003fe0100 */
[----:B------:R-:W-:-:S13]  /*25020*/  ISETP.GT.AND P0, PT, R3, R2, PT ;  /* 0x000000020300720c */ /* 0x000fda0003f04270 */
[----:B------:R-:W-:Y:S02]  /*25030*/  @P0 VIADD R8, R3, 0x4f ;  /* 0x0000004f03080836 */ /* 0x000fe40000000000 */
[----:B------:R-:W-:-:S04]  /*25040*/  IMAD.WIDE.U32 R2, R2, -0x33333333, RZ ;  /* 0xcccccccd02027825 */ /* 0x000fc800078e00ff */
[----:B------:R-:W-:Y:S01]  /*25050*/  @P0 IMAD.HI R8, R8, 0x66666667, RZ ;  /* 0x6666666708080827 */ /* 0x000fe200078e02ff */
[----:B------:R-:W-:-:S04]  /*25060*/  SHF.R.U32.HI R6, RZ, 0x6, R3 ;  /* 0x00000006ff067819 */ /* 0x000fc80000011603 */
[----:B------:R-:W-:Y:S01]  /*25070*/  @P0 SHF.R.U32.HI R2, RZ, 0x1f, R8 ;  /* 0x0000001fff020819 */ /* 0x000fe20000011608 */
[----:B------:R-:W-:-:S03]  /*25080*/  IMAD.MOV.U32 R3, RZ, RZ, R6 ;  /* 0x000000ffff037224 */ /* 0x000fc600078e0006 */
[----:B------:R-:W-:Y:S02]  /*25090*/  @P0 LEA.HI.SX32 R3, R8, R2, 0x1b ;  /* 0x0000000208030211 */ /* 0x000fe400078fdaff */
[----:B------:R-:W-:Y:S02]  /*250a0*/  PLOP3.LUT P0, PT, PT, PT, PT, 0x80, 0x0 ;  /* 0x000000000000781c */ /* 0x000fe40003f0f070 */
[----:B------:R-:W-:-:S13]  /*250b0*/  ISETP.GT.AND P3, PT, R3, R6, PT ;  /* 0x000000060300720c */ /* 0x000fda0003f64270 */
[----:B------:R-:W-:Y:S05]  /*250c0*/  @!P3 BRA `(.L_x_694) ;  /* 0x000000180000b947 */ /* 0x000fea0003800000 */
[----:B------:R-:W-:Y:S01]  /*250d0*/  UMOV UR4, 0xffffffff ;  /* 0xffffffff00047882 */ /* 0x000fe20000000000 */
[----:B------:R-:W-:Y:S02]  /*250e0*/  SEL R2, R32, RZ, !P2 ;  /* 0x000000ff20027207 */ /* 0x000fe40005000000 */
[----:B------:R-:W-:Y:S05]  /*250f0*/  BRA.DIV UR4, `(.L_x_695) ;  /* 0x0000007604287947 */ /* 0x000fea000b800000 */
[----:B------:R-:W0:Y:S02]  /*25100*/  S2R R8, SR_TID.X ;  /* 0x0000000000087919 */ /* 0x000e240000002100 */
[----:B0-----:R-:W-:-:S04]  /*25110*/  SHF.R.U32.HI R8, RZ, 0x5, R8 ;  /* 0x00000005ff087819 */ /* 0x001fc80000011608 */
[----:B------:R-:W-:-:S05]  /*25120*/  LOP3.LUT R8, R8, 0x3, RZ, 0xc0, !PT ;  /* 0x0000000308087812 */ /* 0x000fca00078ec0ff */
[----:B------:R0:W1:Y:S02]  /*25130*/  SHFL.IDX PT, R14, R8, RZ, 0x1f ;  /* 0x00001fff080e7589 */ /* 0x00006400000e0000 */
.L_x_866:
[----:B-1----:R-:W-:Y:S02]  /*25140*/  ISETP.NE.AND P0, PT, R14, RZ, PT ;  /* 0x000000ff0e00720c */ /* 0x002fe40003f05270 */
[----:B------:R-:W-:-:S11]  /*25150*/  PLOP3.LUT P6, PT, PT, PT, PT, 0x8, 0x0 ;  /* 0x000000000000781c */ /* 0x000fd60003fce170 */
[----:B------:R-:W-:Y:S05]  /*25160*/  @P0 BRA `(.L_x_696) ;  /* 0x00000000000c0947 */ /* 0x000fea0003800000 */
[----:B------:R-:W-:-:S03]  /*25170*/  UMOV UR4, 0xffffffff ;  /* 0xffffffff00047882 */ /* 0x000fc60000000000 */
[----:B------:R-:W-:Y:S05]  /*25180*/  BRA.DIV UR4, `(.L_x_697) ;  /* 0x0000007604387947 */ /* 0x000fea000b800000 */
[----:B------:R-:W-:-:S13]  /*25190*/  ELECT P6, URZ, PT ;  /* 0x00000000003f782f */ /* 0x000fda00038c0000 */
.L_x_696:
[----:B0-----:R-:W2:Y:S01]  /*251a0*/  LDL R8, [R1+0x2c] ;  /* 0x00002c0001087983 */ /* 0x001ea20000100800 */
[----:B------:R-:W-:Y:S01]  /*251b0*/  BSSY B1, `(.L_x_698) ;  /* 0x0000008000017945 */ /* 0x000fe20003800000 */
[----:B--2---:R-:W-:-:S05]  /*251c0*/  VIADD R8, R8, 0x1 ;  /* 0x0000000108087836 */ /* 0x004fca0000000000 */
[----:B------:R-:W-:-:S04]  /*251d0*/  LEA.HI R9, R8, R8, RZ, 0x1 ;  /* 0x0000000808097211 */ /* 0x000fc800078f08ff */
[----:B------:R-:W-:-:S05]  /*251e0*/  LOP3.LUT R9, R9, 0xfffffffe, RZ, 0xc0, !PT ;  /* 0xfffffffe09097812 */ /* 0x000fca00078ec0ff */
[----:B------:R-:W-:-:S05]  /*251f0*/  IMAD.IADD R8, R8, 0x1, -R9 ;  /* 0x0000000108087824 */ /* 0x000fca00078e0a09 */
[----:B------:R-:W-:-:S04]  /*25200*/  SHF.L.U32 R8, R8, 0x1f, RZ ;  /* 0x0000001f08087819 */ /* 0x000fc800000006ff */
[----:B------:R-:W0:Y:S02]  /*25210*/  SYNCS.PHASECHK.TRANS64.TRYWAIT P0, [R16+URZ+0x38820], R8 ;  /* 0x03882008100075a7 */ /* 0x000e24000800017f */
[----:B0-----:R-:W-:Y:S05]  /*25220*/  @!P0 BRA `(.L_x_699) ;  /* 0x0000007400308947 */ /* 0x001fea0003800000 */
.L_x_869:
[----:B------:R-:W-:Y:S05]  /*25230*/  BSYNC B1 ;  /* 0x0000000000017941 */ /* 0x000fea0003800000 */
.L_x_698:
[----:B------:R-:W-:Y:S04]  /*25240*/  BSSY B1, `(.L_x_700) ;  /* 0x00000ab000017945 */ /* 0x000fe80003800000 */
[----:B------:R-:W-:Y:S05]  /*25250*/  @!P6 BRA `(.L_x_701) ;  /* 0x0000000800a4e947 */ /* 0x000fea0003800000 */
[----:B------:R-:W-:Y:S01]  /*25260*/  IMAD R12, R28, 0x8, R16 ;  /* 0x000000081c0c7824 */ /* 0x000fe200078e0210 */
[----:B------:R-:W-:Y:S01]  /*25270*/  SHF.L.U32 R11, R30, 0x1f, RZ ;  /* 0x0000001f1e0b7819 */ /* 0x000fe200000006ff */
[----:B------:R-:W1:Y:S01]  /*25280*/  S2R R9, SR_TID.X ;  /* 0x0000000000097919 */ /* 0x000e620000002100 */
[----:B------:R-:W-:Y:S02]  /*25290*/  BSSY B2, `(.L_x_702) ;  /* 0x0000005000027945 */ /* 0x000fe40003800000 */
[----:B------:R-:W2:Y:S01]  /*252a0*/  SYNCS.PHASECHK.TRANS64.TRYWAIT P0, [R12+URZ+0x388a0], R11 ;  /* 0x0388a00b0c0075a7 */ /* 0x000ea2000800017f */
[----:B-1----:R-:W-:-:S04]  /*252b0*/  LOP3.LUT R9, R9, 0x7f, RZ, 0xc0, !PT ;  /* 0x0000007f09097812 */ /* 0x002fc800078ec0ff */
[----:B------:R-:W-:Y:S01]  /*252c0*/  ISETP.NE.AND P2, PT, R9, RZ, PT ;  /* 0x000000ff0900720c */ /* 0x000fe20003f45270 */
[----:B--2---:R-:W-:-:S12]  /*252d0*/  @!P0 BRA `(.L_x_703) ;  /* 0x0000007400188947 */ /* 0x004fd80003800000 */
.L_x_870:
[----:B------:R-:W-:Y:S05]  /*252e0*/  BSYNC B2 ;  /* 0x0000000000027941 */ /* 0x000fea0003800000 */
.L_x_702:
[----:B------:R-:W-:Y:S04]  /*252f0*/  BSSY B2, `(.L_x_704) ;  /* 0x0000009000027945 */ /* 0x000fe80003800000 */
[----:B------:R-:W-:Y:S05]  /*25300*/  @P2 BRA `(.L_x_705) ;  /* 0x00000000001c2947 */ /* 0x000fea0003800000 */
[----:B------:R-:W2:Y:S01]  /*25310*/  S2R R9, SR_TID.X ;  /* 0x0000000000097919 */ /* 0x000ea20000002100 */
[----:B0-----:R-:W-:-:S04]  /*25320*/  IMAD.MOV.U32 R8, RZ, RZ, 0xa000 ;  /* 0x0000a000ff087424 */ /* 0x001fc800078e00ff */
[----:B------:R3:W-:Y:S01]  /*25330*/  SYNCS.ARRIVE.TRANS64 RZ, [R12+URZ+0x38890], R8 ;  /* 0x038890080cff79a7 */ /* 0x0007e2000800003f */
[----:B--2---:R-:W-:-:S04]  /*25340*/  LOP3.LUT R9, R9, 0x1f, RZ, 0xc0, !PT ;  /* 0x0000001f09097812 */ /* 0x004fc800078ec0ff */
[----:B------:R-:W-:-:S13]  /*25350*/  ISETP.NE.AND P0, PT, R9, RZ, PT ;  /* 0x000000ff0900720c */ /* 0x000fda0003f05270 */
[----:B---3--:R-:W-:Y:S05]  /*25360*/  @!P0 BRA `(.L_x_705) ;  /* 0x0000000000048947 */ /* 0x008fea0003800000 */
[----:B------:R-:W-:Y:S01]  /*25370*/  BPT.TRAP 0x1 ;  /* 0x000000040000795c */ /* 0x000fe20000300000 */
.L_x_705:
[----:B------:R-:W-:Y:S05]  /*25380*/  BSYNC B2 ;  /* 0x0000000000027941 */ /* 0x000fea0003800000 */
.L_x_704:
[----:B0-----:R-:W-:Y:S01]  /*25390*/  IMAD.MOV.U32 R8, RZ, RZ, RZ ;  /* 0x000000ffff087224 */ /* 0x001fe200078e00ff */
[----:B------:R-:W-:Y:S01]  /*253a0*/  UIADD3 UR4, UP0, UR38, 0x570, URZ ;  /* 0x0000057026047890 */ /* 0x000fe2000ff1e03f */
[----:B------:R-:W-:Y:S01]  /*253b0*/  IMAD R10, R28, 0xa000, R16 ;  /* 0x0000a0001c0a7824 */ /* 0x000fe200078e0210 */
[----:B------:R-:W-:Y:S01]  /*253c0*/  PLOP3.LUT P0, PT, PT, PT, PT, 0x80, 0x0 ;  /* 0x000000000000781c */ /* 0x000fe20003f0f070 */
[----:B------:R-:W-:Y:S01]  /*253d0*/  IMAD R9, R3, 0x50, R0 ;  /* 0x0000005003097824 */ /* 0x000fe200078e0200 */
[----:B------:R-:W-:Y:S01]  /*253e0*/  R2UR UR10, R8 ;  /* 0x00000000080a72ca */ /* 0x000fe200000e0000 */
[----:B------:R-:W-:Y:S01]  /*253f0*/  VIADD R8, R12, 0x38890 ;  /* 0x000388900c087836 */ /* 0x000fe20000000000 */
[----:B------:R-:W-:Y:S01]  /*25400*/  IADD3 R13, R10, 0x24400, RZ ;  /* 0x000244000a0d7810 */ /* 0x000fe20007ffe0ff */
[----:B------:R-:W-:Y:S01]  /*25410*/  VIADD R9, R9, 0xffffffb0 ;  /* 0xffffffb009097836 */ /* 0x000fe20000000000 */
[----:B------:R-:W-:Y:S01]  /*25420*/  UIADD3.X UR5, URZ, UR39, URZ, UP0, !UPT ;  /* 0x000000273f057290 */ /* 0x000fe200087fe43f */
[----:B------:R-:W-:Y:S01]  /*25430*/  UMOV UR6, 0x0 ;  /* 0x0000000000067882 */ /* 0x000fe20000000000 */
[----:B------:R-:W-:-:S10]  /*25440*/  UMOV UR7, 0x12f00000 ;  /* 0x12f0000000077882 */ /* 0x000fd40000000000 */
.L_x_706:
[----:B------:R-:W-:-:S13]  /*25450*/  @P0 ELECT P3, URZ, PT ;  /* 0x00000000003f082f */ /* 0x000fda0003860000 */
[----:B------:R-:W-:Y:S02]  /*25460*/  @P3 R2UR UR13, R2 ;  /* 0x00000000020d32ca */ /* 0x000fe400000e0000 */
[----:B------:R-:W-:Y:S02]  /*25470*/  @P3 R2UR UR12, R26 ;  /* 0x000000001a0c32ca */ /* 0x000fe400000e0000 */
[----:B------:R-:W-:Y:S02]  /*25480*/  @P3 R2UR UR11, R9 ;  /* 0x00000000090b32ca */ /* 0x000fe400000e0000 */
[----:B------:R-:W-:Y:S02]  /*25490*/  @P3 R2UR UR9, R8 ;  /* 0x00000000080932ca */ /* 0x000fe400000e0000 */
[----:B------:R-:W-:Y:S02]  /*254a0*/  @P3 R2UR UR8, R13 ;  /* 0x000000000d0832ca */ /* 0x000fe400000e0000 */
[----:B------:R-:W-:-:S02]  /*254b0*/  @P3 PLOP3.LUT P0, PT, P3, PT, PT, 0x8, 0x0 ;  /* 0x000000000000381c */ /* 0x000fc40001f0e170 */
[----:B------:R-:W-:-:S09]  /*254c0*/  PLOP3.LUT P3, PT, PT, PT, PT, 0x8, 0x0 ;  /* 0x000000000000781c */ /* 0x000fd20003f6e170 */
[----:B------:R0:W-:Y:S02]  /*254d0*/  UTMALDG.4D [UR8], [UR4], desc[UR6] ;  /* 0x00000608040075b4 */ /* 0x0001e40008019000 */
[----:B0-----:R-:W-:Y:S05]  /*254e0*/  @P0 BRA.U.ANY `(.L_x_706) ;  /* 0xfffffffd00d80947 */ /* 0x001fea000393ffff */
[----:B------:R-:W-:Y:S01]  /*254f0*/  IMAD.MOV.U32 R22, RZ, RZ, 0x40 ;  /* 0x00000040ff167424 */ /* 0x000fe200078e00ff */
[----:B------:R-:W-:Y:S01]  /*25500*/  PLOP3.LUT P0, PT, PT, PT, PT, 0x80, 0x0 ;  /* 0x000000000000781c */ /* 0x000fe20003f0f070 */
[----:B------:R-:W-:Y:S01]  /*25510*/  VIADD R13, R10, 0x26c00 ;  /* 0x00026c000a0d7836 */ /* 0x000fe20000000000 */
[----:B------:R-:W-:Y:S01]  /*25520*/  UMOV UR6, 0x0 ;  /* 0x0000000000067882 */ /* 0x000fe20000000000 */
[----:B------:R-:W-:Y:S01]  /*25530*/  UMOV UR7, 0x12f00000 ;  /* 0x12f0000000077882 */ /* 0x000fe20000000000 */
[----:B------:R-:W-:-:S15]  /*25540*/  R2UR UR10, R22 ;  /* 0x00000000160a72ca */ /* 0x000fde00000e0000 */
.L_x_707:
        /* <DEDUP_REMOVED lines=16> */
.L_x_708:
        /* <DEDUP_REMOVED lines=16> */
.L_x_709:
        /* <DEDUP_REMOVED lines=10> */
[----:B------:R-:W0:Y:S01]  /*257f0*/  SYNCS.PHASECHK.TRANS64.TRYWAIT P0, [R12+URZ+0x388c0], R11 ;  /* 0x0388c00b0c0075a7 */ /* 0x000e22000800017f */
[----:B------:R-:W-:Y:S04]  /*25800*/  BSSY B2, `(.L_x_710) ;  /* 0x0000002000027945 */ /* 0x000fe80003800000 */
[----:B0-----:R-:W-:Y:S05]  /*25810*/  @!P0 BRA `(.L_x_711) ;  /* 0x0000006c00dc8947 */ /* 0x001fea0003800000 */
.L_x_871:
[----:B------:R-:W-:Y:S05]  /*25820*/  BSYNC B2 ;  /* 0x0000000000027941 */ /* 0x000fea0003800000 */
.L_x_710:
[----:B------:R-:W-:Y:S01]  /*25830*/  BSSY B2, `(.L_x_712) ;  /* 0x000000b000027945 */ /* 0x000fe20003800000 */
[----:B------:R-:W-:Y:S02]  /*25840*/  IMAD.MOV.U32 R14, RZ, RZ, 0x0 ;  /* 0x00000000ff0e7424 */ /* 0x000fe400078e00ff */
[----:B------:R-:W-:Y:S01]  /*25850*/  IMAD.MOV.U32 R15, RZ, RZ, 0x12f00000 ;  /* 0x12f00000ff0f7424 */ /* 0x000fe200078e00ff */
[----:B------:R-:W-:Y:S06]  /*25860*/  @P2 BRA `(.L_x_713) ;  /* 0x00000000001c2947 */ /* 0x000fec0003800000 */
[----:B------:R-:W2:Y:S01]  /*25870*/  S2R R13, SR_TID.X ;  /* 0x00000000000d7919 */ /* 0x000ea20000002100 */
[----:B------:R-:W-:-:S04]  /*25880*/  IMAD.MOV.U32 R8, RZ, RZ, 0xa000 ;  /* 0x0000a000ff087424 */ /* 0x000fc800078e00ff */
[----:B------:R3:W-:Y:S01]  /*25890*/  SYNCS.ARRIVE.TRANS64 RZ, [R12+URZ+0x388b0], R8 ;  /* 0x0388b0080cff79a7 */ /* 0x0007e2000800003f */
[----:B--2---:R-:W-:-:S04]  /*258a0*/  LOP3.LUT R13, R13, 0x1f, RZ, 0xc0, !PT ;  /* 0x0000001f0d0d7812 */ /* 0x004fc800078ec0ff */
[----:B------:R-:W-:-:S13]  /*258b0*/  ISETP.NE.AND P0, PT, R13, RZ, PT ;  /* 0x000000ff0d00720c */ /* 0x000fda0003f05270 */
[----:B---3--:R-:W-:Y:S05]  /*258c0*/  @!P0 BRA `(.L_x_713) ;  /* 0x0000000000048947 */ /* 0x008fea0003800000 */
[----:B------:R-:W-:Y:S01]  /*258d0*/  BPT.TRAP 0x1 ;  /* 0x000000040000795c */ /* 0x000fe20000300000 */
.L_x_713:
[----:B------:R-:W-:Y:S05]  /*258e0*/  BSYNC B2 ;  /* 0x0000000000027941 */ /* 0x000fea0003800000 */
.L_x_712:
[----:B------:R-:W-:Y:S01]  /*258f0*/  R2UR UR6, R14 ;  /* 0x000000000e0672ca */ /* 0x000fe200000e0000 */
[----:B------:R-:W-:Y:S01]  /*25900*/  IMAD.MOV.U32 R8, RZ, RZ, RZ ;  /* 0x000000ffff087224 */ /* 0x000fe200078e00ff */
[----:B------:R-:W-:Y:S01]  /*25910*/  R2UR UR7, R15 ;  /* 0x000000000f0772ca */ /* 0x000fe200000e0000 */
[----:B------:R-:W-:Y:S01]  /*25920*/  UIADD3 UR4, UP0, UR38, 0x670, URZ ;  /* 0x0000067026047890 */ /* 0x000fe2000ff1e03f */
[----:B------:R-:W-:Y:S01]  /*25930*/  PLOP3.LUT P0, PT, PT, PT, PT, 0x80, 0x0 ;  /* 0x000000000000781c */ /* 0x000fe20003f0f070 */
[----:B01----:R-:W-:Y:S01]  /*25940*/  VIADD R12, R12, 0x388b0 ;  /* 0x000388b00c0c7836 */ /* 0x003fe20000000000 */
[----:B------:R-:W-:Y:S01]  /*25950*/  R2UR UR10, R8 ;  /* 0x00000000080a72ca */ /* 0x000fe200000e0000 */
[----:B------:R-:W-:Y:S01]  /*25960*/  VIADD R8, R10, 0x400 ;  /* 0x000004000a087836 */ /* 0x000fe20000000000 */
[----:B------:R-:W-:-:S13]  /*25970*/  UIADD3.X UR5, URZ, UR39, URZ, UP0, !UPT ;  /* 0x000000273f057290 */ /* 0x000fda00087fe43f */
.L_x_714:
        /* <DEDUP_REMOVED lines=10> */
[----:B------:R-:W-:Y:S01]  /*25a20*/  R2UR UR10, R22 ;  /* 0x00000000160a72ca */ /* 0x000fe200000e0000 */
[----:B------:R-:W-:Y:S01]  /*25a30*/  VIADD R8, R10, 0x2c00 ;  /* 0x00002c000a087836 */ /* 0x000fe20000000000 */
[----:B------:R-:W-:Y:S02]  /*25a40*/  R2UR UR6, R14 ;  /* 0x000000000e0672ca */ /* 0x000fe400000e0000 */
[----:B------:R-:W-:Y:S02]  /*25a50*/  R2UR UR7, R15 ;  /* 0x000000000f0772ca */ /* 0x000fe400000e0000 */
[----:B------:R-:W-:-:S13]  /*25a60*/  PLOP3.LUT P0, PT, PT, PT, PT, 0x80, 0x0 ;  /* 0x000000000000781c */ /* 0x000fda0003f0f070 */
.L_x_715:
        /* <DEDUP_REMOVED lines=15> */
.L_x_716:
        /* <DEDUP_REMOVED lines=15> */
.L_x_717:
        /* <DEDUP_REMOVED lines=9> */
[----:B-1----:R-:W-:Y:S05]  /*25ce0*/  @P0 BRA.U.ANY `(.L_x_717) ;  /* 0xfffffffd00d80947 */ /* 0x002fea000393ffff */
.L_x_701:
[----:B------:R-:W-:Y:S05]  /*25cf0*/  BSYNC B1 ;  /* 0x0000000000017941 */ /* 0x000fea0003800000 */
.L_x_700:
[----:B------:R-:W-:Y:S01]  /*25d00*/  VIADD R12, R3, 0xfffffffe ;  /* 0xfffffffe030c7836 */ /* 0x000fe20000000000 */
[----:B------:R-:W-:Y:S01]  /*25d10*/  PLOP3.LUT P0, PT, PT, PT, PT, 0x8, 0x0 ;  /* 0x000000000000781c */ /* 0x000fe20003f0e170 */
[----:B------:R-:W-:-:S03]  /*25d20*/  VIADD R28, R28, 0x1 ;  /* 0x000000011c1c7836 */ /* 0x000fc60000000000 */
[----:B------:R-:W-:Y:S02]  /*25d30*/  ISETP.GE.AND P3, PT, R12, R6, PT ;  /* 0x000000060c00720c */ /* 0x000fe40003f66270 */
[----:B------:R-:W-:-:S04]  /*25d40*/  ISETP.NE.AND P2, PT, R28, 0x2, PT ;  /* 0x000000021c00780c */ /* 0x000fc80003f45270 */
[----:B------:R-:W-:Y:S02]  /*25d50*/  SEL R3, RZ, 0x1, P2 ;  /* 0x00000001ff037807 */ /* 0x000fe40001000000 */
[----:B------:R-:W-:Y:S02]  /*25d60*/  SEL R28, R28, RZ, P2 ;  /* 0x000000ff1c1c7207 */ /* 0x000fe40001000000 */
[----:B------:R-:W-:-:S03]  /*25d70*/  LOP3.LUT R30, R30, R3, RZ, 0x3c, !PT ;  /* 0x000000031e1e7212 */ /* 0x000fc600078e3cff */
[----:B------:R-:W-:Y:S05]  /*25d80*/  @!P3 BRA `(.L_x_694) ;  /* 0x0000000800d0b947 */ /* 0x000fea0003800000 */
.L_x_736:
[----:B------:R-:W-:Y:S05]  /*25d90*/  YIELD ;  /* 0x0000000000007946 */ /* 0x000fea0003800000 */
        /* <DEDUP_REMOVED lines=10> */
.L_x_872:
[----:B------:R-:W-:Y:S05]  /*25e40*/  BSYNC B2 ;  /* 0x0000000000027941 */ /* 0x000fea0003800000 */
.L_x_720:
[----:B------:R-:W-:Y:S04]  /*25e50*/  BSSY B2, `(.L_x_722) ;  /* 0x0000009000027945 */ /* 0x000fe80003800000 */
[----:B------:R-:W-:Y:S05]  /*25e60*/  @P3 BRA `(.L_x_723) ;  /* 0x00000000001c3947 */ /* 0x000fea0003800000 */
[----:B0-----:R-:W0:Y:S01]  /*25e70*/  S2R R8, SR_TID.X ;  /* 0x0000000000087919 */ /* 0x001e220000002100 */
[----:B------:R-:W-:-:S04]  /*25e80*/  IMAD.MOV.U32 R3, RZ, RZ, 0xa000 ;  /* 0x0000a000ff037424 */ /* 0x000fc800078e00ff */
[----:B------:R2:W-:Y:S01]  /*25e90*/  SYNCS.ARRIVE.TRANS64 RZ, [R11+URZ+0x38890], R3 ;  /* 0x038890030bff79a7 */ /* 0x0005e2000800003f */
[----:B0-----:R-:W-:-:S04]  /*25ea0*/  LOP3.LUT R8, R8, 0x1f, RZ, 0xc0, !PT ;  /* 0x0000001f08087812 */ /* 0x001fc800078ec0ff */
[----:B------:R-:W-:-:S13]  /*25eb0*/  ISETP.NE.AND P2, PT, R8, RZ, PT ;  /* 0x000000ff0800720c */ /* 0x000fda0003f45270 */
[----:B--2---:R-:W-:Y:S05]  /*25ec0*/  @!P2 BRA `(.L_x_723) ;  /* 0x000000000004a947 */ /* 0x004fea0003800000 */
[----:B------:R-:W-:Y:S01]  /*25ed0*/  BPT.TRAP 0x1 ;  /* 0x000000040000795c */ /* 0x000fe20000300000 */
.L_x_723:
[----:B------:R-:W-:Y:S05]  /*25ee0*/  BSYNC B2 ;  /* 0x0000000000027941 */ /* 0x000fea0003800000 */
.L_x_722:
[----:B------:R-:W-:Y:S01]  /*25ef0*/  IMAD.MOV.U32 R20, RZ, RZ, RZ ;  /* 0x000000ffff147224 */ /* 0x000fe200078e00ff */
[----:B------:R-:W-:Y:S01]  /*25f00*/  UIADD3 UR4, UP0, UR38, 0x570, URZ ;  /* 0x0000057026047890 */ /* 0x000fe2000ff1e03f */
[----:B------:R-:W-:Y:S01]  /*25f10*/  IMAD R9, R28, 0xa000, R16 ;  /* 0x0000a0001c097824 */ /* 0x000fe200078e0210 */
[----:B------:R-:W-:Y:S01]  /*25f20*/  PLOP3.LUT P2, PT, PT, PT, PT, 0x80, 0x0 ;  /* 0x000000000000781c */ /* 0x000fe20003f4f070 */
[----:B0-----:R-:W-:Y:S01]  /*25f30*/  IMAD R8, R12, 0x50, R0 ;  /* 0x000000500c087824 */ /* 0x001fe200078e0200 */
[----:B------:R-:W-:Y:S01]  /*25f40*/  R2UR UR10, R20 ;  /* 0x00000000140a72ca */ /* 0x000fe200000e0000 */
[----:B------:R-:W-:Y:S01]  /*25f50*/  VIADD R3, R11, 0x38890 ;  /* 0x000388900b037836 */ /* 0x000fe20000000000 */
[----:B------:R-:W-:Y:S01]  /*25f60*/  UIADD3.X UR5, URZ, UR39, URZ, UP0, !UPT ;  /* 0x000000273f057290 */ /* 0x000fe200087fe43f */
[----:B------:R-:W-:Y:S01]  /*25f70*/  VIADD R13, R9, 0x24400 ;  /* 0x00024400090d7836 */ /* 0x000fe20000000000 */
[----:B------:R-:W-:Y:S01]  /*25f80*/  UMOV UR6, 0x0 ;  /* 0x0000000000067882 */ /* 0x000fe20000000000 */
[----:B------:R-:W-:-:S10]  /*25f90*/  UMOV UR7, 0x12f00000 ;  /* 0x12f0000000077882 */ /* 0x000fd40000000000 */
.L_x_724:
        /* <DEDUP_REMOVED lines=12> */
[----:B------:R-:W-:Y:S01]  /*26060*/  UMOV UR6, 0x0 ;  /* 0x0000000000067882 */ /* 0x000fe20000000000 */
[----:B------:R-:W-:Y:S02]  /*26070*/  UMOV UR7, 0x12f00000 ;  /* 0x12f0000000077882 */ /* 0x000fe40000000000 */
[----:B------:R-:W-:Y:S02]  /*26080*/  R2UR UR10, R13 ;  /* 0x000000000d0a72ca */ /* 0x000fe400000e0000 */
[----:B------:R-:W-:-:S13]  /*26090*/  IADD3 R13, R9, 0x26c00, RZ ;  /* 0x00026c00090d7810 */ /* 0x000fda0007ffe0ff */
.L_x_725:
        /* <DEDUP_REMOVED lines=16> */
.L_x_726:
        /* <DEDUP_REMOVED lines=16> */
.L_x_727:
        /* <DEDUP_REMOVED lines=13> */
.L_x_873:
[----:B------:R-:W-:Y:S05]  /*26370*/  BSYNC B2 ;  /* 0x0000000000027941 */ /* 0x000fea0003800000 */
.L_x_728:
        /* <DEDUP_REMOVED lines=11> */
.L_x_731:
[----:B------:R-:W-:Y:S05]  /*26430*/  BSYNC B2 ;  /* 0x0000000000027941 */ /* 0x000fea0003800000 */
.L_x_730:
[----:B------:R-:W-:Y:S01]  /*26440*/  R2UR UR10, R20 ;  /* 0x00000000140a72ca */ /* 0x000fe200000e0000 */
[----:B------:R-:W-:Y:S01]  /*26450*/  UIADD3 UR4, UP0, UR38, 0x670, URZ ;  /* 0x0000067026047890 */ /* 0x000fe2000ff1e03f */
[----:B------:R-:W-:Y:S01]  /*26460*/  R2UR UR6, R14 ;  /* 0x000000000e0672ca */ /* 0x000fe200000e0000 */
[----:B01----:R-:W-:Y:S01]  /*26470*/  VIADD R11, R11, 0x388b0 ;  /* 0x000388b00b0b7836 */ /* 0x003fe20000000000 */
[----:B------:R-:W-:Y:S01]  /*26480*/  R2UR UR7, R15 ;  /* 0x000000000f0772ca */ /* 0x000fe200000e0000 */
[----:B------:R-:W-:Y:S01]  /*26490*/  VIADD R3, R9, 0x400 ;  /* 0x0000040009037836 */ /* 0x000fe20000000000 */
[----:B------:R-:W-:Y:S01]  /*264a0*/  PLOP3.LUT P2, PT, PT, PT, PT, 0x80, 0x0 ;  /* 0x000000000000781c */ /* 0x000fe20003f4f070 */
[----:B------:R-:W-:-:S12]  /*264b0*/  UIADD3.X UR5, URZ, UR39, URZ, UP0, !UPT ;  /* 0x000000273f057290 */ /* 0x000fd800087fe43f */
.L_x_732:
        /* <DEDUP_REMOVED lines=11> */
[----:B------:R-:W-:Y:S01]  /*26570*/  R2UR UR6, R14 ;  /* 0x000000000e0672ca */ /* 0x000fe200000e0000 */
[----:B------:R-:W-:Y:S01]  /*26580*/  VIADD R3, R9, 0x2c00 ;  /* 0x00002c0009037836 */ /* 0x000fe20000000000 */
[----:B------:R-:W-:Y:S02]  /*26590*/  R2UR UR7, R15 ;  /* 0x000000000f0772ca */ /* 0x000fe400000e0000 */
[----:B------:R-:W-:Y:S02]  /*265a0*/  R2UR UR10, R10 ;  /* 0x000000000a0a72ca */ /* 0x000fe400000e0000 */
[----:B------:R-:W-:-:S13]  /*265b0*/  PLOP3.LUT P2, PT, PT, PT, PT, 0x80, 0x0 ;  /* 0x000000000000781c */ /* 0x000fda0003f4f070 */
.L_x_733:
        /* <DEDUP_REMOVED lines=15> */
.L_x_734:
        /* <DEDUP_REMOVED lines=15> */
.L_x_735:
        /* <DEDUP_REMOVED lines=10> */
.L_x_719:
[----:B------:R-:W-:Y:S05]  /*26840*/  BSYNC B1 ;  /* 0x0000000000017941 */ /* 0x000fea0003800000 */
.L_x_718:
[----:B------:R-:W-:Y:S01]  /*26850*/  ISETP.GT.AND P3, PT, R12, R6, PT ;  /* 0x000000060c00720c */ /* 0x000fe20003f64270 */
[----:B------:R-:W-:Y:S02]  /*26860*/  VIADD R28, R28, 0x1 ;  /* 0x000000011c1c7836 */ /* 0x000fe40000000000 */
[----:B------:R-:W-:-:S03]  /*26870*/  VIADD R12, R12, 0xffffffff ;  /* 0xffffffff0c0c7836 */ /* 0x000fc60000000000 */
[----:B------:R-:W-:-:S04]  /*26880*/  ISETP.NE.AND P2, PT, R28, 0x2, PT ;  /* 0x000000021c00780c */ /* 0x000fc80003f45270 */
[----:B------:R-:W-:Y:S02]  /*26890*/  SEL R3, RZ, 0x1, P2 ;  /* 0x00000001ff037807 */ /* 0x000fe40001000000 */
[----:B------:R-:W-:Y:S02]  /*268a0*/  SEL R28, R28, RZ, P2 ;  /* 0x000000ff1c1c7207 */ /* 0x000fe40001000000 */
[----:B------:R-:W-:Y:S01]  /*268b0*/  LOP3.LUT R30, R30, R3, RZ, 0x3c, !PT ;  /* 0x000000031e1e7212 */ /* 0x000fe200078e3cff */
[----:B------:R-:W-:Y:S06]  /*268c0*/  @P3 BRA `(.L_x_736) ;  /* 0xfffffff400303947 */ /* 0x000fec000383ffff */
.L_x_694:
[----:B------:R-:W-:Y:S05]  /*268d0*/  BSYNC B0 ;  /* 0x0000000000007941 */ /* 0x000fea0003800000 */
.L_x_693:
[----:B------:R-:W-:Y:S05]  /*268e0*/  @!P0 WARPSYNC.ALL ;  /* 0x0000000000008948 */ /* 0x000fea0003800000 */
[----:B------:R-:W-:Y:S01]  /*268f0*/  @!P0 BAR.SYNC.DEFER_BLOCKING 0xc, 0x180 ;  /* 0x0306000000008b1d */ /* 0x000fe20000010000 */
[----:B------:R-:W-:-:S05]  /*26900*/  IMAD.MOV.U32 R0, RZ, RZ, RZ ;  /* 0x000000ffff007224 */ /* 0x000fca00078e00ff */
[----:B------:R-:W-:Y:S04]  /*26910*/  BSSY B0, `(.L_x_737) ;  /* 0x000001e000007945 */ /* 0x000fe80003800000 */
[----:B------:R-:W-:Y:S05]  /*26920*/  @!P1 BRA `(.L_x_738) ;  /* 0x0000000000709947 */ /* 0x000fea0003800000 */
[----:B------:R-:W-:-:S13]  /*26930*/  ISETP.NE.AND P0, PT, R5, RZ, PT ;  /* 0x000000ff0500720c */ /* 0x000fda0003f05270 */
[----:B------:R-:W1:Y:S02]  /*26940*/  @!P0 LDC R5, c[0x0][0x9f0] ;  /* 0x00027c00ff058b82 */ /* 0x000e640000000800 */
[-C--:B-1----:R-:W-:Y:S02]  /*26950*/  IABS R0, R5.reuse ;  /* 0x0000000500007213 */ /* 0x082fe40000000000 */
[----:B0-----:R-:W-:Y:S02]  /*26960*/  IABS R8, R5 ;  /* 0x0000000500087213 */ /* 0x001fe40000000000 */
[----:B------:R-:W0:Y:S03]  /*26970*/  I2F.RP R9, R0 ;  /* 0x0000000000097306 */ /* 0x000e260000209400 */
[----:B------:R-:W-:-:S05]  /*26980*/  IMAD.MOV R8, RZ, RZ, -R8 ;  /* 0x000000ffff087224 */ /* 0x000fca00078e0a08 */
[----:B0-----:R-:W0:Y:S02]  /*26990*/  MUFU.RCP R9, R9 ;  /* 0x0000000900097308 */ /* 0x001e240000001000 */
[----:B0-----:R-:W-:-:S06]  /*269a0*/  VIADD R10, R9, 0xffffffe ;  /* 0x0ffffffe090a7836 */ /* 0x001fcc0000000000 */
[----:B------:R-:W0:Y:S02]  /*269b0*/  F2I.FTZ.U32.TRUNC.NTZ R3, R10 ;  /* 0x0000000a00037305 */ /* 0x000e24000021f000 */
[----:B0-----:R-:W-:-:S04]  /*269c0*/  IMAD.MOV R2, RZ, RZ, -R3 ;  /* 0x000000ffff027224 */ /* 0x001fc800078e0a03 */
[----:B------:R-:W-:Y:S02]  /*269d0*/  IMAD R6, R2, R0, RZ ;  /* 0x0000000002067224 */ /* 0x000fe400078e02ff */
[----:B------:R-:W-:-:S04]  /*269e0*/  IMAD.MOV.U32 R2, RZ, RZ, RZ ;  /* 0x000000ffff027224 */ /* 0x000fc800078e00ff */
[----:B------:R-:W-:Y:S01]  /*269f0*/  IMAD.HI.U32 R6, R3, R6, R2 ;  /* 0x0000000603067227 */ /* 0x000fe200078e0002 */
[----:B------:R-:W-:-:S04]  /*26a00*/  IADD3 R3, R4, -0x1, R5 ;  /* 0xffffffff04037810 */ /* 0x000fc80007ffe005 */
[----:B------:R-:W-:Y:S02]  /*26a10*/  IABS R2, R3 ;  /* 0x0000000300027213 */ /* 0x000fe40000000000 */
[----:B------:R-:W-:-:S03]  /*26a20*/  LOP3.LUT R3, R3, R5, RZ, 0x3c, !PT ;  /* 0x0000000503037212 */ /* 0x000fc600078e3cff */
[----:B------:R-:W-:Y:S01]  /*26a30*/  IMAD.HI.U32 R6, R6, R2, RZ ;  /* 0x0000000206067227 */ /* 0x000fe200078e00ff */
[----:B------:R-:W-:-:S03]  /*26a40*/  ISETP.GE.AND P2, PT, R3, RZ, PT ;  /* 0x000000ff0300720c */ /* 0x000fc60003f46270 */
[----:B------:R-:W-:-:S05]  /*26a50*/  IMAD R2, R6, R8, R2 ;  /* 0x0000000806027224 */ /* 0x000fca00078e0202 */
[----:B------:R-:W-:-:S13]  /*26a60*/  ISETP.GT.U32.AND P1, PT, R0, R2, PT ;  /* 0x000000020000720c */ /* 0x000fda0003f24070 */
[----:B------:R-:W-:Y:S02]  /*26a70*/  @!P1 IMAD.IADD R2, R2, 0x1, -R0 ;  /* 0x0000000102029824 */ /* 0x000fe400078e0a00 */
[----:B------:R-:W-:Y:S01]  /*26a80*/  @!P1 VIADD R6, R6, 0x1 ;  /* 0x0000000106069836 */ /* 0x000fe20000000000 */
[----:B------:R-:W-:Y:S02]  /*26a90*/  ISETP.NE.AND P1, PT, R5, RZ, PT ;  /* 0x000000ff0500720c */ /* 0x000fe40003f25270 */
[----:B------:R-:W-:-:S13]  /*26aa0*/  ISETP.GE.U32.AND P0, PT, R2, R0, PT ;  /* 0x000000000200720c */ /* 0x000fda0003f06070 */
[----:B------:R-:W-:-:S05]  /*26ab0*/  @P0 VIADD R6, R6, 0x1 ;  /* 0x0000000106060836 */ /* 0x000fca0000000000 */
[----:B------:R-:W-:-:S05]  /*26ac0*/  MOV R0, R6 ;  /* 0x0000000600007202 */ /* 0x000fca0000000f00 */
[----:B------:R-:W-:Y:S01]  /*26ad0*/  @!P2 IMAD.MOV R0, RZ, RZ, -R0 ;  /* 0x000000ffff00a224 */ /* 0x000fe200078e0a00 */
[----:B------:R-:W-:-:S07]  /*26ae0*/  @!P1 LOP3.LUT R0, RZ, R5, RZ, 0x33, !PT ;  /* 0x00000005ff009212 */ /* 0x000fce00078e33ff */
.L_x_738:
[----:B------:R-:W-:Y:S05]  /*26af0*/  BSYNC B0 ;  /* 0x0000000000007941 */ /* 0x000fea0003800000 */
.L_x_737:
[-C--:B------:R-:W-:Y:S01]  /*26b00*/  IMAD R3, R7, R0.reuse, RZ ;  /* 0x0000000007037224 */ /* 0x080fe200078e02ff */
[----:B------:R-:W-:Y:S04]  /*26b10*/  BSSY B7, `(.L_x_739) ;  /* 0x0000393000077945 */ /* 0x000fe80003800000 */
[----:B------:R-:W-:Y:S01]  /*26b20*/  VIADDMNMX R2, R3, R0, R4, PT ;  /* 0x0000000003027246 */ /* 0x000fe20003800104 */
[----:B------:R1:W-:Y:S03]  /*26b30*/  STL [R1+0xc], R3 ;  /* 0x00000c0301007387 */ /* 0x0003e60000100800 */
[----:B------:R-:W-:Y:S01]  /*26b40*/  ISETP.GT.AND P0, PT, R2, R3, PT ;  /* 0x000000030200720c */ /* 0x000fe20003f04270 */
[----:B------:R1:W-:-:S12]  /*26b50*/  STL [R1+0x1c], R2 ;  /* 0x00001c0201007387 */ /* 0x0003d80000100800 */
[----:B-1----:R-:W-:Y:S05]  /*26b60*/  @P0 BRA `(.L_x_740) ;  /* 0x0000000000480947 */ /* 0x002fea0003800000 */
[----:B------:R-:W1:Y:S02]  /*26b70*/  S2R R2, SR_TID.X ;  /* 0x0000000000027919 */ /* 0x000e640000002100 */
[----:B-1----:R-:W-:-:S04]  /*26b80*/  LOP3.LUT R2, R2, 0x7f, RZ, 0xc0, !PT ;  /* 0x0000007f02027812 */ /* 0x002fc800078ec0ff */
[----:B------:R-:W-:-:S13]  /*26b90*/  ISETP.NE.AND P0, PT, R2, RZ, PT ;  /* 0x000000ff0200720c */ /* 0x000fda0003f05270 */
[----:B------:R-:W-:Y:S05]  /*26ba0*/  @P0 BRA `(.L_x_741) ;  /* 0x0000003800240947 */ /* 0x000fea0003800000 */
[----:B------:R-:W1:Y:S01]  /*26bb0*/  S2R R5, SR_LANEID ;  /* 0x0000000000057919 */ /* 0x000e620000000000 */
[----:B------:R-:W-:Y:S01]  /*26bc0*/  VOTEU.ANY UR4, UPT, PT ;  /* 0x0000000000047886 */ /* 0x000fe200038e0100 */
[----:B------:R-:W2:Y:S01]  /*26bd0*/  LDC.64 R2, c[0x0][0xc60] ;  /* 0x00031800ff027b82 */ /* 0x000ea20000000a00 */
[----:B------:R-:W1:Y:S01]  /*26be0*/  FLO.U32 R0, UR4 ;  /* 0x0000000400007d00 */ /* 0x000e6200080e0000 */
[----:B------:R-:W-:Y:S01]  /*26bf0*/  ULDC.64 UR6, c[0x0][0x208] ;  /* 0x0000820000067ab9 */ /* 0x000fe20000000a00 */
[----:B-1----:R-:W-:-:S06]  /*26c00*/  ISETP.EQ.U32.AND P0, PT, R0, R5, PT ;  /* 0x000000050000720c */ /* 0x002fcc0003f02070 */
[----:B------:R-:W2:Y:S07]  /*26c10*/  POPC R5, UR4 ;  /* 0x0000000400057d09 */ /* 0x000eae0008000000 */
[----:B--2---:R-:W2:Y:S01]  /*26c20*/  @P0 ATOMG.E.ADD.STRONG.GPU PT, R3, desc[UR6][R2.64], R5 ;  /* 0x00000005020309a8 */ /* 0x004ea200081ee1c6 */
[----:B------:R-:W1:Y:S02]  /*26c30*/  S2R R4, SR_LTMASK ;  /* 0x0000000000047919 */ /* 0x000e640000003900 */
[----:B-1----:R-:W-:-:S04]  /*26c40*/  LOP3.LUT R4, R4, UR4, RZ, 0xc0, !PT ;  /* 0x0000000404047c12 */ /* 0x002fc8000f8ec0ff */
[----:B------:R-:W1:Y:S01]  /*26c50*/  POPC R7, R4 ;  /* 0x0000000400077309 */ /* 0x000e620000000000 */
[----:B--2---:R-:W1:Y:S02]  /*26c60*/  SHFL.IDX PT, R0, R3, R0, 0x1f ;  /* 0x00001f0003007589 */ /* 0x004e6400000e0000 */
[----:B-1----:R-:W-:Y:S01]  /*26c70*/  IADD3 R24, R0, UR36, R7 ;  /* 0x0000002400187c10 */ /* 0x002fe2000fffe007 */
[----:B------:R-:W-:Y:S06]  /*26c80*/  BRA `(.L_x_741) ;  /* 0x0000003400ec7947 */ /* 0x000fec0003800000 */
.L_x_740:
        /* <DEDUP_REMOVED lines=8> */
[----:B------:R-:W-:Y:S02]  /*26d10*/  IMAD.U32 R4, RZ, RZ, UR6 ;  /* 0x00000006ff047e24 */ /* 0x000fe4000f8e00ff */
[----:B------:R-:W1:Y:S01]  /*26d20*/  LDC.64 R2, c[0x4][R2] ;  /* 0x0100000002027b82 */ /* 0x000e620000000a00 */
[----:B------:R-:W-:Y:S02]  /*26d30*/  IMAD.U32 R5, RZ, RZ, UR7 ;  /* 0x00000007ff057e24 */ /* 0x000fe4000f8e00ff */
[----:B------:R-:W-:Y:S02]  /*26d40*/  IMAD.U32 R6, RZ, RZ, UR8 ;  /* 0x00000008ff067e24 */ /* 0x000fe4000f8e00ff */
[----:B------:R-:W-:-:S02]  /*26d50*/  IMAD.U32 R7, RZ, RZ, UR9 ;  /* 0x00000009ff077e24 */ /* 0x000fc4000f8e00ff */
[----:B------:R-:W-:Y:S02]  /*26d60*/  IMAD.U32 R10, RZ, RZ, UR4 ;  /* 0x00000004ff0a7e24 */ /* 0x000fe4000f8e00ff */
[----:B------:R-:W-:Y:S02]  /*26d70*/  IMAD.U32 R11, RZ, RZ, UR5 ;  /* 0x00000005ff0b7e24 */ /* 0x000fe4000f8e00ff */
[----:B0-----:R-:W-:Y:S02]  /*26d80*/  IMAD.MOV.U32 R8, RZ, RZ, 0x70 ;  /* 0x00000070ff087424 */ /* 0x001fe400078e00ff */
[----:B------:R-:W-:Y:S02]  /*26d90*/  IMAD.MOV.U32 R12, RZ, RZ, 0x1 ;  /* 0x00000001ff0c7424 */ /* 0x000fe400078e00ff */
[----:B------:R-:W-:-:S07]  /*26da0*/  IMAD.MOV.U32 R13, RZ, RZ, RZ ;  /* 0x000000ffff0d7224 */ /* 0x000fce00078e00ff */
[----:B------:R-:W-:-:S07]  /*26db0*/  LEPC R20, `(.L_x_743) ;  /* 0x000000001014794e */ /* 0x000fce0000000000 */
[----:B-1----:R-:W-:Y:S05]  /*26dc0*/  CALL.ABS.NOINC R2 ;  /* 0x0000000002007343 */ /* 0x002fea0003c00000 */
.L_x_743:
[----:B------:R-:W-:Y:S05]  /*26dd0*/  BSYNC B6 ;  /* 0x0000000000067941 */ /* 0x000fea0003800000 */
.L_x_742:
        /* <DEDUP_REMOVED lines=8> */
[----:B------:R1:W2:Y:S01]  /*26e60*/  LDC.64 R2, c[0x4][R22] ;  /* 0x0100000016027b82 */ /* 0x0002a20000000a00 */
[----:B------:R-:W-:Y:S02]  /*26e70*/  IMAD.U32 R4, RZ, RZ, UR6 ;  /* 0x00000006ff047e24 */ /* 0x000fe4000f8e00ff */
[----:B------:R-:W-:Y:S02]  /*26e80*/  IMAD.U32 R5, RZ, RZ, UR7 ;  /* 0x00000007ff057e24 */ /* 0x000fe4000f8e00ff */
[----:B------:R-:W-:Y:S02]  /*26e90*/  IMAD.U32 R6, RZ, RZ, UR8 ;  /* 0x00000008ff067e24 */ /* 0x000fe4000f8e00ff */
[----:B------:R-:W-:-:S02]  /*26ea0*/  IMAD.U32 R7, RZ, RZ, UR9 ;  /* 0x00000009ff077e24 */ /* 0x000fc4000f8e00ff */
[----:B------:R-:W-:Y:S02]  /*26eb0*/  IMAD.U32 R10, RZ, RZ, UR4 ;  /* 0x00000004ff0a7e24 */ /* 0x000fe4000f8e00ff */
[----:B------:R-:W-:Y:S02]  /*26ec0*/  IMAD.U32 R11, RZ, RZ, UR5 ;  /* 0x00000005ff0b7e24 */ /* 0x000fe4000f8e00ff */
[----:B0-----:R-:W-:Y:S02]  /*26ed0*/  IMAD.MOV.U32 R8, RZ, RZ, 0x70 ;  /* 0x00000070ff087424 */ /* 0x001fe400078e00ff */
[----:B------:R-:W-:Y:S02]  /*26ee0*/  IMAD.MOV.U32 R12, RZ, RZ, 0x1 ;  /* 0x00000001ff0c7424 */ /* 0x000fe400078e00ff */
[----:B-1----:R-:W-:-:S07]  /*26ef0*/  IMAD.MOV.U32 R13, RZ, RZ, RZ ;  /* 0x000000ffff0d7224 */ /* 0x002fce00078e00ff */
[----:B------:R-:W-:-:S07]  /*26f00*/  LEPC R20, `(.L_x_746) ;  /* 0x000000001014794e */ /* 0x000fce0000000000 */
[----:B--2---:R-:W-:Y:S05]  /*26f10*/  CALL.ABS.NOINC R2 ;  /* 0x0000000002007343 */ /* 0x004fea0003c00000 */
.L_x_746:
        /* <DEDUP_REMOVED lines=15> */
.L_x_745:
[----:B------:R-:W-:Y:S05]  /*27010*/  BSYNC B6 ;  /* 0x0000000000067941 */ /* 0x000fea0003800000 */
.L_x_744:
[----:B------:R-:W2:Y:S01]  /*27020*/  LDL R22, [R1+0x1c] ;  /* 0x00001c0001167983 */ /* 0x000ea20000100800 */
[----:B------:R-:W-:-:S03]  /*27030*/  ULDC.64 UR4, c[0x0][0x9f8] ;  /* 0x00027e0000047ab9 */ /* 0x000fc60000000a00 */
[----:B------:R-:W3:Y:S01]  /*27040*/  LDL R7, [R1+0x8] ;  /* 0x0000080001077983 */ /* 0x000ee20000100800 */
[----:B------:R-:W-:-:S03]  /*27050*/  ISETP.NE.U32.AND P0, PT, RZ, UR4, PT ;  /* 0x00000004ff007c0c */ /* 0x000fc6000bf05070 */
[----:B------:R-:W4:Y:S01]  /*27060*/  LDL R21, [R1+0x10] ;  /* 0x0000100001157983 */ /* 0x000f220000100800 */
[----:B------:R-:W-:Y:S01]  /*27070*/  ISETP.NE.AND.EX P0, PT, RZ, UR5, PT, P0 ;  /* 0x00000005ff007c0c */ /* 0x000fe2000bf05300 */
[----:B------:R-:W-:Y:S01]  /*27080*/  ULDC.64 UR6, c[0x0][0x208] ;  /* 0x0000820000067ab9 */ /* 0x000fe20000000a00 */
[----:B------:R-:W1:Y:S01]  /*27090*/  LDC R0, c[0x0][0x430] ;  /* 0x00010c00ff007b82 */ /* 0x000e620000000800 */
[----:B------:R-:W0:Y:S10]  /*270a0*/  S2R R20, SR_TID.X ;  /* 0x0000000000147919 */ /* 0x000e340000002100 */
[----:B------:R-:W-:Y:S01]  /*270b0*/  @P0 IADD3 R2, P1, R17, UR4, RZ ;  /* 0x0000000411020c10 */ /* 0x000fe2000ff3e0ff */
[----:B------:R-:W-:-:S03]  /*270c0*/  ULDC UR4, c[0x0][0x2f4] ;  /* 0x0000bd0000047ab9 */ /* 0x000fc60000000800 */
[----:B------:R-:W-:-:S05]  /*270d0*/  @P0 IADD3.X R3, R19, UR5, RZ, P1, !PT ;  /* 0x0000000513030c10 */ /* 0x000fca0008ffe4ff */
[----:B------:R4:W4:Y:S01]  /*270e0*/  @P0 LDG.E R32, desc[UR6][R2.64] ;  /* 0x0000000602200981 */ /* 0x000922000c1e1900 */
[----:B0-----:R-:W-:-:S04]  /*270f0*/  LOP3.LUT R20, R20, 0x7f, RZ, 0xc0, !PT ;  /* 0x0000007f14147812 */ /* 0x001fc800078ec0ff */
[----:B------:R-:W-:Y:S02]  /*27100*/  SHF.R.U32.HI R4, RZ, 0x3, R20 ;  /* 0x00000003ff047819 */ /* 0x000fe40000011614 */
[----:B------:R-:W0:Y:S01]  /*27110*/  S2R R20, SR_TID.X ;  /* 0x0000000000147919 */ /* 0x000e220000002100 */
[----:B-1----:R-:W-:-:S13]  /*27120*/  ISETP.NE.AND P1, PT, R0, 0x1, PT ;  /* 0x000000010000780c */ /* 0x002fda0003f25270 */
[----:B------:R-:W1:Y:S01]  /*27130*/  @P1 LDC R6, c[0x0][0x438] ;  /* 0x00010e00ff061b82 */ /* 0x000e620000000800 */
[----:B0-----:R-:W-:-:S05]  /*27140*/  IMAD.SHL.U32 R20, R20, 0x10, RZ ;  /* 0x0000001014147824 */ /* 0x001fca00078e00ff */
[----:B------:R-:W-:Y:S02]  /*27150*/  LOP3.LUT R20, R4, 0x70, R20, 0xf8, !PT ;  /* 0x0000007004147812 */ /* 0x000fe400078ef814 */
[----:B------:R-:W0:Y:S01]  /*27160*/  @P1 LDC R4, c[0x0][0x434] ;  /* 0x00010d00ff041b82 */ /* 0x000e220000000800 */
[----:B------:R-:W-:Y:S02]  /*27170*/  LOP3.LUT R18, R18, 0xfffffffe, RZ, 0xc0, !PT ;  /* 0xfffffffe12127812 */ /* 0x000fe400078ec0ff */
[----:B------:R-:W-:-:S04]  /*27180*/  LOP3.LUT R9, R34, 0x40, RZ, 0xfc, !PT ;  /* 0x0000004022097812 */ /* 0x000fc800078efcff */
[----:B------:R-:W-:Y:S01]  /*27190*/  ISETP.GE.AND P3, PT, R9, UR4, PT ;  /* 0x0000000409007c0c */ /* 0x000fe2000bf66270 */
[----:B------:R-:W-:Y:S01]  /*271a0*/  UMOV UR5, 0xffffffff ;  /* 0xffffffff00057882 */ /* 0x000fe20000000000 */
[----:B--2---:R-:W-:-:S04]  /*271b0*/  VIADD R22, R22, 0xffffffff ;  /* 0xffffffff16167836 */ /* 0x004fc80000000000 */
[----:B------:R-:W-:-:S05]  /*271c0*/  IMAD R5, R22, 0x50, R20 ;  /* 0x0000005016057824 */ /* 0x000fca00078e0214 */
[----:B---3--:R-:W-:-:S04]  /*271d0*/  ISETP.GE.AND P0, PT, R5, R7, PT ;  /* 0x000000070500720c */ /* 0x008fc80003f06270 */
[----:B------:R-:W-:Y:S01]  /*271e0*/  ISETP.GT.U32.OR P0, PT, R20, 0x4f, P0 ;  /* 0x0000004f1400780c */ /* 0x000fe20000704470 */
[----:B----4-:R-:W-:-:S04]  /*271f0*/  IMAD.IADD R5, R5, 0x1, R21 ;  /* 0x0000000105057824 */ /* 0x010fc800078e0215 */
[----:B0-----:R-:W-:-:S08]  /*27200*/  @P1 IMAD.HI.U32 R7, R5, R4, RZ ;  /* 0x0000000405071227 */ /* 0x001fd000078e00ff */
[----:B------:R-:W0:Y:S01]  /*27210*/  @!P0 LDC.64 R2, c[0x0][0x428] ;  /* 0x00010a00ff028b82 */ /* 0x000e220000000a00 */
[----:B------:R-:W-:Y:S01]  /*27220*/  IMAD.MOV.U32 R4, RZ, RZ, R5 ;  /* 0x000000ffff047224 */ /* 0x000fe200078e0005 */
[----:B-1----:R-:W-:Y:S02]  /*27230*/  @P1 SHF.R.U32.HI R4, RZ, R6, R7 ;  /* 0x00000006ff041219 */ /* 0x002fe40000011607 */
[----:B------:R-:W-:-:S03]  /*27240*/  SHF.R.S32.HI R8, RZ, 0x1f, R32 ;  /* 0x0000001fff087819 */ /* 0x000fc60000011420 */
[----:B------:R-:W-:-:S04]  /*27250*/  IMAD.MOV R6, RZ, RZ, -R4 ;  /* 0x000000ffff067224 */ /* 0x000fc800078e0a04 */
[----:B------:R-:W-:Y:S01]  /*27260*/  IMAD R0, R0, R6, R5 ;  /* 0x0000000600007224 */ /* 0x000fe200078e0205 */
[--C-:B------:R-:W-:Y:S01]  /*27270*/  @!P0 SHF.R.S32.HI R5, RZ, 0x1f, R4.reuse ;  /* 0x0000001fff058819 */ /* 0x100fe20000011404 */
[-C--:B0-----:R-:W-:Y:S02]  /*27280*/  @!P0 IMAD R6, R8, R2.reuse, RZ ;  /* 0x0000000208068224 */ /* 0x081fe400078e02ff */
[----:B------:R-:W-:-:S04]  /*27290*/  @!P0 IMAD.WIDE.U32 R4, R32, R2, R4 ;  /* 0x0000000220048225 */ /* 0x000fc800078e0004 */
[----:B------:R-:W-:Y:S02]  /*272a0*/  @!P0 IMAD R6, R32, R3, R6 ;  /* 0x0000000320068224 */ /* 0x000fe400078e0206 */
[----:B------:R-:W0:Y:S02]  /*272b0*/  @!P0 LDC.64 R2, c[0x0][0x418] ;  /* 0x00010600ff028b82 */ /* 0x000e240000000a00 */
[----:B------:R-:W-:Y:S02]  /*272c0*/  @!P0 IMAD.IADD R6, R5, 0x1, R6 ;  /* 0x0000000105068824 */ /* 0x000fe400078e0206 */
[----:B------:R-:W-:Y:S01]  /*272d0*/  IMAD.U32 R7, RZ, RZ, UR37 ;  /* 0x00000025ff077e24 */ /* 0x000fe2000f8e00ff */
[----:B0-----:R-:W-:-:S04]  /*272e0*/  @!P0 LEA R2, P1, R4, R2, 0x2 ;  /* 0x0000000204028211 */ /* 0x001fc800078210ff */
[----:B------:R-:W-:Y:S01]  /*272f0*/  @!P0 LEA.HI.X R3, R4, R3, R6, 0x2, P1 ;  /* 0x0000000304038211 */ /* 0x000fe200008f1406 */
[----:B------:R-:W-:-:S06]  /*27300*/  IMAD.MOV.U32 R4, RZ, RZ, RZ ;  /* 0x000000ffff047224 */ /* 0x000fcc00078e00ff */
[----:B------:R0:W5:Y:S01]  /*27310*/  @!P0 LDG.E R4, desc[UR6][R2.64] ;  /* 0x0000000602048981 */ /* 0x000162000c1e1900 */
[----:B------:R-:W-:Y:S02]  /*27320*/  ISETP.GT.U32.AND P0, PT, R20, 0x4f, PT ;  /* 0x0000004f1400780c */ /* 0x000fe40003f04070 */
[----:B------:R-:W-:-:S11]  /*27330*/  ISETP.NE.AND P2, PT, R7, 0x3, PT ;  /* 0x000000030700780c */ /* 0x000fd60003f45270 */
[----:B------:R-:W-:Y:S02]  /*27340*/  @P0 LOP3.LUT R18, R18, 0x1, RZ, 0xfc, !PT ;  /* 0x0000000112120812 */ /* 0x000fe400078efcff */
[----:B------:R-:W-:Y:S02]  /*27350*/  ISETP.GE.AND P0, PT, R34, UR4, PT ;  /* 0x0000000422007c0c */ /* 0x000fe4000bf06270 */
[----:B------:R-:W-:-:S04]  /*27360*/  LOP3.LUT R18, R18, 0xffffffdf, RZ, 0xc0, !PT ;  /* 0xffffffdf12127812 */ /* 0x000fc800078ec0ff */
[----:B------:R-:W-:-:S04]  /*27370*/  @P2 LOP3.LUT R18, R18, 0x20, RZ, 0xfc, !PT ;  /* 0x0000002012122812 */ /* 0x000fc800078efcff */
[----:B------:R-:W-:Y:S01]  /*27380*/  LOP3.LUT R18, R18, 0xffffffef, RZ, 0xc0, !PT ;  /* 0xffffffef12127812 */ /* 0x000fe200078ec0ff */
[----:B------:R1:W-:Y:S03]  /*27390*/  STL [R1+0x14], R8 ;  /* 0x0000140801007387 */ /* 0x0003e60000100800 */
[----:B------:R-:W-:-:S04]  /*273a0*/  @P0 LOP3.LUT R18, R18, 0x10, RZ, 0xfc, !PT ;  /* 0x0000001012120812 */ /* 0x000fc800078efcff */
[----:B------:R-:W-:Y:S02]  /*273b0*/  LOP3.LUT R18, R18, 0xfffffff7, RZ, 0xc0, !PT ;  /* 0xfffffff712127812 */ /* 0x000fe400078ec0ff */
[----:B-1----:R-:W-:Y:S02]  /*273c0*/  LOP3.LUT R8, R34, 0x80, RZ, 0xfc, !PT ;  /* 0x0000008022087812 */ /* 0x002fe400078efcff */
[----:B------:R-:W-:Y:S02]  /*273d0*/  @P3 LOP3.LUT R18, R18, 0x8, RZ, 0xfc, !PT ;  /* 0x0000000812123812 */ /* 0x000fe400078efcff */
[----:B------:R-:W-:Y:S02]  /*273e0*/  ISETP.GE.AND P1, PT, R8, UR4, PT ;  /* 0x0000000408007c0c */ /* 0x000fe4000bf26270 */
[----:B------:R-:W-:Y:S02]  /*273f0*/  ISETP.GE.AND P0, PT, R37, UR4, PT ;  /* 0x0000000425007c0c */ /* 0x000fe4000bf06270 */
[----:B------:R-:W-:-:S04]  /*27400*/  LOP3.LUT R18, R18, 0xfffffffd, RZ, 0xc0, !PT ;  /* 0xfffffffd12127812 */ /* 0x000fc800078ec0ff */
[----:B------:R-:W-:-:S05]  /*27410*/  LOP3.LUT R18, R18, 0xfffffffb, RZ, 0xc0, !PT ;  /* 0xfffffffb12127812 */ /* 0x000fca00078ec0ff */
[----:B------:R-:W-:-:S04]  /*27420*/  @P1 LOP3.LUT R18, R18, 0x4, RZ, 0xfc, !PT ;  /* 0x0000000412121812 */ /* 0x000fc800078efcff */
[----:B------:R-:W-:Y:S01]  /*27430*/  @P0 LOP3.LUT R18, R18, 0x2, RZ, 0xfc, !PT ;  /* 0x0000000212120812 */ /* 0x000fe200078efcff */
[----:B0-----:R-:W-:Y:S06]  /*27440*/  BRA.DIV UR5, `(.L_x_747) ;  /* 0x00000056050c7947 */ /* 0x001fec000b800000 */
.L_x_876:
[----:B------:R-:W-:Y:S05]  /*27450*/  @!P2 BRA `(.L_x_748) ;  /* 0x000000000004a947 */ /* 0x000fea0003800000 */
[----:B------:R-:W-:Y:S01]  /*27460*/  BPT.TRAP 0x1 ;  /* 0x000000040000795c */ /* 0x000fe20000300000 */
.L_x_748:
        /* <DEDUP_REMOVED lines=15> */
[----:B------:R-:W-:Y:S02]  /*27560*/  IMAD R5, R23, 0x8, R16 ;  /* 0x0000000817057824 */ /* 0x000fe400078e0210 */
[----:B------:R-:W-:-:S04]  /*27570*/  IMAD.WIDE.U32 R2, R26, UR4, R2 ;  /* 0x000000041a027c25 */ /* 0x000fc8000f8e0002 */
[----:B------:R-:W-:Y:S01]  /*27580*/  IMAD R19, R26, UR5, R3 ;  /* 0x000000051a137c24 */ /* 0x000fe2000f8e0203 */
[----:B------:R-:W-:-:S04]  /*27590*/  LEA R17, P0, R2, UR6, 0x1 ;  /* 0x0000000602117c11 */ /* 0x000fc8000f8008ff */
[----:B------:R-:W-:Y:S02]  /*275a0*/  LEA.HI.X R19, R2, UR7, R19, 0x1, P0 ;  /* 0x0000000702137c11 */ /* 0x000fe400080f0c13 */
[----:B------:R-:W-:-:S06]  /*275b0*/  SHF.L.U32 R2, R29, 0x1f, RZ ;  /* 0x0000001f1d027819 */ /* 0x000fcc00000006ff */
[----:B------:R-:W0:Y:S02]  /*275c0*/  SYNCS.PHASECHK.TRANS64.TRYWAIT P0, [R5+URZ+0x38840], R2 ;  /* 0x03884002050075a7 */ /* 0x000e24000800017f */
[----:B0-----:R-:W-:Y:S05]  /*275d0*/  @!P0 BRA `(.L_x_750) ;  /* 0x0000005000dc8947 */ /* 0x001fea0003800000 */
.L_x_877:
[----:B------:R-:W-:Y:S05]  /*275e0*/  BSYNC B0 ;  /* 0x0000000000007941 */ /* 0x000fea0003800000 */
.L_x_749:
[----:B------:R-:W2:Y:S01]  /*275f0*/  LDL R9, [R1+0x8] ;  /* 0x0000080001097983 */ /* 0x000ea20000100800 */
        /* <DEDUP_REMOVED lines=26> */
[C---:B------:R-:W-:Y:S01]  /*277a0*/  LOP3.LUT P5, RZ, R18.reuse, 0x10, RZ, 0xc0, !PT ;  /* 0x0000001012ff7812 */ /* 0x040fe200078ac0ff */
[----:B------:R-:W-:Y:S01]  /*277b0*/  @P0 IMAD R9, R7, 0x2, R16 ;  /* 0x0000000207090824 */ /* 0x000fe200078e0210 */
[C---:B------:R-:W-:Y:S01]  /*277c0*/  LOP3.LUT P4, RZ, R18.reuse, 0x8, RZ, 0xc0, !PT ;  /* 0x0000000812ff7812 */ /* 0x040fe2000788c0ff */
[----:B------:R-:W1:Y:S01]  /*277d0*/  SHFL.IDX PT, R2, R6, RZ, 0x181f ;  /* 0x00181fff06027589 */ /* 0x000e6200000e0000 */
[C---:B------:R-:W-:Y:S01]  /*277e0*/  LOP3.LUT P3, RZ, R18.reuse, 0x4, RZ, 0xc0, !PT ;  /* 0x0000000412ff7812 */ /* 0x040fe2000786c0ff */
[----:B------:R-:W-:Y:S01]  /*277f0*/  ULDC.64 UR4, c[0x0][0x208] ;  /* 0x0000820000047ab9 */ /* 0x000fe20000000a00 */
[----:B------:R-:W-:Y:S01]  /*27800*/  LOP3.LUT P2, RZ, R18, 0x2, RZ, 0xc0, !PT ;  /* 0x0000000212ff7812 */ /* 0x000fe2000784c0ff */
[----:B------:R-:W-:Y:S01]  /*27810*/  SHFL.IDX PT, R8, R6, 0x1, 0x181f ;  /* 0x00381f0006087f89 */ /* 0x000fe200000e0000 */
[----:B0-----:R-:W-:-:S05]  /*27820*/  @P0 LEA R3, P1, R34, R3, 0x1 ;  /* 0x0000000322030211 */ /* 0x001fca00078208ff */
[----:B-1----:R-:W-:Y:S01]  /*27830*/  @P0 IMAD.X R2, RZ, RZ, R2, P1 ;  /* 0x000000ffff020224 */ /* 0x002fe200008e0602 */
[----:B------:R-:W-:-:S04]  /*27840*/  ISETP.GE.AND P1, PT, R4, 0x11, PT ;  /* 0x000000110400780c */ /* 0x000fc80003f26270 */
[----:B------:R-:W-:-:S04]  /*27850*/  @P0 LOP3.LUT R3, R3, R2, RZ, 0x3c, !PT ;  /* 0x0000000203030212 */ /* 0x000fc800078e3cff */
[----:B------:R-:W-:-:S04]  /*27860*/  @P0 LOP3.LUT R2, R3, R2, RZ, 0x3c, !PT ;  /* 0x0000000203020212 */ /* 0x000fc800078e3cff */
[----:B------:R-:W-:Y:S02]  /*27870*/  @P0 LOP3.LUT R3, R3, R2, RZ, 0x3c, !PT ;  /* 0x0000000203030212 */ /* 0x000fe400078e3cff */
[----:B------:R-:W-:-:S03]  /*27880*/  @P1 LEA R21, R7, R16, 0x1 ;  /* 0x0000001007151211 */ /* 0x000fc600078e08ff */
[----:B------:R-:W-:Y:S04]  /*27890*/  @P0 LDGSTS.E.BYPASS.LTC128B.128 [R9+0x24400], desc[UR4][R2.64], !P5 ;  /* 0x2440000002090fae */ /* 0x000fe8000e901d44 */
[----:B------:R-:W-:Y:S04]  /*278a0*/  @P0 LDGSTS.E.BYPASS.LTC128B.128 [R9+0x26c00], desc[UR4][R2.64+0x80], !P4 ;  /* 0x26c0008002090fae */ /* 0x000fe8000e101d44 */
[----:B------:R-:W-:Y:S04]  /*278b0*/  @P0 LDGSTS.E.BYPASS.LTC128B.128 [R9+0x29400], desc[UR4][R2.64+0x100], !P3 ;  /* 0x2940010002090fae */ /* 0x000fe8000d901d44 */
[----:B------:R0:W-:Y:S04]  /*278c0*/  @P0 LDGSTS.E.BYPASS.LTC128B.128 [R9+0x2bc00], desc[UR4][R2.64+0x180], !P2 ;  /* 0x2bc0018002090fae */ /* 0x0001e8000d101d44 */
[----:B0-----:R-:W0:Y:S02]  /*278d0*/  SHFL.IDX PT, R2, R0, 0x1, 0x181f ;  /* 0x00381f0000027f89 */ /* 0x001e2400000e0000 */
        /* <DEDUP_REMOVED lines=28> */
.L_x_889:
[----:B------:R-:W-:Y:S01]  /*27aa0*/  ISETP.GE.AND P0, PT, R4, 0x41, PT ;  /* 0x000000410400780c */ /* 0x000fe20003f06270 */
[----:B------:R-:W-:-:S12]  /*27ab0*/  BSSY B0, `(.L_x_752) ;  /* 0x0000011000007945 */ /* 0x000fd80003800000 */
[----:B------:R-:W-:Y:S05]  /*27ac0*/  @!P0 BRA `(.L_x_753) ;  /* 0x00000000003c8947 */ /* 0x000fea0003800000 */
[C---:B------:R-:W-:Y:S01]  /*27ad0*/  LOP3.LUT P4, RZ, R18.reuse, 0x10, RZ, 0xc0, !PT ;  /* 0x0000001012ff7812 */ /* 0x040fe2000788c0ff */
[----:B------:R-:W-:Y:S01]  /*27ae0*/  IMAD R7, R7, 0x2, R16 ;  /* 0x0000000207077824 */ /* 0x000fe200078e0210 */
[C---:B------:R-:W-:Y:S01]  /*27af0*/  LOP3.LUT P3, RZ, R18.reuse, 0x8, RZ, 0xc0, !PT ;  /* 0x0000000812ff7812 */ /* 0x040fe2000786c0ff */
[----:B------:R-:W-:Y:S01]  /*27b00*/  ULDC.64 UR4, c[0x0][0x208] ;  /* 0x0000820000047ab9 */ /* 0x000fe20000000a00 */
        /* <DEDUP_REMOVED lines=11> */
.L_x_753:
[----:B------:R-:W-:Y:S05]  /*27bc0*/  BSYNC B0 ;  /* 0x0000000000007941 */ /* 0x000fea0003800000 */
.L_x_752:
[----:B------:R-:W-:Y:S01]  /*27bd0*/  NOP ;  /* 0x0000000000007918 */ /* 0x000fe20000000000 */
[----:B------:R-:W-:-:S13]  /*27be0*/  PLOP3.LUT P0, PT, PT, PT, PT, 0x80, 0x0 ;  /* 0x000000000000781c */ /* 0x000fda0003f0f070 */
.L_x_754:
[----:B------:R-:W-:Y:S02]  /*27bf0*/  PLOP3.LUT P1, PT, P1, P0, PT, 0xa2, 0x0 ;  /* 0x000000000000781c */ /* 0x000fe40000f21472 */
[----:B------:R-:W-:-:S08]  /*27c00*/  @P0 R2UR P1, UR4, R5 ;  /* 0x00000000050402ca */ /* 0x000fd00000020000 */
[----:B------:R-:W-:-:S05]  /*27c10*/  @P0 PLOP3.LUT P0, PT, P1, PT, PT, 0x80, 0x0 ;  /* 0x000000000000081c */ /* 0x000fca0000f0f070 */
[----:B------:R-:W-:Y:S01]  /*27c20*/  @!P1 SYNCS.ARRIVE.TRANS64.RED.A0T1 RZ, [UR4+0x38830], RZ ;  /* 0x038830ffffff99a7 */ /* 0x000fe20008200404 */
[----:B------:R-:W-:Y:S07]  /*27c30*/  @!P1 ARRIVES.LDGSTSBAR.64.TRANSCNT [UR4+0x38830] ;  /* 0x03883000ff0099b0 */ /* 0x000fee0008000a84 */
[----:B------:R-:W-:Y:S05]  /*27c40*/  @P0 BRA.U.ANY `(.L_x_754) ;  /* 0xfffffffd00e80947 */ /* 0x000fea000393ffff */
[----:B------:R-:W-:Y:S01]  /*27c50*/  NOP ;  /* 0x0000000000007918 */ /* 0x000fe20000000000 */
[----:B------:R-:W-:-:S05]  /*27c60*/  IMAD.U32 R0, RZ, RZ, UR37 ;  /* 0x00000025ff007e24 */ /* 0x000fca000f8e00ff */
[----:B------:R-:W-:-:S13]  /*27c70*/  ISETP.NE.AND P2, PT, R0, 0x3, PT ;  /* 0x000000030000780c */ /* 0x000fda0003f45270 */
[----:B------:R-:W-:Y:S05]  /*27c80*/  @!P2 BRA `(.L_x_755) ;  /* 0x000000000004a947 */ /* 0x000fea0003800000 */
[----:B------:R-:W-:Y:S01]  /*27c90*/  BPT.TRAP 0x1 ;  /* 0x000000040000795c */ /* 0x000fe20000300000 */
.L_x_755:
[----:B------:R3:W5:Y:S01]  /*27ca0*/  LDL.LU R0, [R1+0x20] ;  /* 0x0000200001007983 */ /* 0x0007620000300800 */
[----:B------:R3:W-:Y:S02]  /*27cb0*/  SYNCS.ARRIVE.TRANS64.A1T0 RZ, [R5+URZ+0x38830], RZ ;  /* 0x038830ff05ff79a7 */ /* 0x0007e4000810003f */
[----:B------:R-:W-:Y:S05]  /*27cc0*/  WARPSYNC.ALL ;  /* 0x0000000000007948 */ /* 0x000fea0003800000 */
[----:B------:R-:W-:Y:S01]  /*27cd0*/  ULDC.64 UR4, c[0x0][0xa00] ;  /* 0x0002800000047ab9 */ /* 0x000fe20000000a00 */
[----:B------:R-:W-:Y:S01]  /*27ce0*/  BSSY B6, `(.L_x_756) ;  /* 0x0000021000067945 */ /* 0x000fe20003800000 */
[----:B------:R-:W-:Y:S01]  /*27cf0*/  BAR.SYNC.DEFER_BLOCKING 0x8, 0x180 ;  /* 0x0206000000007b1d */ /* 0x000fe20000010000 */
[----:B------:R-:W-:-:S04]  /*27d00*/  ISETP.NE.U32.AND P0, PT, RZ, UR4, PT ;  /* 0x00000004ff007c0c */ /* 0x000fc8000bf05070 */
[----:B------:R-:W-:Y:S01]  /*27d10*/  ISETP.NE.AND.EX P0, PT, RZ, UR5, PT, P0 ;  /* 0x00000005ff007c0c */ /* 0x000fe2000bf05300 */
[----:B------:R-:W-:Y:S02]  /*27d20*/  ULDC.64 UR4, c[0x0][0x298] ;  /* 0x0000a60000047ab9 */ /* 0x000fe40000000a00 */
[----:B---3--:R-:W-:Y:S01]  /*27d30*/  IMAD.WIDE.U32 R4, R35, UR4, RZ ;  /* 0x0000000423047c25 */ /* 0x008fe2000f8e00ff */
[----:B------:R-:W-:Y:S02]  /*27d40*/  SEL R31, R31, RZ, !P0 ;  /* 0x000000ff1f1f7207 */ /* 0x000fe40004000000 */
[----:B01---5:R-:W-:Y:S02]  /*27d50*/  SEL R2, R0, RZ, !P0 ;  /* 0x000000ff00027207 */ /* 0x023fe40004000000 */
[----:B------:R-:W-:-:S03]  /*27d60*/  SHF.R.S32.HI R0, RZ, 0x1f, R35 ;  /* 0x0000001fff007819 */ /* 0x000fc60000011423 */
[----:B------:R0:W-:Y:S02]  /*27d70*/  STL [R1+0x30], R2 ;  /* 0x0000300201007387 */ /* 0x0001e40000100800 */
[----:B------:R-:W-:Y:S02]  /*27d80*/  IMAD R0, R0, UR4, RZ ;  /* 0x0000000400007c24 */ /* 0x000fe4000f8e02ff */
[----:B------:R1:W-:Y:S02]  /*27d90*/  STL.64 [R1+0x20], R4 ;  /* 0x0000200401007387 */ /* 0x0003e40000100a00 */
[----:B------:R-:W-:Y:S02]  /*27da0*/  IMAD R0, R35, UR5, R0 ;  /* 0x0000000523007c24 */ /* 0x000fe4000f8e0200 */
[----:B0-----:R-:W-:Y:S02]  /*27db0*/  VIADD R2, R16, 0x14400 ;  /* 0x0001440010027836 */ /* 0x001fe40000000000 */
[----:B------:R-:W-:-:S03]  /*27dc0*/  IMAD.IADD R35, R5, 0x1, R0 ;  /* 0x0000000105237824 */ /* 0x000fc600078e0200 */
[----:B------:R-:W-:-:S13]  /*27dd0*/  LOP3.LUT P0, RZ, R2, 0x3ff, RZ, 0xc0, !PT ;  /* 0x000003ff02ff7812 */ /* 0x000fda000780c0ff */
[----:B-1----:R-:W-:Y:S05]  /*27de0*/  @!P0 BRA `(.L_x_757) ;  /* 0x0000000000408947 */ /* 0x002fea0003800000 */
[----:B------:R-:W-:Y:S01]  /*27df0*/  MOV R2, 0x0 ;  /* 0x0000000000027802 */ /* 0x000fe20000000f00 */
[----:B------:R-:W-:Y:S01]  /*27e00*/  ULDC.64 UR4, c[0x4][0xa8] ;  /* 0x01002a0000047ab9 */ /* 0x000fe20000000a00 */
[----:B------:R-:W-:Y:S01]  /*27e10*/  ULDC.64 UR6, c[0x4][0xb0] ;  /* 0x01002c0000067ab9 */ /* 0x000fe20000000a00 */
[----:B------:R-:W-:Y:S01]  /*27e20*/  ULDC.64 UR8, c[0x4][0x20] ;  /* 0x0100080000087ab9 */ /* 0x000fe20000000a00 */
[----:B------:R-:W-:Y:S02]  /*27e30*/  IMAD.U32 R4, RZ, RZ, UR4 ;  /* 0x00000004ff047e24 */ /* 0x000fe4000f8e00ff */
[----:B------:R-:W0:Y:S01]  /*27e40*/  LDC.64 R2, c[0x4][R2] ;  /* 0x0100000002027b82 */ /* 0x000e220000000a00 */
[----:B------:R-:W-:Y:S02]  /*27e50*/  IMAD.U32 R5, RZ, RZ, UR5 ;  /* 0x00000005ff057e24 */ /* 0x000fe4000f8e00ff */
[----:B------:R-:W-:Y:S02]  /*27e60*/  IMAD.U32 R6, RZ, RZ, UR6 ;  /* 0x00000006ff067e24 */ /* 0x000fe4000f8e00ff */
[----:B------:R-:W-:-:S02]  /*27e70*/  IMAD.U32 R7, RZ, RZ, UR7 ;  /* 0x00000007ff077e24 */ /* 0x000fc4000f8e00ff */
[----:B------:R-:W-:Y:S02]  /*27e80*/  IMAD.U32 R10, RZ, RZ, UR8 ;  /* 0x00000008ff0a7e24 */ /* 0x000fe4000f8e00ff */
[----:B------:R-:W-:Y:S02]  /*27e90*/  IMAD.U32 R11, RZ, RZ, UR9 ;  /* 0x00000009ff0b7e24 */ /* 0x000fe4000f8e00ff */
[----:B--2---:R-:W-:Y:S02]  /*27ea0*/  IMAD.MOV.U32 R8, RZ, RZ, 0x70 ;  /* 0x00000070ff087424 */ /* 0x004fe400078e00ff */
[----:B------:R-:W-:Y:S02]  /*27eb0*/  IMAD.MOV.U32 R12, RZ, RZ, 0x1 ;  /* 0x00000001ff0c7424 */ /* 0x000fe400078e00ff */
[----:B------:R-:W-:-:S07]  /*27ec0*/  IMAD.MOV.U32 R13, RZ, RZ, RZ ;  /* 0x000000ffff0d7224 */ /* 0x000fce00078e00ff */
[----:B------:R-:W-:-:S07]  /*27ed0*/  LEPC R20, `(.L_x_757) ;  /* 0x000000001014794e */ /* 0x000fce0000000000 */
[----:B0-----:R-:W-:Y:S05]  /*27ee0*/  CALL.ABS.NOINC R2 ;  /* 0x0000000002007343 */ /* 0x001fea0003c00000 */
.L_x_757:
[----:B------:R-:W-:Y:S05]  /*27ef0*/  BSYNC B6 ;  /* 0x0000000000067941 */ /* 0x000fea0003800000 */
.L_x_756:
[----:B------:R-:W3:Y:S01]  /*27f00*/  LDL.LU R20, [R1+0x30] ;  /* 0x0000300001147983 */ /* 0x000ee20000300800 */
[----:B------:R-:W-:Y:S01]  /*27f10*/  ULDC.64 UR4, c[0x0][0x2d8] ;  /* 0x0000b60000047ab9 */ /* 0x000fe20000000a00 */
[----:B--2---:R-:W0:Y:S02]  /*27f20*/  LDC R8, c[0x0][0x448] ;  /* 0x00011200ff087b82 */ /* 0x004e240000000800 */
[----:B------:R-:W2:Y:S04]  /*27f30*/  LDL.LU.64 R2, [R1+0x20] ;  /* 0x0000200001027983 */ /* 0x000ea80000300a00 */
[----:B------:R1:W5:Y:S01]  /*27f40*/  LDL R10, [R1+0x28] ;  /* 0x00002800010a7983 */ /* 0x0003620000100800 */
[----:B0-----:R-:W-:-:S13]  /*27f50*/  ISETP.NE.AND P0, PT, R8, 0x1, PT ;  /* 0x000000010800780c */ /* 0x001fda0003f05270 */
[----:B------:R-:W0:Y:S08]  /*27f60*/  @P0 LDC R5, c[0x0][0x44c] ;  /* 0x00011300ff050b82 */ /* 0x000e300000000800 */
[----:B------:R-:W4:Y:S01]  /*27f70*/  @P0 LDC R4, c[0x0][0x450] ;  /* 0x00011400ff040b82 */ /* 0x000f220000000800 */
[C---:B------:R-:W-:Y:S02]  /*27f80*/  LOP3.LUT R11, R34.reuse, 0x40, RZ, 0xfc, !PT ;  /* 0x00000040220b7812 */ /* 0x040fe400078efcff */
[----:B------:R-:W-:Y:S01]  /*27f90*/  LOP3.LUT R9, R34, 0x80, RZ, 0xfc, !PT ;  /* 0x0000008022097812 */ /* 0x000fe200078efcff */
[----:B--2---:R-:W-:-:S02]  /*27fa0*/  IMAD.MOV.U32 R3, RZ, RZ, R35 ;  /* 0x000000ffff037224 */ /* 0x004fc400078e0023 */
[----:B------:R-:W-:-:S04]  /*27fb0*/  IMAD.WIDE.U32 R2, R26, UR4, R2 ;  /* 0x000000041a027c25 */ /* 0x000fc8000f8e0002 */
[----:B------:R-:W-:Y:S01]  /*27fc0*/  IMAD R3, R26, UR5, R3 ;  /* 0x000000051a037c24 */ /* 0x000fe2000f8e0203 */
[----:B------:R-:W-:Y:S02]  /*27fd0*/  ULDC.64 UR4, c[0x0][0x2e0] ;  /* 0x0000b80000047ab9 */ /* 0x000fe40000000a00 */
[----:B---3--:R-:W-:Y:S02]  /*27fe0*/  IMAD R0, R20, UR4, RZ ;  /* 0x0000000414007c24 */ /* 0x008fe4000f8e02ff */
        /* <DEDUP_REMOVED lines=14> */
[----:B----4-:R-:W-:-:S04]  /*280d0*/  @P0 SHF.R.U32.HI R5, RZ, R4, R7 ;  /* 0x00000004ff050219 */ /* 0x010fc80000011607 */
[C---:B------:R-:W-:Y:S01]  /*280e0*/  IADD3 R4, -R5.reuse, RZ, RZ ;  /* 0x000000ff05047210 */ /* 0x040fe20007ffe1ff */
[----:B------:R-:W0:Y:S04]  /*280f0*/  S2R R20, SR_TID.X ;  /* 0x0000000000147919 */ /* 0x000e280000002100 */
        /* <DEDUP_REMOVED lines=14> */
[----:B------:R-:W-:Y:S01]  /*281e0*/  ULDC UR4, c[0x0][0x2b8] ;  /* 0x0000ae0000047ab9 */ /* 0x000fe20000000800 */
[----:B0-----:R-:W-:Y:S02]  /*281f0*/  LOP3.LUT R20, R20, 0x7f, RZ, 0xc0, !PT ;  /* 0x0000007f14147812 */ /* 0x001fe400078ec0ff */
[----:B------:R-:W-:Y:S01]  /*28200*/  LEA.HI.X R4, R2, UR5, R4, 0x1, P0 ;  /* 0x0000000502047c11 */ /* 0x000fe200080f0c04 */
[----:B------:R-:W-:Y:S01]  /*28210*/  UMOV UR5, 0xffffffff ;  /* 0xffffffff00057882 */ /* 0x000fe20000000000 */
[----:B------:R-:W-:Y:S02]  /*28220*/  ISETP.GE.AND P4, PT, R34, UR4, PT ;  /* 0x0000000422007c0c */ /* 0x000fe4000bf86270 */
[----:B------:R-:W-:Y:S02]  /*28230*/  ISETP.GE.AND P3, PT, R11, UR4, PT ;  /* 0x000000040b007c0c */ /* 0x000fe4000bf66270 */
[----:B------:R-:W-:-:S02]  /*28240*/  ISETP.GE.AND P2, PT, R9, UR4, PT ;  /* 0x0000000409007c0c */ /* 0x000fc4000bf46270 */
[----:B------:R-:W-:Y:S02]  /*28250*/  ISETP.GE.AND P0, PT, R37, UR4, PT ;  /* 0x0000000425007c0c */ /* 0x000fe4000bf06270 */
[----:B------:R-:W-:Y:S01]  /*28260*/  SHF.R.U32.HI R9, RZ, 0x3, R20 ;  /* 0x00000003ff097819 */ /* 0x000fe20000011614 */
[----:B-1----:R-:W-:Y:S10]  /*28270*/  BRA.DIV UR5, `(.L_x_758) ;  /* 0x0000004e059c7947 */ /* 0x002ff4000b800000 */
[----:B------:R-:W0:Y:S01]  /*28280*/  SHFL.IDX PT, R3, R5, RZ, 0x181f ;  /* 0x00181fff05037589 */ /* 0x000e2200000e0000 */
[----:B-----5:R-:W-:Y:S01]  /*28290*/  IMAD R6, R10, R8, RZ ;  /* 0x000000080a067224 */ /* 0x020fe200078e02ff */
[----:B------:R-:W-:Y:S01]  /*282a0*/  ULDC.64 UR4, c[0x0][0x208] ;  /* 0x0000820000047ab9 */ /* 0x000fe20000000a00 */
[----:B------:R-:W-:Y:S01]  /*282b0*/  IMAD.IADD R0, R9, 0x1, R0 ;  /* 0x0000000109007824 */ /* 0x000fe200078e0200 */
[----:B------:R-:W1:Y:S04]  /*282c0*/  SHFL.IDX PT, R2, R4, RZ, 0x181f ;  /* 0x00181fff04027589 */ /* 0x000e6800000e0000 */
[----:B------:R-:W-:Y:S01]  /*282d0*/  ISETP.GE.AND P1, PT, R0, R6, PT ;  /* 0x000000060000720c */ /* 0x000fe20003f26270 */
[----:B------:R-:W-:-:S12]  /*282e0*/  SHFL.IDX PT, R14, R5, 0x7, 0x181f ;  /* 0x00f81f00050e7f89 */ /* 0x000fd800000e0000 */
[----:B0-----:R-:W-:-:S05]  /*282f0*/  @!P1 LEA R7, P5, R34, R3, 0x1 ;  /* 0x0000000322079211 */ /* 0x001fca00078a08ff */
[----:B-1----:R-:W-:Y:S02]  /*28300*/  @!P1 IMAD.X R3, RZ, RZ, R2, P5 ;  /* 0x000000ffff039224 */ /* 0x002fe400028e0602 */
[----:B------:R-:W-:Y:S02]  /*28310*/  @!P1 IMAD.MOV.U32 R2, RZ, RZ, R7 ;  /* 0x000000ffff029224 */ /* 0x000fe400078e0007 */
[----:B------:R-:W-:-:S03]  /*28320*/  VIADD R7, R0, 0x10 ;  /* 0x0000001000077836 */ /* 0x000fc60000000000 */
[----:B------:R-:W-:Y:S04]  /*28330*/  @!P1 LDGSTS.E.BYPASS.LTC128B.128 [R36+0x14400], desc[UR4][R2.64], !P4 ;  /* 0x1440000002249fae */ /* 0x000fe8000e101d44 */
[----:B------:R-:W-:Y:S04]  /*28340*/  @!P1 LDGSTS.E.BYPASS.LTC128B.128 [R36+0x18400], desc[UR4][R2.64+0x80], !P3 ;  /* 0x1840008002249fae */ /* 0x000fe8000d901d44 */
[----:B------:R-:W-:Y:S04]  /*28350*/  @!P1 LDGSTS.E.BYPASS.LTC128B.128 [R36+0x1c400], desc[UR4][R2.64+0x100], !P2 ;  /* 0x1c40010002249fae */ /* 0x000fe8000d101d44 */
[----:B------:R0:W-:Y:S01]  /*28360*/  @!P1 LDGSTS.E.BYPASS.LTC128B.128 [R36+0x20400], desc[UR4][R2.64+0x180], !P0 ;  /* 0x2040018002249fae */ /* 0x0001e2000c101d44 */
[----:B------:R-:W-:-:S03]  /*28370*/  ISETP.GE.AND P1, PT, R7, R6, PT ;  /* 0x000000060700720c */ /* 0x000fc60003f26270 */
[----:B0-----:R-:W0:Y:S04]  /*28380*/  SHFL.IDX PT, R3, R5, 0x1, 0x181f ;  /* 0x00381f0005037f89 */ /* 0x001e2800000e0000 */
[----:B------:R-:W1:Y:S06]  /*28390*/  SHFL.IDX PT, R2, R4, 0x1, 0x181f ;  /* 0x00381f0004027f89 */ /* 0x000e6c00000e0000 */
[----:B0-----:R-:W-:-:S05]  /*283a0*/  @!P1 LEA R7, P5, R34, R3, 0x1 ;  /* 0x0000000322079211 */ /* 0x001fca00078a08ff */
[----:B-1----:R-:W-:Y:S02]  /*283b0*/  @!P1 IMAD.X R8, RZ, RZ, R2, P5 ;  /* 0x000000ffff089224 */ /* 0x002fe400028e0602 */
[----:B------:R-:W-:Y:S02]  /*283c0*/  @!P1 IMAD.MOV.U32 R2, RZ, RZ, R7 ;  /* 0x000000ffff029224 */ /* 0x000fe400078e0007 */
        /* <DEDUP_REMOVED lines=46> */
[----:B-1----:R-:W-:Y:S01]  /*286b0*/  @!P1 IMAD.X R8, RZ, RZ, R2, P5 ;  /* 0x000000ffff089224 */ /* 0x002fe200028e0602 */
[----:B------:R-:W-:Y:S01]  /*286c0*/  @!P1 MOV R2, R7 ;  /* 0x0000000700029202 */ /* 0x000fe20000000f00 */
[----:B------:R-:W-:Y:S02]  /*286d0*/  VIADD R7, R0, 0x60 ;  /* 0x0000006000077836 */ /* 0x000fe40000000000 */
[----:B------:R-:W-:-:S05]  /*286e0*/  @!P1 IMAD.MOV.U32 R3, RZ, RZ, R8 ;  /* 0x000000ffff039224 */ /* 0x000fca00078e0008 */
        /* <DEDUP_REMOVED lines=15> */
[----:B------:R0:W-:Y:S02]  /*287e0*/  @!P1 LDGSTS.E.BYPASS.LTC128B.128 [R36+0x23400], desc[UR4][R2.64+0x180], !P0 ;  /* 0x2340018002249fae */ /* 0x0001e4000c101d44 */
.L_x_906:
[----:B0-----:R-:W-:Y:S01]  /*287f0*/  VIADD R3, R0, 0x70 ;  /* 0x0000007000037836 */ /* 0x001fe20000000000 */
[----:B------:R-:W-:Y:S04]  /*28800*/  BSSY B0, `(.L_x_759) ;  /* 0x000000d000007945 */ /* 0x000fe80003800000 */
[----:B------:R-:W-:-:S13]  /*28810*/  ISETP.GE.AND P1, PT, R3, R6, PT ;  /* 0x000000060300720c */ /* 0x000fda0003f26270 */
[----:B------:R-:W-:Y:S05]  /*28820*/  @P1 BRA `(.L_x_760) ;  /* 0x0000000000281947 */ /* 0x000fea0003800000 */
[----:B------:R-:W-:Y:S01]  /*28830*/  LEA R2, P1, R34, R14, 0x1 ;  /* 0x0000000e22027211 */ /* 0x000fe200078208ff */
[----:B------:R-:W-:-:S04]  /*28840*/  ULDC.64 UR4, c[0x0][0x208] ;  /* 0x0000820000047ab9 */ /* 0x000fc80000000a00 */
[----:B-1----:R-:W-:-:S05]  /*28850*/  IMAD.X R3, RZ, RZ, R7, P1 ;  /* 0x000000ffff037224 */ /* 0x002fca00008e0607 */
[----:B------:R-:W-:Y:S01]  /*28860*/  @!PT LDS RZ, [RZ] ;  /* 0x00000000fffff984 */ /* 0x000fe20000000800 */
[----:B------:R-:W-:Y:S01]  /*28870*/  @!PT LDS RZ, [RZ] ;  /* 0x00000000fffff984 */ /* 0x000fe20000000800 */
[----:B------:R-:W-:Y:S01]  /*28880*/  @!PT LDS RZ, [RZ] ;  /* 0x00000000fffff984 */ /* 0x000fe20000000800 */
[----:B------:R0:W-:Y:S04]  /*28890*/  LDGSTS.E.BYPASS.LTC128B.128 [R36+0x17c00], desc[UR4][R2.64], !P4 ;  /* 0x17c0000002247fae */ /* 0x0001e8000e101d44 */
[----:B------:R0:W-:Y:S04]  /*288a0*/  LDGSTS.E.BYPASS.LTC128B.128 [R36+0x1bc00], desc[UR4][R2.64+0x80], !P3 ;  /* 0x1bc0008002247fae */ /* 0x0001e8000d901d44 */
[----:B------:R0:W-:Y:S04]  /*288b0*/  LDGSTS.E.BYPASS.LTC128B.128 [R36+0x1fc00], desc[UR4][R2.64+0x100], !P2 ;  /* 0x1fc0010002247fae */ /* 0x0001e8000d101d44 */
[----:B------:R0:W-:Y:S02]  /*288c0*/  LDGSTS.E.BYPASS.LTC128B.128 [R36+0x23c00], desc[UR4][R2.64+0x180], !P0 ;  /* 0x23c0018002247fae */ /* 0x0001e4000c101d44 */
.L_x_760:
[----:B------:R-:W-:Y:S05]  /*288d0*/  BSYNC B0 ;  /* 0x0000000000007941 */ /* 0x000fea0003800000 */
.L_x_759:
[----:B------:R-:W-:Y:S01]  /*288e0*/  NOP ;  /* 0x0000000000007918 */ /* 0x000fe20000000000 */
[----:B------:R-:W-:-:S13]  /*288f0*/  PLOP3.LUT P0, PT, PT, PT, PT, 0x80, 0x0 ;  /* 0x000000000000781c */ /* 0x000fda0003f0f070 */
.L_x_761:
[----:B------:R-:W-:Y:S02]  /*28900*/  PLOP3.LUT P1, PT, P1, P0, PT, 0xa2, 0x0 ;  /* 0x000000000000781c */ /* 0x000fe40000f21472 */
[----:B------:R-:W-:-:S08]  /*28910*/  @P0 R2UR P1, UR4, R16 ;  /* 0x00000000100402ca */ /* 0x000fd00000020000 */
[----:B------:R-:W-:-:S05]  /*28920*/  @P0 PLOP3.LUT P0, PT, P1, PT, PT, 0x80, 0x0 ;  /* 0x000000000000081c */ /* 0x000fca0000f0f070 */
[----:B------:R-:W-:Y:S01]  /*28930*/  @!P1 SYNCS.ARRIVE.TRANS64.RED.A0T1 RZ, [UR4+0x38800], RZ ;  /* 0x038800ffffff99a7 */ /* 0x000fe20008200404 */
[----:B------:R-:W-:Y:S07]  /*28940*/  @!P1 ARRIVES.LDGSTSBAR.64.TRANSCNT [UR4+0x38800] ;  /* 0x03880000ff0099b0 */ /* 0x000fee0008000a84 */
[----:B------:R-:W-:Y:S05]  /*28950*/  @P0 BRA.U.ANY `(.L_x_761) ;  /* 0xfffffffd00e80947 */ /* 0x000fea000393ffff */
[----:B0-----:R-:W2:Y:S04]  /*28960*/  LDL.LU R3, [R1+0x2c] ;  /* 0x00002c0001037983 */ /* 0x001ea80000300800 */
[----:B------:R-:W3:Y:S01]  /*28970*/  LDL.LU R2, [R1+0x1c] ;  /* 0x00001c0001027983 */ /* 0x000ee20000300800 */
[----:B--2---:R-:W-:-:S05]  /*28980*/  VIADD R3, R3, 0x1 ;  /* 0x0000000103037836 */ /* 0x004fca0000000000 */
[----:B------:R-:W-:Y:S01]  /*28990*/  LEA.HI R0, R3, R3, RZ, 0x1 ;  /* 0x0000000303007211 */ /* 0x000fe200078f08ff */
[----:B------:R0:W-:Y:S03]  /*289a0*/  STL [R1+0x2c], R3 ;  /* 0x00002c0301007387 */ /* 0x0001e60000100800 */
[----:B------:R-:W-:-:S05]  /*289b0*/  LOP3.LUT R0, R0, 0xfffffffe, RZ, 0xc0, !PT ;  /* 0xfffffffe00007812 */ /* 0x000fca00078ec0ff */
[----:B0-----:R-:W-:Y:S02]  /*289c0*/  IMAD.IADD R3, R3, 0x1, -R0 ;  /* 0x0000000103037824 */ /* 0x001fe400078e0a00 */
[----:B---3--:R-:W-:-:S03]  /*289d0*/  VIADD R0, R2, 0xfffffffe ;  /* 0xfffffffe02007836 */ /* 0x008fc60000000000 */
[----:B------:R-:W-:Y:S01]  /*289e0*/  SHF.L.U32 R3, R3, 0x1f, RZ ;  /* 0x0000001f03037819 */ /* 0x000fe200000006ff */
[----:B------:R-:W-:Y:S01]  /*289f0*/  NOP ;  /* 0x0000000000007918 */ /* 0x000fe20000000000 */
[----:B------:R0:W-:Y:S01]  /*28a00*/  SYNCS.ARRIVE.TRANS64.A1T0 RZ, [R16+URZ+0x38800], RZ ;  /* 0x038800ff10ff79a7 */ /* 0x0001e2000810003f */
[----:B------:R-:W-:Y:S01]  /*28a10*/  BSSY B0, `(.L_x_762) ;  /* 0x0000003000007945 */ /* 0x000fe20003800000 */
[----:B------:R-:W2:Y:S03]  /*28a20*/  SYNCS.PHASECHK.TRANS64.TRYWAIT P0, [R16+URZ+0x38820], R3 ;  /* 0x03882003100075a7 */ /* 0x000ea6000800017f */
[----:B0-2---:R-:W-:Y:S05]  /*28a30*/  @!P0 BRA `(.L_x_763) ;  /* 0x00000050009c8947 */ /* 0x005fea0003800000 */
.L_x_907:
[----:B------:R-:W-:Y:S05]  /*28a40*/  BSYNC B0 ;  /* 0x0000000000007941 */ /* 0x000fea0003800000 */
.L_x_762:
[----:B------:R-:W2:Y:S01]  /*28a50*/  LDL R2, [R1+0xc] ;  /* 0x00000c0001027983 */ /* 0x000ea20000100800 */
[----:B------:R-:W-:Y:S01]  /*28a60*/  BSSY B0, `(.L_x_764) ;  /* 0x000011a000007945 */ /* 0x000fe20003800000 */
[----:B--2---:R-:W-:-:S13]  /*28a70*/  ISETP.GE.AND P0, PT, R0, R2, PT ;  /* 0x000000020000720c */ /* 0x004fda0003f06270 */
[----:B------:R-:W-:Y:S05]  /*28a80*/  @!P0 BRA `(.L_x_765) ;  /* 0x00000010005c8947 */ /* 0x000fea0003800000 */
[C---:B------:R-:W-:Y:S01]  /*28a90*/  LOP3.LUT R4, R34.reuse, 0x40, RZ, 0xfc, !PT ;  /* 0x0000004022047812 */ /* 0x040fe200078efcff */
[----:B------:R-:W-:Y:S01]  /*28aa0*/  ULDC UR4, c[0x0][0x2f4] ;  /* 0x0000bd0000047ab9 */ /* 0x000fe20000000800 */
[C---:B------:R-:W-:Y:S01]  /*28ab0*/  LOP3.LUT R2, R34.reuse, 0x80, RZ, 0xfc, !PT ;  /* 0x0000008022027812 */ /* 0x040fe200078efcff */
[----:B-1----:R-:W-:Y:S01]  /*28ac0*/  IMAD.MOV.U32 R7, RZ, RZ, R23 ;  /* 0x000000ffff077224 */ /* 0x002fe200078e0017 */
[----:B------:R-:W-:Y:S01]  /*28ad0*/  ISETP.GE.AND P4, PT, R34, UR4, PT ;  /* 0x0000000422007c0c */ /* 0x000fe2000bf86270 */
[----:B------:R-:W-:Y:S01]  /*28ae0*/  IMAD.MOV.U32 R20, RZ, RZ, R29 ;  /* 0x000000ffff147224 */ /* 0x000fe200078e001d */
[----:B------:R-:W-:Y:S01]  /*28af0*/  ISETP.GE.AND P3, PT, R4, UR4, PT ;  /* 0x0000000404007c0c */ /* 0x000fe2000bf66270 */
[----:B------:R-:W-:Y:S01]  /*28b00*/  IMAD.MOV.U32 R31, RZ, RZ, R22 ;  /* 0x000000ffff1f7224 */ /* 0x000fe200078e0016 */
[----:B------:R-:W-:Y:S02]  /*28b10*/  ISETP.GE.AND P2, PT, R2, UR4, PT ;  /* 0x0000000402007c0c */ /* 0x000fe4000bf46270 */
[----:B------:R-:W-:-:S13]  /*28b20*/  ISETP.GE.AND P1, PT, R37, UR4, PT ;  /* 0x0000000425007c0c */ /* 0x000fda000bf26270 */
.L_x_778:
[----:B------:R-:W2:Y:S01]  /*28b30*/  LDL R5, [R1+0x10] ;  /* 0x0000100001057983 */ /* 0x000ea20000100800 */
[----:B------:R-:W1:Y:S03]  /*28b40*/  LDC R11, c[0x0][0x430] ;  /* 0x00010c00ff0b7b82 */ /* 0x000e660000000800 */
[----:B------:R-:W3:Y:S01]  /*28b50*/  LDL R8, [R1+0x14] ;  /* 0x0000140001087983 */ /* 0x000ee20000100800 */
[----:B------:R-:W4:Y:S01]  /*28b60*/  S2R R2, SR_TID.X ;  /* 0x0000000000027919 */ /* 0x000f220000002100 */
[----:B------:R-:W4:Y:S01]  /*28b70*/  S2R R4, SR_TID.X ;  /* 0x0000000000047919 */ /* 0x000f220000002100 */
[----:B-1----:R-:W-:-:S13]  /*28b80*/  ISETP.NE.AND P0, PT, R11, 0x1, PT ;  /* 0x000000010b00780c */ /* 0x002fda0003f05270 */
[----:B0-----:R-:W0:Y:S01]  /*28b90*/  @P0 LDC R3, c[0x0][0x434] ;  /* 0x00010d00ff030b82 */ /* 0x001e220000000800 */
[----:B----4-:R-:W-:Y:S01]  /*28ba0*/  LOP3.LUT R2, R2, 0x7f, RZ, 0xc0, !PT ;  /* 0x0000007f02027812 */ /* 0x010fe200078ec0ff */
[----:B------:R-:W-:-:S03]  /*28bb0*/  IMAD.SHL.U32 R4, R4, 0x10, RZ ;  /* 0x0000001004047824 */ /* 0x000fc600078e00ff */
[----:B------:R-:W-:-:S04]  /*28bc0*/  SHF.R.U32.HI R2, RZ, 0x3, R2 ;  /* 0x00000003ff027819 */ /* 0x000fc80000011602 */
[----:B------:R-:W-:Y:S02]  /*28bd0*/  LOP3.LUT R4, R2, 0x70, R4, 0xf8, !PT ;  /* 0x0000007002047812 */ /* 0x000fe400078ef804 */
[----:B------:R-:W1:Y:S02]  /*28be0*/  @P0 LDC R2, c[0x0][0x438] ;  /* 0x00010e00ff020b82 */ /* 0x000e640000000800 */
[----:B------:R-:W-:Y:S01]  /*28bf0*/  ISETP.GT.U32.AND P5, PT, R4, 0x4f, PT ;  /* 0x0000004f0400780c */ /* 0x000fe20003fa4070 */
[----:B------:R-:W-:Y:S01]  /*28c00*/  IMAD.U32 R12, RZ, RZ, UR37 ;  /* 0x00000025ff0c7e24 */ /* 0x000fe2000f8e00ff */
[----:B------:R-:W-:Y:S01]  /*28c10*/  ULDC.64 UR4, c[0x0][0x208] ;  /* 0x0000820000047ab9 */ /* 0x000fe20000000a00 */
[----:B------:R-:W-:Y:S02]  /*28c20*/  VIADD R23, R7, 0x1 ;  /* 0x0000000107177836 */ /* 0x000fe40000000000 */
[----:B------:R-:W-:Y:S02]  /*28c30*/  IMAD.MOV.U32 R22, RZ, RZ, R0 ;  /* 0x000000ffff167224 */ /* 0x000fe400078e0000 */
[----:B--2---:R-:W-:-:S04]  /*28c40*/  IMAD R6, R0, 0x50, R5 ;  /* 0x0000005000067824 */ /* 0x004fc800078e0205 */
[----:B------:R-:W-:Y:S02]  /*28c50*/  IMAD.IADD R6, R4, 0x1, R6 ;  /* 0x0000000104067824 */ /* 0x000fe400078e0206 */
[----:B------:R-:W2:Y:S02]  /*28c60*/  @!P5 LDC.64 R4, c[0x0][0x428] ;  /* 0x00010a00ff04db82 */ /* 0x000ea40000000a00 */
[----:B0-----:R-:W-:-:S04]  /*28c70*/  @P0 IMAD.HI.U32 R3, R6, R3, RZ ;  /* 0x0000000306030227 */ /* 0x001fc800078e00ff */
[----:B------:R-:W-:Y:S01]  /*28c80*/  IMAD.MOV.U32 R10, RZ, RZ, R6 ;  /* 0x000000ffff0a7224 */ /* 0x000fe200078e0006 */
[----:B-1----:R-:W-:-:S04]  /*28c90*/  @P0 SHF.R.U32.HI R10, RZ, R2, R3 ;  /* 0x00000002ff0a0219 */ /* 0x002fc80000011603 */
[--C-:B------:R-:W-:Y:S01]  /*28ca0*/  @!P5 SHF.R.S32.HI R3, RZ, 0x1f, R10.reuse ;  /* 0x0000001fff03d819 */ /* 0x100fe2000001140a */
[----:B------:R-:W-:-:S04]  /*28cb0*/  @!P5 IMAD.MOV.U32 R2, RZ, RZ, R10 ;  /* 0x000000ffff02d224 */ /* 0x000fc800078e000a */
[----:B--2---:R-:W-:-:S04]  /*28cc0*/  @!P5 IMAD.WIDE.U32 R2, R32, R4, R2 ;  /* 0x000000042002d225 */ /* 0x004fc800078e0002 */
[----:B---3--:R-:W-:Y:S02]  /*28cd0*/  @!P5 IMAD R4, R8, R4, RZ ;  /* 0x000000040804d224 */ /* 0x008fe400078e02ff */
[----:B------:R-:W0:Y:S02]  /*28ce0*/  @!P5 LDC.64 R8, c[0x0][0x418] ;  /* 0x00010600ff08db82 */ /* 0x000e240000000a00 */
[----:B------:R-:W-:-:S04]  /*28cf0*/  @!P5 IMAD R5, R32, R5, R4 ;  /* 0x000000052005d224 */ /* 0x000fc800078e0204 */
[----:B------:R-:W-:Y:S02]  /*28d00*/  @!P5 IMAD.IADD R3, R5, 0x1, R3 ;  /* 0x000000010503d824 */ /* 0x000fe400078e0203 */
[----:B------:R-:W-:Y:S01]  /*28d10*/  IMAD.MOV.U32 R4, RZ, RZ, RZ ;  /* 0x000000ffff047224 */ /* 0x000fe200078e00ff */
[----:B0-----:R-:W-:-:S04]  /*28d20*/  @!P5 LEA R8, P0, R2, R8, 0x2 ;  /* 0x000000080208d211 */ /* 0x001fc800078010ff */
[----:B------:R-:W-:-:S05]  /*28d30*/  @!P5 LEA.HI.X R9, R2, R9, R3, 0x2, P0 ;  /* 0x000000090209d211 */ /* 0x000fca00000f1403 */
[----:B------:R0:W5:Y:S01]  /*28d40*/  @!P5 LDG.E R4, desc[UR4][R8.64] ;  /* 0x000000040804d981 */ /* 0x000162000c1e1900 */
[----:B------:R-:W-:Y:S02]  /*28d50*/  ISETP.NE.AND P5, PT, R12, 0x3, PT ;  /* 0x000000030c00780c */ /* 0x000fe40003fa5270 */
[----:B------:R-:W-:Y:S01]  /*28d60*/  ISETP.NE.AND P0, PT, R23, 0x2, PT ;  /* 0x000000021700780c */ /* 0x000fe20003f05270 */
[----:B------:R-:W-:Y:S01]  /*28d70*/  IMAD.MOV R5, RZ, RZ, -R10 ;  /* 0x000000ffff057224 */ /* 0x000fe200078e0a0a */
[----:B------:R-:W-:Y:S05]  /*28d80*/  YIELD ;  /* 0x0000000000007946 */ /* 0x000fea0003800000 */
[----:B------:R-:W-:Y:S01]  /*28d90*/  SEL R29, RZ, 0x1, P0 ;  /* 0x00000001ff1d7807 */ /* 0x000fe20000000000 */
[----:B------:R-:W-:Y:S01]  /*28da0*/  IMAD R5, R11, R5, R6 ;  /* 0x000000050b057224 */ /* 0x000fe200078e0206 */
[----:B------:R-:W-:-:S02]  /*28db0*/  SEL R23, R23, RZ, P0 ;  /* 0x000000ff17177207 */ /* 0x000fc40000000000 */
[----:B------:R-:W-:Y:S01]  /*28dc0*/  LOP3.LUT R29, R20, R29, RZ, 0x3c, !PT ;  /* 0x0000001d141d7212 */ /* 0x000fe200078e3cff */
[----:B0-----:R-:W-:Y:S06]  /*28dd0*/  @!P5 BRA `(.L_x_766) ;  /* 0x000000000004d947 */ /* 0x001fec0003800000 */
[----:B------:R-:W-:Y:S01]  /*28de0*/  BPT.TRAP 0x1 ;  /* 0x000000040000795c */ /* 0x000fe20000300000 */
.L_x_766:
[----:B------:R-:W-:Y:S01]  /*28df0*/  LEA R6, R23, R16, 0x3 ;  /* 0x0000001017067211 */ /* 0x000fe200078e18ff */
[----:B------:R-:W-:Y:S01]  /*28e00*/  BSSY B1, `(.L_x_767) ;  /* 0x0000004000017945 */ /* 0x000fe20003800000 */
[----:B------:R-:W-:-:S04]  /*28e10*/  SHF.L.U32 R3, R29, 0x1f, RZ ;  /* 0x0000001f1d037819 */ /* 0x000fc800000006ff */
[----:B------:R-:W0:Y:S02]  /*28e20*/  SYNCS.PHASECHK.TRANS64.TRYWAIT P0, [R6+URZ+0x38840], R3 ;  /* 0x03884003060075a7 */ /* 0x000e24000800017f */
[----:B0-----:R-:W-:Y:S05]  /*28e30*/  @!P0 BRA `(.L_x_768) ;  /* 0x0000004c00b08947 */ /* 0x001fea0003800000 */
.L_x_908:
[----:B------:R-:W-:Y:S05]  /*28e40*/  BSYNC B1 ;  /* 0x0000000000017941 */ /* 0x000fea0003800000 */
.L_x_767:
        /* <DEDUP_REMOVED lines=24> */
[----:B------:R-:W-:Y:S01]  /*28fd0*/  IMAD.SHL.U32 R0, R34, 0x2, RZ ;  /* 0x0000000222007824 */ /* 0x000fe200078e00ff */
[----:B------:R-:W-:Y:S01]  /*28fe0*/  ULDC.64 UR4, c[0x0][0x208] ;  /* 0x0000820000047ab9 */ /* 0x000fe20000000a00 */
[----:B------:R-:W1:Y:S01]  /*28ff0*/  SHFL.IDX PT, R3, R10, RZ, 0x181f ;  /* 0x00181fff0a037589 */ /* 0x000e6200000e0000 */
[----:B------:R-:W-:Y:S01]  /*29000*/  @P2 LOP3.LUT R18, R18, 0x100, RZ, 0xfc, !PT ;  /* 0x0000010012122812 */ /* 0x000fe200078efcff */
[----:B------:R-:W-:Y:S02]  /*29010*/  IMAD R9, R9, 0x2, R16 ;  /* 0x0000000209097824 */ /* 0x000fe400078e0210 */
        /* <DEDUP_REMOVED lines=39> */
.L_x_920:
[----:B------:R-:W-:Y:S01]  /*29290*/  LOP3.LUT R18, R18, 0xffffff7f, RZ, 0xc0, !PT ;  /* 0xffffff7f12127812 */ /* 0x000fe200078ec0ff */
[----:B------:R-:W-:Y:S01]  /*292a0*/  ULDC.64 UR4, c[0x0][0x208] ;  /* 0x0000820000047ab9 */ /* 0x000fe20000000a00 */
        /* <DEDUP_REMOVED lines=16> */
.L_x_770:
[----:B------:R-:W-:Y:S02]  /*293b0*/  PLOP3.LUT P5, PT, P5, P0, PT, 0xa2, 0x0 ;  /* 0x000000000000781c */ /* 0x000fe40002fa1472 */
[----:B------:R-:W-:-:S08]  /*293c0*/  @P0 R2UR P5, UR4, R6 ;  /* 0x00000000060402ca */ /* 0x000fd000000a0000 */
[----:B------:R-:W-:-:S05]  /*293d0*/  @P0 PLOP3.LUT P0, PT, P5, PT, PT, 0x80, 0x0 ;  /* 0x000000000000081c */ /* 0x000fca0002f0f070 */
[----:B------:R-:W-:Y:S01]  /*293e0*/  @!P5 SYNCS.ARRIVE.TRANS64.RED.A0T1 RZ, [UR4+0x38830], RZ ;  /* 0x038830ffffffd9a7 */ /* 0x000fe20008200404 */
[----:B------:R-:W-:Y:S07]  /*293f0*/  @!P5 ARRIVES.LDGSTSBAR.64.TRANSCNT [UR4+0x38830] ;  /* 0x03883000ff00d9b0 */ /* 0x000fee0008000a84 */
[----:B------:R-:W-:Y:S05]  /*29400*/  @P0 BRA.U.ANY `(.L_x_770) ;  /* 0xfffffffd00e80947 */ /* 0x000fea000393ffff */
[----:B------:R-:W-:Y:S01]  /*29410*/  NOP ;  /* 0x0000000000007918 */ /* 0x000fe20000000000 */
[----:B-1----:R-:W-:-:S05]  /*29420*/  IMAD.U32 R2, RZ, RZ, UR37 ;  /* 0x00000025ff027e24 */ /* 0x002fca000f8e00ff */
[----:B------:R-:W-:-:S13]  /*29430*/  ISETP.NE.AND P6, PT, R2, 0x3, PT ;  /* 0x000000030200780c */ /* 0x000fda0003fc5270 */
[----:B------:R-:W-:Y:S05]  /*29440*/  @!P6 BRA `(.L_x_771) ;  /* 0x000000000004e947 */ /* 0x000fea0003800000 */
[----:B------:R-:W-:Y:S01]  /*29450*/  BPT.TRAP 0x1 ;  /* 0x000000040000795c */ /* 0x000fe20000300000 */
.L_x_771:
[----:B------:R1:W-:Y:S01]  /*29460*/  SYNCS.ARRIVE.TRANS64.A1T0 RZ, [R6+URZ+0x38830], RZ ;  /* 0x038830ff06ff79a7 */ /* 0x0003e2000810003f */
[----:B------:R-:W-:Y:S05]  /*29470*/  @!P6 BRA `(.L_x_772) ;  /* 0x000000000004e947 */ /* 0x000fea0003800000 */
[----:B------:R-:W-:Y:S01]  /*29480*/  BPT.TRAP 0x1 ;  /* 0x000000040000795c */ /* 0x000fe20000300000 */
.L_x_772:
[----:B------:R-:W-:Y:S01]  /*29490*/  SHF.L.U32 R2, R20, 0x1f, RZ ;  /* 0x0000001f14027819 */ /* 0x000fe200000006ff */
[----:B-1----:R-:W-:Y:S01]  /*294a0*/  IMAD R6, R7, 0x8, R16 ;  /* 0x0000000807067824 */ /* 0x002fe200078e0210 */
[----:B------:R-:W-:Y:S03]  /*294b0*/  BSSY B1, `(.L_x_773) ;  /* 0x0000003000017945 */ /* 0x000fe60003800000 */
[----:B------:R-:W1:Y:S02]  /*294c0*/  SYNCS.PHASECHK.TRANS64.TRYWAIT P0, [R6+URZ+0x38860], R2 ;  /* 0x03886002060075a7 */ /* 0x000e64000800017f */
[----:B-1----:R-:W-:Y:S05]  /*294d0*/  @!P0 BRA `(.L_x_774) ;  /* 0x0000004c00f08947 */ /* 0x002fea0003800000 */
.L_x_921:
[----:B------:R-:W-:Y:S05]  /*294e0*/  BSYNC B1 ;  /* 0x0000000000017941 */ /* 0x000fea0003800000 */
.L_x_773:
[----:B0-----:R-:W2:Y:S01]  /*294f0*/  LDL R8, [R1+0x8] ;  /* 0x0000080001087983 */ /* 0x001ea20000100800 */
        /* <DEDUP_REMOVED lines=9> */
[----:B------:R-:W-:Y:S01]  /*29590*/  IMAD R7, R7, 0x2, R16 ;  /* 0x0000000207077824 */ /* 0x000fe200078e0210 */
[----:B------:R-:W-:Y:S02]  /*295a0*/  ULDC.64 UR4, c[0x0][0x208] ;  /* 0x0000820000047ab9 */ /* 0x000fe40000000a00 */
[----:B------:R-:W1:Y:S01]  /*295b0*/  SHFL.IDX PT, R3, R19, RZ, 0x181f ;  /* 0x00181fff13037589 */ /* 0x000e6200000e0000 */
[----:B0-----:R-:W-:-:S05]  /*295c0*/  IADD3 R2, P0, R2, R0, RZ ;  /* 0x0000000002027210 */ /* 0x001fca0007f1e0ff */
[----:B-1----:R-:W-:Y:S01]  /*295d0*/  IMAD.X R3, RZ, RZ, R3, P0 ;  /* 0x000000ffff037224 */ /* 0x002fe200000e0603 */
[----:B------:R-:W-:-:S13]  /*295e0*/  ISETP.LT.OR P0, PT, R8, 0x1, P4 ;  /* 0x000000010800780c */ /* 0x000fda0002701670 */
[----:B------:R-:W-:Y:S01]  /*295f0*/  @!PT LDS RZ, [RZ] ;  /* 0x00000000fffff984 */ /* 0x000fe20000000800 */
        /* <DEDUP_REMOVED lines=44> */
[----:B0-2---:R0:W1:Y:S02]  /*298c0*/  SHFL.IDX PT, R2, R17, 0x4, 0x181f ;  /* 0x00981f0011027f89 */ /* 0x00506400000e0000 */
.L_x_933:
[----:B-1----:R-:W-:Y:S01]  /*298d0*/  IADD3 R2, P0, R2, R0, RZ ;  /* 0x0000000002027210 */ /* 0x002fe20007f1e0ff */
[----:B------:R-:W-:Y:S01]  /*298e0*/  ULDC.64 UR4, c[0x0][0x208] ;  /* 0x0000820000047ab9 */ /* 0x000fe20000000a00 */
[----:B------:R-:W-:-:S03]  /*298f0*/  ULDC.64 UR6, c[0x0][0x318] ;  /* 0x0000c60000067ab9 */ /* 0x000fc60000000a00 */
[----:B------:R-:W-:Y:S01]  /*29900*/  IMAD.X R3, RZ, RZ, R19, P0 ;  /* 0x000000ffff037224 */ /* 0x000fe200000e0613 */
        /* <DEDUP_REMOVED lines=11> */
[----:B------:R-:W-:Y:S02]  /*299c0*/  ULDC.64 UR4, c[0x0][0x328] ;  /* 0x0000ca0000047ab9 */ /* 0x000fe40000000a00 */
[----:B------:R-:W-:-:S04]  /*299d0*/  IMAD R0, R21, UR4, RZ ;  /* 0x0000000415007c24 */ /* 0x000fc8000f8e02ff */
[C---:B------:R-:W-:Y:S01]  /*299e0*/  IMAD R9, R5.reuse, UR5, R0 ;  /* 0x0000000505097c24 */ /* 0x040fe2000f8e0200 */
[----:B------:R-:W-:Y:S01]  /*299f0*/  NOP ;  /* 0x0000000000007918 */ /* 0x000fe20000000000 */
[----:B-1----:R-:W-:Y:S01]  /*29a00*/  IMAD.WIDE.U32 R2, R5, UR4, RZ ;  /* 0x0000000405027c25 */ /* 0x002fe2000f8e00ff */
[----:B------:R-:W-:-:S03]  /*29a10*/  ULDC.64 UR4, c[0x0][0x338] ;  /* 0x0000ce0000047ab9 */ /* 0x000fc60000000a00 */
[----:B------:R-:W-:Y:S02]  /*29a20*/  IMAD.IADD R3, R3, 0x1, R9 ;  /* 0x0000000103037824 */ /* 0x000fe400078e0209 */
[----:B------:R-:W-:Y:S02]  /*29a30*/  IMAD R25, R25, UR4, RZ ;  /* 0x0000000419197c24 */ /* 0x000fe4000f8e02ff */
[----:B------:R-:W-:-:S04]  /*29a40*/  IMAD.WIDE.U32 R2, R4, UR4, R2 ;  /* 0x0000000404027c25 */ /* 0x000fc8000f8e0002 */
[----:B------:R-:W-:Y:S01]  /*29a50*/  IMAD R25, R4, UR5, R25 ;  /* 0x0000000504197c24 */ /* 0x000fe2000f8e0219 */
[----:B------:R-:W-:-:S03]  /*29a60*/  ULDC.64 UR4, c[0x0][0x330] ;  /* 0x0000cc0000047ab9 */ /* 0x000fc60000000a00 */
[----:B------:R-:W-:Y:S02]  /*29a70*/  IMAD.IADD R3, R3, 0x1, R25 ;  /* 0x0000000103037824 */ /* 0x000fe400078e0219 */
[----:B------:R-:W-:-:S04]  /*29a80*/  IMAD.WIDE.U32 R2, R26, UR4, R2 ;  /* 0x000000041a027c25 */ /* 0x000fc8000f8e0002 */
[----:B------:R-:W-:Y:S01]  /*29a90*/  IMAD R3, R26, UR5, R3 ;  /* 0x000000051a037c24 */ /* 0x000fe2000f8e0203 */
[----:B0-----:R-:W-:-:S04]  /*29aa0*/  LEA R17, P0, R2, UR6, 0x1 ;  /* 0x0000000602117c11 */ /* 0x001fc8000f8008ff */
[----:B------:R-:W-:Y:S02]  /*29ab0*/  LEA.HI.X R19, R2, UR7, R3, 0x1, P0 ;  /* 0x0000000702137c11 */ /* 0x000fe400080f0c03 */
[----:B------:R-:W-:-:S13]  /*29ac0*/  PLOP3.LUT P0, PT, PT, PT, PT, 0x80, 0x0 ;  /* 0x000000000000781c */ /* 0x000fda0003f0f070 */
.L_x_776:
        /* <DEDUP_REMOVED lines=11> */
.L_x_777:
[----:B------:R-:W2:Y:S01]  /*29b80*/  LDL R2, [R1+0xc] ;  /* 0x00000c0001027983 */ /* 0x000ea20000100800 */
[----:B------:R3:W-:Y:S01]  /*29b90*/  SYNCS.ARRIVE.TRANS64.A1T0 RZ, [R6+URZ+0x38850], RZ ;  /* 0x038850ff06ff79a7 */ /* 0x0007e2000810003f */
[C---:B------:R-:W-:Y:S01]  /*29ba0*/  VIADD R0, R22.reuse, 0xffffffff ;  /* 0xffffffff16007836 */ /* 0x040fe20000000000 */
[----:B------:R-:W-:Y:S01]  /*29bb0*/  MOV R20, R29 ;  /* 0x0000001d00147202 */ /* 0x000fe20000000f00 */
[----:B------:R-:W-:Y:S02]  /*29bc0*/  IMAD.MOV.U32 R7, RZ, RZ, R23 ;  /* 0x000000ffff077224 */ /* 0x000fe400078e0017 */
[----:B------:R-:W-:Y:S01]  /*29bd0*/  IMAD.MOV.U32 R31, RZ, RZ, R22 ;  /* 0x000000ffff1f7224 */ /* 0x000fe200078e0016 */
[----:B--2---:R-:W-:-:S13]  /*29be0*/  ISETP.GT.AND P0, PT, R22, R2, PT ;  /* 0x000000021600720c */ /* 0x004fda0003f04270 */
[----:B---3--:R-:W-:Y:S05]  /*29bf0*/  @P0 BRA `(.L_x_778) ;  /* 0xffffffec00cc0947 */ /* 0x008fea000383ffff */
.L_x_765:
[----:B------:R-:W-:Y:S05]  /*29c00*/  BSYNC B0 ;  /* 0x0000000000007941 */ /* 0x000fea0003800000 */
.L_x_764:
[----:B------:R-:W2:Y:S01]  /*29c10*/  S2R R2, SR_TID.X ;  /* 0x0000000000027919 */ /* 0x000ea20000002100 */
[----:B------:R-:W-:Y:S01]  /*29c20*/  BSSY B0, `(.L_x_779) ;  /* 0x0000011000007945 */ /* 0x000fe20003800000 */
[----:B--2---:R-:W-:-:S04]  /*29c30*/  LOP3.LUT R2, R2, 0x7f, RZ, 0xc0, !PT ;  /* 0x0000007f02027812 */ /* 0x004fc800078ec0ff */
[----:B------:R-:W-:-:S13]  /*29c40*/  ISETP.NE.AND P0, PT, R2, RZ, PT ;  /* 0x000000ff0200720c */ /* 0x000fda0003f05270 */
[----:B------:R-:W-:Y:S05]  /*29c50*/  @P0 BRA `(.L_x_780) ;  /* 0x0000000000340947 */ /* 0x000fea0003800000 */
[----:B------:R-:W2:Y:S01]  /*29c60*/  S2R R5, SR_LANEID ;  /* 0x0000000000057919 */ /* 0x000ea20000000000 */
[----:B------:R-:W-:Y:S01]  /*29c70*/  VOTEU.ANY UR4, UPT, PT ;  /* 0x0000000000047886 */ /* 0x000fe200038e0100 */
[----:B0-----:R-:W0:Y:S01]  /*29c80*/  LDC.64 R2, c[0x0][0xc60] ;  /* 0x00031800ff027b82 */ /* 0x001e220000000a00 */
[----:B------:R-:W2:Y:S01]  /*29c90*/  FLO.U32 R0, UR4 ;  /* 0x0000000400007d00 */ /* 0x000ea200080e0000 */
[----:B------:R-:W-:Y:S01]  /*29ca0*/  ULDC.64 UR6, c[0x0][0x208] ;  /* 0x0000820000067ab9 */ /* 0x000fe20000000a00 */
[----:B--2---:R-:W-:-:S06]  /*29cb0*/  ISETP.EQ.U32.AND P0, PT, R0, R5, PT ;  /* 0x000000050000720c */ /* 0x004fcc0003f02070 */
[----:B------:R-:W0:Y:S07]  /*29cc0*/  POPC R5, UR4 ;  /* 0x0000000400057d09 */ /* 0x000e2e0008000000 */
[----:B0-----:R-:W2:Y:S01]  /*29cd0*/  @P0 ATOMG.E.ADD.STRONG.GPU PT, R3, desc[UR6][R2.64], R5 ;  /* 0x00000005020309a8 */ /* 0x001ea200081ee1c6 */
[----:B------:R-:W0:Y:S02]  /*29ce0*/  S2R R4, SR_LTMASK ;  /* 0x0000000000047919 */ /* 0x000e240000003900 */
[----:B0-----:R-:W-:-:S04]  /*29cf0*/  LOP3.LUT R4, R4, UR4, RZ, 0xc0, !PT ;  /* 0x0000000404047c12 */ /* 0x001fc8000f8ec0ff */
[----:B-1----:R-:W0:Y:S01]  /*29d00*/  POPC R7, R4 ;  /* 0x0000000400077309 */ /* 0x002e220000000000 */
[----:B--2---:R-:W0:Y:S02]  /*29d10*/  SHFL.IDX PT, R0, R3, R0, 0x1f ;  /* 0x00001f0003007589 */ /* 0x004e2400000e0000 */
[----:B0-----:R-:W-:-:S07]  /*29d20*/  IADD3 R24, R0, UR36, R7 ;  /* 0x0000002400187c10 */ /* 0x001fce000fffe007 */
.L_x_780:
[----:B------:R-:W-:Y:S05]  /*29d30*/  BSYNC B0 ;  /* 0x0000000000007941 */ /* 0x000fea0003800000 */
.L_x_779:
[----:B------:R-:W-:-:S05]  /*29d40*/  IMAD.U32 R0, RZ, RZ, UR37 ;  /* 0x00000025ff007e24 */ /* 0x000fca000f8e00ff */
[----:B------:R-:W-:-:S13]  /*29d50*/  ISETP.NE.AND P0, PT, R0, 0x3, PT ;  /* 0x000000030000780c */ /* 0x000fda0003f05270 */
[----:B------:R-:W-:Y:S05]  /*29d60*/  @!P0 BRA `(.L_x_781) ;  /* 0x0000000000048947 */ /* 0x000fea0003800000 */
[----:B------:R-:W-:Y:S01]  /*29d70*/  BPT.TRAP 0x1 ;  /* 0x000000040000795c */ /* 0x000fe20000300000 */
.L_x_781:
[----:B------:R-:W2:Y:S01]  /*29d80*/  LDL.LU R0, [R1+0x8] ;  /* 0x0000080001007983 */ /* 0x000ea20000300800 */
[----:B------:R-:W-:Y:S01]  /*29d90*/  IMAD R4, R23, 0x8, R16 ;  /* 0x0000000817047824 */ /* 0x000fe200078e0210 */
[----:B0-----:R-:W-:Y:S01]  /*29da0*/  SHF.L.U32 R3, R29, 0x1f, RZ ;  /* 0x0000001f1d037819 */ /* 0x001fe200000006ff */
[----:B------:R-:W-:Y:S03]  /*29db0*/  BSSY B0, `(.L_x_782) ;  /* 0x0000004000007945 */ /* 0x000fe60003800000 */
[----:B------:R-:W0:Y:S01]  /*29dc0*/  SYNCS.PHASECHK.TRANS64.TRYWAIT P0, [R4+URZ+0x38860], R3 ;  /* 0x03886003040075a7 */ /* 0x000e22000800017f */
[----:B--2---:R-:W-:Y:S01]  /*29dd0*/  IMAD R5, R22, -0x50, R0 ;  /* 0xffffffb016057824 */ /* 0x004fe200078e0200 */
[----:B0-----:R-:W-:Y:S06]  /*29de0*/  @!P0 BRA `(.L_x_783) ;  /* 0x0000004c00a08947 */ /* 0x001fec0003800000 */
.L_x_934:
[----:B------:R-:W-:Y:S05]  /*29df0*/  BSYNC B0 ;  /* 0x0000000000007941 */ /* 0x000fea0003800000 */
.L_x_782:
[----:B------:R-:W2:Y:S01]  /*29e00*/  S2R R0, SR_TID.X ;  /* 0x0000000000007919 */ /* 0x000ea20000002100 */
[----:B------:R-:W-:Y:S01]  /*29e10*/  UMOV UR4, 0xffffffff ;  /* 0xffffffff00047882 */ /* 0x000fe20000000000 */
[----:B-1----:R-:W-:Y:S01]  /*29e20*/  IMAD R7, R23, 0x5000, R33 ;  /* 0x0000500017077824 */ /* 0x002fe200078e0221 */
[----:B--2---:R-:W-:-:S04]  /*29e30*/  LOP3.LUT R0, R0, 0x7f, RZ, 0xc0, !PT ;  /* 0x0000007f00007812 */ /* 0x004fc800078ec0ff */
[----:B------:R-:W-:-:S05]  /*29e40*/  SHF.R.U32.HI R0, RZ, 0x3, R0 ;  /* 0x00000003ff007819 */ /* 0x000fca0000011600 */
[----:B------:R-:W-:Y:S01]  /*29e50*/  IMAD.IADD R5, R5, 0x1, -R0 ;  /* 0x0000000105057824 */ /* 0x000fe200078e0a00 */
[----:B------:R-:W-:Y:S06]  /*29e60*/  BRA.DIV UR4, `(.L_x_784) ;  /* 0x0000004e04947947 */ /* 0x000fec000b800000 */
[----:B------:R-:W1:Y:S01]  /*29e70*/  SHFL.IDX PT, R14, R17, RZ, 0x181f ;  /* 0x00181fff110e7589 */ /* 0x000e6200000e0000 */
[----:B------:R-:W-:Y:S01]  /*29e80*/  ULDC UR4, c[0x0][0x2f4] ;  /* 0x0000bd0000047ab9 */ /* 0x000fe20000000800 */
[C---:B------:R-:W-:Y:S01]  /*29e90*/  IMAD.SHL.U32 R8, R34.reuse, 0x2, RZ ;  /* 0x0000000222087824 */ /* 0x040fe200078e00ff */
[C---:B------:R-:W-:Y:S01]  /*29ea0*/  ISETP.GE.AND P3, PT, R34.reuse, UR4, PT ;  /* 0x0000000422007c0c */ /* 0x040fe2000bf66270 */
[----:B0-----:R-:W0:Y:S01]  /*29eb0*/  SHFL.IDX PT, R3, R19, RZ, 0x181f ;  /* 0x00181fff13037589 */ /* 0x001e2200000e0000 */
[----:B------:R-:W-:Y:S01]  /*29ec0*/  LOP3.LUT R2, R34, 0x40, RZ, 0xfc, !PT ;  /* 0x0000004022027812 */ /* 0x000fe200078efcff */
[----:B------:R-:W-:Y:S01]  /*29ed0*/  IMAD R0, R7, 0x2, R16 ;  /* 0x0000000207007824 */ /* 0x000fe200078e0210 */
[----:B------:R-:W-:Y:S01]  /*29ee0*/  ISETP.LT.OR P4, PT, R5, 0x1, P3 ;  /* 0x000000010500780c */ /* 0x000fe20001f81670 */
[----:B------:R-:W-:Y:S01]  /*29ef0*/  ULDC.64 UR6, c[0x0][0x208] ;  /* 0x0000820000067ab9 */ /* 0x000fe20000000a00 */
[----:B------:R-:W-:Y:S02]  /*29f00*/  ISETP.GE.AND P2, PT, R2, UR4, PT ;  /* 0x0000000402007c0c */ /* 0x000fe4000bf46270 */
[----:B------:R-:W-:-:S04]  /*29f10*/  LOP3.LUT R2, R34, 0x80, RZ, 0xfc, !PT ;  /* 0x0000008022027812 */ /* 0x000fc800078efcff */
[----:B------:R-:W-:Y:S02]  /*29f20*/  ISETP.GE.AND P1, PT, R2, UR4, PT ;  /* 0x0000000402007c0c */ /* 0x000fe4000bf26270 */
[----:B-1----:R-:W-:Y:S02]  /*29f30*/  IADD3 R6, P0, R14, R8, RZ ;  /* 0x000000080e067210 */ /* 0x002fe40007f1e0ff */
[----:B------:R-:W1:Y:S03]  /*29f40*/  SHFL.IDX PT, R14, R17, 0x1, 0x181f ;  /* 0x00381f00110e7f89 */ /* 0x000e6600000e0000 */
[----:B0-----:R-:W-:Y:S01]  /*29f50*/  IMAD.X R7, RZ, RZ, R3, P0 ;  /* 0x000000ffff077224 */ /* 0x001fe200000e0603 */
[C---:B------:R-:W-:Y:S01]  /*29f60*/  ISETP.LT.OR P0, PT, R5.reuse, 0x1, P2 ;  /* 0x000000010500780c */ /* 0x040fe20001701670 */
[----:B------:R-:W0:Y:S04]  /*29f70*/  SHFL.IDX PT, R3, R19, 0x1, 0x181f ;  /* 0x00381f0013037f89 */ /* 0x000e2800000e0000 */
[----:B------:R-:W-:Y:S01]  /*29f80*/  LDGSTS.E.BYPASS.LTC128B.128 [R0+0x400], desc[UR6][R6.64], !P4 ;  /* 0x0040000006007fae */ /* 0x000fe2000e101d46 */
[----:B------:R-:W-:-:S07]  /*29f90*/  ISETP.LT.OR P4, PT, R5, 0x1, P1 ;  /* 0x000000010500780c */ /* 0x000fce0000f81670 */
[----:B------:R-:W-:Y:S01]  /*29fa0*/  LDGSTS.E.BYPASS.LTC128B.128 [R0+0x2c00], desc[UR6][R6.64+0x80], !P0 ;  /* 0x02c0008006007fae */ /* 0x000fe2000c101d46 */
[----:B------:R-:W-:-:S05]  /*29fb0*/  ISETP.GE.AND P0, PT, R37, UR4, PT ;  /* 0x0000000425007c0c */ /* 0x000fca000bf06270 */
[----:B------:R-:W-:Y:S01]  /*29fc0*/  LDGSTS.E.BYPASS.LTC128B.128 [R0+0x5400], desc[UR6][R6.64+0x100], !P4 ;  /* 0x0540010006007fae */ /* 0x000fe2000e101d46 */
[----:B------:R-:W-:-:S13]  /*29fd0*/  ISETP.LT.OR P4, PT, R5, 0x1, P0 ;  /* 0x000000010500780c */ /* 0x000fda0000781670 */
[----:B------:R2:W-:Y:S01]  /*29fe0*/  LDGSTS.E.BYPASS.LTC128B.128 [R0+0x7c00], desc[UR6][R6.64+0x180], !P4 ;  /* 0x07c0018006007fae */ /* 0x0005e2000e101d46 */
[----:B-1----:R-:W-:-:S03]  /*29ff0*/  IADD3 R2, P4, R14, R8, RZ ;  /* 0x000000080e027210 */ /* 0x002fc60007f9e0ff */
[----:B------:R-:W1:Y:S02]  /*2a000*/  SHFL.IDX PT, R14, R17, 0x2, 0x181f ;  /* 0x00581f00110e7f89 */ /* 0x000e6400000e0000 */
[----:B0-----:R-:W-:Y:S01]  /*2a010*/  IMAD.X R3, RZ, RZ, R3, P4 ;  /* 0x000000ffff037224 */ /* 0x001fe200020e0603 */
[----:B------:R-:W-:Y:S01]  /*2a020*/  ISETP.LT.OR P4, PT, R5, 0x11, P3 ;  /* 0x000000110500780c */ /* 0x000fe20001f81670 */
[----:B--2---:R-:W0:-:S12]  /*2a030*/  SHFL.IDX PT, R7, R19, 0x2, 0x181f ;  /* 0x00581f0013077f89 */ /* 0x004e1800000e0000 */
[----:B------:R-:W-:Y:S01]  /*2a040*/  LDGSTS.E.BYPASS.LTC128B.128 [R0+0xc00], desc[UR6][R2.64], !P4 ;  /* 0x00c0000002007fae */ /* 0x000fe2000e101d46 */
[----:B------:R-:W-:-:S13]  /*2a050*/  ISETP.LT.OR P4, PT, R5, 0x11, P2 ;  /* 0x000000110500780c */ /* 0x000fda0001781670 */
[----:B------:R-:W-:Y:S01]  /*2a060*/  LDGSTS.E.BYPASS.LTC128B.128 [R0+0x3400], desc[UR6][R2.64+0x80], !P4 ;  /* 0x0340008002007fae */ /* 0x000fe2000e101d46 */
[----:B------:R-:W-:-:S13]  /*2a070*/  ISETP.LT.OR P4, PT, R5, 0x11, P1 ;  /* 0x000000110500780c */ /* 0x000fda0000f81670 */
[----:B------:R-:W-:Y:S01]  /*2a080*/  LDGSTS.E.BYPASS.LTC128B.128 [R0+0x5c00], desc[UR6][R2.64+0x100], !P4 ;  /* 0x05c0010002007fae */ /* 0x000fe2000e101d46 */
[----:B------:R-:W-:-:S13]  /*2a090*/  ISETP.LT.OR P4, PT, R5, 0x11, P0 ;  /* 0x000000110500780c */ /* 0x000fda0000781670 */
[----:B------:R2:W-:Y:S01]  /*2a0a0*/  LDGSTS.E.BYPASS.LTC128B.128 [R0+0x8400], desc[UR6][R2.64+0x180], !P4 ;  /* 0x0840018002007fae */ /* 0x0005e2000e101d46 */
[----:B-1----:R-:W-:-:S03]  /*2a0b0*/  IADD3 R6, P4, R14, R8, RZ ;  /* 0x000000080e067210 */ /* 0x002fc60007f9e0ff */
[----:B------:R-:W1:Y:S02]  /*2a0c0*/  SHFL.IDX PT, R14, R17, 0x3, 0x181f ;  /* 0x00781f00110e7f89 */ /* 0x000e6400000e0000 */
[----:B0-----:R-:W-:Y:S01]  /*2a0d0*/  IMAD.X R7, RZ, RZ, R7, P4 ;  /* 0x000000ffff077224 */ /* 0x001fe200020e0607 */
[C---:B------:R-:W-:Y:S01]  /*2a0e0*/  ISETP.LT.OR P4, PT, R5.reuse, 0x21, P3 ;  /* 0x000000210500780c */ /* 0x040fe20001f81670 */
[----:B--2---:R-:W0:Y:S04]  /*2a0f0*/  SHFL.IDX PT, R3, R19, 0x3, 0x181f ;  /* 0x00781f0013037f89 */ /* 0x004e2800000e0000 */
[----:B------:R-:W2:Y:S08]  /*2a100*/  SHFL.IDX PT, R19, R19, 0x4, 0x181f ;  /* 0x00981f0013137f89 */ /* 0x000eb000000e0000 */
[----:B------:R3:W-:Y:S01]  /*2a110*/  LDGSTS.E.BYPASS.LTC128B.128 [R0+0x1400], desc[UR6][R6.64], !P4 ;  /* 0x0140000006007fae */ /* 0x0007e2000e101d46 */
[----:B------:R-:W-:-:S13]  /*2a120*/  ISETP.LT.OR P4, PT, R5, 0x21, P2 ;  /* 0x000000210500780c */ /* 0x000fda0001781670 */
[----:B------:R3:W-:Y:S01]  /*2a130*/  LDGSTS.E.BYPASS.LTC128B.128 [R0+0x3c00], desc[UR6][R6.64+0x80], !P4 ;  /* 0x03c0008006007fae */ /* 0x0007e2000e101d46 */
[----:B------:R-:W-:-:S13]  /*2a140*/  ISETP.LT.OR P4, PT, R5, 0x21, P1 ;  /* 0x000000210500780c */ /* 0x000fda0000f81670 */
[----:B------:R3:W-:Y:S01]  /*2a150*/  LDGSTS.E.BYPASS.LTC128B.128 [R0+0x6400], desc[UR6][R6.64+0x100], !P4 ;  /* 0x0640010006007fae */ /* 0x0007e2000e101d46 */
[----:B------:R-:W-:-:S13]  /*2a160*/  ISETP.LT.OR P4, PT, R5, 0x21, P0 ;  /* 0x000000210500780c */ /* 0x000fda0000781670 */
[----:B------:R3:W-:Y:S01]  /*2a170*/  LDGSTS.E.BYPASS.LTC128B.128 [R0+0x8c00], desc[UR6][R6.64+0x180], !P4 ;  /* 0x08c0018006007fae */ /* 0x0007e2000e101d46 */
[----:B-1----:R-:W-:-:S03]  /*2a180*/  IADD3 R2, P4, R14, R8, RZ ;  /* 0x000000080e027210 */ /* 0x002fc60007f9e0ff */
[----:B------:R3:W1:Y:S02]  /*2a190*/  SHFL.IDX PT, R14, R17, 0x4, 0x181f ;  /* 0x00981f00110e7f89 */ /* 0x00066400000e0000 */
        /* <DEDUP_REMOVED lines=8> */
[----:B-12---:R3:W-:Y:S02]  /*2a220*/  LDGSTS.E.BYPASS.LTC128B.128 [R0+0x9400], desc[UR6][R2.64+0x180], !P4 ;  /* 0x0940018002007fae */ /* 0x0067e4000e101d46 */
.L_x_946:
[C---:B------:R-:W-:Y:S01]  /*2a230*/  ISETP.LT.OR P3, PT, R5.reuse, 0x41, P3 ;  /* 0x000000410500780c */ /* 0x040fe20001f61670 */
[----:B------:R-:W-:Y:S01]  /*2a240*/  ULDC.64 UR4, c[0x0][0x208] ;  /* 0x0000820000047ab9 */ /* 0x000fe20000000a00 */
[C---:B------:R-:W-:Y:S02]  /*2a250*/  ISETP.LT.OR P2, PT, R5.reuse, 0x41, P2 ;  /* 0x000000410500780c */ /* 0x040fe40001741670 */
[C---:B------:R-:W-:Y:S02]  /*2a260*/  ISETP.LT.OR P1, PT, R5.reuse, 0x41, P1 ;  /* 0x000000410500780c */ /* 0x040fe40000f21670 */
[----:B---3--:R-:W-:Y:S02]  /*2a270*/  IADD3 R2, P4, R14, R8, RZ ;  /* 0x000000080e027210 */ /* 0x008fe40007f9e0ff */
        /* <DEDUP_REMOVED lines=11> */
.L_x_785:
[----:B------:R-:W-:Y:S02]  /*2a330*/  PLOP3.LUT P1, PT, P1, P0, PT, 0xa2, 0x0 ;  /* 0x000000000000781c */ /* 0x000fe40000f21472 */
[----:B------:R-:W-:-:S08]  /*2a340*/  @P0 R2UR P1, UR4, R4 ;  /* 0x00000000040402ca */ /* 0x000fd00000020000 */
[----:B------:R-:W-:-:S05]  /*2a350*/  @P0 PLOP3.LUT P0, PT, P1, PT, PT, 0x80, 0x0 ;  /* 0x000000000000081c */ /* 0x000fca0000f0f070 */
[----:B------:R-:W-:Y:S01]  /*2a360*/  @!P1 SYNCS.ARRIVE.TRANS64.RED.A0T1 RZ, [UR4+0x38850], RZ ;  /* 0x038850ffffff99a7 */ /* 0x000fe20008200404 */
[----:B------:R-:W-:Y:S07]  /*2a370*/  @!P1 ARRIVES.LDGSTSBAR.64.TRANSCNT [UR4+0x38850] ;  /* 0x03885000ff0099b0 */ /* 0x000fee0008000a84 */
[----:B------:R-:W-:Y:S05]  /*2a380*/  @P0 BRA.U.ANY `(.L_x_785) ;  /* 0xfffffffd00e80947 */ /* 0x000fea000393ffff */
[----:B------:R-:W-:Y:S01]  /*2a390*/  NOP ;  /* 0x0000000000007918 */ /* 0x000fe20000000000 */
[----:B0-----:R-:W-:-:S05]  /*2a3a0*/  IMAD.U32 R0, RZ, RZ, UR37 ;  /* 0x00000025ff007e24 */ /* 0x001fca000f8e00ff */
[----:B------:R-:W-:-:S13]  /*2a3b0*/  ISETP.NE.AND P2, PT, R0, 0x3, PT ;  /* 0x000000030000780c */ /* 0x000fda0003f45270 */
[----:B------:R-:W-:Y:S05]  /*2a3c0*/  @!P2 BRA `(.L_x_786) ;  /* 0x000000000004a947 */ /* 0x000fea0003800000 */
[----:B------:R-:W-:Y:S01]  /*2a3d0*/  BPT.TRAP 0x1 ;  /* 0x000000040000795c */ /* 0x000fe20000300000 */
.L_x_786:
[----:B------:R0:W-:Y:S01]  /*2a3e0*/  SYNCS.ARRIVE.TRANS64.A1T0 RZ, [R4+URZ+0x38850], RZ ;  /* 0x038850ff04ff79a7 */ /* 0x0001e2000810003f */
[----:B------:R-:W-:-:S05]  /*2a3f0*/  VIADD R23, R23, 0x1 ;  /* 0x0000000117177836 */ /* 0x000fca0000000000 */
[----:B------:R-:W-:-:S04]  /*2a400*/  ISETP.NE.AND P0, PT, R23, 0x2, PT ;  /* 0x000000021700780c */ /* 0x000fc80003f05270 */
[----:B------:R-:W-:Y:S02]  /*2a410*/  SEL R0, RZ, 0x1, P0 ;  /* 0x00000001ff007807 */ /* 0x000fe40000000000 */
[----:B------:R-:W-:Y:S02]  /*2a420*/  SEL R23, R23, RZ, P0 ;  /* 0x000000ff17177207 */ /* 0x000fe40000000000 */
[----:B0-----:R-:W-:-:S07]  /*2a430*/  LOP3.LUT R29, R29, R0, RZ, 0x3c, !PT ;  /* 0x000000001d1d7212 */ /* 0x001fce00078e3cff */
.L_x_741:
[----:B------:R-:W-:Y:S05]  /*2a440*/  BSYNC B7 ;  /* 0x0000000000077941 */ /* 0x000fea0003800000 */
.L_x_739:
[----:B------:R-:W-:-:S13]  /*2a450*/  LOP3.LUT P0, RZ, R18, 0x40, RZ, 0xc0, !PT ;  /* 0x0000004012ff7812 */ /* 0x000fda000780c0ff */
[----:B------:R-:W-:Y:S05]  /*2a460*/  @!P0 BRA `(.L_x_787) ;  /* 0x0000000000248947 */ /* 0x000fea0003800000 */
[----:B------:R-:W-:Y:S05]  /*2a470*/  WARPSYNC.ALL ;  /* 0x0000000000007948 */ /* 0x000fea0003800000 */
[----:B------:R-:W1:Y:S08]  /*2a480*/  S2UR UR5, SR_CgaCtaId ;  /* 0x00000000000579c3 */ /* 0x000e700000008800 */
[----:B------:R-:W-:Y:S06]  /*2a490*/  BAR.SYNC.DEFER_BLOCKING 0x5, 0x180 ;  /* 0x0146000000007b1d */ /* 0x000fec0000010000 */
[----:B------:R-:W-:-:S02]  /*2a4a0*/  UMOV UR4, 0x400 ;  /* 0x0000040000047882 */ /* 0x000fc40000000000 */
[----:B-1----:R-:W-:-:S06]  /*2a4b0*/  ULEA UR4, UR5, UR4, 0x18 ;  /* 0x0000000405047291 */ /* 0x002fcc000f8ec03f */
[----:B0-----:R-:W-:-:S05]  /*2a4c0*/  IMAD.U32 R16, RZ, RZ, UR4 ;  /* 0x00000004ff107e24 */ /* 0x001fca000f8e00ff */
[----:B------:R0:W1:Y:S01]  /*2a4d0*/  LDS.128 R24, [R16+0x388d0] ;  /* 0x0388d00010187984 */ /* 0x0000620000000c00 */
[----:B------:R-:W-:Y:S06]  /*2a4e0*/  BAR.ARV 0x4, 0x180 ;  /* 0x0106000000007b1d */ /* 0x000fec0000002000 */
[----:B------:R-:W-:Y:S05]  /*2a4f0*/  BRA `(.L_x_788) ;  /* 0x0000000800d87947 */ /* 0x000fea0003800000 */
.L_x_787:
[----:B------:R-:W1:Y:S01]  /*2a500*/  S2R R9, SR_TID.X ;  /* 0x0000000000097919 */ /* 0x000e620000002100 */
[----:B------:R-:W-:Y:S01]  /*2a510*/  UMOV UR4, 0xffffffff ;  /* 0xffffffff00047882 */ /* 0x000fe20000000000 */
[----:B-1----:R-:W-:-:S04]  /*2a520*/  LOP3.LUT R9, R9, 0x1f, RZ, 0xc0, !PT ;  /* 0x0000001f09097812 */ /* 0x002fc800078ec0ff */
[----:B------:R-:W-:Y:S01]  /*2a530*/  ISETP.NE.AND P0, PT, R9, 0x1f, PT ;  /* 0x0000001f0900780c */ /* 0x000fe20003f05270 */
[----:B------:R-:W-:-:S12]  /*2a540*/  BRA.DIV UR4, `(.L_x_789) ;  /* 0x0000004e04c87947 */ /* 0x000fd8000b800000 */
[----:B------:R-:W-:Y:S01]  /*2a550*/  IMAD.IADD R7, R27, 0x1, R9 ;  /* 0x000000011b077824 */ /* 0x000fe200078e0209 */
[----:B------:R-:W-:Y:S01]  /*2a560*/  ULDC UR4, c[0x0][0xc3c] ;  /* 0x00030f0000047ab9 */ /* 0x000fe20000000800 */
[----:B------:R-:W-:-:S03]  /*2a570*/  ULDC.64 UR6, c[0x0][0x208] ;  /* 0x0000820000067ab9 */ /* 0x000fc60000000a00 */
[----:B------:R-:W-:-:S13]  /*2a580*/  ISETP.GE.OR P1, PT, R7, UR4, !P0 ;  /* 0x0000000407007c0c */ /* 0x000fda000c726670 */
[----:B------:R-:W1:Y:S08]  /*2a590*/  @!P1 LDC.64 R2, c[0x0][0xc80] ;  /* 0x00032000ff029b82 */ /* 0x000e700000000a00 */
[----:B------:R-:W2:Y:S01]  /*2a5a0*/  @!P1 LDC.64 R4, c[0x0][0xc78] ;  /* 0x00031e00ff049b82 */ /* 0x000ea20000000a00 */
[----:B-1----:R-:W-:-:S05]  /*2a5b0*/  @!P1 IMAD.WIDE R2, R7, 0x4, R2 ;  /* 0x0000000407029825 */ /* 0x002fca00078e0202 */
[----:B------:R2:W3:Y:S02]  /*2a5c0*/  @!P1 LDG.E R6, desc[UR6][R2.64] ;  /* 0x0000000602069981 */ /* 0x0004e4000c1e1900 */
[----:B--2---:R-:W-:-:S05]  /*2a5d0*/  @!P1 IMAD.WIDE R2, R7, 0x4, R4 ;  /* 0x0000000407029825 */ /* 0x004fca00078e0204 */
[----:B------:R-:W2:Y:S01]  /*2a5e0*/  @!P1 LDG.E R5, desc[UR6][R2.64] ;  /* 0x0000000602059981 */ /* 0x000ea2000c1e1900 */
[----:B------:R-:W-:Y:S01]  /*2a5f0*/  IMAD.MOV.U32 R7, RZ, RZ, RZ ;  /* 0x000000ffff077224 */ /* 0x000fe200078e00ff */
[C---:B------:R-:W-:Y:S01]  /*2a600*/  ISETP.GE.U32.AND P2, PT, R9.reuse, 0x2, PT ;  /* 0x000000020900780c */ /* 0x040fe20003f46070 */
[----:B------:R-:W-:Y:S01]  /*2a610*/  IMAD.MOV.U32 R4, RZ, RZ, RZ ;  /* 0x000000ffff047224 */ /* 0x000fe200078e00ff */
[C---:B------:R-:W-:Y:S01]  /*2a620*/  ISETP.GE.U32.AND P3, PT, R9.reuse, 0x4, PT ;  /* 0x000000040900780c */ /* 0x040fe20003f66070 */
[----:B------:R-:W-:Y:S01]  /*2a630*/  SHFL.IDX PT, R0, R24, RZ, 0x1f ;  /* 0x00001fff18007589 */ /* 0x000fe200000e0000 */
[C---:B------:R-:W-:Y:S02]  /*2a640*/  ISETP.GE.U32.AND P4, PT, R9.reuse, 0x8, PT ;  /* 0x000000080900780c */ /* 0x040fe40003f86070 */
[----:B------:R-:W-:Y:S01]  /*2a650*/  ISETP.GE.U32.AND P5, PT, R9, 0x10, PT ;  /* 0x000000100900780c */ /* 0x000fe20003fa6070 */
[----:B0-----:R-:W-:Y:S01]  /*2a660*/  SHFL.IDX PT, R8, R24, 0x1, 0x1f ;  /* 0x00201f0018087f89 */ /* 0x001fe200000e0000 */
[----:B---3--:R-:W-:-:S02]  /*2a670*/  @!P1 IMAD.MOV.U32 R7, RZ, RZ, R6 ;  /* 0x000000ffff079224 */ /* 0x008fc400078e0006 */
[----:B------:R-:W-:Y:S02]  /*2a680*/  IMAD.MOV.U32 R6, RZ, RZ, RZ ;  /* 0x000000ffff067224 */ /* 0x000fe400078e00ff */
[----:B--2---:R-:W-:Y:S01]  /*2a690*/  @!P1 IMAD.MOV.U32 R4, RZ, RZ, R5 ;  /* 0x000000ffff049224 */ /* 0x004fe200078e0005 */
        /* <DEDUP_REMOVED lines=15> */
[----:B0-----:R-:W-:-:S04]  /*2a790*/  SEL R14, R14, RZ, P5 ;  /* 0x000000ff0e0e7207 */ /* 0x001fc80002800000 */
[----:B------:R-:W-:-:S05]  /*2a7a0*/  IADD3 R2, R5, R14, RZ ;  /* 0x0000000e05027210 */ /* 0x000fca0007ffe0ff */
[----:B------:R0:W1:Y:S02]  /*2a7b0*/  SHFL.IDX PT, R14, R2, 0x1f, 0x1f ;  /* 0x03e01f00020e7f89 */ /* 0x00006400000e0000 */
.L_x_956:
[----:B------:R-:W-:Y:S02]  /*2a7c0*/  ULDC UR4, c[0x0][0xc38] ;  /* 0x00030e0000047ab9 */ /* 0x000fe40000000800 */
[----:B------:R-:W-:-:S04]  /*2a7d0*/  IMAD.U32 R5, RZ, RZ, UR4 ;  /* 0x00000004ff057e24 */ /* 0x000fc8000f8e00ff */
[----:B-1----:R-:W-:-:S04]  /*2a7e0*/  IMAD R14, R14, R5, RZ ;  /* 0x000000050e0e7224 */ /* 0x002fc800078e02ff */
[----:B------:R-:W-:-:S05]  /*2a7f0*/  IMAD.IADD R9, R8, 0x1, R14 ;  /* 0x0000000108097824 */ /* 0x000fca00078e020e */
[----:B------:R-:W-:-:S13]  /*2a800*/  ISETP.GT.AND P6, PT, R9, R0, PT ;  /* 0x000000000900720c */ /* 0x000fda0003fc4270 */
[----:B------:R-:W-:Y:S05]  /*2a810*/  @P6 BRA `(.L_x_790) ;  /* 0x0000000000a86947 */ /* 0x000fea0003800000 */
.L_x_793:
[----:B0-----:R-:W0:Y:S01]  /*2a820*/  LDC R2, c[0x0][0xc3c] ;  /* 0x00030f00ff027b82 */ /* 0x001e220000000800 */
[----:B------:R-:W-:-:S05]  /*2a830*/  VIADD R27, R27, 0x1f ;  /* 0x0000001f1b1b7836 */ /* 0x000fca0000000000 */
[----:B0-----:R-:W-:-:S13]  /*2a840*/  ISETP.GE.AND P6, PT, R27, R2, PT ;  /* 0x000000021b00720c */ /* 0x001fda0003fc6270 */
[----:B------:R-:W-:Y:S05]  /*2a850*/  @P6 BRA `(.L_x_791) ;  /* 0x0000000400bc6947 */ /* 0x000fea0003800000 */
[----:B------:R-:W0:Y:S01]  /*2a860*/  S2R R3, SR_TID.X ;  /* 0x0000000000037919 */ /* 0x000e220000002100 */
[----:B------:R-:W-:Y:S01]  /*2a870*/  IMAD.MOV.U32 R7, RZ, RZ, RZ ;  /* 0x000000ffff077224 */ /* 0x000fe200078e00ff */
[----:B------:R-:W-:Y:S01]  /*2a880*/  ULDC.64 UR4, c[0x0][0x208] ;  /* 0x0000820000047ab9 */ /* 0x000fe20000000a00 */
[----:B0-----:R-:W-:-:S05]  /*2a890*/  LOP3.LUT R3, R3, 0x1f, RZ, 0xc0, !PT ;  /* 0x0000001f03037812 */ /* 0x001fca00078ec0ff */
[----:B------:R-:W-:-:S05]  /*2a8a0*/  IMAD.IADD R11, R27, 0x1, R3 ;  /* 0x000000011b0b7824 */ /* 0x000fca00078e0203 */
[----:B------:R-:W-:-:S13]  /*2a8b0*/  ISETP.GE.OR P6, PT, R11, R2, !P0 ;  /* 0x000000020b00720c */ /* 0x000fda00047c6670 */
[----:B------:R-:W0:Y:S08]  /*2a8c0*/  @!P6 LDC.64 R2, c[0x0][0xc80] ;  /* 0x00032000ff02eb82 */ /* 0x000e300000000a00 */
[----:B------:R-:W1:Y:S01]  /*2a8d0*/  @!P6 LDC.64 R4, c[0x0][0xc78] ;  /* 0x00031e00ff04eb82 */ /* 0x000e620000000a00 */
[----:B0-----:R-:W-:-:S05]  /*2a8e0*/  @!P6 IMAD.WIDE R2, R11, 0x4, R2 ;  /* 0x000000040b02e825 */ /* 0x001fca00078e0202 */
[----:B------:R1:W2:Y:S02]  /*2a8f0*/  @!P6 LDG.E R7, desc[UR4][R2.64] ;  /* 0x000000040207e981 */ /* 0x0002a4000c1e1900 */
[----:B-1----:R-:W-:-:S04]  /*2a900*/  @!P6 IMAD.WIDE R2, R11, 0x4, R4 ;  /* 0x000000040b02e825 */ /* 0x002fc800078e0204 */
[----:B------:R-:W-:-:S06]  /*2a910*/  IMAD.MOV.U32 R4, RZ, RZ, RZ ;  /* 0x000000ffff047224 */ /* 0x000fcc00078e00ff */
        /* <DEDUP_REMOVED lines=20> */
.L_x_964:
[----:B------:R-:W-:Y:S02]  /*2aa60*/  ULDC UR4, c[0x0][0xc38] ;  /* 0x00030e0000047ab9 */ /* 0x000fe40000000800 */
[----:B------:R-:W-:-:S04]  /*2aa70*/  IMAD.U32 R5, RZ, RZ, UR4 ;  /* 0x00000004ff057e24 */ /* 0x000fc8000f8e00ff */
[----:B-1----:R-:W-:-:S04]  /*2aa80*/  IMAD R14, R14, R5, RZ ;  /* 0x000000050e0e7224 */ /* 0x002fc800078e02ff */
[----:B------:R-:W-:-:S05]  /*2aa90*/  IMAD.IADD R9, R14, 0x1, R9 ;  /* 0x000000010e097824 */ /* 0x000fca00078e0209 */
[----:B------:R-:W-:-:S13]  /*2aaa0*/  ISETP.GT.AND P6, PT, R9, R0, PT ;  /* 0x000000000900720c */ /* 0x000fda0003fc4270 */
[----:B------:R-:W-:Y:S05]  /*2aab0*/  @!P6 BRA `(.L_x_793) ;  /* 0xfffffffc0058e947 */ /* 0x000fea000383ffff */
.L_x_790:
        /* <DEDUP_REMOVED lines=9> */
.L_x_969:
[----:B------:R-:W-:-:S13]  /*2ab50*/  ISETP.NE.AND P0, PT, R3, RZ, PT ;  /* 0x000000ff0300720c */ /* 0x000fda0003f05270 */
[----:B------:R-:W-:Y:S05]  /*2ab60*/  @!P0 BRA `(.L_x_795) ;  /* 0x0000000000108947 */ /* 0x000fea0003800000 */
[----:B------:R-:W-:Y:S01]  /*2ab70*/  UMOV UR4, 0xffffffff ;  /* 0xffffffff00047882 */ /* 0x000fe20000000000 */
[----:B------:R-:W-:Y:S02]  /*2ab80*/  VIADD R12, R8, 0xffffffff ;  /* 0xffffffff080c7836 */ /* 0x000fe40000000000 */
[----:B------:R-:W-:Y:S05]  /*2ab90*/  BRA.DIV UR4, `(.L_x_796) ;  /* 0x0000005204887947 */ /* 0x000fea000b800000 */
[----:B------:R4:W0:Y:S02]  /*2aba0*/  SHFL.IDX PT, R6, R2, R12, 0x1f ;  /* 0x00001f0c02067589 */ /* 0x00082400000e0000 */
.L_x_795:
        /* <DEDUP_REMOVED lines=23> */
[----:B------:R-:W-:Y:S01]  /*2ad20*/  @!P1 IMAD.IADD R9, R9, 0x1, -R10 ;  /* 0x0000000109099824 */ /* 0x000fe200078e0a0a */
[----:B0-----:R-:W-:Y:S01]  /*2ad30*/  IADD3 R2, RZ, -R3, RZ ;  /* 0x80000003ff027210 */ /* 0x001fe20007ffe0ff */
[----:B------:R-:W-:Y:S01]  /*2ad40*/  @!P1 VIADD R6, R6, 0x1 ;  /* 0x0000000106069836 */ /* 0x000fe20000000000 */
[----:B------:R-:W-:Y:S02]  /*2ad50*/  ISETP.NE.AND P1, PT, R7, RZ, PT ;  /* 0x000000ff0700720c */ /* 0x000fe40003f25270 */
[----:B------:R-:W-:Y:S01]  /*2ad60*/  ISETP.GE.U32.AND P0, PT, R9, R10, PT ;  /* 0x0000000a0900720c */ /* 0x000fe20003f06070 */
[----:B------:R-:W-:Y:S02]  /*2ad70*/  IMAD R9, R2, R5, RZ ;  /* 0x0000000502097224 */ /* 0x000fe400078e02ff */
        /* <DEDUP_REMOVED lines=29> */
.L_x_791:
[----:B------:R-:W-:Y:S01]  /*2af50*/  UMOV UR4, URZ ;  /* 0x0000003f00047c82 */ /* 0x000fe20008000000 */
[----:B------:R-:W-:Y:S01]  /*2af60*/  UMOV UR5, URZ ;  /* 0x0000003f00057c82 */ /* 0x000fe20008000000 */
[----:B------:R-:W-:Y:S01]  /*2af70*/  ULDC UR6, c[0x0][0xc3c] ;  /* 0x00030f0000067ab9 */ /* 0x000fe20000000800 */
[----:B------:R-:W-:Y:S02]  /*2af80*/  IMAD.MOV.U32 R24, RZ, RZ, R0 ;  /* 0x000000ffff187224 */ /* 0x000fe400078e0000 */
[----:B------:R-:W-:Y:S02]  /*2af90*/  IMAD.U32 R25, RZ, RZ, UR4 ;  /* 0x00000004ff197e24 */ /* 0x000fe4000f8e00ff */
[----:B------:R-:W-:Y:S02]  /*2afa0*/  IMAD.U32 R26, RZ, RZ, UR5 ;  /* 0x00000005ff1a7e24 */ /* 0x000fe4000f8e00ff */
[----:B------:R-:W-:-:S07]  /*2afb0*/  IMAD.U32 R27, RZ, RZ, UR6 ;  /* 0x00000006ff1b7e24 */ /* 0x000fce000f8e00ff */
.L_x_797:
        /* <DEDUP_REMOVED lines=10> */
.L_x_788:
[----:B------:R-:W-:Y:S02]  /*2b060*/  ULDC UR4, c[0x0][0xc3c] ;  /* 0x00030f0000047ab9 */ /* 0x000fe40000000800 */
[----:B-1----:R-:W-:-:S13]  /*2b070*/  ISETP.GE.AND P0, PT, R27, UR4, PT ;  /* 0x000000041b007c0c */ /* 0x002fda000bf06270 */
[----:B------:R-:W-:Y:S05]  /*2b080*/  @!P0 BRA `(.L_x_798) ;  /* 0xffffff9400c08947 */ /* 0x000fea000383ffff */
[----:B------:R-:W-:Y:S05]  /*2b090*/  BSYNC B8 ;  /* 0x0000000000087941 */ /* 0x000fea0003800000 */
.L_x_687:
        /* <DEDUP_REMOVED lines=12> */
.L_x_972:
[----:B------:R-:W-:Y:S05]  /*2b160*/  BSYNC B0 ;  /* 0x0000000000007941 */ /* 0x000fea0003800000 */
.L_x_799:
[----:B------:R-:W-:-:S03]  /*2b170*/  UMOV UR4, 0xffffffff ;  /* 0xffffffff00047882 */ /* 0x000fc60000000000 */
[----:B------:R-:W-:Y:S05]  /*2b180*/  BRA.DIV UR4, `(.L_x_801) ;  /* 0x0000004e04487947 */ /* 0x000fea000b800000 */
[----:B-1----:R-:W1:Y:S02]  /*2b190*/  S2R R0, SR_TID.X ;  /* 0x0000000000007919 */ /* 0x002e640000002100 */
[----:B-1----:R-:W-:-:S04]  /*2b1a0*/  SHF.R.U32.HI R0, RZ, 0x5, R0 ;  /* 0x00000005ff007819 */ /* 0x002fc80000011600 */
[----:B------:R-:W-:-:S05]  /*2b1b0*/  LOP3.LUT R0, R0, 0x3, RZ, 0xc0, !PT ;  /* 0x0000000300007812 */ /* 0x000fca00078ec0ff */
[----:B------:R1:W3:Y:S02]  /*2b1c0*/  SHFL.IDX PT, R14, R0, RZ, 0x1f ;  /* 0x00001fff000e7589 */ /* 0x0002e400000e0000 */
.L_x_975:
[----:B---3--:R-:W-:-:S13]  /*2b1d0*/  ISETP.NE.AND P0, PT, R14, RZ, PT ;  /* 0x000000ff0e00720c */ /* 0x008fda0003f05270 */
[----:B------:R-:W-:Y:S05]  /*2b1e0*/  @P0 BRA `(.L_x_434) ;  /* 0x0000000000880947 */ /* 0x000fea0003800000 */
[----:B------:R-:W-:-:S03]  /*2b1f0*/  UMOV UR4, 0xffffffff ;  /* 0xffffffff00047882 */ /* 0x000fc60000000000 */
[----:B------:R-:W-:Y:S05]  /*2b200*/  BRA.DIV UR4, `(.L_x_802) ;  /* 0x0000004e045c7947 */ /* 0x000fea000b800000 */
[----:B------:R-:W-:-:S13]  /*2b210*/  ELECT P6, URZ, PT ;  /* 0x00000000003f782f */ /* 0x000fda00038c0000 */
.L_x_978:
[----:B------:R-:W-:Y:S05]  /*2b220*/  @!P6 BRA `(.L_x_434) ;  /* 0x000000000078e947 */ /* 0x000fea0003800000 */
[----:B------:R-:W-:-:S06]  /*2b230*/  ULOP3.LUT UR4, UR60, 0x2, URZ, 0xfc, !UPT ;  /* 0x000000023c047892 */ /* 0x000fcc000f8efc3f */
[----:B-1----:R-:W-:-:S05]  /*2b240*/  IMAD.U32 R0, RZ, RZ, UR4 ;  /* 0x00000004ff007e24 */ /* 0x002fca000f8e00ff */
[----:B------:R-:W-:-:S13]  /*2b250*/  ISETP.NE.AND P0, PT, R0, 0x3, PT ;  /* 0x000000030000780c */ /* 0x000fda0003f05270 */
[----:B------:R-:W-:Y:S05]  /*2b260*/  @!P0 BRA `(.L_x_803) ;  /* 0x0000000000048947 */ /* 0x000fea0003800000 */
[----:B------:R-:W-:Y:S01]  /*2b270*/  BPT.TRAP 0x1 ;  /* 0x000000040000795c */ /* 0x000fe20000300000 */
.L_x_803:
[----:B------:R-:W-:Y:S01]  /*2b280*/  IMAD R3, R23, 0x8, R5 ;  /* 0x0000000817037824 */ /* 0x000fe200078e0205 */
[----:B------:R-:W-:Y:S01]  /*2b290*/  SHF.L.U32 R2, R29, 0x1f, RZ ;  /* 0x0000001f1d027819 */ /* 0x000fe200000006ff */
[----:B------:R-:W-:-:S03]  /*2b2a0*/  VIADD R23, R23, 0x1 ;  /* 0x0000000117177836 */ /* 0x000fc60000000000 */
[----:B------:R-:W1:Y:S02]  /*2b2b0*/  SYNCS.PHASECHK.TRANS64.TRYWAIT P1, [R3+URZ+0x38840], R2 ;  /* 0x03884002030075a7 */ /* 0x000e64000802017f */
[----:B------:R-:W-:-:S04]  /*2b2c0*/  ISETP.NE.AND P2, PT, R23, 0x2, PT ;  /* 0x000000021700780c */ /* 0x000fc80003f45270 */
[----:B------:R-:W-:Y:S01]  /*2b2d0*/  SEL R0, RZ, 0x1, P2 ;  /* 0x00000001ff007807 */ /* 0x000fe20001000000 */
[----:B-1----:R-:W-:Y:S08]  /*2b2e0*/  @!P1 BRA `(.L_x_804) ;  /* 0x0000004c00449947 */ /* 0x002ff00003800000 */
.L_x_979:
[----:B------:R-:W-:Y:S02]  /*2b2f0*/  SEL R23, R23, RZ, P2 ;  /* 0x000000ff17177207 */ /* 0x000fe40001000000 */
[----:B------:R-:W-:Y:S01]  /*2b300*/  LOP3.LUT R0, R29, R0, RZ, 0x3c, !PT ;  /* 0x000000001d007212 */ /* 0x000fe200078e3cff */
[----:B------:R-:W-:Y:S06]  /*2b310*/  @!P0 BRA `(.L_x_805) ;  /* 0x0000000000048947 */ /* 0x000fec0003800000 */
[----:B------:R-:W-:Y:S01]  /*2b320*/  BPT.TRAP 0x1 ;  /* 0x000000040000795c */ /* 0x000fe20000300000 */
.L_x_805:
[----:B------:R-:W-:Y:S02]  /*2b330*/  LEA R23, R23, R5, 0x3 ;  /* 0x0000000517177211 */ /* 0x000fe400078e18ff */
[----:B------:R-:W-:-:S04]  /*2b340*/  SHF.L.U32 R0, R0, 0x1f, RZ ;  /* 0x0000001f00007819 */ /* 0x000fc800000006ff */
[----:B------:R-:W3:Y:S02]  /*2b350*/  SYNCS.PHASECHK.TRANS64.TRYWAIT P1, [R23+URZ+0x38840], R0 ;  /* 0x03884000170075a7 */ /* 0x000ee4000802017f */
[----:B---3--:R-:W-:Y:S05]  /*2b360*/  @!P1 BRA `(.L_x_806) ;  /* 0x0000004c00389947 */ /* 0x008fea0003800000 */
.L_x_980:
[----:B------:R-:W-:Y:S05]  /*2b370*/  @!P0 BRA `(.L_x_807) ;  /* 0x0000000000048947 */ /* 0x000fea0003800000 */
[----:B------:R-:W-:Y:S01]  /*2b380*/  BPT.TRAP 0x1 ;  /* 0x000000040000795c */ /* 0x000fe20000300000 */
.L_x_807:
[----:B------:R-:W4:Y:S02]  /*2b390*/  SYNCS.PHASECHK.TRANS64.TRYWAIT P1, [R3+URZ+0x38860], R2 ;  /* 0x03886002030075a7 */ /* 0x000f24000802017f */
[----:B----4-:R-:W-:Y:S05]  /*2b3a0*/  @!P1 BRA `(.L_x_808) ;  /* 0x0000004c003c9947 */ /* 0x010fea0003800000 */
.L_x_981:
[----:B------:R-:W-:Y:S05]  /*2b3b0*/  @!P0 BRA `(.L_x_809) ;  /* 0x0000000000048947 */ /* 0x000fea0003800000 */
[----:B------:R-:W-:Y:S01]  /*2b3c0*/  BPT.TRAP 0x1 ;  /* 0x000000040000795c */ /* 0x000fe20000300000 */
.L_x_809:
[----:B------:R0:W0:Y:S02]  /*2b3d0*/  SYNCS.PHASECHK.TRANS64.TRYWAIT P0, [R23+URZ+0x38860], R0 ;  /* 0x03886000170075a7 */ /* 0x000024000800017f */
[----:B0-----:R-:W-:Y:S05]  /*2b3e0*/  @!P0 NANOSLEEP.SYNCS 0x989680 ;  /* 0x009896800000895d */ /* 0x001fea0003900000 */
[----:B------:R-:W0:Y:S02]  /*2b3f0*/  @!P0 SYNCS.PHASECHK.TRANS64 P0, [R23+URZ+0x38860], R0 ;  /* 0x03886000170085a7 */ /* 0x000e24000800007f */
[----:B0-----:R-:W-:Y:S05]  /*2b400*/  @!P0 BRA `(.L_x_809) ;  /* 0xfffffffc00f08947 */ /* 0x001fea000383ffff */
.L_x_434:
[----:B------:R-:W-:Y:S05]  /*2b410*/  BSYNC B9 ;  /* 0x0000000000097941 */ /* 0x000fea0003800000 */
.L_x_431:
[----:B------:R-:W-:Y:S05]  /*2b420*/  EXIT ;  /* 0x000000000000794d */ /* 0x000fea0003800000 */
.L_x_456:
[----:B0-----:R0:W1:Y:S02]  /*2b430*/  SYNCS.PHASECHK.TRANS64.TRYWAIT P6, [R86+URZ+0x38890], R87 ;  /* 0x03889057560075a7 */ /* 0x00106400080c017f */
[----:B-1----:R-:W-:Y:S05]  /*2b440*/  @!P6 NANOSLEEP.SYNCS 0x989680 ;  /* 0x009896800000e95d */ /* 0x002fea0003900000 */
[----:B------:R-:W1:Y:S02]  /*2b450*/  @!P6 SYNCS.PHASECHK.TRANS64 P6, [R86+URZ+0x38890], R87 ;  /* 0x038890575600e5a7 */ /* 0x000e6400080c007f */
[----:B-1----:R-:W-:Y:S05]  /*2b460*/  @!P6 BRA `(.L_x_456) ;  /* 0xfffffffc00f0e947 */ /* 0x002fea000383ffff */
[----:B------:R-:W-:Y:S05]  /*2b470*/  BRA `(.L_x_810) ;  /* 0xfffffd8800e87947 */ /* 0x000fea000383ffff */
.L_x_457:
[----:B------:R-:W-:Y:S01]  /*2b480*/  BSSY B1, `(.L_x_811) ;  /* 0x0000008000017945 */ /* 0x000fe20003800000 */
[----:B------:R-:W-:Y:S02]  /*2b490*/  IMAD.MOV.U32 R13, RZ, RZ, R116 ;  /* 0x000000ffff0d7224 */ /* 0x000fe400078e0074 */
[----:B------:R-:W-:Y:S02]  /*2b4a0*/  IMAD.MOV.U32 R12, RZ, RZ, RZ ;  /* 0x000000ffff0c7224 */ /* 0x000fe400078e00ff */
[----:B------:R-:W-:Y:S02]  /*2b4b0*/  IMAD.MOV.U32 R11, RZ, RZ, 0x181f ;  /* 0x0000181fff0b7424 */ /* 0x000fe400078e00ff */
[----:B------:R-:W-:-:S07]  /*2b4c0*/  IMAD.MOV.U32 R15, RZ, RZ, -0x1 ;  /* 0xffffffffff0f7424 */ /* 0x000fce00078e00ff */
[----:B0-----:R-:W-:Y:S05]  /*2b4d0*/  WARPSYNC.COLLECTIVE R15, `(.L_x_812) ;  /* 0x000000000f087348 */ /* 0x001fea0003c00000 */
[----:B------:R1:W2:Y:S02]  /*2b4e0*/  SHFL.IDX P6, R14, R13, R12, R11 ;  /* 0x0000000c0d0e7389 */ /* 0x0002a400000c000b */
[----:B012---:R-:W-:Y:S01]  /*2b4f0*/  ENDCOLLECTIVE ;  /* 0x000000000000791b */ /* 0x007fe20003800000 */
.L_x_812:
[----:B------:R-:W-:Y:S05]  /*2b500*/  BSYNC B1 ;  /* 0x0000000000017941 */ /* 0x000fea0003800000 */
.L_x_811:
[----:B------:R-:W-:Y:S02]  /*2b510*/  IMAD.MOV.U32 R13, RZ, RZ, R117 ;  /* 0x000000ffff0d7224 */ /* 0x000fe400078e0075 */
[----:B------:R-:W-:Y:S02]  /*2b520*/  IMAD.MOV.U32 R12, RZ, RZ, RZ ;  /* 0x000000ffff0c7224 */ /* 0x000fe400078e00ff */
[----:B------:R-:W-:Y:S02]  /*2b530*/  IMAD.MOV.U32 R11, RZ, RZ, 0x181f ;  /* 0x0000181fff0b7424 */ /* 0x000fe400078e00ff */
[----:B------:R-:W-:Y:S02]  /*2b540*/  IMAD.MOV.U32 R15, RZ, RZ, -0x1 ;  /* 0xffffffffff0f7424 */ /* 0x000fe400078e00ff */
[----:B------:R-:W-:-:S07]  /*2b550*/  IMAD.MOV.U32 R80, RZ, RZ, R14 ;  /* 0x000000ffff507224 */ /* 0x000fce00078e000e */
[----:B------:R-:W-:Y:S05]  /*2b560*/  WARPSYNC.COLLECTIVE R15, `(.L_x_813) ;  /* 0x000000000f087348 */ /* 0x000fea0003c00000 */
[----:B------:R0:W1:Y:S02]  /*2b570*/  SHFL.IDX P6, R14, R13, R12, R11 ;  /* 0x0000000c0d0e7389 */ /* 0x00006400000c000b */
[----:B01----:R-:W-:Y:S01]  /*2b580*/  ENDCOLLECTIVE ;  /* 0x000000000000791b */ /* 0x003fe20003800000 */
.L_x_813:
[----:B------:R-:W-:Y:S01]  /*2b590*/  IMAD.MOV.U32 R11, RZ, RZ, R14 ;  /* 0x000000ffff0b7224 */ /* 0x000fe200078e000e */
[----:B------:R-:W-:Y:S06]  /*2b5a0*/  BRA `(.L_x_814) ;  /* 0xfffffd8800b07947 */ /* 0x000fec000383ffff */
.L_x_474:
[----:B------:R-:W-:Y:S01]  /*2b5b0*/  BSSY B1, `(.L_x_815) ;  /* 0x0000008000017945 */ /* 0x000fe20003800000 */
[----:B0---4-:R-:W-:Y:S02]  /*2b5c0*/  IMAD.MOV.U32 R13, RZ, RZ, R116 ;  /* 0x000000ffff0d7224 */ /* 0x011fe400078e0074 */
[----:B------:R-:W-:Y:S02]  /*2b5d0*/  IMAD.MOV.U32 R12, RZ, RZ, 0x1 ;  /* 0x00000001ff0c7424 */ /* 0x000fe400078e00ff */
[----:B---3--:R-:W-:Y:S02]  /*2b5e0*/  IMAD.MOV.U32 R11, RZ, RZ, 0x181f ;  /* 0x0000181fff0b7424 */ /* 0x008fe400078e00ff */
[----:B------:R-:W-:-:S07]  /*2b5f0*/  IMAD.MOV.U32 R15, RZ, RZ, -0x1 ;  /* 0xffffffffff0f7424 */ /* 0x000fce00078e00ff */
[----:B-12---:R-:W-:Y:S05]  /*2b600*/  WARPSYNC.COLLECTIVE R15, `(.L_x_816) ;  /* 0x000000000f087348 */ /* 0x006fea0003c00000 */
[----:B------:R0:W3:Y:S02]  /*2b610*/  SHFL.IDX P6, R14, R13, R12, R11 ;  /* 0x0000000c0d0e7389 */ /* 0x0000e400000c000b */
[----:B0123--:R-:W-:Y:S01]  /*2b620*/  ENDCOLLECTIVE ;  /* 0x000000000000791b */ /* 0x00ffe20003800000 */
.L_x_816:
[----:B------:R-:W-:Y:S05]  /*2b630*/  BSYNC B1 ;  /* 0x0000000000017941 */ /* 0x000fea0003800000 */
.L_x_815:
[----:B------:R-:W-:Y:S02]  /*2b640*/  IMAD.MOV.U32 R13, RZ, RZ, R117 ;  /* 0x000000ffff0d7224 */ /* 0x000fe400078e0075 */
[----:B------:R-:W-:Y:S02]  /*2b650*/  IMAD.MOV.U32 R12, RZ, RZ, 0x1 ;  /* 0x00000001ff0c7424 */ /* 0x000fe400078e00ff */
[----:B------:R-:W-:Y:S02]  /*2b660*/  IMAD.MOV.U32 R11, RZ, RZ, 0x181f ;  /* 0x0000181fff0b7424 */ /* 0x000fe400078e00ff */
[----:B------:R-:W-:Y:S02]  /*2b670*/  IMAD.MOV.U32 R15, RZ, RZ, -0x1 ;  /* 0xffffffffff0f7424 */ /* 0x000fe400078e00ff */
[----:B------:R-:W-:-:S07]  /*2b680*/  IMAD.MOV.U32 R60, RZ, RZ, R14 ;  /* 0x000000ffff3c7224 */ /* 0x000fce00078e000e */
[----:B------:R-:W-:Y:S05]  /*2b690*/  WARPSYNC.COLLECTIVE R15, `(.L_x_817) ;  /* 0x000000000f087348 */ /* 0x000fea0003c00000 */
[----:B------:R0:W1:Y:S02]  /*2b6a0*/  SHFL.IDX P6, R14, R13, R12, R11 ;  /* 0x0000000c0d0e7389 */ /* 0x00006400000c000b */
[----:B01----:R-:W-:Y:S01]  /*2b6b0*/  ENDCOLLECTIVE ;  /* 0x000000000000791b */ /* 0x003fe20003800000 */
.L_x_817:
[----:B------:R-:W-:Y:S01]  /*2b6c0*/  IMAD.MOV.U32 R11, RZ, RZ, R14 ;  /* 0x000000ffff0b7224 */ /* 0x000fe200078e000e */
[----:B------:R-:W-:Y:S06]  /*2b6d0*/  BRA `(.L_x_818) ;  /* 0xfffffd9800307947 */ /* 0x000fec000383ffff */
.L_x_491:
[----:B------:R-:W-:Y:S01]  /*2b6e0*/  BSSY B1, `(.L_x_819) ;  /* 0x0000008000017945 */ /* 0x000fe20003800000 */
[----:B0---4-:R-:W-:Y:S01]  /*2b6f0*/  IMAD.MOV.U32 R13, RZ, RZ, R116 ;  /* 0x000000ffff0d7224 */ /* 0x011fe200078e0074 */
[----:B------:R-:W-:Y:S01]  /*2b700*/  MOV R15, 0xffffffff ;  /* 0xffffffff000f7802 */ /* 0x000fe20000000f00 */
[----:B------:R-:W-:Y:S02]  /*2b710*/  IMAD.MOV.U32 R12, RZ, RZ, 0x2 ;  /* 0x00000002ff0c7424 */ /* 0x000fe400078e00ff */
[----:B------:R-:W-:-:S07]  /*2b720*/  IMAD.MOV.U32 R11, RZ, RZ, 0x181f ;  /* 0x0000181fff0b7424 */ /* 0x000fce00078e00ff */
[----:B-123--:R-:W-:Y:S05]  /*2b730*/  WARPSYNC.COLLECTIVE R15, `(.L_x_820) ;  /* 0x000000000f087348 */ /* 0x00efea0003c00000 */
[----:B------:R0:W4:Y:S02]  /*2b740*/  SHFL.IDX P6, R14, R13, R12, R11 ;  /* 0x0000000c0d0e7389 */ /* 0x00012400000c000b */
[----:B01234-:R-:W-:Y:S01]  /*2b750*/  ENDCOLLECTIVE ;  /* 0x000000000000791b */ /* 0x01ffe20003800000 */
.L_x_820:
[----:B------:R-:W-:Y:S05]  /*2b760*/  BSYNC B1 ;  /* 0x0000000000017941 */ /* 0x000fea0003800000 */
.L_x_819:
        /* <DEDUP_REMOVED lines=8> */
.L_x_821:
[----:B------:R-:W-:Y:S01]  /*2b7f0*/  IMAD.MOV.U32 R117, RZ, RZ, R14 ;  /* 0x000000ffff757224 */ /* 0x000fe200078e000e */
[----:B------:R-:W-:Y:S06]  /*2b800*/  BRA `(.L_x_822) ;  /* 0xfffffda400b87947 */ /* 0x000fec000383ffff */
.L_x_515:
[----:B0-----:R0:W1:Y:S02]  /*2b810*/  SYNCS.PHASECHK.TRANS64.TRYWAIT P6, [R86+URZ+0x38890], R87 ;  /* 0x03889057560075a7 */ /* 0x00106400080c017f */
[----:B-1----:R-:W-:Y:S05]  /*2b820*/  @!P6 NANOSLEEP.SYNCS 0x989680 ;  /* 0x009896800000e95d */ /* 0x002fea0003900000 */
[----:B------:R-:W1:Y:S02]  /*2b830*/  @!P6 SYNCS.PHASECHK.TRANS64 P6, [R86+URZ+0x38890], R87 ;  /* 0x038890575600e5a7 */ /* 0x000e6400080c007f */
[----:B-1----:R-:W-:Y:S05]  /*2b840*/  @!P6 BRA `(.L_x_515) ;  /* 0xfffffffc00f0e947 */ /* 0x002fea000383ffff */
[----:B------:R-:W-:Y:S05]  /*2b850*/  BRA `(.L_x_823) ;  /* 0xfffffdc0004c7947 */ /* 0x000fea000383ffff */
.L_x_516:
        /* <DEDUP_REMOVED lines=8> */
.L_x_825:
[----:B------:R-:W-:Y:S05]  /*2b8e0*/  BSYNC B1 ;  /* 0x0000000000017941 */ /* 0x000fea0003800000 */
.L_x_824:
        /* <DEDUP_REMOVED lines=8> */
.L_x_826:
[----:B------:R-:W-:Y:S01]  /*2b970*/  IMAD.MOV.U32 R11, RZ, RZ, R14 ;  /* 0x000000ffff0b7224 */ /* 0x000fe200078e000e */
[----:B------:R-:W-:Y:S06]  /*2b980*/  BRA `(.L_x_827) ;  /* 0xfffffdc0001c7947 */ /* 0x000fec000383ffff */
.L_x_525:
[----:B------:R-:W-:Y:S01]  /*2b990*/  BSSY B1, `(.L_x_828) ;  /* 0x0000008000017945 */ /* 0x000fe20003800000 */
[----:B---34-:R-:W-:Y:S02]  /*2b9a0*/  IMAD.MOV.U32 R13, RZ, RZ, R116 ;  /* 0x000000ffff0d7224 */ /* 0x018fe400078e0074 */
[----:B------:R-:W-:Y:S02]  /*2b9b0*/  IMAD.MOV.U32 R12, RZ, RZ, 0x1 ;  /* 0x00000001ff0c7424 */ /* 0x000fe400078e00ff */
[----:B------:R-:W-:Y:S02]  /*2b9c0*/  IMAD.MOV.U32 R11, RZ, RZ, 0x181f ;  /* 0x0000181fff0b7424 */ /* 0x000fe400078e00ff */
[----:B------:R-:W-:-:S07]  /*2b9d0*/  IMAD.MOV.U32 R15, RZ, RZ, -0x1 ;  /* 0xffffffffff0f7424 */ /* 0x000fce00078e00ff */
[----:B012---:R-:W-:Y:S05]  /*2b9e0*/  WARPSYNC.COLLECTIVE R15, `(.L_x_829) ;  /* 0x000000000f087348 */ /* 0x007fea0003c00000 */
[----:B------:R3:W4:Y:S02]  /*2b9f0*/  SHFL.IDX P6, R14, R13, R12, R11 ;  /* 0x0000000c0d0e7389 */ /* 0x00072400000c000b */
[----:B01234-:R-:W-:Y:S01]  /*2ba00*/  ENDCOLLECTIVE ;  /* 0x000000000000791b */ /* 0x01ffe20003800000 */
.L_x_829:
[----:B------:R-:W-:Y:S05]  /*2ba10*/  BSYNC B1 ;  /* 0x0000000000017941 */ /* 0x000fea0003800000 */
.L_x_828:
[----:B------:R-:W-:Y:S01]  /*2ba20*/  IMAD.MOV.U32 R13, RZ, RZ, R117 ;  /* 0x000000ffff0d7224 */ /* 0x000fe200078e0075 */
[----:B------:R-:W-:Y:S01]  /*2ba30*/  MOV R11, 0x181f ;  /* 0x0000181f000b7802 */ /* 0x000fe20000000f00 */
[----:B------:R-:W-:Y:S02]  /*2ba40*/  IMAD.MOV.U32 R12, RZ, RZ, 0x1 ;  /* 0x00000001ff0c7424 */ /* 0x000fe400078e00ff */
[----:B------:R-:W-:Y:S02]  /*2ba50*/  IMAD.MOV.U32 R15, RZ, RZ, -0x1 ;  /* 0xffffffffff0f7424 */ /* 0x000fe400078e00ff */
[----:B------:R-:W-:-:S07]  /*2ba60*/  IMAD.MOV.U32 R33, RZ, RZ, R14 ;  /* 0x000000ffff217224 */ /* 0x000fce00078e000e */
[----:B------:R-:W-:Y:S05]  /*2ba70*/  WARPSYNC.COLLECTIVE R15, `(.L_x_830) ;  /* 0x000000000f087348 */ /* 0x000fea0003c00000 */
[----:B------:R0:W1:Y:S02]  /*2ba80*/  SHFL.IDX P6, R14, R13, R12, R11 ;  /* 0x0000000c0d0e7389 */ /* 0x00006400000c000b */
[----:B01----:R-:W-:Y:S01]  /*2ba90*/  ENDCOLLECTIVE ;  /* 0x000000000000791b */ /* 0x003fe20003800000 */
.L_x_830:
[----:B------:R-:W-:Y:S01]  /*2baa0*/  IMAD.MOV.U32 R11, RZ, RZ, R14 ;  /* 0x000000ffff0b7224 */ /* 0x000fe200078e000e */
[----:B------:R-:W-:Y:S06]  /*2bab0*/  BRA `(.L_x_831) ;  /* 0xfffffdd0000c7947 */ /* 0x000fec000383ffff */
.L_x_534:
[----:B------:R-:W-:Y:S01]  /*2bac0*/  BSSY B1, `(.L_x_832) ;  /* 0x0000008000017945 */ /* 0x000fe20003800000 */
[----:B0--3--:R-:W-:Y:S02]  /*2bad0*/  IMAD.MOV.U32 R13, RZ, RZ, R116 ;  /* 0x000000ffff0d7224 */ /* 0x009fe400078e0074 */
[----:B------:R-:W-:Y:S02]  /*2bae0*/  IMAD.MOV.U32 R12, RZ, RZ, 0x2 ;  /* 0x00000002ff0c7424 */ /* 0x000fe400078e00ff */
[----:B------:R-:W-:Y:S02]  /*2baf0*/  IMAD.MOV.U32 R11, RZ, RZ, 0x181f ;  /* 0x0000181fff0b7424 */ /* 0x000fe400078e00ff */
[----:B------:R-:W-:-:S07]  /*2bb00*/  IMAD.MOV.U32 R15, RZ, RZ, -0x1 ;  /* 0xffffffffff0f7424 */ /* 0x000fce00078e00ff */
[----:B-12-4-:R-:W-:Y:S05]  /*2bb10*/  WARPSYNC.COLLECTIVE R15, `(.L_x_833) ;  /* 0x000000000f087348 */ /* 0x016fea0003c00000 */
[----:B------:R0:W3:Y:S02]  /*2bb20*/  SHFL.IDX P6, R14, R13, R12, R11 ;  /* 0x0000000c0d0e7389 */ /* 0x0000e400000c000b */
[----:B01234-:R-:W-:Y:S01]  /*2bb30*/  ENDCOLLECTIVE ;  /* 0x000000000000791b */ /* 0x01ffe20003800000 */
.L_x_833:
[----:B------:R-:W-:Y:S05]  /*2bb40*/  BSYNC B1 ;  /* 0x0000000000017941 */ /* 0x000fea0003800000 */
.L_x_832:
        /* <DEDUP_REMOVED lines=8> */
.L_x_834:
[----:B------:R-:W-:Y:S01]  /*2bbd0*/  IMAD.MOV.U32 R117, RZ, RZ, R14 ;  /* 0x000000ffff757224 */ /* 0x000fe200078e000e */
[----:B------:R-:W-:Y:S06]  /*2bbe0*/  BRA `(.L_x_835) ;  /* 0xfffffde000007947 */ /* 0x000fec000383ffff */
.L_x_543:
[----:B0-----:R0:W1:Y:S02]  /*2bbf0*/  SYNCS.PHASECHK.TRANS64.TRYWAIT P3, [R86+URZ+0x38890], R87 ;  /* 0x03889057560075a7 */ /* 0x001064000806017f */
[----:B-1----:R-:W-:Y:S05]  /*2bc00*/  @!P3 NANOSLEEP.SYNCS 0x989680 ;  /* 0x009896800000b95d */ /* 0x002fea0003900000 */
[----:B------:R-:W1:Y:S02]  /*2bc10*/  @!P3 SYNCS.PHASECHK.TRANS64 P3, [R86+URZ+0x38890], R87 ;  /* 0x038890575600b5a7 */ /* 0x000e64000806007f */
[----:B-1----:R-:W-:Y:S05]  /*2bc20*/  @!P3 BRA `(.L_x_543) ;  /* 0xfffffffc00f0b947 */ /* 0x002fea000383ffff */
[----:B------:R-:W-:Y:S05]  /*2bc30*/  BRA `(.L_x_836) ;  /* 0xfffffdf0005c7947 */ /* 0x000fea000383ffff */
.L_x_544:
        /* <DEDUP_REMOVED lines=8> */
.L_x_838:
[----:B------:R-:W-:Y:S05]  /*2bcc0*/  BSYNC B1 ;  /* 0x0000000000017941 */ /* 0x000fea0003800000 */
.L_x_837:
        /* <DEDUP_REMOVED lines=8> */
.L_x_839:
[----:B------:R-:W-:Y:S01]  /*2bd50*/  IMAD.MOV.U32 R35, RZ, RZ, R14 ;  /* 0x000000ffff237224 */ /* 0x000fe200078e000e */
[----:B------:R-:W-:Y:S06]  /*2bd60*/  BRA `(.L_x_840) ;  /* 0xfffffdf000787947 */ /* 0x000fec000383ffff */
.L_x_547:
[----:B------:R-:W-:Y:S01]  /*2bd70*/  BSSY B1, `(.L_x_841) ;  /* 0x0000008000017945 */ /* 0x000fe20003800000 */
[----:B----4-:R-:W-:Y:S01]  /*2bd80*/  IMAD.MOV.U32 R13, RZ, RZ, R31 ;  /* 0x000000ffff0d7224 */ /* 0x010fe200078e001f */
[----:B------:R-:W-:Y:S01]  /*2bd90*/  MOV R12, 0x1 ;  /* 0x00000001000c7802 */ /* 0x000fe20000000f00 */
[----:B------:R-:W-:Y:S02]  /*2bda0*/  IMAD.MOV.U32 R11, RZ, RZ, 0x181f ;  /* 0x0000181fff0b7424 */ /* 0x000fe400078e00ff */
[----:B------:R-:W-:-:S07]  /*2bdb0*/  IMAD.MOV.U32 R15, RZ, RZ, -0x1 ;  /* 0xffffffffff0f7424 */ /* 0x000fce00078e00ff */
[----:B0123--:R-:W-:Y:S05]  /*2bdc0*/  WARPSYNC.COLLECTIVE R15, `(.L_x_842) ;  /* 0x000000000f087348 */ /* 0x00ffea0003c00000 */
[----:B------:R4:W0:Y:S02]  /*2bdd0*/  SHFL.IDX P6, R14, R13, R12, R11 ;  /* 0x0000000c0d0e7389 */ /* 0x00082400000c000b */
[----:B01234-:R-:W-:Y:S01]  /*2bde0*/  ENDCOLLECTIVE ;  /* 0x000000000000791b */ /* 0x01ffe20003800000 */
.L_x_842:
[----:B------:R-:W-:Y:S05]  /*2bdf0*/  BSYNC B1 ;  /* 0x0000000000017941 */ /* 0x000fea0003800000 */
.L_x_841:
        /* <DEDUP_REMOVED lines=8> */
.L_x_843:
[----:B------:R-:W-:Y:S01]  /*2be80*/  IMAD.MOV.U32 R35, RZ, RZ, R14 ;  /* 0x000000ffff237224 */ /* 0x000fe200078e000e */
[----:B------:R-:W-:Y:S06]  /*2be90*/  BRA `(.L_x_844) ;  /* 0xfffffdf000a07947 */ /* 0x000fec000383ffff */
.L_x_550:
[----:B------:R-:W-:Y:S01]  /*2bea0*/  BSSY B1, `(.L_x_845) ;  /* 0x0000008000017945 */ /* 0x000fe20003800000 */
[----:B0---4-:R-:W-:Y:S02]  /*2beb0*/  IMAD.MOV.U32 R13, RZ, RZ, R31 ;  /* 0x000000ffff0d7224 */ /* 0x011fe400078e001f */
[----:B------:R-:W-:Y:S02]  /*2bec0*/  IMAD.MOV.U32 R12, RZ, RZ, 0x2 ;  /* 0x00000002ff0c7424 */ /* 0x000fe400078e00ff */
[----:B------:R-:W-:Y:S02]  /*2bed0*/  IMAD.MOV.U32 R11, RZ, RZ, 0x181f ;  /* 0x0000181fff0b7424 */ /* 0x000fe400078e00ff */
[----:B------:R-:W-:-:S07]  /*2bee0*/  IMAD.MOV.U32 R15, RZ, RZ, -0x1 ;  /* 0xffffffffff0f7424 */ /* 0x000fce00078e00ff */
[----:B-123--:R-:W-:Y:S05]  /*2bef0*/  WARPSYNC.COLLECTIVE R15, `(.L_x_846) ;  /* 0x000000000f087348 */ /* 0x00efea0003c00000 */
[----:B------:R0:W4:Y:S02]  /*2bf00*/  SHFL.IDX P6, R14, R13, R12, R11 ;  /* 0x0000000c0d0e7389 */ /* 0x00012400000c000b */
[----:B01234-:R-:W-:Y:S01]  /*2bf10*/  ENDCOLLECTIVE ;  /* 0x000000000000791b */ /* 0x01ffe20003800000 */
.L_x_846:
[----:B------:R-:W-:Y:S05]  /*2bf20*/  BSYNC B1 ;  /* 0x0000000000017941 */ /* 0x000fea0003800000 */
.L_x_845:
        /* <DEDUP_REMOVED lines=8> */
.L_x_847:
[----:B------:R-:W-:Y:S01]  /*2bfb0*/  IMAD.MOV.U32 R33, RZ, RZ, R14 ;  /* 0x000000ffff217224 */ /* 0x000fe200078e000e */
[----:B------:R-:W-:Y:S06]  /*2bfc0*/  BRA `(.L_x_848) ;  /* 0xfffffdf000cc7947 */ /* 0x000fec000383ffff */
.L_x_554:
[----:B------:R0:W0:Y:S02]  /*2bfd0*/  SYNCS.PHASECHK.TRANS64.TRYWAIT P0, [R86+URZ+0x388b0], R87 ;  /* 0x0388b057560075a7 */ /* 0x000024000800017f */
[----:B0-----:R-:W-:Y:S05]  /*2bfe0*/  @!P0 NANOSLEEP.SYNCS 0x989680 ;  /* 0x009896800000895d */ /* 0x001fea0003900000 */
[----:B------:R-:W0:Y:S02]  /*2bff0*/  @!P0 SYNCS.PHASECHK.TRANS64 P0, [R86+URZ+0x388b0], R87 ;  /* 0x0388b057560085a7 */ /* 0x000e24000800007f */
[----:B0-----:R-:W-:Y:S05]  /*2c000*/  @!P0 BRA `(.L_x_554) ;  /* 0xfffffffc00f08947 */ /* 0x001fea000383ffff */
[----:B------:R-:W-:Y:S05]  /*2c010*/  BRA `(.L_x_849) ;  /* 0xfffffdf400747947 */ /* 0x000fea000383ffff */
.L_x_576:
        /* <DEDUP_REMOVED lines=8> */
.L_x_851:
[----:B------:R-:W-:Y:S05]  /*2c0a0*/  BSYNC B1 ;  /* 0x0000000000017941 */ /* 0x000fea0003800000 */
.L_x_850:
[----:B------:R-:W-:Y:S01]  /*2c0b0*/  MOV R13, R30 ;  /* 0x0000001e000d7202 */ /* 0x000fe20000000f00 */
[----:B------:R-:W-:Y:S02]  /*2c0c0*/  IMAD.MOV.U32 R12, RZ, RZ, RZ ;  /* 0x000000ffff0c7224 */ /* 0x000fe400078e00ff */
[----:B------:R-:W-:Y:S02]  /*2c0d0*/  IMAD.MOV.U32 R11, RZ, RZ, 0x181f ;  /* 0x0000181fff0b7424 */ /* 0x000fe400078e00ff */
[----:B------:R-:W-:Y:S02]  /*2c0e0*/  IMAD.MOV.U32 R15, RZ, RZ, -0x1 ;  /* 0xffffffffff0f7424 */ /* 0x000fe400078e00ff */
[----:B------:R-:W-:-:S07]  /*2c0f0*/  IMAD.MOV.U32 R0, RZ, RZ, R14 ;  /* 0x000000ffff007224 */ /* 0x000fce00078e000e */
[----:B------:R-:W-:Y:S05]  /*2c100*/  WARPSYNC.COLLECTIVE R15, `(.L_x_852) ;  /* 0x000000000f087348 */ /* 0x000fea0003c00000 */
[----:B------:R0:W1:Y:S02]  /*2c110*/  SHFL.IDX P6, R14, R13, R12, R11 ;  /* 0x0000000c0d0e7389 */ /* 0x00006400000c000b */
[----:B01----:R-:W-:Y:S01]  /*2c120*/  ENDCOLLECTIVE ;  /* 0x000000000000791b */ /* 0x003fe20003800000 */
.L_x_852:
[----:B------:R-:W-:Y:S02]  /*2c130*/  IMAD.MOV.U32 R13, RZ, RZ, R27 ;  /* 0x000000ffff0d7224 */ /* 0x000fe400078e001b */
[----:B------:R-:W-:-:S07]  /*2c140*/  IMAD.MOV.U32 R3, RZ, RZ, R14 ;  /* 0x000000ffff037224 */ /* 0x000fce00078e000e */
[----:B------:R-:W-:Y:S05]  /*2c150*/  WARPSYNC.COLLECTIVE R15, `(.L_x_853) ;  /* 0x000000000f087348 */ /* 0x000fea0003c00000 */
[----:B------:R0:W1:Y:S02]  /*2c160*/  SHFL.IDX P6, R14, R13, R12, R11 ;  /* 0x0000000c0d0e7389 */ /* 0x00006400000c000b */
[----:B01----:R-:W-:Y:S01]  /*2c170*/  ENDCOLLECTIVE ;  /* 0x000000000000791b */ /* 0x003fe20003800000 */
.L_x_853:
[----:B------:R-:W-:Y:S02]  /*2c180*/  IMAD.MOV.U32 R13, RZ, RZ, R32 ;  /* 0x000000ffff0d7224 */ /* 0x000fe400078e0020 */
[----:B------:R-:W-:-:S07]  /*2c190*/  IMAD.MOV.U32 R27, RZ, RZ, R14 ;  /* 0x000000ffff1b7224 */ /* 0x000fce00078e000e */
[----:B------:R-:W-:Y:S05]  /*2c1a0*/  WARPSYNC.COLLECTIVE R15, `(.L_x_854) ;  /* 0x000000000f087348 */ /* 0x000fea0003c00000 */
[----:B------:R0:W1:Y:S02]  /*2c1b0*/  SHFL.IDX P6, R14, R13, R12, R11 ;  /* 0x0000000c0d0e7389 */ /* 0x00006400000c000b */
[----:B01----:R-:W-:Y:S01]  /*2c1c0*/  ENDCOLLECTIVE ;  /* 0x000000000000791b */ /* 0x003fe20003800000 */
.L_x_854:
[----:B------:R-:W-:Y:S01]  /*2c1d0*/  IMAD.MOV.U32 R32, RZ, RZ, R14 ;  /* 0x000000ffff207224 */ /* 0x000fe200078e000e */
[----:B------:R-:W-:Y:S06]  /*2c1e0*/  BRA `(.L_x_855) ;  /* 0xfffffe0800287947 */ /* 0x000fec000383ffff */
.L_x_580:
[----:B0-----:R0:W1:Y:S02]  /*2c1f0*/  SYNCS.PHASECHK.TRANS64.TRYWAIT P0, [R23+URZ+0x38800], R32 ;  /* 0x03880020170075a7 */ /* 0x001064000800017f */
[----:B-1----:R-:W-:Y:S05]  /*2c200*/  @!P0 NANOSLEEP.SYNCS 0x989680 ;  /* 0x009896800000895d */ /* 0x002fea0003900000 */
[----:B------:R-:W1:Y:S02]  /*2c210*/  @!P0 SYNCS.PHASECHK.TRANS64 P0, [R23+URZ+0x38800], R32 ;  /* 0x03880020170085a7 */ /* 0x000e64000800007f */
[----:B-1----:R-:W-:Y:S05]  /*2c220*/  @!P0 BRA `(.L_x_580) ;  /* 0xfffffffc00f08947 */ /* 0x002fea000383ffff */
[----:B------:R-:W-:Y:S05]  /*2c230*/  BRA `(.L_x_856) ;  /* 0xfffffe0c00ec7947 */ /* 0x000fea000383ffff */
.L_x_612:
        /* <DEDUP_REMOVED lines=8> */
.L_x_858:
[----:B------:R-:W-:Y:S05]  /*2c2c0*/  BSYNC B1 ;  /* 0x0000000000017941 */ /* 0x000fea0003800000 */
.L_x_857:
        /* <DEDUP_REMOVED lines=8> */
.L_x_859:
[----:B------:R-:W-:Y:S02]  /*2c350*/  IMAD.MOV.U32 R13, RZ, RZ, R27 ;  /* 0x000000ffff0d7224 */ /* 0x000fe400078e001b */
[----:B------:R-:W-:-:S07]  /*2c360*/  IMAD.MOV.U32 R30, RZ, RZ, R14 ;  /* 0x000000ffff1e7224 */ /* 0x000fce00078e000e */
[----:B------:R-:W-:Y:S05]  /*2c370*/  WARPSYNC.COLLECTIVE R15, `(.L_x_860) ;  /* 0x000000000f087348 */ /* 0x000fea0003c00000 */
[----:B------:R0:W1:Y:S02]  /*2c380*/  SHFL.IDX P6, R14, R13, R12, R11 ;  /* 0x0000000c0d0e7389 */ /* 0x00006400000c000b */
[----:B01----:R-:W-:Y:S01]  /*2c390*/  ENDCOLLECTIVE ;  /* 0x000000000000791b */ /* 0x003fe20003800000 */
.L_x_860:
[----:B------:R-:W-:Y:S02]  /*2c3a0*/  IMAD.MOV.U32 R13, RZ, RZ, R32 ;  /* 0x000000ffff0d7224 */ /* 0x000fe400078e0020 */
[----:B------:R-:W-:-:S07]  /*2c3b0*/  IMAD.MOV.U32 R3, RZ, RZ, R14 ;  /* 0x000000ffff037224 */ /* 0x000fce00078e000e */
[----:B------:R-:W-:Y:S05]  /*2c3c0*/  WARPSYNC.COLLECTIVE R15, `(.L_x_861) ;  /* 0x000000000f087348 */ /* 0x000fea0003c00000 */
[----:B------:R0:W1:Y:S02]  /*2c3d0*/  SHFL.IDX P6, R14, R13, R12, R11 ;  /* 0x0000000c0d0e7389 */ /* 0x00006400000c000b */
[----:B01----:R-:W-:Y:S01]  /*2c3e0*/  ENDCOLLECTIVE ;  /* 0x000000000000791b */ /* 0x003fe20003800000 */
.L_x_861:
[----:B------:R-:W-:Y:S01]  /*2c3f0*/  IMAD.MOV.U32 R32, RZ, RZ, R14 ;  /* 0x000000ffff207224 */ /* 0x000fe200078e000e */
[----:B------:R-:W-:Y:S06]  /*2c400*/  BRA `(.L_x_862) ;  /* 0xfffffe3800e07947 */ /* 0x000fec000383ffff */
.L_x_616:
[----:B0-----:R0:W1:Y:S02]  /*2c410*/  SYNCS.PHASECHK.TRANS64.TRYWAIT P0, [R23+URZ+0x38800], R20 ;  /* 0x03880014170075a7 */ /* 0x001064000800017f */
[----:B-1----:R-:W-:Y:S05]  /*2c420*/  @!P0 NANOSLEEP.SYNCS 0x989680 ;  /* 0x009896800000895d */ /* 0x002fea0003900000 */
[----:B------:R-:W1:Y:S02]  /*2c430*/  @!P0 SYNCS.PHASECHK.TRANS64 P0, [R23+URZ+0x38800], R20 ;  /* 0x03880014170085a7 */ /* 0x000e64000800007f */
[----:B-1----:R-:W-:Y:S05]  /*2c440*/  @!P0 BRA `(.L_x_616) ;  /* 0xfffffffc00f08947 */ /* 0x002fea000383ffff */
[----:B------:R-:W-:Y:S05]  /*2c450*/  BRA `(.L_x_863) ;  /* 0xfffffe4000507947 */ /* 0x000fea000383ffff */
.L_x_634:
[----:B-1----:R1:W0:Y:S02]  /*2c460*/  SYNCS.PHASECHK.TRANS64.TRYWAIT P1, [R0+URZ+0x38830], R3 ;  /* 0x03883003000075a7 */ /* 0x002224000802017f */
[----:B0-----:R-:W-:Y:S05]  /*2c470*/  @!P1 NANOSLEEP.SYNCS 0x989680 ;  /* 0x009896800000995d */ /* 0x001fea0003900000 */
[----:B------:R-:W0:Y:S02]  /*2c480*/  @!P1 SYNCS.PHASECHK.TRANS64 P1, [R0+URZ+0x38830], R3 ;  /* 0x03883003000095a7 */ /* 0x000e24000802007f */
[----:B0-----:R-:W-:Y:S05]  /*2c490*/  @!P1 BRA `(.L_x_634) ;  /* 0xfffffffc00f09947 */ /* 0x001fea000383ffff */
[----:B------:R-:W-:Y:S05]  /*2c4a0*/  BRA `(.L_x_633) ;  /* 0xfffffe7400bc7947 */ /* 0x000fea000383ffff */
.L_x_642:
[----:B-1----:R1:W2:Y:S02]  /*2c4b0*/  SYNCS.PHASECHK.TRANS64.TRYWAIT P1, [R9+URZ+0x38830], R3 ;  /* 0x03883003090075a7 */ /* 0x0022a4000802017f */
[----:B--2---:R-:W-:Y:S05]  /*2c4c0*/  @!P1 NANOSLEEP.SYNCS 0x989680 ;  /* 0x009896800000995d */ /* 0x004fea0003900000 */
[----:B------:R-:W2:Y:S02]  /*2c4d0*/  @!P1 SYNCS.PHASECHK.TRANS64 P1, [R9+URZ+0x38830], R3 ;  /* 0x03883003090095a7 */ /* 0x000ea4000802007f */
[----:B--2---:R-:W-:Y:S05]  /*2c4e0*/  @!P1 BRA `(.L_x_642) ;  /* 0xfffffffc00f09947 */ /* 0x004fea000383ffff */
[----:B------:R-:W-:Y:S05]  /*2c4f0*/  BRA `(.L_x_641) ;  /* 0xfffffec800847947 */ /* 0x000fea000383ffff */
.L_x_647:
[----:B---3--:R3:W4:Y:S02]  /*2c500*/  SYNCS.PHASECHK.TRANS64.TRYWAIT P1, [R6+URZ+0x38850], R0 ;  /* 0x03885000060075a7 */ /* 0x008724000802017f */
[----:B----4-:R-:W-:Y:S05]  /*2c510*/  @!P1 NANOSLEEP.SYNCS 0x989680 ;  /* 0x009896800000995d */ /* 0x010fea0003900000 */
[----:B------:R-:W4:Y:S02]  /*2c520*/  @!P1 SYNCS.PHASECHK.TRANS64 P1, [R6+URZ+0x38850], R0 ;  /* 0x03885000060095a7 */ /* 0x000f24000802007f */
[----:B----4-:R-:W-:Y:S05]  /*2c530*/  @!P1 BRA `(.L_x_647) ;  /* 0xfffffffc00f09947 */ /* 0x010fea000383ffff */
[----:B------:R-:W-:Y:S05]  /*2c540*/  BRA `(.L_x_646) ;  /* 0xffffff0000447947 */ /* 0x000fea000383ffff */
.L_x_655:
[----:B-1----:R1:W2:Y:S02]  /*2c550*/  SYNCS.PHASECHK.TRANS64.TRYWAIT P1, [R2+URZ+0x38850], R0 ;  /* 0x03885000020075a7 */ /* 0x0022a4000802017f */
[----:B--2---:R-:W-:Y:S05]  /*2c560*/  @!P1 NANOSLEEP.SYNCS 0x989680 ;  /* 0x009896800000995d */ /* 0x004fea0003900000 */
[----:B------:R-:W2:Y:S02]  /*2c570*/  @!P1 SYNCS.PHASECHK.TRANS64 P1, [R2+URZ+0x38850], R0 ;  /* 0x03885000020095a7 */ /* 0x000ea4000802007f */
[----:B--2---:R-:W-:Y:S05]  /*2c580*/  @!P1 BRA `(.L_x_655) ;  /* 0xfffffffc00f09947 */ /* 0x004fea000383ffff */
[----:B------:R-:W-:Y:S05]  /*2c590*/  BRA `(.L_x_654) ;  /* 0xffffff1c00b47947 */ /* 0x000fea000383ffff */
.L_x_695:
[----:B------:R-:W0:Y:S01]  /*2c5a0*/  S2R R10, SR_TID.X ;  /* 0x00000000000a7919 */ /* 0x000e220000002100 */
[----:B------:R-:W-:Y:S01]  /*2c5b0*/  BSSY B1, `(.L_x_864) ;  /* 0x000000a000017945 */ /* 0x000fe20003800000 */
[----:B------:R-:W-:Y:S01]  /*2c5c0*/  MOV R12, RZ ;  /* 0x000000ff000c7202 */ /* 0x000fe20000000f00 */
[----:B------:R-:W-:Y:S02]  /*2c5d0*/  IMAD.MOV.U32 R11, RZ, RZ, 0x1f ;  /* 0x0000001fff0b7424 */ /* 0x000fe400078e00ff */
[----:B------:R-:W-:Y:S01]  /*2c5e0*/  IMAD.MOV.U32 R15, RZ, RZ, -0x1 ;  /* 0xffffffffff0f7424 */ /* 0x000fe200078e00ff */
[----:B0-----:R-:W-:-:S04]  /*2c5f0*/  SHF.R.U32.HI R10, RZ, 0x5, R10 ;  /* 0x00000005ff0a7819 */ /* 0x001fc8000001160a */
[----:B------:R-:W-:-:S05]  /*2c600*/  LOP3.LUT R10, R10, 0x3, RZ, 0xc0, !PT ;  /* 0x000000030a0a7812 */ /* 0x000fca00078ec0ff */
[----:B------:R-:W-:-:S07]  /*2c610*/  IMAD.MOV.U32 R13, RZ, RZ, R10 ;  /* 0x000000ffff0d7224 */ /* 0x000fce00078e000a */
[----:B------:R-:W-:Y:S05]  /*2c620*/  WARPSYNC.COLLECTIVE R15, `(.L_x_865) ;  /* 0x000000000f087348 */ /* 0x000fea0003c00000 */
[----:B------:R0:W1:Y:S02]  /*2c630*/  SHFL.IDX P6, R14, R13, R12, R11 ;  /* 0x0000000c0d0e7389 */ /* 0x00006400000c000b */
[----:B01----:R-:W-:Y:S01]  /*2c640*/  ENDCOLLECTIVE ;  /* 0x000000000000791b */ /* 0x003fe20003800000 */
.L_x_865:
[----:B------:R-:W-:Y:S05]  /*2c650*/  BSYNC B1 ;  /* 0x0000000000017941 */ /* 0x000fea0003800000 */
.L_x_864:
[----:B------:R-:W-:Y:S05]  /*2c660*/  BRA `(.L_x_866) ;  /* 0xffffff8800b47947 */ /* 0x000fea000383ffff */
.L_x_697:
[----:B------:R-:W-:Y:S01]  /*2c670*/  BSSY B1, `(.L_x_867) ;  /* 0x0000006000017945 */ /* 0x000fe20003800000 */
[----:B------:R-:W-:-:S07]  /*2c680*/  IMAD.MOV.U32 R15, RZ, RZ, -0x1 ;  /* 0xffffffffff0f7424 */ /* 0x000fce00078e00ff */
[----:B0-----:R-:W-:Y:S05]  /*2c690*/  WARPSYNC.COLLECTIVE R15, `(.L_x_868) ;  /* 0x000000000f0c7348 */ /* 0x001fea0003c00000 */
[----:B------:R-:W-:Y:S02]  /*2c6a0*/  ELECT P6, UR62, PT ;  /* 0x00000000003e782f */ /* 0x000fe400038c0000 */
[----:B------:R-:W-:Y:S01]  /*2c6b0*/  MOV R14, UR62 ;  /* 0x0000003e000e7c02 */ /* 0x000fe20008000f00 */
[----:B0-----:R-:W-:Y:S10]  /*2c6c0*/  ENDCOLLECTIVE ;  /* 0x000000000000791b */ /* 0x001ff40003800000 */
.L_x_868:
[----:B------:R-:W-:Y:S05]  /*2c6d0*/  BSYNC B1 ;  /* 0x0000000000017941 */ /* 0x000fea0003800000 */
.L_x_867:
[----:B------:R-:W-:Y:S05]  /*2c6e0*/  BRA `(.L_x_696) ;  /* 0xffffff8800ac7947 */ /* 0x000fea000383ffff */
.L_x_699:
[----:B0-----:R0:W1:Y:S02]  /*2c6f0*/  SYNCS.PHASECHK.TRANS64.TRYWAIT P0, [R16+URZ+0x38820], R8 ;  /* 0x03882008100075a7 */ /* 0x001064000800017f */
[----:B-1----:R-:W-:Y:S05]  /*2c700*/  @!P0 NANOSLEEP.SYNCS 0x989680 ;  /* 0x009896800000895d */ /* 0x002fea0003900000 */
[----:B------:R-:W1:Y:S02]  /*2c710*/  @!P0 SYNCS.PHASECHK.TRANS64 P0, [R16+URZ+0x38820], R8 ;  /* 0x03882008100085a7 */ /* 0x000e64000800007f */
[----:B-1----:R-:W-:Y:S05]  /*2c720*/  @!P0 BRA `(.L_x_699) ;  /* 0xfffffffc00f08947 */ /* 0x002fea000383ffff */
[----:B------:R-:W-:Y:S05]  /*2c730*/  BRA `(.L_x_869) ;  /* 0xffffff8800bc7947 */ /* 0x000fea000383ffff */
.L_x_703:
[----:B-1----:R1:W2:Y:S02]  /*2c740*/  SYNCS.PHASECHK.TRANS64.TRYWAIT P0, [R12+URZ+0x388a0], R11 ;  /* 0x0388a00b0c0075a7 */ /* 0x0022a4000800017f */
[----:B--2---:R-:W-:Y:S05]  /*2c750*/  @!P0 NANOSLEEP.SYNCS 0x989680 ;  /* 0x009896800000895d */ /* 0x004fea0003900000 */
[----:B------:R-:W2:Y:S02]  /*2c760*/  @!P0 SYNCS.PHASECHK.TRANS64 P0, [R12+URZ+0x388a0], R11 ;  /* 0x0388a00b0c0085a7 */ /* 0x000ea4000800007f */
[----:B--2---:R-:W-:Y:S05]  /*2c770*/  @!P0 BRA `(.L_x_703) ;  /* 0xfffffffc00f08947 */ /* 0x004fea000383ffff */
[----:B------:R-:W-:Y:S05]  /*2c780*/  BRA `(.L_x_870) ;  /* 0xffffff8800d47947 */ /* 0x000fea000383ffff */
.L_x_711:
[----:B0-----:R0:W2:Y:S02]  /*2c790*/  SYNCS.PHASECHK.TRANS64.TRYWAIT P0, [R12+URZ+0x388c0], R11 ;  /* 0x0388c00b0c0075a7 */ /* 0x0010a4000800017f */
[----:B--2---:R-:W-:Y:S05]  /*2c7a0*/  @!P0 NANOSLEEP.SYNCS 0x989680 ;  /* 0x009896800000895d */ /* 0x004fea0003900000 */
[----:B------:R-:W2:Y:S02]  /*2c7b0*/  @!P0 SYNCS.PHASECHK.TRANS64 P0, [R12+URZ+0x388c0], R11 ;  /* 0x0388c00b0c0085a7 */ /* 0x000ea4000800007f */
[----:B--2---:R-:W-:Y:S05]  /*2c7c0*/  @!P0 BRA `(.L_x_711) ;  /* 0xfffffffc00f08947 */ /* 0x004fea000383ffff */
[----:B------:R-:W-:Y:S05]  /*2c7d0*/  BRA `(.L_x_871) ;  /* 0xffffff9000107947 */ /* 0x000fea000383ffff */
.L_x_721:
[----:B-1----:R1:W2:Y:S02]  /*2c7e0*/  SYNCS.PHASECHK.TRANS64.TRYWAIT P2, [R11+URZ+0x388a0], R10 ;  /* 0x0388a00a0b0075a7 */ /* 0x0022a4000804017f */
[----:B--2---:R-:W-:Y:S05]  /*2c7f0*/  @!P2 NANOSLEEP.SYNCS 0x989680 ;  /* 0x009896800000a95d */ /* 0x004fea0003900000 */
[----:B------:R-:W2:Y:S02]  /*2c800*/  @!P2 SYNCS.PHASECHK.TRANS64 P2, [R11+URZ+0x388a0], R10 ;  /* 0x0388a00a0b00a5a7 */ /* 0x000ea4000804007f */
[----:B--2---:R-:W-:Y:S05]  /*2c810*/  @!P2 BRA `(.L_x_721) ;  /* 0xfffffffc00f0a947 */ /* 0x004fea000383ffff */
[----:B------:R-:W-:Y:S05]  /*2c820*/  BRA `(.L_x_872) ;  /* 0xffffff9400847947 */ /* 0x000fea000383ffff */
.L_x_729:
[----:B0-----:R0:W2:Y:S02]  /*2c830*/  SYNCS.PHASECHK.TRANS64.TRYWAIT P2, [R11+URZ+0x388c0], R10 ;  /* 0x0388c00a0b0075a7 */ /* 0x0010a4000804017f */
[----:B--2---:R-:W-:Y:S05]  /*2c840*/  @!P2 NANOSLEEP.SYNCS 0x989680 ;  /* 0x009896800000a95d */ /* 0x004fea0003900000 */
[----:B------:R-:W2:Y:S02]  /*2c850*/  @!P2 SYNCS.PHASECHK.TRANS64 P2, [R11+URZ+0x388c0], R10 ;  /* 0x0388c00a0b00a5a7 */ /* 0x000ea4000804007f */
[----:B--2---:R-:W-:Y:S05]  /*2c860*/  @!P2 BRA `(.L_x_729) ;  /* 0xfffffffc00f0a947 */ /* 0x004fea000383ffff */
[----:B------:R-:W-:Y:S05]  /*2c870*/  BRA `(.L_x_873) ;  /* 0xffffff9800bc7947 */ /* 0x000fea000383ffff */
.L_x_747:
        /* <DEDUP_REMOVED lines=11> */
.L_x_875:
[----:B------:R-:W-:Y:S05]  /*2c930*/  BSYNC B0 ;  /* 0x0000000000007941 */ /* 0x000fea0003800000 */
.L_x_874:
[----:B------:R-:W-:Y:S05]  /*2c940*/  BRA `(.L_x_876) ;  /* 0xffffffa800c07947 */ /* 0x000fea000383ffff */
.L_x_750:
[----:B0-----:R0:W1:Y:S02]  /*2c950*/  SYNCS.PHASECHK.TRANS64.TRYWAIT P0, [R5+URZ+0x38840], R2 ;  /* 0x03884002050075a7 */ /* 0x001064000800017f */
[----:B-1----:R-:W-:Y:S05]  /*2c960*/  @!P0 NANOSLEEP.SYNCS 0x989680 ;  /* 0x009896800000895d */ /* 0x002fea0003900000 */
[----:B------:R-:W1:Y:S02]  /*2c970*/  @!P0 SYNCS.PHASECHK.TRANS64 P0, [R5+URZ+0x38840], R2 ;  /* 0x03884002050085a7 */ /* 0x000e64000800007f */
[----:B-1----:R-:W-:Y:S05]  /*2c980*/  @!P0 BRA `(.L_x_750) ;  /* 0xfffffffc00f08947 */ /* 0x002fea000383ffff */
[----:B------:R-:W-:Y:S05]  /*2c990*/  BRA `(.L_x_877) ;  /* 0xffffffac00107947 */ /* 0x000fea000383ffff */
.L_x_751:
        /* <DEDUP_REMOVED lines=8> */
.L_x_879:
[----:B------:R-:W-:Y:S05]  /*2ca20*/  BSYNC B0 ;  /* 0x0000000000007941 */ /* 0x000fea0003800000 */
.L_x_878:
        /* <DEDUP_REMOVED lines=13> */
.L_x_880:
[----:B------:R-:W-:Y:S01]  /*2cb00*/  ULDC.64 UR4, c[0x0][0x208] ;  /* 0x0000820000047ab9 */ /* 0x000fe20000000a00 */
[----:B------:R-:W-:Y:S02]  /*2cb10*/  IMAD.MOV.U32 R13, RZ, RZ, R6 ;  /* 0x000000ffff0d7224 */ /* 0x000fe400078e0006 */
[----:B------:R-:W-:Y:S02]  /*2cb20*/  IMAD.MOV.U32 R12, RZ, RZ, 0x1 ;  /* 0x00000001ff0c7424 */ /* 0x000fe400078e00ff */
[----:B------:R-:W-:-:S05]  /*2cb30*/  IMAD.MOV.U32 R3, RZ, RZ, R14 ;  /* 0x000000ffff037224 */ /* 0x000fca00078e000e */
[----:B------:R-:W-:-:S05]  /*2cb40*/  @P0 LEA R3, P1, R34, R3, 0x1 ;  /* 0x0000000322030211 */ /* 0x000fca00078208ff */
[----:B------:R-:W-:Y:S01]  /*2cb50*/  @P0 IMAD.X R2, RZ, RZ, R2, P1 ;  /* 0x000000ffff020224 */ /* 0x000fe200008e0602 */
[----:B------:R-:W-:-:S04]  /*2cb60*/  ISETP.GE.AND P1, PT, R4, 0x11, PT ;  /* 0x000000110400780c */ /* 0x000fc80003f26270 */
[----:B------:R-:W-:-:S04]  /*2cb70*/  @P0 LOP3.LUT R3, R3, R2, RZ, 0x3c, !PT ;  /* 0x0000000203030212 */ /* 0x000fc800078e3cff */
[----:B------:R-:W-:-:S04]  /*2cb80*/  @P0 LOP3.LUT R2, R3, R2, RZ, 0x3c, !PT ;  /* 0x0000000203020212 */ /* 0x000fc800078e3cff */
[----:B------:R-:W-:Y:S01]  /*2cb90*/  @P0 LOP3.LUT R3, R3, R2, RZ, 0x3c, !PT ;  /* 0x0000000203030212 */ /* 0x000fe200078e3cff */
[----:B------:R-:W-:-:S04]  /*2cba0*/  @P1 IMAD R21, R7, 0x2, R16 ;  /* 0x0000000207151824 */ /* 0x000fc800078e0210 */
        /* <DEDUP_REMOVED lines=10> */
.L_x_881:
[----:B------:R-:W-:Y:S02]  /*2cc50*/  IMAD.MOV.U32 R13, RZ, RZ, R0 ;  /* 0x000000ffff0d7224 */ /* 0x000fe400078e0000 */
[----:B------:R-:W-:-:S07]  /*2cc60*/  IMAD.MOV.U32 R8, RZ, RZ, R14 ;  /* 0x000000ffff087224 */ /* 0x000fce00078e000e */
[----:B------:R-:W-:Y:S05]  /*2cc70*/  WARPSYNC.COLLECTIVE R15, `(.L_x_882) ;  /* 0x000000000f087348 */ /* 0x000fea0003c00000 */
[----:B------:R0:W1:Y:S02]  /*2cc80*/  SHFL.IDX P6, R14, R13, R12, R11 ;  /* 0x0000000c0d0e7389 */ /* 0x00006400000c000b */
[----:B01----:R-:W-:Y:S01]  /*2cc90*/  ENDCOLLECTIVE ;  /* 0x000000000000791b */ /* 0x003fe20003800000 */
.L_x_882:
[----:B------:R-:W-:Y:S01]  /*2cca0*/  ULDC.64 UR4, c[0x0][0x208] ;  /* 0x0000820000047ab9 */ /* 0x000fe20000000a00 */
[----:B------:R-:W-:Y:S02]  /*2ccb0*/  IMAD.MOV.U32 R13, RZ, RZ, R6 ;  /* 0x000000ffff0d7224 */ /* 0x000fe400078e0006 */
[----:B------:R-:W-:Y:S01]  /*2ccc0*/  IMAD.MOV.U32 R12, RZ, RZ, 0x2 ;  /* 0x00000002ff0c7424 */ /* 0x000fe200078e00ff */
[----:B------:R-:W-:-:S04]  /*2ccd0*/  MOV R2, R14 ;  /* 0x0000000e00027202 */ /* 0x000fc80000000f00 */
[----:B------:R-:W-:-:S05]  /*2cce0*/  @P1 LEA R2, P0, R34, R2, 0x1 ;  /* 0x0000000222021211 */ /* 0x000fca00078008ff */
[----:B------:R-:W-:-:S05]  /*2ccf0*/  @P1 IMAD.X R3, RZ, RZ, R8, P0 ;  /* 0x000000ffff031224 */ /* 0x000fca00000e0608 */
        /* <DEDUP_REMOVED lines=11> */
.L_x_883:
[----:B------:R-:W-:Y:S02]  /*2cdb0*/  @P1 IMAD R9, R7, 0x2, R16 ;  /* 0x0000000207091824 */ /* 0x000fe400078e0210 */
[----:B------:R-:W-:Y:S02]  /*2cdc0*/  IMAD.MOV.U32 R13, RZ, RZ, R0 ;  /* 0x000000ffff0d7224 */ /* 0x000fe400078e0000 */
[----:B------:R-:W-:-:S07]  /*2cdd0*/  IMAD.MOV.U32 R8, RZ, RZ, R14 ;  /* 0x000000ffff087224 */ /* 0x000fce00078e000e */
[----:B------:R-:W-:Y:S05]  /*2cde0*/  WARPSYNC.COLLECTIVE R15, `(.L_x_884) ;  /* 0x000000000f087348 */ /* 0x000fea0003c00000 */
[----:B------:R0:W1:Y:S02]  /*2cdf0*/  SHFL.IDX P6, R14, R13, R12, R11 ;  /* 0x0000000c0d0e7389 */ /* 0x00006400000c000b */
[----:B01----:R-:W-:Y:S01]  /*2ce00*/  ENDCOLLECTIVE ;  /* 0x000000000000791b */ /* 0x003fe20003800000 */
.L_x_884:
[----:B------:R-:W-:Y:S01]  /*2ce10*/  ULDC.64 UR4, c[0x0][0x208] ;  /* 0x0000820000047ab9 */ /* 0x000fe20000000a00 */
[----:B------:R-:W-:Y:S02]  /*2ce20*/  IMAD.MOV.U32 R13, RZ, RZ, R6 ;  /* 0x000000ffff0d7224 */ /* 0x000fe400078e0006 */
[----:B------:R-:W-:Y:S02]  /*2ce30*/  IMAD.MOV.U32 R12, RZ, RZ, 0x3 ;  /* 0x00000003ff0c7424 */ /* 0x000fe400078e00ff */
[----:B------:R-:W-:-:S05]  /*2ce40*/  IMAD.MOV.U32 R2, RZ, RZ, R14 ;  /* 0x000000ffff027224 */ /* 0x000fca00078e000e */
        /* <DEDUP_REMOVED lines=13> */
.L_x_885:
[----:B------:R-:W-:Y:S02]  /*2cf20*/  @P1 IMAD R21, R7, 0x2, R16 ;  /* 0x0000000207151824 */ /* 0x000fe400078e0210 */
[----:B------:R-:W-:Y:S02]  /*2cf30*/  IMAD.MOV.U32 R13, RZ, RZ, R0 ;  /* 0x000000ffff0d7224 */ /* 0x000fe400078e0000 */
[----:B------:R-:W-:-:S07]  /*2cf40*/  IMAD.MOV.U32 R8, RZ, RZ, R14 ;  /* 0x000000ffff087224 */ /* 0x000fce00078e000e */
[----:B------:R-:W-:Y:S05]  /*2cf50*/  WARPSYNC.COLLECTIVE R15, `(.L_x_886) ;  /* 0x000000000f087348 */ /* 0x000fea0003c00000 */
[----:B------:R0:W1:Y:S02]  /*2cf60*/  SHFL.IDX P6, R14, R13, R12, R11 ;  /* 0x0000000c0d0e7389 */ /* 0x00006400000c000b */
[----:B01----:R-:W-:Y:S01]  /*2cf70*/  ENDCOLLECTIVE ;  /* 0x000000000000791b */ /* 0x003fe20003800000 */
.L_x_886:
        /* <DEDUP_REMOVED lines=16> */
.L_x_887:
[----:B------:R-:W-:Y:S02]  /*2d080*/  IMAD.MOV.U32 R13, RZ, RZ, R0 ;  /* 0x000000ffff0d7224 */ /* 0x000fe400078e0000 */
[----:B------:R-:W-:-:S07]  /*2d090*/  IMAD.MOV.U32 R8, RZ, RZ, R14 ;  /* 0x000000ffff087224 */ /* 0x000fce00078e000e */
[----:B------:R-:W-:Y:S05]  /*2d0a0*/  WARPSYNC.COLLECTIVE R15, `(.L_x_888) ;  /* 0x000000000f087348 */ /* 0x000fea0003c00000 */
[----:B------:R0:W1:Y:S02]  /*2d0b0*/  SHFL.IDX P6, R14, R13, R12, R11 ;  /* 0x0000000c0d0e7389 */ /* 0x00006400000c000b */
[----:B01----:R-:W-:Y:S01]  /*2d0c0*/  ENDCOLLECTIVE ;  /* 0x000000000000791b */ /* 0x003fe20003800000 */
.L_x_888:
[----:B------:R-:W-:Y:S01]  /*2d0d0*/  IMAD.MOV.U32 R0, RZ, RZ, R14 ;  /* 0x000000ffff007224 */ /* 0x000fe200078e000e */
[----:B------:R-:W-:Y:S06]  /*2d0e0*/  BRA `(.L_x_889) ;  /* 0xffffffa8006c7947 */ /* 0x000fec000383ffff */
.L_x_758:
[----:B------:R-:W-:Y:S01]  /*2d0f0*/  IMAD.MOV.U32 R13, RZ, RZ, R4 ;  /* 0x000000ffff0d7224 */ /* 0x000fe200078e0004 */
[----:B------:R-:W-:Y:S01]  /*2d100*/  MOV R11, 0x181f ;  /* 0x0000181f000b7802 */ /* 0x000fe20000000f00 */
[----:B------:R-:W-:Y:S02]  /*2d110*/  IMAD.MOV.U32 R12, RZ, RZ, RZ ;  /* 0x000000ffff0c7224 */ /* 0x000fe400078e00ff */
[----:B------:R-:W-:Y:S02]  /*2d120*/  IMAD.MOV.U32 R15, RZ, RZ, -0x1 ;  /* 0xffffffffff0f7424 */ /* 0x000fe400078e00ff */
[----:B-----5:R-:W-:Y:S02]  /*2d130*/  IMAD R6, R10, R8, RZ ;  /* 0x000000080a067224 */ /* 0x020fe400078e02ff */
[----:B------:R-:W-:-:S07]  /*2d140*/  IMAD.IADD R0, R9, 0x1, R0 ;  /* 0x0000000109007824 */ /* 0x000fce00078e0200 */
[----:B------:R-:W-:Y:S05]  /*2d150*/  WARPSYNC.COLLECTIVE R15, `(.L_x_890) ;  /* 0x000000000f087348 */ /* 0x000fea0003c00000 */
[----:B------:R0:W1:Y:S02]  /*2d160*/  SHFL.IDX P6, R14, R13, R12, R11 ;  /* 0x0000000c0d0e7389 */ /* 0x00006400000c000b */
[----:B01----:R-:W-:Y:S01]  /*2d170*/  ENDCOLLECTIVE ;  /* 0x000000000000791b */ /* 0x003fe20003800000 */
.L_x_890:
[----:B------:R-:W-:Y:S01]  /*2d180*/  ISETP.GE.AND P1, PT, R0, R6, PT ;  /* 0x000000060000720c */ /* 0x000fe20003f26270 */
[----:B------:R-:W-:Y:S02]  /*2d190*/  IMAD.MOV.U32 R13, RZ, RZ, R5 ;  /* 0x000000ffff0d7224 */ /* 0x000fe400078e0005 */
[----:B------:R-:W-:-:S10]  /*2d1a0*/  IMAD.MOV.U32 R2, RZ, RZ, R14 ;  /* 0x000000ffff027224 */ /* 0x000fd400078e000e */
[----:B------:R-:W-:Y:S05]  /*2d1b0*/  WARPSYNC.COLLECTIVE R15, `(.L_x_891) ;  /* 0x000000000f087348 */ /* 0x000fea0003c00000 */
[----:B------:R0:W1:Y:S02]  /*2d1c0*/  SHFL.IDX P6, R14, R13, R12, R11 ;  /* 0x0000000c0d0e7389 */ /* 0x00006400000c000b */
[----:B01----:R-:W-:Y:S01]  /*2d1d0*/  ENDCOLLECTIVE ;  /* 0x000000000000791b */ /* 0x003fe20003800000 */
.L_x_891:
[----:B------:R-:W-:Y:S01]  /*2d1e0*/  ULDC.64 UR4, c[0x0][0x208] ;  /* 0x0000820000047ab9 */ /* 0x000fe20000000a00 */
[----:B------:R-:W-:Y:S02]  /*2d1f0*/  IMAD.MOV.U32 R13, RZ, RZ, R4 ;  /* 0x000000ffff0d7224 */ /* 0x000fe400078e0004 */
[----:B------:R-:W-:Y:S02]  /*2d200*/  IMAD.MOV.U32 R12, RZ, RZ, 0x1 ;  /* 0x00000001ff0c7424 */ /* 0x000fe400078e00ff */
[----:B------:R-:W-:-:S05]  /*2d210*/  IMAD.MOV.U32 R3, RZ, RZ, R14 ;  /* 0x000000ffff037224 */ /* 0x000fca00078e000e */
[----:B------:R-:W-:-:S05]  /*2d220*/  @!P1 LEA R7, P5, R34, R3, 0x1 ;  /* 0x0000000322079211 */ /* 0x000fca00078a08ff */
[----:B------:R-:W-:Y:S02]  /*2d230*/  @!P1 IMAD.X R3, RZ, RZ, R2, P5 ;  /* 0x000000ffff039224 */ /* 0x000fe400028e0602 */
[----:B------:R-:W-:Y:S02]  /*2d240*/  @!P1 IMAD.MOV.U32 R2, RZ, RZ, R7 ;  /* 0x000000ffff029224 */ /* 0x000fe400078e0007 */
[----:B------:R-:W-:-:S03]  /*2d250*/  VIADD R7, R0, 0x10 ;  /* 0x0000001000077836 */ /* 0x000fc60000000000 */
        /* <DEDUP_REMOVED lines=11> */
.L_x_892:
[----:B------:R-:W-:Y:S02]  /*2d310*/  IMAD.MOV.U32 R13, RZ, RZ, R5 ;  /* 0x000000ffff0d7224 */ /* 0x000fe400078e0005 */
[----:B------:R-:W-:-:S07]  /*2d320*/  IMAD.MOV.U32 R2, RZ, RZ, R14 ;  /* 0x000000ffff027224 */ /* 0x000fce00078e000e */
[----:B------:R-:W-:Y:S05]  /*2d330*/  WARPSYNC.COLLECTIVE R15, `(.L_x_893) ;  /* 0x000000000f087348 */ /* 0x000fea0003c00000 */
[----:B------:R0:W1:Y:S02]  /*2d340*/  SHFL.IDX P6, R14, R13, R12, R11 ;  /* 0x0000000c0d0e7389 */ /* 0x00006400000c000b */
[----:B01----:R-:W-:Y:S01]  /*2d350*/  ENDCOLLECTIVE ;  /* 0x000000000000791b */ /* 0x003fe20003800000 */
.L_x_893:
[----:B------:R-:W-:Y:S01]  /*2d360*/  ULDC.64 UR4, c[0x0][0x208] ;  /* 0x0000820000047ab9 */ /* 0x000fe20000000a00 */
[----:B------:R-:W-:Y:S02]  /*2d370*/  IMAD.MOV.U32 R13, RZ, RZ, R4 ;  /* 0x000000ffff0d7224 */ /* 0x000fe400078e0004 */
[----:B------:R-:W-:Y:S02]  /*2d380*/  IMAD.MOV.U32 R12, RZ, RZ, 0x2 ;  /* 0x00000002ff0c7424 */ /* 0x000fe400078e00ff */
[----:B------:R-:W-:-:S05]  /*2d390*/  IMAD.MOV.U32 R3, RZ, RZ, R14 ;  /* 0x000000ffff037224 */ /* 0x000fca00078e000e */
[----:B------:R-:W-:-:S05]  /*2d3a0*/  @!P1 LEA R7, P5, R34, R3, 0x1 ;  /* 0x0000000322079211 */ /* 0x000fca00078a08ff */
[----:B------:R-:W-:Y:S02]  /*2d3b0*/  @!P1 IMAD.X R8, RZ, RZ, R2, P5 ;  /* 0x000000ffff089224 */ /* 0x000fe400028e0602 */
[----:B------:R-:W-:Y:S02]  /*2d3c0*/  @!P1 IMAD.MOV.U32 R2, RZ, RZ, R7 ;  /* 0x000000ffff029224 */ /* 0x000fe400078e0007 */
        /* <DEDUP_REMOVED lines=13> */
.L_x_894:
[----:B------:R-:W-:Y:S02]  /*2d4a0*/  IMAD.MOV.U32 R13, RZ, RZ, R5 ;  /* 0x000000ffff0d7224 */ /* 0x000fe400078e0005 */
[----:B------:R-:W-:-:S07]  /*2d4b0*/  IMAD.MOV.U32 R2, RZ, RZ, R14 ;  /* 0x000000ffff027224 */ /* 0x000fce00078e000e */
[----:B------:R-:W-:Y:S05]  /*2d4c0*/  WARPSYNC.COLLECTIVE R15, `(.L_x_895) ;  /* 0x000000000f087348 */ /* 0x000fea0003c00000 */
[----:B------:R0:W1:Y:S02]  /*2d4d0*/  SHFL.IDX P6, R14, R13, R12, R11 ;  /* 0x0000000c0d0e7389 */ /* 0x00006400000c000b */
[----:B01----:R-:W-:Y:S01]  /*2d4e0*/  ENDCOLLECTIVE ;  /* 0x000000000000791b */ /* 0x003fe20003800000 */
.L_x_895:
[----:B------:R-:W-:Y:S01]  /*2d4f0*/  ULDC.64 UR4, c[0x0][0x208] ;  /* 0x0000820000047ab9 */ /* 0x000fe20000000a00 */
[----:B------:R-:W-:Y:S02]  /*2d500*/  IMAD.MOV.U32 R13, RZ, RZ, R4 ;  /* 0x000000ffff0d7224 */ /* 0x000fe400078e0004 */
[----:B------:R-:W-:Y:S02]  /*2d510*/  IMAD.MOV.U32 R12, RZ, RZ, 0x3 ;  /* 0x00000003ff0c7424 */ /* 0x000fe400078e00ff */
[----:B------:R-:W-:-:S05]  /*2d520*/  IMAD.MOV.U32 R3, RZ, RZ, R14 ;  /* 0x000000ffff037224 */ /* 0x000fca00078e000e */
[----:B------:R-:W-:-:S05]  /*2d530*/  @!P1 LEA R7, P5, R34, R3, 0x1 ;  /* 0x0000000322079211 */ /* 0x000fca00078a08ff */
[----:B------:R-:W-:Y:S01]  /*2d540*/  @!P1 IMAD.X R8, RZ, RZ, R2, P5 ;  /* 0x000000ffff089224 */ /* 0x000fe200028e0602 */
[----:B------:R-:W-:Y:S01]  /*2d550*/  @!P1 MOV R2, R7 ;  /* 0x0000000700029202 */ /* 0x000fe20000000f00 */
[----:B------:R-:W-:Y:S02]  /*2d560*/  VIADD R7, R0, 0x30 ;  /* 0x0000003000077836 */ /* 0x000fe40000000000 */
[----:B------:R-:W-:-:S05]  /*2d570*/  @!P1 IMAD.MOV.U32 R3, RZ, RZ, R8 ;  /* 0x000000ffff039224 */ /* 0x000fca00078e0008 */
        /* <DEDUP_REMOVED lines=11> */
.L_x_896:
[----:B------:R-:W-:Y:S02]  /*2d630*/  IMAD.MOV.U32 R13, RZ, RZ, R5 ;  /* 0x000000ffff0d7224 */ /* 0x000fe400078e0005 */
[----:B------:R-:W-:-:S07]  /*2d640*/  IMAD.MOV.U32 R2, RZ, RZ, R14 ;  /* 0x000000ffff027224 */ /* 0x000fce00078e000e */
[----:B------:R-:W-:Y:S05]  /*2d650*/  WARPSYNC.COLLECTIVE R15, `(.L_x_897) ;  /* 0x000000000f087348 */ /* 0x000fea0003c00000 */
[----:B------:R0:W1:Y:S02]  /*2d660*/  SHFL.IDX P6, R14, R13, R12, R11 ;  /* 0x0000000c0d0e7389 */ /* 0x00006400000c000b */
[----:B01----:R-:W-:Y:S01]  /*2d670*/  ENDCOLLECTIVE ;  /* 0x000000000000791b */ /* 0x003fe20003800000 */
.L_x_897:
        /* <DEDUP_REMOVED lines=20> */
.L_x_898:
[----:B------:R-:W-:Y:S02]  /*2d7c0*/  IMAD.MOV.U32 R13, RZ, RZ, R5 ;  /* 0x000000ffff0d7224 */ /* 0x000fe400078e0005 */
[----:B------:R-:W-:-:S07]  /*2d7d0*/  IMAD.MOV.U32 R2, RZ, RZ, R14 ;  /* 0x000000ffff027224 */ /* 0x000fce00078e000e */
[----:B------:R-:W-:Y:S05]  /*2d7e0*/  WARPSYNC.COLLECTIVE R15, `(.L_x_899) ;  /* 0x000000000f087348 */ /* 0x000fea0003c00000 */
[----:B------:R0:W1:Y:S02]  /*2d7f0*/  SHFL.IDX P6, R14, R13, R12, R11 ;  /* 0x0000000c0d0e7389 */ /* 0x00006400000c000b */
[----:B01----:R-:W-:Y:S01]  /*2d800*/  ENDCOLLECTIVE ;  /* 0x000000000000791b */ /* 0x003fe20003800000 */
.L_x_899:
        /* <DEDUP_REMOVED lines=20> */
.L_x_900:
[----:B------:R-:W-:Y:S01]  /*2d950*/  MOV R13, R5 ;  /* 0x00000005000d7202 */ /* 0x000fe20000000f00 */
[----:B------:R-:W-:-:S07]  /*2d960*/  IMAD.MOV.U32 R2, RZ, RZ, R14 ;  /* 0x000000ffff027224 */ /* 0x000fce00078e000e */
[----:B------:R-:W-:Y:S05]  /*2d970*/  WARPSYNC.COLLECTIVE R15, `(.L_x_901) ;  /* 0x000000000f087348 */ /* 0x000fea0003c00000 */
[----:B------:R0:W1:Y:S02]  /*2d980*/  SHFL.IDX P6, R14, R13, R12, R11 ;  /* 0x0000000c0d0e7389 */ /* 0x00006400000c000b */
[----:B01----:R-:W-:Y:S01]  /*2d990*/  ENDCOLLECTIVE ;  /* 0x000000000000791b */ /* 0x003fe20003800000 */
.L_x_901:
        /* <DEDUP_REMOVED lines=20> */
.L_x_902:
[----:B------:R-:W-:Y:S02]  /*2dae0*/  IMAD.MOV.U32 R13, RZ, RZ, R5 ;  /* 0x000000ffff0d7224 */ /* 0x000fe400078e0005 */
[----:B------:R-:W-:-:S07]  /*2daf0*/  IMAD.MOV.U32 R2, RZ, RZ, R14 ;  /* 0x000000ffff027224 */ /* 0x000fce00078e000e */
[----:B------:R-:W-:Y:S05]  /*2db00*/  WARPSYNC.COLLECTIVE R15, `(.L_x_903) ;  /* 0x000000000f087348 */ /* 0x000fea0003c00000 */
[----:B------:R0:W1:Y:S02]  /*2db10*/  SHFL.IDX P6, R14, R13, R12, R11 ;  /* 0x0000000c0d0e7389 */ /* 0x00006400000c000b */
[----:B01----:R-:W-:Y:S01]  /*2db20*/  ENDCOLLECTIVE ;  /* 0x000000000000791b */ /* 0x003fe20003800000 */
.L_x_903:
[----:B------:R-:W-:Y:S01]  /*2db30*/  ULDC.64 UR4, c[0x0][0x208] ;  /* 0x0000820000047ab9 */ /* 0x000fe20000000a00 */
[----:B------:R-:W-:Y:S02]  /*2db40*/  IMAD.MOV.U32 R13, RZ, RZ, R4 ;  /* 0x000000ffff0d7224 */ /* 0x000fe400078e0004 */
[----:B------:R-:W-:Y:S02]  /*2db50*/  IMAD.MOV.U32 R12, RZ, RZ, 0x7 ;  /* 0x00000007ff0c7424 */ /* 0x000fe400078e00ff */
[----:B------:R-:W-:-:S05]  /*2db60*/  IMAD.MOV.U32 R3, RZ, RZ, R14 ;  /* 0x000000ffff037224 */ /* 0x000fca00078e000e */
[----:B------:R-:W-:-:S05]  /*2db70*/  @!P1 LEA R7, P5, R34, R3, 0x1 ;  /* 0x0000000322079211 */ /* 0x000fca00078a08ff */
[----:B------:R-:W-:Y:S02]  /*2db80*/  @!P1 IMAD.X R8, RZ, RZ, R2, P5 ;  /* 0x000000ffff089224 */ /* 0x000fe400028e0602 */
[----:B------:R-:W-:Y:S02]  /*2db90*/  @!P1 IMAD.MOV.U32 R2, RZ, RZ, R7 ;  /* 0x000000ffff029224 */ /* 0x000fe400078e0007 */
[----:B------:R-:W-:-:S05]  /*2dba0*/  @!P1 IMAD.MOV.U32 R3, RZ, RZ, R8 ;  /* 0x000000ffff039224 */ /* 0x000fca00078e0008 */
        /* <DEDUP_REMOVED lines=10> */
.L_x_904:
[----:B------:R-:W-:Y:S02]  /*2dc50*/  IMAD.MOV.U32 R13, RZ, RZ, R5 ;  /* 0x000000ffff0d7224 */ /* 0x000fe400078e0005 */
[----:B------:R-:W-:-:S07]  /*2dc60*/  IMAD.MOV.U32 R7, RZ, RZ, R14 ;  /* 0x000000ffff077224 */ /* 0x000fce00078e000e */
[----:B------:R-:W-:Y:S05]  /*2dc70*/  WARPSYNC.COLLECTIVE R15, `(.L_x_905) ;  /* 0x000000000f087348 */ /* 0x000fea0003c00000 */
[----:B------:R0:W1:Y:S02]  /*2dc80*/  SHFL.IDX P6, R14, R13, R12, R11 ;  /* 0x0000000c0d0e7389 */ /* 0x00006400000c000b */
[----:B01----:R-:W-:Y:S01]  /*2dc90*/  ENDCOLLECTIVE ;  /* 0x000000000000791b */ /* 0x003fe20003800000 */
.L_x_905:
[----:B------:R-:W-:Y:S05]  /*2dca0*/  BRA `(.L_x_906) ;  /* 0xffffffa800d07947 */ /* 0x000fea000383ffff */
.L_x_763:
[----:B0-----:R0:W2:Y:S02]  /*2dcb0*/  SYNCS.PHASECHK.TRANS64.TRYWAIT P0, [R16+URZ+0x38820], R3 ;  /* 0x03882003100075a7 */ /* 0x0010a4000800017f */
[----:B--2---:R-:W-:Y:S05]  /*2dcc0*/  @!P0 NANOSLEEP.SYNCS 0x989680 ;  /* 0x009896800000895d */ /* 0x004fea0003900000 */
[----:B------:R-:W2:Y:S02]  /*2dcd0*/  @!P0 SYNCS.PHASECHK.TRANS64 P0, [R16+URZ+0x38820], R3 ;  /* 0x03882003100085a7 */ /* 0x000ea4000800007f */
[----:B--2---:R-:W-:Y:S05]  /*2dce0*/  @!P0 BRA `(.L_x_763) ;  /* 0xfffffffc00f08947 */ /* 0x004fea000383ffff */
[----:B------:R-:W-:Y:S05]  /*2dcf0*/  BRA `(.L_x_907) ;  /* 0xffffffac00507947 */ /* 0x000fea000383ffff */
.L_x_768:
[----:B0-----:R0:W1:Y:S02]  /*2dd00*/  SYNCS.PHASECHK.TRANS64.TRYWAIT P0, [R6+URZ+0x38840], R3 ;  /* 0x03884003060075a7 */ /* 0x001064000800017f */
[----:B-1----:R-:W-:Y:S05]  /*2dd10*/  @!P0 NANOSLEEP.SYNCS 0x989680 ;  /* 0x009896800000895d */ /* 0x002fea0003900000 */
[----:B------:R-:W1:Y:S02]  /*2dd20*/  @!P0 SYNCS.PHASECHK.TRANS64 P0, [R6+URZ+0x38840], R3 ;  /* 0x03884003060085a7 */ /* 0x000e64000800007f */
[----:B-1----:R-:W-:Y:S05]  /*2dd30*/  @!P0 BRA `(.L_x_768) ;  /* 0xfffffffc00f08947 */ /* 0x002fea000383ffff */
[----:B------:R-:W-:Y:S05]  /*2dd40*/  BRA `(.L_x_908) ;  /* 0xffffffb0003c7947 */ /* 0x000fea000383ffff */
.L_x_769:
        /* <DEDUP_REMOVED lines=8> */
.L_x_910:
[----:B------:R-:W-:Y:S05]  /*2ddd0*/  BSYNC B1 ;  /* 0x0000000000017941 */ /* 0x000fea0003800000 */
.L_x_909:
[----:B------:R-:W-:Y:S01]  /*2dde0*/  IMAD.MOV.U32 R13, RZ, RZ, R8 ;  /* 0x000000ffff0d7224 */ /* 0x000fe200078e0008 */
[----:B------:R-:W-:Y:S01]  /*2ddf0*/  MOV R12, RZ ;  /* 0x000000ff000c7202 */ /* 0x000fe20000000f00 */
[----:B------:R-:W-:Y:S01]  /*2de00*/  IMAD.MOV.U32 R11, RZ, RZ, 0x181f ;  /* 0x0000181fff0b7424 */ /* 0x000fe200078e00ff */
[----:B------:R-:W-:Y:S01]  /*2de10*/  LOP3.LUT R18, R18, 0xfffffdff, RZ, 0xc0, !PT ;  /* 0xfffffdff12127812 */ /* 0x000fe200078ec0ff */
[----:B------:R-:W-:Y:S02]  /*2de20*/  IMAD.MOV.U32 R15, RZ, RZ, -0x1 ;  /* 0xffffffffff0f7424 */ /* 0x000fe400078e00ff */
[----:B------:R-:W-:Y:S01]  /*2de30*/  IMAD.MOV.U32 R3, RZ, RZ, R14 ;  /* 0x000000ffff037224 */ /* 0x000fe200078e000e */
[----:B------:R-:W-:Y:S01]  /*2de40*/  @P3 LOP3.LUT R18, R18, 0x200, RZ, 0xfc, !PT ;  /* 0x0000020012123812 */ /* 0x000fe200078efcff */
[----:B------:R-:W-:-:S07]  /*2de50*/  IMAD.SHL.U32 R0, R34, 0x2, RZ ;  /* 0x0000000222007824 */ /* 0x000fce00078e00ff */
[----:B------:R-:W-:Y:S05]  /*2de60*/  WARPSYNC.COLLECTIVE R15, `(.L_x_911) ;  /* 0x000000000f087348 */ /* 0x000fea0003c00000 */
[----:B------:R0:W1:Y:S02]  /*2de70*/  SHFL.IDX P6, R14, R13, R12, R11 ;  /* 0x0000000c0d0e7389 */ /* 0x00006400000c000b */
[----:B01----:R-:W-:Y:S01]  /*2de80*/  ENDCOLLECTIVE ;  /* 0x000000000000791b */ /* 0x003fe20003800000 */
.L_x_911:
[----:B------:R-:W-:Y:S01]  /*2de90*/  IMAD R9, R9, 0x2, R16 ;  /* 0x0000000209097824 */ /* 0x000fe200078e0210 */
[C---:B------:R-:W-:Y:S01]  /*2dea0*/  LOP3.LUT P3, RZ, R18.reuse, 0x10, RZ, 0xc0, !PT ;  /* 0x0000001012ff7812 */ /* 0x040fe2000786c0ff */
[----:B------:R-:W-:Y:S01]  /*2deb0*/  ULDC.64 UR4, c[0x0][0x208] ;  /* 0x0000820000047ab9 */ /* 0x000fe20000000a00 */
[----:B------:R-:W-:-:S04]  /*2dec0*/  LOP3.LUT R18, R18, 0xfffffeff, RZ, 0xc0, !PT ;  /* 0xfffffeff12127812 */ /* 0x000fc800078ec0ff */
[----:B------:R-:W-:-:S04]  /*2ded0*/  @P2 LOP3.LUT R18, R18, 0x100, RZ, 0xfc, !PT ;  /* 0x0000010012122812 */ /* 0x000fc800078efcff */
[C---:B------:R-:W-:Y:S02]  /*2dee0*/  LOP3.LUT P2, RZ, R18.reuse, 0x8, RZ, 0xc0, !PT ;  /* 0x0000000812ff7812 */ /* 0x040fe4000784c0ff */
[----:B------:R-:W-:Y:S01]  /*2def0*/  LOP3.LUT R18, R18, 0xffffff7f, RZ, 0xc0, !PT ;  /* 0xffffff7f12127812 */ /* 0x000fe200078ec0ff */
[----:B------:R-:W-:Y:S02]  /*2df00*/  IMAD.MOV.U32 R13, RZ, RZ, R10 ;  /* 0x000000ffff0d7224 */ /* 0x000fe400078e000a */
[----:B------:R-:W-:Y:S01]  /*2df10*/  IMAD.MOV.U32 R12, RZ, RZ, 0x1 ;  /* 0x00000001ff0c7424 */ /* 0x000fe200078e00ff */
[----:B------:R-:W-:-:S04]  /*2df20*/  @P1 LOP3.LUT R18, R18, 0x80, RZ, 0xfc, !PT ;  /* 0x0000008012121812 */ /* 0x000fc800078efcff */
[----:B------:R-:W-:Y:S01]  /*2df30*/  LOP3.LUT P1, RZ, R18, 0x4, RZ, 0xc0, !PT ;  /* 0x0000000412ff7812 */ /* 0x000fe2000782c0ff */
[----:B------:R-:W-:-:S05]  /*2df40*/  IMAD.MOV.U32 R2, RZ, RZ, R14 ;  /* 0x000000ffff027224 */ /* 0x000fca00078e000e */
        /* <DEDUP_REMOVED lines=12> */
.L_x_912:
[----:B------:R-:W-:Y:S02]  /*2e010*/  IMAD.MOV.U32 R13, RZ, RZ, R8 ;  /* 0x000000ffff0d7224 */ /* 0x000fe400078e0008 */
[----:B------:R-:W-:-:S07]  /*2e020*/  IMAD.MOV.U32 R35, RZ, RZ, R14 ;  /* 0x000000ffff237224 */ /* 0x000fce00078e000e */
[----:B------:R-:W-:Y:S05]  /*2e030*/  WARPSYNC.COLLECTIVE R15, `(.L_x_913) ;  /* 0x000000000f087348 */ /* 0x000fea0003c00000 */
[----:B------:R0:W1:Y:S02]  /*2e040*/  SHFL.IDX P6, R14, R13, R12, R11 ;  /* 0x0000000c0d0e7389 */ /* 0x00006400000c000b */
[----:B01----:R-:W-:Y:S01]  /*2e050*/  ENDCOLLECTIVE ;  /* 0x000000000000791b */ /* 0x003fe20003800000 */
.L_x_913:
[----:B------:R-:W-:Y:S01]  /*2e060*/  ULDC.64 UR4, c[0x0][0x208] ;  /* 0x0000820000047ab9 */ /* 0x000fe20000000a00 */
[----:B------:R-:W-:Y:S02]  /*2e070*/  IMAD.MOV.U32 R13, RZ, RZ, R10 ;  /* 0x000000ffff0d7224 */ /* 0x000fe400078e000a */
[----:B------:R-:W-:Y:S02]  /*2e080*/  IMAD.MOV.U32 R12, RZ, RZ, 0x2 ;  /* 0x00000002ff0c7424 */ /* 0x000fe400078e00ff */
        /* <DEDUP_REMOVED lines=13> */
.L_x_914:
[----:B------:R-:W-:Y:S02]  /*2e160*/  IMAD.MOV.U32 R13, RZ, RZ, R8 ;  /* 0x000000ffff0d7224 */ /* 0x000fe400078e0008 */
[----:B------:R-:W-:-:S07]  /*2e170*/  IMAD.MOV.U32 R35, RZ, RZ, R14 ;  /* 0x000000ffff237224 */ /* 0x000fce00078e000e */
[----:B------:R-:W-:Y:S05]  /*2e180*/  WARPSYNC.COLLECTIVE R15, `(.L_x_915) ;  /* 0x000000000f087348 */ /* 0x000fea0003c00000 */
[----:B------:R0:W1:Y:S02]  /*2e190*/  SHFL.IDX P6, R14, R13, R12, R11 ;  /* 0x0000000c0d0e7389 */ /* 0x00006400000c000b */
[----:B01----:R-:W-:Y:S01]  /*2e1a0*/  ENDCOLLECTIVE ;  /* 0x000000000000791b */ /* 0x003fe20003800000 */
.L_x_915:
        /* <DEDUP_REMOVED lines=16> */
.L_x_916:
[----:B------:R-:W-:Y:S02]  /*2e2b0*/  IMAD.MOV.U32 R13, RZ, RZ, R8 ;  /* 0x000000ffff0d7224 */ /* 0x000fe400078e0008 */
[----:B------:R-:W-:-:S07]  /*2e2c0*/  IMAD.MOV.U32 R35, RZ, RZ, R14 ;  /* 0x000000ffff237224 */ /* 0x000fce00078e000e */
[----:B------:R-:W-:Y:S05]  /*2e2d0*/  WARPSYNC.COLLECTIVE R15, `(.L_x_917) ;  /* 0x000000000f087348 */ /* 0x000fea0003c00000 */
[----:B------:R0:W1:Y:S02]  /*2e2e0*/  SHFL.IDX P6, R14, R13, R12, R11 ;  /* 0x0000000c0d0e7389 */ /* 0x00006400000c000b */
[----:B01----:R-:W-:Y:S01]  /*2e2f0*/  ENDCOLLECTIVE ;  /* 0x000000000000791b */ /* 0x003fe20003800000 */
.L_x_917:
[----:B------:R-:W-:Y:S01]  /*2e300*/  ULDC.64 UR4, c[0x0][0x208] ;  /* 0x0000820000047ab9 */ /* 0x000fe20000000a00 */
[----:B------:R-:W-:Y:S02]  /*2e310*/  IMAD.MOV.U32 R13, RZ, RZ, R10 ;  /* 0x000000ffff0d7224 */ /* 0x000fe400078e000a */
[----:B------:R-:W-:Y:S02]  /*2e320*/  IMAD.MOV.U32 R12, RZ, RZ, 0x4 ;  /* 0x00000004ff0c7424 */ /* 0x000fe400078e00ff */
[----:B------:R-:W-:-:S05]  /*2e330*/  IMAD.MOV.U32 R2, RZ, RZ, R14 ;  /* 0x000000ffff027224 */ /* 0x000fca00078e000e */
[----:B------:R-:W-:-:S04]  /*2e340*/  IADD3 R2, P0, R2, R0, RZ ;  /* 0x0000000002027210 */ /* 0x000fc80007f1e0ff */
[----:B------:R-:W-:-:S05]  /*2e350*/  IADD3.X R3, RZ, R35, RZ, P0, !PT ;  /* 0x00000023ff037210 */ /* 0x000fca00007fe4ff */
[----:B------:R-:W-:Y:S01]  /*2e360*/  @!PT LDS RZ, [RZ] ;  /* 0x00000000fffff984 */ /* 0x000fe20000000800 */
[----:B------:R-:W-:Y:S01]  /*2e370*/  @!PT LDS RZ, [RZ] ;  /* 0x00000000fffff984 */ /* 0x000fe20000000800 */
[----:B------:R-:W-:Y:S01]  /*2e380*/  @!PT LDS RZ, [RZ] ;  /* 0x00000000fffff984 */ /* 0x000fe20000000800 */
[----:B------:R0:W-:Y:S01]  /*2e390*/  LDGSTS.E.BYPASS.LTC128B.128 [R9+0x25c00], desc[UR4][R2.64], !P3 ;  /* 0x25c0000002097fae */ /* 0x0001e2000d901d44 */
[----:B------:R-:W-:-:S03]  /*2e3a0*/  LOP3.LUT P3, RZ, R18, 0x200, RZ, 0xc0, !PT ;  /* 0x0000020012ff7812 */ /* 0x000fc6000786c0ff */
[----:B------:R0:W-:Y:S01]  /*2e3b0*/  LDGSTS.E.BYPASS.LTC128B.128 [R9+0x28400], desc[UR4][R2.64+0x80], !P2 ;  /* 0x2840008002097fae */ /* 0x0001e2000d101d44 */
[----:B------:R-:W-:-:S03]  /*2e3c0*/  LOP3.LUT P2, RZ, R18, 0x100, RZ, 0xc0, !PT ;  /* 0x0000010012ff7812 */ /* 0x000fc6000784c0ff */
[----:B------:R0:W-:Y:S01]  /*2e3d0*/  LDGSTS.E.BYPASS.LTC128B.128 [R9+0x2ac00], desc[UR4][R2.64+0x100], !P1 ;  /* 0x2ac0010002097fae */ /* 0x0001e2000c901d44 */
[----:B------:R-:W-:-:S03]  /*2e3e0*/  LOP3.LUT P1, RZ, R18, 0x80, RZ, 0xc0, !PT ;  /* 0x0000008012ff7812 */ /* 0x000fc6000782c0ff */
[----:B------:R0:W-:Y:S10]  /*2e3f0*/  LDGSTS.E.BYPASS.LTC128B.128 [R9+0x2d400], desc[UR4][R2.64+0x180], !P5 ;  /* 0x2d40018002097fae */ /* 0x0001f4000e901d44 */
[----:B0-----:R-:W-:Y:S05]  /*2e400*/  WARPSYNC.COLLECTIVE R15, `(.L_x_918) ;  /* 0x000000000f087348 */ /* 0x001fea0003c00000 */
[----:B------:R1:W2:Y:S02]  /*2e410*/  SHFL.IDX P6, R14, R13, R12, R11 ;  /* 0x0000000c0d0e7389 */ /* 0x0002a400000c000b */
[----:B012---:R-:W-:Y:S01]  /*2e420*/  ENDCOLLECTIVE ;  /* 0x000000000000791b */ /* 0x007fe20003800000 */
.L_x_918:
[----:B------:R-:W-:Y:S02]  /*2e430*/  IMAD.MOV.U32 R13, RZ, RZ, R8 ;  /* 0x000000ffff0d7224 */ /* 0x000fe400078e0008 */
[----:B------:R-:W-:-:S07]  /*2e440*/  IMAD.MOV.U32 R35, RZ, RZ, R14 ;  /* 0x000000ffff237224 */ /* 0x000fce00078e000e */
[----:B------:R-:W-:Y:S05]  /*2e450*/  WARPSYNC.COLLECTIVE R15, `(.L_x_919) ;  /* 0x000000000f087348 */ /* 0x000fea0003c00000 */
[----:B------:R0:W1:Y:S02]  /*2e460*/  SHFL.IDX P6, R14, R13, R12, R11 ;  /* 0x0000000c0d0e7389 */ /* 0x00006400000c000b */
[----:B01----:R-:W-:Y:S01]  /*2e470*/  ENDCOLLECTIVE ;  /* 0x000000000000791b */ /* 0x003fe20003800000 */
.L_x_919:
[----:B------:R-:W-:Y:S01]  /*2e480*/  IMAD.MOV.U32 R2, RZ, RZ, R14 ;  /* 0x000000ffff027224 */ /* 0x000fe200078e000e */
[----:B------:R-:W-:Y:S06]  /*2e490*/  BRA `(.L_x_920) ;  /* 0xffffffac007c7947 */ /* 0x000fec000383ffff */
.L_x_774:
[----:B-1----:R1:W2:Y:S02]  /*2e4a0*/  SYNCS.PHASECHK.TRANS64.TRYWAIT P0, [R6+URZ+0x38860], R2 ;  /* 0x03886002060075a7 */ /* 0x0022a4000800017f */
[----:B--2---:R-:W-:Y:S05]  /*2e4b0*/  @!P0 NANOSLEEP.SYNCS 0x989680 ;  /* 0x009896800000895d */ /* 0x004fea0003900000 */
[----:B------:R-:W2:Y:S02]  /*2e4c0*/  @!P0 SYNCS.PHASECHK.TRANS64 P0, [R6+URZ+0x38860], R2 ;  /* 0x03886002060085a7 */ /* 0x000ea4000800007f */
[----:B--2---:R-:W-:Y:S05]  /*2e4d0*/  @!P0 BRA `(.L_x_774) ;  /* 0xfffffffc00f08947 */ /* 0x004fea000383ffff */
[----:B------:R-:W-:Y:S05]  /*2e4e0*/  BRA `(.L_x_921) ;  /* 0xffffffac00fc7947 */ /* 0x000fea000383ffff */
.L_x_775:
        /* <DEDUP_REMOVED lines=8> */
.L_x_923:
[----:B------:R-:W-:Y:S05]  /*2e570*/  BSYNC B1 ;  /* 0x0000000000017941 */ /* 0x000fea0003800000 */
.L_x_922:
        /* <DEDUP_REMOVED lines=9> */
.L_x_924:
[----:B------:R-:W-:Y:S01]  /*2e610*/  ULDC.64 UR4, c[0x0][0x208] ;  /* 0x0000820000047ab9 */ /* 0x000fe20000000a00 */
[----:B------:R-:W-:Y:S02]  /*2e620*/  IMAD.MOV.U32 R13, RZ, RZ, R19 ;  /* 0x000000ffff0d7224 */ /* 0x000fe400078e0013 */
[----:B------:R-:W-:Y:S02]  /*2e630*/  IMAD.MOV.U32 R12, RZ, RZ, 0x1 ;  /* 0x00000001ff0c7424 */ /* 0x000fe400078e00ff */
[----:B------:R-:W-:-:S05]  /*2e640*/  IMAD.MOV.U32 R2, RZ, RZ, R14 ;  /* 0x000000ffff027224 */ /* 0x000fca00078e000e */
        /* <DEDUP_REMOVED lines=16> */
.L_x_925:
[----:B------:R-:W-:Y:S02]  /*2e750*/  IMAD.MOV.U32 R13, RZ, RZ, R17 ;  /* 0x000000ffff0d7224 */ /* 0x000fe400078e0011 */
[----:B------:R-:W-:-:S07]  /*2e760*/  IMAD.MOV.U32 R3, RZ, RZ, R14 ;  /* 0x000000ffff037224 */ /* 0x000fce00078e000e */
[----:B------:R-:W-:Y:S05]  /*2e770*/  WARPSYNC.COLLECTIVE R15, `(.L_x_926) ;  /* 0x000000000f087348 */ /* 0x000fea0003c00000 */
[----:B------:R0:W1:Y:S02]  /*2e780*/  SHFL.IDX P6, R14, R13, R12, R11 ;  /* 0x0000000c0d0e7389 */ /* 0x00006400000c000b */
[----:B01----:R-:W-:Y:S01]  /*2e790*/  ENDCOLLECTIVE ;  /* 0x000000000000791b */ /* 0x003fe20003800000 */
.L_x_926:
[----:B------:R-:W-:Y:S01]  /*2e7a0*/  ULDC.64 UR4, c[0x0][0x208] ;  /* 0x0000820000047ab9 */ /* 0x000fe20000000a00 */
[----:B------:R-:W-:Y:S01]  /*2e7b0*/  MOV R13, R19 ;  /* 0x00000013000d7202 */ /* 0x000fe20000000f00 */
        /* <DEDUP_REMOVED lines=18> */
.L_x_927:
[----:B------:R-:W-:Y:S02]  /*2e8e0*/  IMAD.MOV.U32 R13, RZ, RZ, R17 ;  /* 0x000000ffff0d7224 */ /* 0x000fe400078e0011 */
[----:B------:R-:W-:-:S07]  /*2e8f0*/  IMAD.MOV.U32 R3, RZ, RZ, R14 ;  /* 0x000000ffff037224 */ /* 0x000fce00078e000e */
[----:B------:R-:W-:Y:S05]  /*2e900*/  WARPSYNC.COLLECTIVE R15, `(.L_x_928) ;  /* 0x000000000f087348 */ /* 0x000fea0003c00000 */
[----:B------:R0:W1:Y:S02]  /*2e910*/  SHFL.IDX P6, R14, R13, R12, R11 ;  /* 0x0000000c0d0e7389 */ /* 0x00006400000c000b */
[----:B01----:R-:W-:Y:S01]  /*2e920*/  ENDCOLLECTIVE ;  /* 0x000000000000791b */ /* 0x003fe20003800000 */
.L_x_928:
        /* <DEDUP_REMOVED lines=20> */
.L_x_929:
[----:B------:R-:W-:Y:S02]  /*2ea70*/  IMAD.MOV.U32 R13, RZ, RZ, R17 ;  /* 0x000000ffff0d7224 */ /* 0x000fe400078e0011 */
[----:B------:R-:W-:-:S07]  /*2ea80*/  IMAD.MOV.U32 R3, RZ, RZ, R14 ;  /* 0x000000ffff037224 */ /* 0x000fce00078e000e */
[----:B------:R-:W-:Y:S05]  /*2ea90*/  WARPSYNC.COLLECTIVE R15, `(.L_x_930) ;  /* 0x000000000f087348 */ /* 0x000fea0003c00000 */
[----:B------:R0:W1:Y:S02]  /*2eaa0*/  SHFL.IDX P6, R14, R13, R12, R11 ;  /* 0x0000000c0d0e7389 */ /* 0x00006400000c000b */
[----:B01----:R-:W-:Y:S01]  /*2eab0*/  ENDCOLLECTIVE ;  /* 0x000000000000791b */ /* 0x003fe20003800000 */
.L_x_930:
        /* <DEDUP_REMOVED lines=20> */
.L_x_931:
[----:B------:R-:W-:Y:S02]  /*2ec00*/  IMAD.MOV.U32 R13, RZ, RZ, R17 ;  /* 0x000000ffff0d7224 */ /* 0x000fe400078e0011 */
[----:B------:R-:W-:-:S07]  /*2ec10*/  IMAD.MOV.U32 R19, RZ, RZ, R14 ;  /* 0x000000ffff137224 */ /* 0x000fce00078e000e */
[----:B------:R-:W-:Y:S05]  /*2ec20*/  WARPSYNC.COLLECTIVE R15, `(.L_x_932) ;  /* 0x000000000f087348 */ /* 0x000fea0003c00000 */
[----:B------:R0:W1:Y:S02]  /*2ec30*/  SHFL.IDX P6, R14, R13, R12, R11 ;  /* 0x0000000c0d0e7389 */ /* 0x00006400000c000b */
[----:B01----:R-:W-:Y:S01]  /*2ec40*/  ENDCOLLECTIVE ;  /* 0x000000000000791b */ /* 0x003fe20003800000 */
.L_x_932:
[----:B------:R-:W-:Y:S01]  /*2ec50*/  IMAD.MOV.U32 R2, RZ, RZ, R14 ;  /* 0x000000ffff027224 */ /* 0x000fe200078e000e */
[----:B------:R-:W-:Y:S06]  /*2ec60*/  BRA `(.L_x_933) ;  /* 0xffffffac00187947 */ /* 0x000fec000383ffff */
.L_x_783:
[----:B0-----:R0:W2:Y:S02]  /*2ec70*/  SYNCS.PHASECHK.TRANS64.TRYWAIT P0, [R4+URZ+0x38860], R3 ;  /* 0x03886003040075a7 */ /* 0x0010a4000800017f */
[----:B--2---:R-:W-:Y:S05]  /*2ec80*/  @!P0 NANOSLEEP.SYNCS 0x989680 ;  /* 0x009896800000895d */ /* 0x004fea0003900000 */
[----:B------:R-:W2:Y:S02]  /*2ec90*/  @!P0 SYNCS.PHASECHK.TRANS64 P0, [R4+URZ+0x38860], R3 ;  /* 0x03886003040085a7 */ /* 0x000ea4000800007f */
[----:B--2---:R-:W-:Y:S05]  /*2eca0*/  @!P0 BRA `(.L_x_783) ;  /* 0xfffffffc00f08947 */ /* 0x004fea000383ffff */
[----:B------:R-:W-:Y:S05]  /*2ecb0*/  BRA `(.L_x_934) ;  /* 0xffffffb0004c7947 */ /* 0x000fea000383ffff */
.L_x_784:
        /* <DEDUP_REMOVED lines=8> */
.L_x_936:
[----:B------:R-:W-:Y:S05]  /*2ed40*/  BSYNC B0 ;  /* 0x0000000000007941 */ /* 0x000fea0003800000 */
.L_x_935:
[----:B------:R-:W-:Y:S01]  /*2ed50*/  IMAD.MOV.U32 R13, RZ, RZ, R17 ;  /* 0x000000ffff0d7224 */ /* 0x000fe200078e0011 */
[----:B------:R-:W-:Y:S01]  /*2ed60*/  MOV R11, 0x181f ;  /* 0x0000181f000b7802 */ /* 0x000fe20000000f00 */
[----:B------:R-:W-:Y:S01]  /*2ed70*/  IMAD.MOV.U32 R12, RZ, RZ, RZ ;  /* 0x000000ffff0c7224 */ /* 0x000fe200078e00ff */
[C---:B------:R-:W-:Y:S01]  /*2ed80*/  LOP3.LUT R0, R34.reuse, 0x40, RZ, 0xfc, !PT ;  /* 0x0000004022007812 */ /* 0x040fe200078efcff */
[----:B------:R-:W-:Y:S01]  /*2ed90*/  IMAD.MOV.U32 R15, RZ, RZ, -0x1 ;  /* 0xffffffffff0f7424 */ /* 0x000fe200078e00ff */
[C---:B------:R-:W-:Y:S01]  /*2eda0*/  LOP3.LUT R6, R34.reuse, 0x80, RZ, 0xfc, !PT ;  /* 0x0000008022067812 */ /* 0x040fe200078efcff */
[----:B------:R-:W-:Y:S02]  /*2edb0*/  IMAD.MOV.U32 R3, RZ, RZ, R14 ;  /* 0x000000ffff037224 */ /* 0x000fe400078e000e */
[----:B------:R-:W-:-:S07]  /*2edc0*/  IMAD.SHL.U32 R8, R34, 0x2, RZ ;  /* 0x0000000222087824 */ /* 0x000fce00078e00ff */
[----:B------:R-:W-:Y:S05]  /*2edd0*/  WARPSYNC.COLLECTIVE R15, `(.L_x_937) ;  /* 0x000000000f087348 */ /* 0x000fea0003c00000 */
[----:B------:R0:W1:Y:S02]  /*2ede0*/  SHFL.IDX P6, R14, R13, R12, R11 ;  /* 0x0000000c0d0e7389 */ /* 0x00006400000c000b */
[----:B01----:R-:W-:Y:S01]  /*2edf0*/  ENDCOLLECTIVE ;  /* 0x000000000000791b */ /* 0x003fe20003800000 */
.L_x_937:
[----:B------:R-:W-:Y:S01]  /*2ee00*/  ULDC UR4, c[0x0][0x2f4] ;  /* 0x0000bd0000047ab9 */ /* 0x000fe20000000800 */
[----:B------:R-:W-:Y:S01]  /*2ee10*/  ULDC.64 UR6, c[0x0][0x208] ;  /* 0x0000820000067ab9 */ /* 0x000fe20000000a00 */
[----:B------:R-:W-:Y:S02]  /*2ee20*/  ISETP.GE.AND P3, PT, R34, UR4, PT ;  /* 0x0000000422007c0c */ /* 0x000fe4000bf66270 */
[----:B------:R-:W-:Y:S01]  /*2ee30*/  ISETP.GE.AND P2, PT, R0, UR4, PT ;  /* 0x0000000400007c0c */ /* 0x000fe2000bf46270 */
[----:B------:R-:W-:Y:S01]  /*2ee40*/  IMAD R0, R7, 0x2, R16 ;  /* 0x0000000207007824 */ /* 0x000fe200078e0210 */
        /* <DEDUP_REMOVED lines=13> */
[----:B------:R-:W-:-:S04]  /*2ef20*/  ISETP.GE.AND P0, PT, R37, UR4, PT ;  /* 0x0000000425007c0c */ /* 0x000fc8000bf06270 */
[----:B------:R0:W-:Y:S01]  /*2ef30*/  LDGSTS.E.BYPASS.LTC128B.128 [R0+0x5400], desc[UR6][R2.64+0x100], !P4 ;  /* 0x0540010002007fae */ /* 0x0001e2000e101d46 */
[----:B------:R-:W-:-:S13]  /*2ef40*/  ISETP.LT.OR P4, PT, R5, 0x1, P0 ;  /* 0x000000010500780c */ /* 0x000fda0000781670 */
[----:B------:R0:W-:Y:S02]  /*2ef50*/  LDGSTS.E.BYPASS.LTC128B.128 [R0+0x7c00], desc[UR6][R2.64+0x180], !P4 ;  /* 0x07c0018002007fae */ /* 0x0001e4000e101d46 */
[----:B0-----:R-:W-:Y:S05]  /*2ef60*/  WARPSYNC.COLLECTIVE R15, `(.L_x_938) ;  /* 0x000000000f087348 */ /* 0x001fea0003c00000 */
[----:B------:R1:W2:Y:S02]  /*2ef70*/  SHFL.IDX P6, R14, R13, R12, R11 ;  /* 0x0000000c0d0e7389 */ /* 0x0002a400000c000b */
[----:B012---:R-:W-:Y:S01]  /*2ef80*/  ENDCOLLECTIVE ;  /* 0x000000000000791b */ /* 0x007fe20003800000 */
.L_x_938:
[----:B------:R-:W-:Y:S02]  /*2ef90*/  IMAD.MOV.U32 R13, RZ, RZ, R17 ;  /* 0x000000ffff0d7224 */ /* 0x000fe400078e0011 */
[----:B------:R-:W-:-:S07]  /*2efa0*/  IMAD.MOV.U32 R3, RZ, RZ, R14 ;  /* 0x000000ffff037224 */ /* 0x000fce00078e000e */
[----:B------:R-:W-:Y:S05]  /*2efb0*/  WARPSYNC.COLLECTIVE R15, `(.L_x_939) ;  /* 0x000000000f087348 */ /* 0x000fea0003c00000 */
[----:B------:R0:W1:Y:S02]  /*2efc0*/  SHFL.IDX P6, R14, R13, R12, R11 ;  /* 0x0000000c0d0e7389 */ /* 0x00006400000c000b */
[----:B01----:R-:W-:Y:S01]  /*2efd0*/  ENDCOLLECTIVE ;  /* 0x000000000000791b */ /* 0x003fe20003800000 */
.L_x_939:
[----:B------:R-:W-:Y:S01]  /*2efe0*/  ULDC.64 UR4, c[0x0][0x208] ;  /* 0x0000820000047ab9 */ /* 0x000fe20000000a00 */
[----:B------:R-:W-:Y:S02]  /*2eff0*/  IMAD.MOV.U32 R13, RZ, RZ, R19 ;  /* 0x000000ffff0d7224 */ /* 0x000fe400078e0013 */
        /* <DEDUP_REMOVED lines=17> */
.L_x_940:
[----:B------:R-:W-:Y:S02]  /*2f110*/  IMAD.MOV.U32 R13, RZ, RZ, R17 ;  /* 0x000000ffff0d7224 */ /* 0x000fe400078e0011 */
[----:B------:R-:W-:-:S07]  /*2f120*/  IMAD.MOV.U32 R7, RZ, RZ, R14 ;  /* 0x000000ffff077224 */ /* 0x000fce00078e000e */
[----:B------:R-:W-:Y:S05]  /*2f130*/  WARPSYNC.COLLECTIVE R15, `(.L_x_941) ;  /* 0x000000000f087348 */ /* 0x000fea0003c00000 */
[----:B------:R0:W1:Y:S02]  /*2f140*/  SHFL.IDX P6, R14, R13, R12, R11 ;  /* 0x0000000c0d0e7389 */ /* 0x00006400000c000b */
[----:B01----:R-:W-:Y:S01]  /*2f150*/  ENDCOLLECTIVE ;  /* 0x000000000000791b */ /* 0x003fe20003800000 */
.L_x_941:
        /* <DEDUP_REMOVED lines=19> */
.L_x_942:
[----:B------:R-:W-:Y:S02]  /*2f290*/  IMAD.MOV.U32 R13, RZ, RZ, R17 ;  /* 0x000000ffff0d7224 */ /* 0x000fe400078e0011 */
[----:B------:R-:W-:-:S07]  /*2f2a0*/  IMAD.MOV.U32 R3, RZ, RZ, R14 ;  /* 0x000000ffff037224 */ /* 0x000fce00078e000e */
[----:B------:R-:W-:Y:S05]  /*2f2b0*/  WARPSYNC.COLLECTIVE R15, `(.L_x_943) ;  /* 0x000000000f087348 */ /* 0x000fea0003c00000 */
[----:B------:R0:W1:Y:S02]  /*2f2c0*/  SHFL.IDX P6, R14, R13, R12, R11 ;  /* 0x0000000c0d0e7389 */ /* 0x00006400000c000b */
[----:B01----:R-:W-:Y:S01]  /*2f2d0*/  ENDCOLLECTIVE ;  /* 0x000000000000791b */ /* 0x003fe20003800000 */
.L_x_943:
        /* <DEDUP_REMOVED lines=19> */
.L_x_944:
[----:B------:R-:W-:Y:S02]  /*2f410*/  IMAD.MOV.U32 R13, RZ, RZ, R17 ;  /* 0x000000ffff0d7224 */ /* 0x000fe400078e0011 */
[----:B------:R-:W-:-:S07]  /*2f420*/  IMAD.MOV.U32 R19, RZ, RZ, R14 ;  /* 0x000000ffff137224 */ /* 0x000fce00078e000e */
[----:B------:R-:W-:Y:S05]  /*2f430*/  WARPSYNC.COLLECTIVE R15, `(.L_x_945) ;  /* 0x000000000f087348 */ /* 0x000fea0003c00000 */
[----:B------:R0:W1:Y:S02]  /*2f440*/  SHFL.IDX P6, R14, R13, R12, R11 ;  /* 0x0000000c0d0e7389 */ /* 0x00006400000c000b */
[----:B01----:R-:W-:Y:S01]  /*2f450*/  ENDCOLLECTIVE ;  /* 0x000000000000791b */ /* 0x003fe20003800000 */
.L_x_945:
[----:B------:R-:W-:Y:S05]  /*2f460*/  BRA `(.L_x_946) ;  /* 0xffffffac00707947 */ /* 0x000fea000383ffff */
.L_x_789:
[----:B------:R-:W-:Y:S01]  /*2f470*/  BSSY B0, `(.L_x_947) ;  /* 0x0000008000007945 */ /* 0x000fe20003800000 */
[----:B------:R-:W-:Y:S01]  /*2f480*/  MOV R13, R24 ;  /* 0x00000018000d7202 */ /* 0x000fe20000000f00 */
[----:B------:R-:W-:Y:S02]  /*2f490*/  IMAD.MOV.U32 R12, RZ, RZ, RZ ;  /* 0x000000ffff0c7224 */ /* 0x000fe400078e00ff */
[----:B------:R-:W-:Y:S02]  /*2f4a0*/  IMAD.MOV.U32 R11, RZ, RZ, 0x1f ;  /* 0x0000001fff0b7424 */ /* 0x000fe400078e00ff */
[----:B------:R-:W-:-:S07]  /*2f4b0*/  IMAD.MOV.U32 R15, RZ, RZ, -0x1 ;  /* 0xffffffffff0f7424 */ /* 0x000fce00078e00ff */
[----:B0-----:R-:W-:Y:S05]  /*2f4c0*/  WARPSYNC.COLLECTIVE R15, `(.L_x_948) ;  /* 0x000000000f087348 */ /* 0x001fea0003c00000 */
[----:B------:R1:W2:Y:S02]  /*2f4d0*/  SHFL.IDX P6, R14, R13, R12, R11 ;  /* 0x0000000c0d0e7389 */ /* 0x0002a400000c000b */
[----:B012---:R-:W-:Y:S01]  /*2f4e0*/  ENDCOLLECTIVE ;  /* 0x000000000000791b */ /* 0x007fe20003800000 */
.L_x_948:
[----:B------:R-:W-:Y:S05]  /*2f4f0*/  BSYNC B0 ;  /* 0x0000000000007941 */ /* 0x000fea0003800000 */
.L_x_947:
[----:B------:R-:W-:Y:S02]  /*2f500*/  IMAD.MOV.U32 R13, RZ, RZ, R24 ;  /* 0x000000ffff0d7224 */ /* 0x000fe400078e0018 */
[----:B------:R-:W-:Y:S02]  /*2f510*/  IMAD.MOV.U32 R12, RZ, RZ, 0x1 ;  /* 0x00000001ff0c7424 */ /* 0x000fe400078e00ff */
[----:B------:R-:W-:Y:S02]  /*2f520*/  IMAD.MOV.U32 R11, RZ, RZ, 0x1f ;  /* 0x0000001fff0b7424 */ /* 0x000fe400078e00ff */
[----:B------:R-:W-:Y:S02]  /*2f530*/  IMAD.MOV.U32 R15, RZ, RZ, -0x1 ;  /* 0xffffffffff0f7424 */ /* 0x000fe400078e00ff */
[----:B------:R-:W-:Y:S02]  /*2f540*/  IMAD.IADD R7, R27, 0x1, R9 ;  /* 0x000000011b077824 */ /* 0x000fe400078e0209 */
[----:B------:R-:W-:-:S07]  /*2f550*/  IMAD.MOV.U32 R0, RZ, RZ, R14 ;  /* 0x000000ffff007224 */ /* 0x000fce00078e000e */
[----:B------:R-:W-:Y:S05]  /*2f560*/  WARPSYNC.COLLECTIVE R15, `(.L_x_949) ;  /* 0x000000000f087348 */ /* 0x000fea0003c00000 */
[----:B------:R0:W1:Y:S02]  /*2f570*/  SHFL.IDX P6, R14, R13, R12, R11 ;  /* 0x0000000c0d0e7389 */ /* 0x00006400000c000b */
[----:B01----:R-:W-:Y:S01]  /*2f580*/  ENDCOLLECTIVE ;  /* 0x000000000000791b */ /* 0x003fe20003800000 */
.L_x_949:
[----:B------:R-:W-:Y:S01]  /*2f590*/  ULDC UR4, c[0x0][0xc3c] ;  /* 0x00030f0000047ab9 */ /* 0x000fe20000000800 */
[----:B------:R-:W-:Y:S01]  /*2f5a0*/  ULDC.64 UR6, c[0x0][0x208] ;  /* 0x0000820000067ab9 */ /* 0x000fe20000000a00 */
        /* <DEDUP_REMOVED lines=23> */
.L_x_950:
[----:B------:R-:W-:Y:S01]  /*2f720*/  IMAD.MOV.U32 R12, RZ, RZ, 0x2 ;  /* 0x00000002ff0c7424 */ /* 0x000fe200078e00ff */
[----:B------:R-:W-:-:S05]  /*2f730*/  SEL R14, R14, RZ, P1 ;  /* 0x000000ff0e0e7207 */ /* 0x000fca0000800000 */
[----:B------:R-:W-:-:S04]  /*2f740*/  IMAD.IADD R5, R13, 0x1, R14 ;  /* 0x000000010d057824 */ /* 0x000fc800078e020e */
[----:B------:R-:W-:-:S07]  /*2f750*/  IMAD.MOV.U32 R13, RZ, RZ, R5 ;  /* 0x000000ffff0d7224 */ /* 0x000fce00078e0005 */
[----:B------:R-:W-:Y:S05]  /*2f760*/  WARPSYNC.COLLECTIVE R15, `(.L_x_951) ;  /* 0x000000000f087348 */ /* 0x000fea0003c00000 */
[----:B------:R0:W1:Y:S02]  /*2f770*/  SHFL.UP P6, R14, R13, R12, R11 ;  /* 0x0400000c0d0e7389 */ /* 0x00006400000c000b */
[----:B01----:R-:W-:Y:S01]  /*2f780*/  ENDCOLLECTIVE ;  /* 0x000000000000791b */ /* 0x003fe20003800000 */
.L_x_951:
[----:B------:R-:W-:Y:S01]  /*2f790*/  IMAD.MOV.U32 R12, RZ, RZ, 0x4 ;  /* 0x00000004ff0c7424 */ /* 0x000fe200078e00ff */
[----:B------:R-:W-:-:S05]  /*2f7a0*/  SEL R2, R14, RZ, P2 ;  /* 0x000000ff0e027207 */ /* 0x000fca0001000000 */
[----:B------:R-:W-:-:S04]  /*2f7b0*/  IMAD.IADD R2, R5, 0x1, R2 ;  /* 0x0000000105027824 */ /* 0x000fc800078e0202 */
[----:B------:R-:W-:-:S07]  /*2f7c0*/  IMAD.MOV.U32 R13, RZ, RZ, R2 ;  /* 0x000000ffff0d7224 */ /* 0x000fce00078e0002 */
[----:B------:R-:W-:Y:S05]  /*2f7d0*/  WARPSYNC.COLLECTIVE R15, `(.L_x_952) ;  /* 0x000000000f087348 */ /* 0x000fea0003c00000 */
[----:B------:R0:W1:Y:S02]  /*2f7e0*/  SHFL.UP P6, R14, R13, R12, R11 ;  /* 0x0400000c0d0e7389 */ /* 0x00006400000c000b */
[----:B01----:R-:W-:Y:S01]  /*2f7f0*/  ENDCOLLECTIVE ;  /* 0x000000000000791b */ /* 0x003fe20003800000 */
.L_x_952:
[----:B------:R-:W-:Y:S02]  /*2f800*/  MOV R12, 0x8 ;  /* 0x00000008000c7802 */ /* 0x000fe40000000f00 */
[----:B------:R-:W-:-:S05]  /*2f810*/  SEL R3, R14, RZ, P3 ;  /* 0x000000ff0e037207 */ /* 0x000fca0001800000 */
[----:B------:R-:W-:-:S04]  /*2f820*/  IMAD.IADD R3, R2, 0x1, R3 ;  /* 0x0000000102037824 */ /* 0x000fc800078e0203 */
[----:B------:R-:W-:-:S07]  /*2f830*/  IMAD.MOV.U32 R13, RZ, RZ, R3 ;  /* 0x000000ffff0d7224 */ /* 0x000fce00078e0003 */
[----:B------:R-:W-:Y:S05]  /*2f840*/  WARPSYNC.COLLECTIVE R15, `(.L_x_953) ;  /* 0x000000000f087348 */ /* 0x000fea0003c00000 */
[----:B------:R0:W1:Y:S02]  /*2f850*/  SHFL.UP P6, R14, R13, R12, R11 ;  /* 0x0400000c0d0e7389 */ /* 0x00006400000c000b */
[----:B01----:R-:W-:Y:S01]  /*2f860*/  ENDCOLLECTIVE ;  /* 0x000000000000791b */ /* 0x003fe20003800000 */
.L_x_953:
[----:B------:R-:W-:Y:S01]  /*2f870*/  IMAD.MOV.U32 R12, RZ, RZ, 0x10 ;  /* 0x00000010ff0c7424 */ /* 0x000fe200078e00ff */
[----:B------:R-:W-:-:S05]  /*2f880*/  SEL R14, R14, RZ, P4 ;  /* 0x000000ff0e0e7207 */ /* 0x000fca0002000000 */
[----:B------:R-:W-:-:S04]  /*2f890*/  IMAD.IADD R5, R3, 0x1, R14 ;  /* 0x0000000103057824 */ /* 0x000fc800078e020e */
[----:B------:R-:W-:-:S07]  /*2f8a0*/  IMAD.MOV.U32 R13, RZ, RZ, R5 ;  /* 0x000000ffff0d7224 */ /* 0x000fce00078e0005 */
[----:B------:R-:W-:Y:S05]  /*2f8b0*/  WARPSYNC.COLLECTIVE R15, `(.L_x_954) ;  /* 0x000000000f087348 */ /* 0x000fea0003c00000 */
[----:B------:R0:W1:Y:S02]  /*2f8c0*/  SHFL.UP P6, R14, R13, R12, R11 ;  /* 0x0400000c0d0e7389 */ /* 0x00006400000c000b */
[----:B01----:R-:W-:Y:S01]  /*2f8d0*/  ENDCOLLECTIVE ;  /* 0x000000000000791b */ /* 0x003fe20003800000 */
.L_x_954:
        /* <DEDUP_REMOVED lines=8> */
.L_x_955:
[----:B------:R-:W-:Y:S05]  /*2f960*/  BRA `(.L_x_956) ;  /* 0xffffffac00947947 */ /* 0x000fea000383ffff */
.L_x_792:
[----:B------:R-:W-:Y:S01]  /*2f970*/  BSSY B0, `(.L_x_957) ;  /* 0x0000007000007945 */ /* 0x000fe20003800000 */
[----:B------:R-:W-:Y:S02]  /*2f980*/  IMAD.MOV.U32 R12, RZ, RZ, 0x1 ;  /* 0x00000001ff0c7424 */ /* 0x000fe400078e00ff */
[----:B------:R-:W-:Y:S02]  /*2f990*/  IMAD.MOV.U32 R11, RZ, RZ, RZ ;  /* 0x000000ffff0b7224 */ /* 0x000fe400078e00ff */
[----:B------:R-:W-:-:S07]  /*2f9a0*/  IMAD.MOV.U32 R15, RZ, RZ, -0x1 ;  /* 0xffffffffff0f7424 */ /* 0x000fce00078e00ff */
[----:B------:R-:W-:Y:S05]  /*2f9b0*/  WARPSYNC.COLLECTIVE R15, `(.L_x_958) ;  /* 0x000000000f087348 */ /* 0x000fea0003c00000 */
[----:B------:R0:W1:Y:S02]  /*2f9c0*/  SHFL.UP P6, R14, R13, R12, R11 ;  /* 0x0400000c0d0e7389 */ /* 0x00006400000c000b */
[----:B01----:R-:W-:Y:S01]  /*2f9d0*/  ENDCOLLECTIVE ;  /* 0x000000000000791b */ /* 0x003fe20003800000 */
.L_x_958:
[----:B------:R-:W-:Y:S05]  /*2f9e0*/  BSYNC B0 ;  /* 0x0000000000007941 */ /* 0x000fea0003800000 */
.L_x_957:
        /* <DEDUP_REMOVED lines=8> */
.L_x_959:
[----:B------:R-:W-:Y:S01]  /*2fa70*/  IMAD.MOV.U32 R12, RZ, RZ, 0x4 ;  /* 0x00000004ff0c7424 */ /* 0x000fe200078e00ff */
[----:B------:R-:W-:-:S05]  /*2fa80*/  SEL R2, R14, RZ, P2 ;  /* 0x000000ff0e027207 */ /* 0x000fca0001000000 */
[----:B------:R-:W-:-:S04]  /*2fa90*/  IMAD.IADD R2, R13, 0x1, R2 ;  /* 0x000000010d027824 */ /* 0x000fc800078e0202 */
[----:B------:R-:W-:-:S07]  /*2faa0*/  IMAD.MOV.U32 R13, RZ, RZ, R2 ;  /* 0x000000ffff0d7224 */ /* 0x000fce00078e0002 */
[----:B------:R-:W-:Y:S05]  /*2fab0*/  WARPSYNC.COLLECTIVE R15, `(.L_x_960) ;  /* 0x000000000f087348 */ /* 0x000fea0003c00000 */
[----:B------:R0:W1:Y:S02]  /*2fac0*/  SHFL.UP P6, R14, R13, R12, R11 ;  /* 0x0400000c0d0e7389 */ /* 0x00006400000c000b */
[----:B01----:R-:W-:Y:S01]  /*2fad0*/  ENDCOLLECTIVE ;  /* 0x000000000000791b */ /* 0x003fe20003800000 */
.L_x_960:
[----:B------:R-:W-:Y:S01]  /*2fae0*/  IMAD.MOV.U32 R12, RZ, RZ, 0x8 ;  /* 0x00000008ff0c7424 */ /* 0x000fe200078e00ff */
[----:B------:R-:W-:-:S05]  /*2faf0*/  SEL R3, R14, RZ, P3 ;  /* 0x000000ff0e037207 */ /* 0x000fca0001800000 */
[----:B------:R-:W-:-:S04]  /*2fb00*/  IMAD.IADD R3, R2, 0x1, R3 ;  /* 0x0000000102037824 */ /* 0x000fc800078e0203 */
[----:B------:R-:W-:-:S07]  /*2fb10*/  IMAD.MOV.U32 R13, RZ, RZ, R3 ;  /* 0x000000ffff0d7224 */ /* 0x000fce00078e0003 */
[----:B------:R-:W-:Y:S05]  /*2fb20*/  WARPSYNC.COLLECTIVE R15, `(.L_x_961) ;  /* 0x000000000f087348 */ /* 0x000fea0003c00000 */
[----:B------:R0:W1:Y:S02]  /*2fb30*/  SHFL.UP P6, R14, R13, R12, R11 ;  /* 0x0400000c0d0e7389 */ /* 0x00006400000c000b */
[----:B01----:R-:W-:Y:S01]  /*2fb40*/  ENDCOLLECTIVE ;  /* 0x000000000000791b */ /* 0x003fe20003800000 */
.L_x_961:
[----:B------:R-:W-:Y:S02]  /*2fb50*/  MOV R12, 0x10 ;  /* 0x00000010000c7802 */ /* 0x000fe40000000f00 */
[----:B------:R-:W-:-:S05]  /*2fb60*/  SEL R14, R14, RZ, P4 ;  /* 0x000000ff0e0e7207 */ /* 0x000fca0002000000 */
[----:B------:R-:W-:-:S04]  /*2fb70*/  IMAD.IADD R5, R3, 0x1, R14 ;  /* 0x0000000103057824 */ /* 0x000fc800078e020e */
[----:B------:R-:W-:-:S07]  /*2fb80*/  IMAD.MOV.U32 R13, RZ, RZ, R5 ;  /* 0x000000ffff0d7224 */ /* 0x000fce00078e0005 */
[----:B------:R-:W-:Y:S05]  /*2fb90*/  WARPSYNC.COLLECTIVE R15, `(.L_x_962) ;  /* 0x000000000f087348 */ /* 0x000fea0003c00000 */
[----:B------:R0:W1:Y:S02]  /*2fba0*/  SHFL.UP P6, R14, R13, R12, R11 ;  /* 0x0400000c0d0e7389 */ /* 0x00006400000c000b */
[----:B01----:R-:W-:Y:S01]  /*2fbb0*/  ENDCOLLECTIVE ;  /* 0x000000000000791b */ /* 0x003fe20003800000 */
.L_x_962:
        /* <DEDUP_REMOVED lines=8> */
.L_x_963:
[----:B------:R-:W-:Y:S05]  /*2fc40*/  BRA `(.L_x_964) ;  /* 0xffffffac00847947 */ /* 0x000fea000383ffff */
.L_x_794:
[----:B------:R-:W-:Y:S01]  /*2fc50*/  BSSY B0, `(.L_x_965) ;  /* 0x0000006000007945 */ /* 0x000fe20003800000 */
[----:B------:R-:W-:Y:S01]  /*2fc60*/  PLOP3.LUT P6, PT, P6, PT, PT, 0x8, 0x0 ;  /* 0x000000000000781c */ /* 0x000fe200037ce170 */
[----:B------:R-:W-:-:S12]  /*2fc70*/  IMAD.MOV.U32 R15, RZ, RZ, -0x1 ;  /* 0xffffffffff0f7424 */ /* 0x000fd800078e00ff */
[----:B0-----:R-:W-:Y:S05]  /*2fc80*/  WARPSYNC.COLLECTIVE R15, `(.L_x_966) ;  /* 0x000000000f087348 */ /* 0x001fea0003c00000 */
[----:B------:R-:W-:Y:S01]  /*2fc90*/  VOTE.ANY R14, PT, P6 ;  /* 0x00000000000e7806 */ /* 0x000fe200030e0100 */
[----:B0-----:R-:W-:Y:S06]  /*2fca0*/  ENDCOLLECTIVE ;  /* 0x000000000000791b */ /* 0x001fec0003800000 */
.L_x_966:
[----:B------:R-:W-:Y:S05]  /*2fcb0*/  BSYNC B0 ;  /* 0x0000000000007941 */ /* 0x000fea0003800000 */
.L_x_965:
[----:B------:R-:W-:Y:S02]  /*2fcc0*/  IMAD.MOV.U32 R3, RZ, RZ, R14 ;  /* 0x000000ffff037224 */ /* 0x000fe400078e000e */
[----:B------:R-:W-:Y:S02]  /*2fcd0*/  IMAD.MOV.U32 R13, RZ, RZ, R7 ;  /* 0x000000ffff0d7224 */ /* 0x000fe400078e0007 */
[----:B------:R-:W0:Y:S01]  /*2fce0*/  POPC R8, R3 ;  /* 0x0000000300087309 */ /* 0x000e220000000000 */
[----:B------:R-:W-:Y:S02]  /*2fcf0*/  IMAD.MOV.U32 R11, RZ, RZ, 0x1f ;  /* 0x0000001fff0b7424 */ /* 0x000fe400078e00ff */
[----:B------:R-:W-:Y:S02]  /*2fd00*/  IMAD.MOV.U32 R15, RZ, RZ, -0x1 ;  /* 0xffffffffff0f7424 */ /* 0x000fe400078e00ff */
[----:B0-----:R-:W-:-:S07]  /*2fd10*/  IMAD.MOV.U32 R12, RZ, RZ, R8 ;  /* 0x000000ffff0c7224 */ /* 0x001fce00078e0008 */
[----:B------:R-:W-:Y:S05]  /*2fd20*/  WARPSYNC.COLLECTIVE R15, `(.L_x_967) ;  /* 0x000000000f087348 */ /* 0x000fea0003c00000 */
[----:B------:R0:W1:Y:S02]  /*2fd30*/  SHFL.IDX P6, R14, R13, R12, R11 ;  /* 0x0000000c0d0e7389 */ /* 0x00006400000c000b */
[----:B01----:R-:W-:Y:S01]  /*2fd40*/  ENDCOLLECTIVE ;  /* 0x000000000000791b */ /* 0x003fe20003800000 */
.L_x_967:
[----:B------:R-:W-:Y:S02]  /*2fd50*/  IMAD.MOV.U32 R13, RZ, RZ, R4 ;  /* 0x000000ffff0d7224 */ /* 0x000fe400078e0004 */
[----:B------:R-:W-:-:S07]  /*2fd60*/  IMAD.MOV.U32 R7, RZ, RZ, R14 ;  /* 0x000000ffff077224 */ /* 0x000fce00078e000e */
[----:B------:R-:W-:Y:S05]  /*2fd70*/  WARPSYNC.COLLECTIVE R15, `(.L_x_968) ;  /* 0x000000000f087348 */ /* 0x000fea0003c00000 */
[----:B------:R0:W1:Y:S02]  /*2fd80*/  SHFL.IDX P6, R14, R13, R12, R11 ;  /* 0x0000000c0d0e7389 */ /* 0x00006400000c000b */
[----:B01----:R-:W-:Y:S01]  /*2fd90*/  ENDCOLLECTIVE ;  /* 0x000000000000791b */ /* 0x003fe20003800000 */
.L_x_968:
[----:B------:R-:W-:Y:S01]  /*2fda0*/  IMAD.MOV.U32 R4, RZ, RZ, R14 ;  /* 0x000000ffff047224 */ /* 0x000fe200078e000e */
[----:B------:R-:W-:Y:S06]  /*2fdb0*/  BRA `(.L_x_969) ;  /* 0xffffffac00647947 */ /* 0x000fec000383ffff */
.L_x_796:
[----:B------:R-:W-:Y:S01]  /*2fdc0*/  BSSY B0, `(.L_x_970) ;  /* 0x0000007000007945 */ /* 0x000fe20003800000 */
[----:B------:R-:W-:Y:S02]  /*2fdd0*/  IMAD.MOV.U32 R13, RZ, RZ, R2 ;  /* 0x000000ffff0d7224 */ /* 0x000fe400078e0002 */
[----:B------:R-:W-:Y:S02]  /*2fde0*/  IMAD.MOV.U32 R11, RZ, RZ, 0x1f ;  /* 0x0000001fff0b7424 */ /* 0x000fe400078e00ff */
[----:B------:R-:W-:-:S07]  /*2fdf0*/  IMAD.MOV.U32 R15, RZ, RZ, -0x1 ;  /* 0xffffffffff0f7424 */ /* 0x000fce00078e00ff */
[----:B0123--:R-:W-:Y:S05]  /*2fe00*/  WARPSYNC.COLLECTIVE R15, `(.L_x_971) ;  /* 0x000000000f087348 */ /* 0x00ffea0003c00000 */
[----:B------:R4:W0:Y:S02]  /*2fe10*/  SHFL.IDX P6, R14, R13, R12, R11 ;  /* 0x0000000c0d0e7389 */ /* 0x00082400000c000b */
[----:B01234-:R-:W-:Y:S01]  /*2fe20*/  ENDCOLLECTIVE ;  /* 0x000000000000791b */ /* 0x01ffe20003800000 */
.L_x_971:
[----:B------:R-:W-:Y:S05]  /*2fe30*/  BSYNC B0 ;  /* 0x0000000000007941 */ /* 0x000fea0003800000 */
.L_x_970:
[----:B------:R-:W-:Y:S01]  /*2fe40*/  IMAD.MOV.U32 R6, RZ, RZ, R14 ;  /* 0x000000ffff067224 */ /* 0x000fe200078e000e */
[----:B------:R-:W-:Y:S06]  /*2fe50*/  BRA `(.L_x_795) ;  /* 0xffffffac00547947 */ /* 0x000fec000383ffff */
.L_x_800:
[----:B-1----:R1:W3:Y:S02]  /*2fe60*/  SYNCS.PHASECHK.TRANS64.TRYWAIT P0, [R5+URZ+0x38820], R0 ;  /* 0x03882000050075a7 */ /* 0x0022e4000800017f */
[----:B---3--:R-:W-:Y:S05]  /*2fe70*/  @!P0 NANOSLEEP.SYNCS 0x989680 ;  /* 0x009896800000895d */ /* 0x008fea0003900000 */
[----:B------:R-:W3:Y:S02]  /*2fe80*/  @!P0 SYNCS.PHASECHK.TRANS64 P0, [R5+URZ+0x38820], R0 ;  /* 0x03882000050085a7 */ /* 0x000ee4000800007f */
[----:B---3--:R-:W-:Y:S05]  /*2fe90*/  @!P0 BRA `(.L_x_800) ;  /* 0xfffffffc00f08947 */ /* 0x008fea000383ffff */
[----:B------:R-:W-:Y:S05]  /*2fea0*/  BRA `(.L_x_972) ;  /* 0xffffffb000ac7947 */ /* 0x000fea000383ffff */
.L_x_801:
        /* <DEDUP_REMOVED lines=11> */
.L_x_974:
[----:B------:R-:W-:Y:S05]  /*2ff60*/  BSYNC B0 ;  /* 0x0000000000007941 */ /* 0x000fea0003800000 */
.L_x_973:
[----:B------:R-:W-:Y:S05]  /*2ff70*/  BRA `(.L_x_975) ;  /* 0xffffffb000947947 */ /* 0x000fea000383ffff */
.L_x_802:
[----:B------:R-:W-:Y:S01]  /*2ff80*/  BSSY B0, `(.L_x_976) ;  /* 0x0000006000007945 */ /* 0x000fe20003800000 */
[----:B------:R-:W-:-:S07]  /*2ff90*/  IMAD.MOV.U32 R15, RZ, RZ, -0x1 ;  /* 0xffffffffff0f7424 */ /* 0x000fce00078e00ff */
[----:B012---:R-:W-:Y:S05]  /*2ffa0*/  WARPSYNC.COLLECTIVE R15, `(.L_x_977) ;  /* 0x000000000f0c7348 */ /* 0x007fea0003c00000 */
[----:B------:R-:W-:Y:S02]  /*2ffb0*/  ELECT P6, UR62, PT ;  /* 0x00000000003e782f */ /* 0x000fe400038c0000 */
[----:B------:R-:W-:Y:S01]  /*2ffc0*/  MOV R14, UR62 ;  /* 0x0000003e000e7c02 */ /* 0x000fe20008000f00 */
[----:B012---:R-:W-:Y:S10]  /*2ffd0*/  ENDCOLLECTIVE ;  /* 0x000000000000791b */ /* 0x007ff40003800000 */
.L_x_977:
[----:B------:R-:W-:Y:S05]  /*2ffe0*/  BSYNC B0 ;  /* 0x0000000000007941 */ /* 0x000fea0003800000 */
.L_x_976:
[----:B------:R-:W-:Y:S05]  /*2fff0*/  BRA `(.L_x_978) ;  /* 0xffffffb000887947 */ /* 0x000fea000383ffff */
.L_x_804:
[----:B-1----:R1:W3:Y:S02]  /*30000*/  SYNCS.PHASECHK.TRANS64.TRYWAIT P1, [R3+URZ+0x38840], R2 ;  /* 0x03884002030075a7 */ /* 0x0022e4000802017f */
[----:B---3--:R-:W-:Y:S05]  /*30010*/  @!P1 NANOSLEEP.SYNCS 0x989680 ;  /* 0x009896800000995d */ /* 0x008fea0003900000 */
[----:B------:R-:W3:Y:S02]  /*30020*/  @!P1 SYNCS.PHASECHK.TRANS64 P1, [R3+URZ+0x38840], R2 ;  /* 0x03884002030095a7 */ /* 0x000ee4000802007f */
[----:B---3--:R-:W-:Y:S05]  /*30030*/  @!P1 BRA `(.L_x_804) ;  /* 0xfffffffc00f09947 */ /* 0x008fea000383ffff */
[----:B------:R-:W-:Y:S05]  /*30040*/  BRA `(.L_x_979) ;  /* 0xffffffb000a87947 */ /* 0x000fea000383ffff */
.L_x_806:
[----:B---3--:R3:W4:Y:S02]  /*30050*/  SYNCS.PHASECHK.TRANS64.TRYWAIT P1, [R23+URZ+0x38840], R0 ;  /* 0x03884000170075a7 */ /* 0x008724000802017f */
[----:B----4-:R-:W-:Y:S05]  /*30060*/  @!P1 NANOSLEEP.SYNCS 0x989680 ;  /* 0x009896800000995d */ /* 0x010fea0003900000 */
[----:B------:R-:W4:Y:S02]  /*30070*/  @!P1 SYNCS.PHASECHK.TRANS64 P1, [R23+URZ+0x38840], R0 ;  /* 0x03884000170095a7 */ /* 0x000f24000802007f */
[----:B----4-:R-:W-:Y:S05]  /*30080*/  @!P1 BRA `(.L_x_806) ;  /* 0xfffffffc00f09947 */ /* 0x010fea000383ffff */
[----:B------:R-:W-:Y:S05]  /*30090*/  BRA `(.L_x_980) ;  /* 0xffffffb000b47947 */ /* 0x000fea000383ffff */
.L_x_808:
[----:B----4-:R4:W0:Y:S02]  /*300a0*/  SYNCS.PHASECHK.TRANS64.TRYWAIT P1, [R3+URZ+0x38860], R2 ;  /* 0x03886002030075a7 */ /* 0x010824000802017f */
[----:B0-----:R-:W-:Y:S05]  /*300b0*/  @!P1 NANOSLEEP.SYNCS 0x989680 ;  /* 0x009896800000995d */ /* 0x001fea0003900000 */
[----:B------:R-:W0:Y:S02]  /*300c0*/  @!P1 SYNCS.PHASECHK.TRANS64 P1, [R3+URZ+0x38860], R2 ;  /* 0x03886002030095a7 */ /* 0x000e24000802007f */
[----:B0-----:R-:W-:Y:S05]  /*300d0*/  @!P1 BRA `(.L_x_808) ;  /* 0xfffffffc00f09947 */ /* 0x001fea000383ffff */
[----:B------:R-:W-:Y:S05]  /*300e0*/  BRA `(.L_x_981) ;  /* 0xffffffb000b07947 */ /* 0x000fea000383ffff */
.L_x_982:
        /* <DEDUP_REMOVED lines=9> */
.L_x_3273:


//--------------------- .text._ZN7cutlass13device_kernelIN5flash11enable_sm90INS1_16FlashAttnFwdSm90INS1_25CollectiveMainloopFwdSm90ILi2EN4cute5tupleIJNS5_1CILi1EEES8_S8_EEENS6_IJNS7_ILi128EEENS7_ILi64EEENS7_ILi256EEEEEELi256ENS_10bfloat16_tEfNS_4arch4Sm90ELb0ELb1ELb1ELb0ELb1ELb0ELb0ELb1ELb1ELb1ELb1ELb0EEENS1_21CollectiveEpilogueFwdINS6_IJSA_SC_SB_EEES9_SE_SG_Li256ELb0ELb1ELb1ELb0EEENS1_19SingleTileSchedulerILb0ELb1ELb1ELi128EEEEEEEEEvNT_6ParamsE --------------------------
	.section	.text._ZN7cutlass13device_kernelIN5flash11enable_sm90INS1_16FlashAttnFwdSm90INS1_25CollectiveMainloopFwdSm90ILi2EN4cute5tupleIJNS5_1CILi1EEES8_S8_EEENS6_IJNS7_ILi128EEENS7_ILi64EEENS7_ILi256EEEEEELi256ENS_10bfloat16_tEfNS_4arch4Sm90ELb0ELb1ELb1ELb0ELb1ELb0ELb0ELb1ELb1ELb1ELb1ELb0EEENS1_21CollectiveEpilogueFwdINS6_IJSA_SC_SB_EEES9_SE_SG_Li256ELb0ELb1ELb1ELb0EEENS1_19SingleTileSchedulerILb0ELb1ELb1ELi128EEEEEEEEEvNT_6ParamsE,"ax",@progbits
	.align	128
.text._ZN7cutlass13device_kernelIN5flash11enable_sm90INS1_16FlashAttnFwdSm90INS1_25CollectiveMainloopFwdSm90ILi2EN4cute5tupleIJNS5_1CILi1EEES8_S8_EEENS6_IJNS7_ILi128EEENS7_ILi64EEENS7_ILi256EEEEEELi256ENS_10bfloat16_tEfNS_4arch4Sm90ELb0ELb1ELb1ELb0ELb1ELb0ELb0ELb1ELb1ELb1ELb1ELb0EEENS1_21CollectiveEpilogueFwdINS6_IJSA_SC_SB_EEES9_SE_SG_Li256ELb0ELb1ELb1ELb0EEENS1_19SingleTileSchedulerILb0ELb1ELb1ELi128EEEEEEEEEvNT_6ParamsE:
        .type           _ZN7cutlass13device_kernelIN5flash11enable_sm90INS1_16FlashAttnFwdSm90INS1_25CollectiveMainloopFwdSm90ILi2EN4cute5tupleIJNS5_1CILi1EEES8_S8_EEENS6_IJNS7_ILi128EEENS7_ILi64EEENS7_ILi256EEEEEELi256ENS_10bfloat16_tEfNS_4arch4Sm90ELb0ELb1ELb1ELb0ELb1ELb0ELb0ELb1ELb1ELb1ELb1ELb0EEENS1_21CollectiveEpilogueFwdINS6_IJSA_SC_SB_EEES9_SE_SG_Li256ELb0ELb1ELb1ELb0EEENS1_19SingleTileSchedulerILb0ELb1ELb1ELi128EEEEEEEEEvNT_6ParamsE,@function
        .size           _ZN7cutlass13device_kernelIN5flash11enable_sm90INS1_16FlashAttnFwdSm90INS1_25CollectiveMainloopFwdSm90ILi2EN4cute5tupleIJNS5_1CILi1EEES8_S8_EEENS6_IJNS7_ILi128EEENS7_ILi64EEENS7_ILi256EEEEEELi256ENS_10bfloat16_tEfNS_4arch4Sm90ELb0ELb1ELb1ELb0ELb1ELb0ELb0ELb1ELb1ELb1ELb1ELb0EEENS1_21CollectiveEpilogueFwdINS6_IJSA_SC_SB_EEES9_SE_SG_Li256ELb0ELb1ELb1ELb0EEENS1_19SingleTileSchedulerILb0ELb1ELb1ELi128EEEEEEEEEvNT_6ParamsE,(.L_x_3274 - _ZN7cutlass13device_kernelIN5flash11enable_sm90INS1_16FlashAttnFwdSm90INS1_25CollectiveMainloopFwdSm90ILi2EN4cute5tupleIJNS5_1CILi1EEES8_S8_EEENS6_IJNS7_ILi128EEENS7_ILi64EEENS7_ILi256EEEEEELi256ENS_10bfloat16_tEfNS_4arch4Sm90ELb0ELb1ELb1ELb0ELb1ELb0ELb0ELb1ELb1ELb1ELb1ELb0EEENS1_21CollectiveEpilogueFwdINS6_IJSA_SC_SB_EEES9_SE_SG_Li256ELb0ELb1ELb1ELb0EEENS1_19SingleTileSchedulerILb0ELb1ELb1ELi128EEEEEEEEEvNT_6ParamsE)
        .other          _ZN7cutlass13device_kernelIN5flash11enable_sm90INS1_16FlashAttnFwdSm90INS1_25CollectiveMainloopFwdSm90ILi2EN4cute5tupleIJNS5_1CILi1EEES8_S8_EEENS6_IJNS7_ILi128EEENS7_ILi64EEENS7_ILi256EEEEEELi256ENS_10bfloat16_tEfNS_4arch4Sm90ELb0ELb1ELb1ELb0ELb1ELb0ELb0ELb1ELb1ELb1ELb1ELb0EEENS1_21CollectiveEpilogueFwdINS6_IJSA_SC_SB_EEES9_SE_SG_Li256ELb0ELb1ELb1ELb0EEENS1_19SingleTileSchedulerILb0ELb1ELb1ELi128EEEEEEEEEvNT_6ParamsE,@"STO_CUDA_ENTRY STV_DEFAULT"
_ZN7cutlass13device_kernelIN5flash11enable_sm90INS1_16FlashAttnFwdSm90INS1_25CollectiveMainloopFwdSm90ILi2EN4cute5tupleIJNS5_1CILi1EEES8_S8_EEENS6_IJNS7_ILi128EEENS7_ILi64EEENS7_ILi256EEEEEELi256ENS_10bfloat16_tEfNS_4arch4Sm90ELb0ELb1ELb1ELb0ELb1ELb0ELb0ELb1ELb1ELb1ELb1ELb0EEENS1_21CollectiveEpilogueFwdINS6_IJSA_SC_SB_EEES9_SE_SG_Li256ELb0ELb1ELb1ELb0EEENS1_19SingleTileSchedulerILb0ELb1ELb1ELi128EEEEEEEEEvNT_6ParamsE:
        /* <DEDUP_REMOVED lines=45> */
.L_x_983:
        /* <DEDUP_REMOVED lines=22> */
.L_x_984:
        /* <DEDUP_REMOVED lines=18> */
.L_x_985:
        /* <DEDUP_REMOVED lines=22> */
.L_x_986:
        /* <DEDUP_REMOVED lines=23> */
.L_x_987:
[----:B------:R-:W-:Y:S01]  /*0820*/  UISETP.NE.AND UP0, UPT, UR9, URZ, UPT ;  /* 0x0000003f0900728c */ /* 0x000fe2000bf05270 */
[----:B------:R-:W-:Y:S01]  /*0830*/  NOP ;  /* 0x0000000000007918 */ /* 0x000fe20000000000 */
[----:B0-----:R-:W-:Y:S01]  /*0840*/  UMOV UR4, 0x1 ;  /* 0x0000000100047882 */ /* 0x001fe20000000000 */
[----:B------:R-:W-:Y:S01]  /*0850*/  ULDC.64 UR60, c[0x0][0x208] ;  /* 0x00008200003c7ab9 */ /* 0x000fe20000000a00 */
[----:B------:R-:W-:Y:S01]  /*0860*/  USEL UR4, UR4, 0x2, !UP0 ;  /* 0x0000000204047887 */ /* 0x000fe2000c000000 */
[----:B------:R-:W-:Y:S01]  /*0870*/  BSSY B6, `(.L_x_988) ;  /* 0x000138e000067945 */ /* 0x000fe20003800000 */
[----:B-1234-:R-:W-:Y:S01]  /*0880*/  BAR.SYNC.DEFER_BLOCKING 0x0 ;  /* 0x0000000000007b1d */ /* 0x01efe20000010000 */
[----:B------:R-:W-:-:S03]  /*0890*/  PLOP3.LUT P0, PT, PT, PT, UP0, 0x80, 0x0 ;  /* 0x000000000000781c */ /* 0x000fc60003f0f008 */
[----:B------:R-:W-:-:S05]  /*08a0*/  IMAD.U32 R2, RZ, RZ, UR4 ;  /* 0x00000004ff027e24 */ /* 0x000fca000f8e00ff */
[----:B------:R0:W-:Y:S05]  /*08b0*/  STL [R1+0x4], R2 ;  /* 0x0000040201007387 */ /* 0x0001ea0000100800 */
[----:B------:R-:W-:Y:S05]  /*08c0*/  @!P0 BRA `(.L_x_989) ;  /* 0x000000f800908947 */ /* 0x000fea0003800000 */
.L_x_990:
        /* <DEDUP_REMOVED lines=14> */
[----:B------:R-:W-:Y:S01]  /*09b0*/  IMAD.U32 R0, RZ, RZ, UR10 ;  /* 0x0000000aff007e24 */ /* 0x000fe2000f8e00ff */
[----:B--2---:R-:W-:Y:S01]  /*09c0*/  ISETP.LE.AND P0, PT, RZ, UR8, PT ;  /* 0x00000008ff007c0c */ /* 0x004fe2000bf03270 */
[----:B------:R-:W-:-:S03]  /*09d0*/  UIADD3 UR4, -UR10, URZ, URZ ;  /* 0x0000003f0a047290 */ /* 0x000fc6000fffe13f */
[----:B------:R1:W-:Y:S01]  /*09e0*/  STL [R1], R0 ;  /* 0x0000000001007387 */ /* 0x0003e20000100800 */
[----:B------:R-:W-:-:S08]  /*09f0*/  UIMAD UR6, UR7, UR4, UR6 ;  /* 0x00000004070672a4 */ /* 0x000fd0000f8e0206 */
[----:B------:R-:W-:Y:S05]  /*0a00*/  @!P0 BRA `(.L_x_991) ;  /* 0x0000013400d08947 */ /* 0x000fea0003800000 */
[----:B0-----:R-:W0:Y:S01]  /*0a10*/  LDC.64 R2, c[0x0][0x418] ;  /* 0x00010600ff027b82 */ /* 0x001e220000000a00 */
[----:B------:R-:W-:Y:S01]  /*0a20*/  ULDC UR4, c[0x0][0x448] ;  /* 0x0001120000047ab9 */ /* 0x000fe20000000800 */
[----:B------:R-:W-:Y:S01]  /*0a30*/  VIADD R19, R26, 0xffffff80 ;  /* 0xffffff801a137836 */ /* 0x000fe20000000000 */
[----:B------:R-:W-:-:S04]  /*0a40*/  UISETP.NE.AND UP0, UPT, UR4, 0x1, UPT ;  /* 0x000000010400788c */ /* 0x000fc8000bf05270 */
[----:B------:R-:W-:Y:S01]  /*0a50*/  UP2UR UR4, UPR, URZ, 0x1 ;  /* 0x000000013f047883 */ /* 0x000fe20008000000 */
[----:B------:R-:W1:Y:S05]  /*0a60*/  LDC R18, c[0x0][0x288] ;  /* 0x0000a200ff127b82 */ /* 0x000e6a0000000800 */
[----:B------:R-:W-:Y:S01]  /*0a70*/  MOV R23, UR4 ;  /* 0x0000000400177c02 */ /* 0x000fe20008000f00 */
[----:B------:R-:W-:Y:S01]  /*0a80*/  @UP0 ULDC UR9, c[0x0][0x44c] ;  /* 0x0001130000090ab9 */ /* 0x000fe20000000800 */
[----:B------:R-:W-:Y:S01]  /*0a90*/  @UP0 ULDC UR11, c[0x0][0x450] ;  /* 0x00011400000b0ab9 */ /* 0x000fe20000000800 */
[----:B------:R-:W2:Y:S01]  /*0aa0*/  LDC R17, c[0x0][0x424] ;  /* 0x00010900ff117b82 */ /* 0x000ea20000000800 */
[----:B------:R-:W-:-:S07]  /*0ab0*/  ULDC.64 UR4, c[0x0][0x9e0] ;  /* 0x0002780000047ab9 */ /* 0x000fce0000000a00 */
[----:B------:R-:W3:Y:S01]  /*0ac0*/  S2UR UR38, SR_CTAID.X ;  /* 0x00000000002679c3 */ /* 0x000ee20000002500 */
[----:B0-----:R-:W-:-:S04]  /*0ad0*/  ISETP.NE.U32.AND P0, PT, R2, RZ, PT ;  /* 0x000000ff0200720c */ /* 0x001fc80003f05070 */
[----:B------:R-:W-:-:S03]  /*0ae0*/  ISETP.NE.AND.EX P0, PT, R3, RZ, PT, P0 ;  /* 0x000000ff0300720c */ /* 0x000fc60003f05300 */
[----:B------:R-:W0:Y:S01]  /*0af0*/  LDC R4, c[0x0][0x2f0] ;  /* 0x0000bc00ff047b82 */ /* 0x000e220000000800 */
[----:B-1----:R-:W-:Y:S02]  /*0b00*/  IADD3 R0, -R18, 0x1, RZ ;  /* 0x0000000112007810 */ /* 0x002fe40007ffe1ff */
[----:B--2---:R-:W-:Y:S01]  /*0b10*/  SEL R17, R17, 0x1, P0 ;  /* 0x0000000111117807 */ /* 0x004fe20000000000 */
[----:B---3--:R-:W-:-:S04]  /*0b20*/  USHF.L.U32 UR38, UR38, 0x7, URZ ;  /* 0x0000000726267899 */ /* 0x008fc8000800063f */
[----:B------:R-:W-:Y:S02]  /*0b30*/  @UP0 UIADD3 UR8, UR38, 0x7f, URZ ;  /* 0x0000007f26080890 */ /* 0x000fe4000fffe03f */
[----:B------:R-:W-:Y:S01]  /*0b40*/  UIADD3 UR7, UR38, 0x7f, URZ ;  /* 0x0000007f26077890 */ /* 0x000fe2000fffe03f */
[----:B0-----:R-:W-:Y:S01]  /*0b50*/  IMAD R0, R17, R4, R0 ;  /* 0x0000000411007224 */ /* 0x001fe200078e0200 */
[----:B------:R-:W-:-:S04]  /*0b60*/  UIMAD.WIDE.U32 UR8, UR8, UR9, URZ ;  /* 0x00000009080872a5 */ /* 0x000fc8000f8e003f */
[----:B------:R-:W-:Y:S01]  /*0b70*/  R2UR UR10, R0 ;  /* 0x00000000000a72ca */ /* 0x000fe200000e0000 */
[----:B------:R-:W-:Y:S02]  /*0b80*/  @UP0 USHF.R.U32.HI UR7, URZ, UR11, UR9 ;  /* 0x0000000b3f070299 */ /* 0x000fe40008011609 */
[----:B------:R-:W-:-:S04]  /*0b90*/  UISETP.GE.AND UP0, UPT, UR5, 0x1, UPT ;  /* 0x000000010500788c */ /* 0x000fc8000bf06270 */
[----:B------:R-:W-:Y:S02]  /*0ba0*/  UP2UR UR8, UPR, URZ, 0x1 ;  /* 0x000000013f087883 */ /* 0x000fe40008000000 */
[----:B------:R-:W-:-:S04]  /*0bb0*/  PLOP3.LUT P0, PT, PT, PT, UP0, 0x40, 0x0 ;  /* 0x000000000000781c */ /* 0x000fc80003f0e808 */
[----:B------:R-:W-:Y:S01]  /*0bc0*/  UIADD3 UR7, UR10, UR7, URZ ;  /* 0x000000070a077290 */ /* 0x000fe2000fffe03f */
[----:B------:R-:W-:-:S03]  /*0bd0*/  IMAD.U32 R22, RZ, RZ, UR8 ;  /* 0x00000008ff167e24 */ /* 0x000fc6000f8e00ff */
[----:B------:R-:W-:-:S06]  /*0be0*/  UIADD3 UR4, UR7, UR4, URZ ;  /* 0x0000000407047290 */ /* 0x000fcc000fffe03f */
[----:B------:R-:W-:Y:S01]  /*0bf0*/  IMAD.U32 R0, RZ, RZ, UR4 ;  /* 0x00000004ff007e24 */ /* 0x000fe2000f8e00ff */
[----:B------:R-:W-:Y:S06]  /*0c00*/  @P0 BRA `(.L_x_992) ;  /* 0x0000000000400947 */ /* 0x000fec0003800000 */
[----:B------:R-:W-:Y:S01]  /*0c10*/  ISETP.LT.AND P0, PT, RZ, UR7, PT ;  /* 0x00000007ff007c0c */ /* 0x000fe2000bf01270 */
[----:B------:R-:W-:-:S12]  /*0c20*/  UIADD3 UR4, UR7, -0x1, URZ ;  /* 0xffffffff07047890 */ /* 0x000fd8000fffe03f */
[----:B------:R-:W-:Y:S05]  /*0c30*/  @P0 BRA `(.L_x_993) ;  /* 0x00000000001c0947 */ /* 0x000fea0003800000 */
[----:B------:R-:W-:Y:S02]  /*0c40*/  UISETP.NE.AND UP0, UPT, UR5, 0x1, UPT ;  /* 0x000000010500788c */ /* 0x000fe4000bf05270 */
[----:B------:R-:W-:-:S09]  /*0c50*/  UIADD3 UR4, -UR7, URZ, URZ ;  /* 0x0000003f07047290 */ /* 0x000fd2000fffe13f */
[----:B------:R-:W-:Y:S02]  /*0c60*/  @UP0 ULDC.64 UR10, c[0x0][0x9e8] ;  /* 0x00027a00000a0ab9 */ /* 0x000fe40000000a00 */
[----:B------:R-:W-:-:S04]  /*0c70*/  UIMAD.WIDE.U32 UR8, UR4, UR10, URZ ;  /* 0x0000000a040872a5 */ /* 0x000fc8000f8e003f */
[----:B------:R-:W-:-:S04]  /*0c80*/  @UP0 USHF.R.U32.HI UR4, URZ, UR11, UR9 ;  /* 0x0000000b3f040299 */ /* 0x000fc80008011609 */
[----:B------:R-:W-:Y:S01]  /*0c90*/  ULOP3.LUT UR4, URZ, UR4, URZ, 0x33, !UPT ;  /* 0x000000043f047292 */ /* 0x000fe2000f8e333f */
[----:B------:R-:W-:Y:S11]  /*0ca0*/  BRA `(.L_x_994) ;  /* 0x0000000000107947 */ /* 0x000ff60003800000 */
.L_x_993:
[----:B------:R-:W-:-:S11]  /*0cb0*/  UISETP.NE.AND UP0, UPT, UR5, 0x1, UPT ;  /* 0x000000010500788c */ /* 0x000fd6000bf05270 */
[----:B------:R-:W-:Y:S02]  /*0cc0*/  @UP0 ULDC.64 UR10, c[0x0][0x9e8] ;  /* 0x00027a00000a0ab9 */ /* 0x000fe40000000a00 */
[----:B------:R-:W-:-:S04]  /*0cd0*/  UIMAD.WIDE.U32 UR8, UR4, UR10, URZ ;  /* 0x0000000a040872a5 */ /* 0x000fc8000f8e003f */
[----:B------:R-:W-:-:S12]  /*0ce0*/  @UP0 USHF.R.U32.HI UR4, URZ, UR11, UR9 ;  /* 0x0000000b3f040299 */ /* 0x000fd80008011609 */
.L_x_994:
[----:B------:R-:W-:-:S06]  /*0cf0*/  UIMAD UR4, UR4, UR5, UR5 ;  /* 0x00000005040472a4 */ /* 0x000fcc000f8e0205 */
[----:B------:R-:W-:-:S07]  /*0d00*/  VIMNMX R0, R0, UR4, PT ;  /* 0x0000000400007c48 */ /* 0x000fce000bfe0100 */
.L_x_992:
[----:B------:R-:W-:Y:S01]  /*0d10*/  R2UR UR4, R23 ;  /* 0x00000000170472ca */ /* 0x000fe200000e0000 */
[CC--:B------:R-:W-:Y:S01]  /*0d20*/  IMAD R18, R17.reuse, R4.reuse, -R18 ;  /* 0x0000000411127224 */ /* 0x0c0fe200078e0a12 */
[----:B------:R-:W-:Y:S01]  /*0d30*/  IADD3 R2, R0, 0x3f, RZ ;  /* 0x0000003f00027810 */ /* 0x000fe20007ffe0ff */
[----:B------:R-:W-:-:S03]  /*0d40*/  IMAD R0, R17, R4, 0x3f ;  /* 0x0000003f11007424 */ /* 0x000fc600078e0204 */
[----:B------:R-:W-:Y:S02]  /*0d50*/  R2UR UR7, R18 ;  /* 0x00000000120772ca */ /* 0x000fe400000e0000 */
[----:B------:R-:W-:Y:S02]  /*0d60*/  SHF.R.S32.HI R5, RZ, 0x1f, R2 ;  /* 0x0000001fff057819 */ /* 0x000fe40000011402 */
[----:B------:R-:W-:Y:S02]  /*0d70*/  SHF.R.S32.HI R3, RZ, 0x1f, R0 ;  /* 0x0000001fff037819 */ /* 0x000fe40000011400 */
[----:B------:R-:W-:Y:S01]  /*0d80*/  LEA.HI R5, R5, R2, RZ, 0x6 ;  /* 0x0000000205057211 */ /* 0x000fe200078f30ff */
[----:B------:R-:W-:Y:S01]  /*0d90*/  UISETP.NE.AND UP0, UPT, UR4, URZ, UPT ;  /* 0x0000003f0400728c */ /* 0x000fe2000bf05270 */
[----:B------:R-:W-:Y:S02]  /*0da0*/  LEA.HI R3, R3, R0, RZ, 0x6 ;  /* 0x0000000003037211 */ /* 0x000fe400078f30ff */
[----:B------:R-:W-:Y:S01]  /*0db0*/  UMOV UR4, UR38 ;  /* 0x0000002600047c82 */ /* 0x000fe20008000000 */
[----:B------:R-:W-:-:S02]  /*0dc0*/  SHF.R.S32.HI R0, RZ, 0x6, R5 ;  /* 0x00000006ff007819 */ /* 0x000fc40000011405 */
[----:B------:R-:W-:-:S04]  /*0dd0*/  SHF.R.S32.HI R3, RZ, 0x6, R3 ;  /* 0x00000006ff037819 */ /* 0x000fc80000011403 */
[----:B------:R-:W-:Y:S01]  /*0de0*/  VIMNMX R203, R3, R0, PT ;  /* 0x0000000003cb7248 */ /* 0x000fe20003fe0100 */
[----:B------:R-:W-:Y:S01]  /*0df0*/  @UP0 ULDC UR8, c[0x0][0x44c] ;  /* 0x0001130000080ab9 */ /* 0x000fe20000000800 */
[----:B------:R-:W-:Y:S01]  /*0e00*/  @UP0 ULDC UR10, c[0x0][0x450] ;  /* 0x00011400000a0ab9 */ /* 0x000fe20000000800 */
[----:B------:R-:W-:-:S04]  /*0e10*/  UIMAD.WIDE.U32 UR8, UR38, UR8, URZ ;  /* 0x00000008260872a5 */ /* 0x000fc8000f8e003f */
[----:B------:R-:W-:Y:S02]  /*0e20*/  @UP0 USHF.R.U32.HI UR4, URZ, UR10, UR9 ;  /* 0x0000000a3f040299 */ /* 0x000fe40008011609 */
[----:B------:R-:W-:Y:S02]  /*0e30*/  UISETP.GE.AND UP0, UPT, UR5, 0x1, UPT ;  /* 0x000000010500788c */ /* 0x000fe4000bf06270 */
[----:B------:R-:W-:-:S03]  /*0e40*/  UIADD3 UR4, UR7, UR4, URZ ;  /* 0x0000000407047290 */ /* 0x000fc6000fffe03f */
[----:B------:R-:W-:Y:S01]  /*0e50*/  ULDC UR7, c[0x0][0x9dc] ;  /* 0x0002770000077ab9 */ /* 0x000fe20000000800 */
[----:B------:R-:W-:Y:S01]  /*0e60*/  PLOP3.LUT P0, PT, PT, PT, UP0, 0x40, 0x0 ;  /* 0x000000000000781c */ /* 0x000fe20003f0e808 */
[----:B------:R-:W-:-:S12]  /*0e70*/  UIADD3 UR7, UR4, -UR7, URZ ;  /* 0x8000000704077290 */ /* 0x000fd8000fffe03f */
[----:B------:R-:W-:Y:S05]  /*0e80*/  @P0 BRA `(.L_x_995) ;  /* 0x0000000000440947 */ /* 0x000fea0003800000 */
[----:B------:R-:W-:-:S06]  /*0e90*/  UISETP.GT.AND UP0, UPT, UR4, -0x1, UPT ;  /* 0xffffffff0400788c */ /* 0x000fcc000bf04270 */
[----:B------:R-:W-:-:S13]  /*0ea0*/  PLOP3.LUT P0, PT, PT, PT, UP0, 0x80, 0x0 ;  /* 0x000000000000781c */ /* 0x000fda0003f0f008 */
[----:B------:R-:W-:Y:S05]  /*0eb0*/  @P0 BRA `(.L_x_996) ;  /* 0x00000000001c0947 */ /* 0x000fea0003800000 */
[----:B------:R-:W-:Y:S02]  /*0ec0*/  UISETP.NE.AND UP0, UPT, UR5, 0x1, UPT ;  /* 0x000000010500788c */ /* 0x000fe4000bf05270 */
[----:B------:R-:W-:-:S09]  /*0ed0*/  ULOP3.LUT UR4, URZ, UR4, URZ, 0x33, !UPT ;  /* 0x000000043f047292 */ /* 0x000fd2000f8e333f */
[----:B------:R-:W-:Y:S02]  /*0ee0*/  @UP0 ULDC.64 UR10, c[0x0][0x9e8] ;  /* 0x00027a00000a0ab9 */ /* 0x000fe40000000a00 */
[----:B------:R-:W-:-:S04]  /*0ef0*/  UIMAD.WIDE.U32 UR8, UR4, UR10, URZ ;  /* 0x0000000a040872a5 */ /* 0x000fc8000f8e003f */
[----:B------:R-:W-:-:S04]  /*0f00*/  @UP0 USHF.R.U32.HI UR4, URZ, UR11, UR9 ;  /* 0x0000000b3f040299 */ /* 0x000fc80008011609 */
[----:B------:R-:W-:Y:S01]  /*0f10*/  ULOP3.LUT UR4, URZ, UR4, URZ, 0x33, !UPT ;  /* 0x000000043f047292 */ /* 0x000fe2000f8e333f */
[----:B------:R-:W-:Y:S11]  /*0f20*/  BRA `(.L_x_997) ;  /* 0x0000000000107947 */ /* 0x000ff60003800000 */
.L_x_996:
[----:B------:R-:W-:-:S11]  /*0f30*/  UISETP.NE.AND UP0, UPT, UR5, 0x1, UPT ;  /* 0x000000010500788c */ /* 0x000fd6000bf05270 */
[----:B------:R-:W-:Y:S02]  /*0f40*/  @UP0 ULDC.64 UR10, c[0x0][0x9e8] ;  /* 0x00027a00000a0ab9 */ /* 0x000fe40000000a00 */
[----:B------:R-:W-:-:S04]  /*0f50*/  UIMAD.WIDE.U32 UR8, UR4, UR10, URZ ;  /* 0x0000000a040872a5 */ /* 0x000fc8000f8e003f */
[----:B------:R-:W-:-:S12]  /*0f60*/  @UP0 USHF.R.U32.HI UR4, URZ, UR11, UR9 ;  /* 0x0000000b3f040299 */ /* 0x000fd80008011609 */
.L_x_997:
[----:B------:R-:W-:-:S04]  /*0f70*/  UIMAD UR4, UR4, UR5, URZ ;  /* 0x00000005040472a4 */ /* 0x000fc8000f8e023f */
[----:B------:R-:W-:-:S04]  /*0f80*/  UISETP.LT.AND UP0, UPT, UR7, UR4, UPT ;  /* 0x000000040700728c */ /* 0x000fc8000bf01270 */
[----:B------:R-:W-:-:S12]  /*0f90*/  USEL UR7, UR7, UR4, !UP0 ;  /* 0x0000000407077287 */ /* 0x000fd8000c000000 */
.L_x_995:
[----:B------:R-:W-:Y:S02]  /*0fa0*/  USHF.R.S32.HI UR4, URZ, 0x1f, UR7 ;  /* 0x0000001f3f047899 */ /* 0x000fe40008011407 */
[----:B------:R-:W-:Y:S02]  /*0fb0*/  USHF.R.U32.HI UR11, URZ, 0x10, UR6 ;  /* 0x000000103f0b7899 */ /* 0x000fe40008011606 */
[----:B------:R-:W-:Y:S02]  /*0fc0*/  ULEA.HI UR4, UR4, UR7, URZ, 0x6 ;  /* 0x0000000704047291 */ /* 0x000fe4000f8f303f */
[----:B------:R-:W-:Y:S02]  /*0fd0*/  ULOP3.LUT UR7, UR6, 0xffff, URZ, 0xc0, !UPT ;  /* 0x0000ffff06077892 */ /* 0x000fe4000f8ec03f */
[----:B------:R-:W-:-:S04]  /*0fe0*/  USHF.R.S32.HI UR4, URZ, 0x6, UR4 ;  /* 0x000000063f047899 */ /* 0x000fc80008011404 */
[----:B------:R-:W-:-:S04]  /*0ff0*/  UISETP.LT.AND UP0, UPT, URZ, UR4, UPT ;  /* 0x000000043f00728c */ /* 0x000fc8000bf01270 */
[----:B------:R-:W-:Y:S02]  /*1000*/  USEL UR10, URZ, UR4, !UP0 ;  /* 0x000000043f0a7287 */ /* 0x000fe4000c000000 */
[----:B------:R-:W-:Y:S01]  /*1010*/  UISETP.NE.AND UP0, UPT, UR11, URZ, UPT ;  /* 0x0000003f0b00728c */ /* 0x000fe2000bf05270 */
[----:B------:R-:W-:-:S03]  /*1020*/  UMOV UR4, URZ ;  /* 0x0000003f00047c82 */ /* 0x000fc60008000000 */
[----:B------:R-:W-:-:S07]  /*1030*/  ISETP.GT.AND P0, PT, R203, UR10, PT ;  /* 0x0000000acb007c0c */ /* 0x000fce000bf04270 */
[----:B------:R-:W-:-:S06]  /*1040*/  @!UP0 ULDC UR11, c[0x0][0x9f0] ;  /* 0x00027c00000b8ab9 */ /* 0x000fcc0000000800 */
[----:B------:R-:W-:Y:S05]  /*1050*/  @!P0 BRA `(.L_x_998) ;  /* 0x00000000008c8947 */ /* 0x000fea0003800000 */
[----:B------:R-:W-:Y:S01]  /*1060*/  IMAD.U32 R4, RZ, RZ, UR11 ;  /* 0x0000000bff047e24 */ /* 0x000fe2000f8e00ff */
[----:B------:R-:W-:-:S04]  /*1070*/  UMOV UR4, URZ ;  /* 0x0000003f00047c82 */ /* 0x000fc80008000000 */
[----:B------:R-:W-:-:S04]  /*1080*/  IABS R0, R4 ;  /* 0x0000000400007213 */ /* 0x000fc80000000000 */
[----:B------:R-:W-:Y:S02]  /*1090*/  R2UR UR12, R0 ;  /* 0x00000000000c72ca */ /* 0x000fe400000e0000 */
[----:B------:R-:W-:Y:S02]  /*10a0*/  IADD3 R0, R4, -0x1, R203 ;  /* 0xffffffff04007810 */ /* 0x000fe40007ffe0cb */
[----:B------:R-:W-:Y:S02]  /*10b0*/  IABS R4, R4 ;  /* 0x0000000400047213 */ /* 0x000fe40000000000 */
[----:B------:R-:W-:Y:S02]  /*10c0*/  R2UR UR6, R0 ;  /* 0x00000000000672ca */ /* 0x000fe400000e0000 */
[----:B------:R-:W-:-:S05]  /*10d0*/  IADD3 R4, RZ, -R4, RZ ;  /* 0x80000004ff047210 */ /* 0x000fca0007ffe0ff */
[----:B------:R-:W0:Y:S06]  /*10e0*/  I2F.RP R2, UR12 ;  /* 0x0000000c00027d06 */ /* 0x000e2c0008209400 */
[----:B------:R-:W-:-:S06]  /*10f0*/  UIADD3 UR6, -UR10, UR6, URZ ;  /* 0x000000060a067290 */ /* 0x000fcc000fffe13f */
[----:B------:R-:W-:Y:S01]  /*1100*/  IMAD.U32 R0, RZ, RZ, UR6 ;  /* 0x00000006ff007e24 */ /* 0x000fe2000f8e00ff */
[----:B------:R-:W-:Y:S01]  /*1110*/  ULOP3.LUT UR6, UR6, UR11, URZ, 0x3c, !UPT ;  /* 0x0000000b06067292 */ /* 0x000fe2000f8e3c3f */
[----:B0-----:R-:W0:Y:S03]  /*1120*/  MUFU.RCP R2, R2 ;  /* 0x0000000200027308 */ /* 0x001e260000001000 */
[----:B------:R-:W-:-:S04]  /*1130*/  IABS R0, R0 ;  /* 0x0000000000007213 */ /* 0x000fc80000000000 */
[----:B------:R-:W-:Y:S01]  /*1140*/  R2UR UR9, R0 ;  /* 0x00000000000972ca */ /* 0x000fe200000e0000 */
[----:B------:R-:W-:Y:S02]  /*1150*/  IMAD.MOV.U32 R0, RZ, RZ, R4 ;  /* 0x000000ffff007224 */ /* 0x000fe400078e0004 */
[----:B0-----:R-:W-:-:S06]  /*1160*/  VIADD R3, R2, 0xffffffe ;  /* 0x0ffffffe02037836 */ /* 0x001fcc0000000000 */
        /* <DEDUP_REMOVED lines=18> */
.L_x_998:
[----:B------:R-:W-:Y:S02]  /*1290*/  UIMAD UR5, UR7, UR4, UR10 ;  /* 0x00000004070572a4 */ /* 0x000fe4000f8e020a */
[----:B------:R-:W-:Y:S01]  /*12a0*/  IMAD.U32 R0, RZ, RZ, UR4 ;  /* 0x00000004ff007e24 */ /* 0x000fe2000f8e00ff */
[----:B------:R-:W-:Y:S01]  /*12b0*/  PLOP3.LUT P0, PT, PT, PT, PT, 0x80, 0x0 ;  /* 0x000000000000781c */ /* 0x000fe20003f0f070 */
[----:B------:R-:W-:Y:S01]  /*12c0*/  IMAD.MOV.U32 R2, RZ, RZ, RZ ;  /* 0x000000ffff027224 */ /* 0x000fe200078e00ff */
[----:B------:R-:W-:Y:S02]  /*12d0*/  CS2R R150, SRZ ;  /* 0x0000000000967805 */ /* 0x000fe4000001ff00 */
[----:B------:R-:W-:Y:S02]  /*12e0*/  CS2R R148, SRZ ;  /* 0x0000000000947805 */ /* 0x000fe4000001ff00 */
[----:B------:R-:W-:Y:S01]  /*12f0*/  VIADDMNMX R203, R0, UR5, R203, PT ;  /* 0x0000000500cb7c46 */ /* 0x000fe2000b8001cb */
[----:B------:R-:W-:Y:S01]  /*1300*/  IMAD.MOV.U32 R0, RZ, RZ, RZ ;  /* 0x000000ffff007224 */ /* 0x000fe200078e00ff */
[----:B------:R-:W-:-:S02]  /*1310*/  MOV R200, UR5 ;  /* 0x0000000500c87c02 */ /* 0x000fc40008000f00 */
[----:B------:R-:W-:Y:S02]  /*1320*/  CS2R R146, SRZ ;  /* 0x0000000000927805 */ /* 0x000fe4000001ff00 */
[----:B------:R-:W-:Y:S02]  /*1330*/  ISETP.GT.AND P1, PT, R203, UR5, PT ;  /* 0x00000005cb007c0c */ /* 0x000fe4000bf24270 */
        /* <DEDUP_REMOVED lines=66> */
[----:B------:R-:W-:-:S05]  /*1760*/  SHF.R.S32.HI R58, RZ, 0x7, R57 ;  /* 0x00000007ff3a7819 */ /* 0x000fca0000011439 */
        /* <DEDUP_REMOVED lines=19> */
[----:B------:R-:W-:Y:S01]  /*18a0*/  MOV R5, UR5 ;  /* 0x0000000500057c02 */ /* 0x000fe20008000f00 */
[----:B------:R-:W-:Y:S01]  /*18b0*/  ULDC.64 UR4, c[0x4][0xb0] ;  /* 0x01002c0000047ab9 */ /* 0x000fe20000000a00 */
[----:B------:R-:W-:Y:S01]  /*18c0*/  IMAD.U32 R10, RZ, RZ, UR6 ;  /* 0x00000006ff0a7e24 */ /* 0x000fe2000f8e00ff */
[----:B------:R-:W-:Y:S01]  /*18d0*/  MOV R11, UR7 ;  /* 0x00000007000b7c02 */ /* 0x000fe20008000f00 */
[----:B------:R-:W-:Y:S02]  /*18e0*/  IMAD.U32 R6, RZ, RZ, UR4 ;  /* 0x00000004ff067e24 */ /* 0x000fe4000f8e00ff */
[----:B------:R-:W-:-:S02]  /*18f0*/  IMAD.U32 R7, RZ, RZ, UR5 ;  /* 0x00000005ff077e24 */ /* 0x000fc4000f8e00ff */
[----:B------:R-:W-:Y:S02]  /*1900*/  IMAD.MOV.U32 R8, RZ, RZ, 0x70 ;  /* 0x00000070ff087424 */ /* 0x000fe400078e00ff */
[----:B------:R-:W-:Y:S02]  /*1910*/  IMAD.MOV.U32 R12, RZ, RZ, 0x1 ;  /* 0x00000001ff0c7424 */ /* 0x000fe400078e00ff */
[----:B0-----:R-:W-:-:S07]  /*1920*/  IMAD.MOV.U32 R13, RZ, RZ, RZ ;  /* 0x000000ffff0d7224 */ /* 0x001fce00078e00ff */
[----:B------:R-:W-:-:S07]  /*1930*/  LEPC R20, `(.L_x_1000) ;  /* 0x000000001014794e */ /* 0x000fce0000000000 */
[----:B-1----:R-:W-:Y:S05]  /*1940*/  CALL.ABS.NOINC R2 ;  /* 0x0000000002007343 */ /* 0x002fea0003c00000 */
.L_x_1000:
[----:B------:R-:W-:Y:S02]  /*1950*/  R2UR UR4, R16 ;  /* 0x00000000100472ca */ /* 0x000fe400000e0000 */
[----:B------:R-:W-:-:S11]  /*1960*/  SHF.L.U32 R0, RZ, 0x1f, RZ ;  /* 0x0000001fff007819 */ /* 0x000fd600000006ff */
[----:B------:R-:W0:Y:S02]  /*1970*/  SYNCS.PHASECHK.TRANS64.TRYWAIT P0, [UR4+0x30800], R0 ;  /* 0x03080000ff0075a7 */ /* 0x000e240008000144 */
[----:B0-----:R-:W-:Y:S05]  /*1980*/  @!P0 BRA `(.L_x_1001) ;  /* 0x0000012400f88947 */ /* 0x001fea0003800000 */
.L_x_1134:
[----:B------:R-:W2:Y:S02]  /*1990*/  LDL R2, [R1+0x4] ;  /* 0x0000040001027983 */ /* 0x000ea40000100800 */
[----:B--2---:R-:W-:-:S13]  /*19a0*/  R2UR UR4, R2 ;  /* 0x00000000020472ca */ /* 0x004fda00000e0000 */
[----:B------:R-:W-:-:S06]  /*19b0*/  ULOP3.LUT UR4, UR4, 0x1, URZ, 0xfc, !UPT ;  /* 0x0000000104047892 */ /* 0x000fcc000f8efc3f */
[----:B------:R-:W-:-:S04]  /*19c0*/  MOV R2, UR4 ;  /* 0x0000000400027c02 */ /* 0x000fc80008000f00 */
[----:B------:R-:W-:-:S13]  /*19d0*/  ISETP.NE.AND P0, PT, R2, 0x3, PT ;  /* 0x000000030200780c */ /* 0x000fda0003f05270 */
[----:B------:R-:W-:Y:S05]  /*19e0*/  @!P0 BRA `(.L_x_1002) ;  /* 0x0000000000048947 */ /* 0x000fea0003800000 */
[----:B------:R-:W-:Y:S01]  /*19f0*/  BPT.TRAP 0x1 ;  /* 0x000000040000795c */ /* 0x000fe20000300000 */
.L_x_1002:
[----:B------:R-:W-:-:S13]  /*1a00*/  R2UR UR4, R16 ;  /* 0x00000000100472ca */ /* 0x000fda00000e0000 */
[----:B------:R1:W2:Y:S01]  /*1a10*/  SYNCS.PHASECHK.TRANS64.TRYWAIT P1, [UR4+0x30830], R0 ;  /* 0x03083000ff0075a7 */ /* 0x0002a20008020144 */
[----:B------:R-:W-:Y:S05]  /*1a20*/  @!P0 BRA `(.L_x_1003) ;  /* 0x0000000000048947 */ /* 0x000fea0003800000 */
[----:B------:R-:W-:Y:S01]  /*1a30*/  BPT.TRAP 0x1 ;  /* 0x000000040000795c */ /* 0x000fe20000300000 */
.L_x_1003:
[----:B------:R-:W-:-:S05]  /*1a40*/  IMAD.U32 R6, RZ, RZ, UR36 ;  /* 0x00000024ff067e24 */ /* 0x000fca000f8e00ff */
[----:B------:R-:W-:Y:S01]  /*1a50*/  LOP3.LUT R6, R6, 0x10000, RZ, 0xfc, !PT ;  /* 0x0001000006067812 */ /* 0x000fe200078efcff */
[----:B--2---:R-:W-:Y:S06]  /*1a60*/  @P1 BRA `(.L_x_1004) ;  /* 0x00000000000c1947 */ /* 0x004fec0003800000 */
[----:B------:R-:W-:-:S13]  /*1a70*/  R2UR UR4, R16 ;  /* 0x00000000100472ca */ /* 0x000fda00000e0000 */
[----:B------:R-:W2:Y:S02]  /*1a80*/  SYNCS.PHASECHK.TRANS64.TRYWAIT P1, [UR4+0x30830], R0 ;  /* 0x03083000ff0075a7 */ /* 0x000ea40008020144 */
[----:B--2---:R-:W-:Y:S05]  /*1a90*/  @!P1 BRA `(.L_x_1005) ;  /* 0x0000012400d09947 */ /* 0x004fea0003800000 */
.L_x_1004:
[----:B------:R-:W-:Y:S05]  /*1aa0*/  WARPSYNC.ALL ;  /* 0x0000000000007948 */ /* 0x000fea0003800000 */
[----:B------:R-:W-:Y:S01]  /*1ab0*/  IMAD.MOV.U32 R7, RZ, RZ, 0x40000040 ;  /* 0x40000040ff077424 */ /* 0x000fe200078e00ff */
[----:B------:R-:W-:Y:S01]  /*1ac0*/  R2UR UR4, R16 ;  /* 0x00000000100472ca */ /* 0x000fe200000e0000 */
[----:B------:R-:W-:Y:S01]  /*1ad0*/  WARPGROUP.ARRIVE ;  /* 0x00000000000079c5 */ /* 0x000fe20000000000 */
[----:B------:R-:W-:Y:S01]  /*1ae0*/  R2UR UR8, R6 ;  /* 0x00000000060872ca */ /* 0x000fe200000e0000 */
[----:B------:R-:W-:Y:S01]  /*1af0*/  UMOV UR11, 0x40000040 ;  /* 0x40000040000b7882 */ /* 0x000fe20000000000 */
[----:B------:R-:W-:Y:S01]  /*1b00*/  R2UR UR9, R7 ;  /* 0x00000000070972ca */ /* 0x000fe200000e0000 */
[----:B------:R-:W-:Y:S01]  /*1b10*/  UMOV UR13, 0x40000040 ;  /* 0x40000040000d7882 */ /* 0x000fe20000000000 */
[----:B------:R-:W-:Y:S01]  /*1b20*/  UMOV UR7, 0x40000040 ;  /* 0x4000004000077882 */ /* 0x000fe20000000000 */
[----:B------:R-:W-:Y:S01]  /*1b30*/  UMOV UR5, UR13 ;  /* 0x0000000d00057c82 */ /* 0x000fe20008000000 */
[----:B------:R-:W-:Y:S01]  /*1b40*/  IMAD.U32 R11, RZ, RZ, UR13 ;  /* 0x0000000dff0b7e24 */ /* 0x000fe2000f8e00ff */
[----:B------:R-:W-:Y:S01]  /*1b50*/  UMOV UR13, 0x40000040 ;  /* 0x40000040000d7882 */ /* 0x000fe20000000000 */
[----:B------:R-:W-:Y:S01]  /*1b60*/  UMOV UR15, 0x40000040 ;  /* 0x40000040000f7882 */ /* 0x000fe20000000000 */
[----:B------:R-:W-:Y:S01]  /*1b70*/  UMOV UR17, 0x40000040 ;  /* 0x4000004000117882 */ /* 0x000fe20000000000 */
[----:B------:R-:W-:Y:S01]  /*1b80*/  UMOV UR21, 0x40000040 ;  /* 0x4000004000157882 */ /* 0x000fe20000000000 */
[----:B------:R-:W-:Y:S01]  /*1b90*/  UIADD3 UR4, UR4, 0x20400, URZ ;  /* 0x0002040004047890 */ /* 0x000fe2000fffe03f */
[----:B------:R-:W-:Y:S01]  /*1ba0*/  UMOV UR25, 0x40000040 ;  /* 0x4000004000197882 */ /* 0x000fe20000000000 */
[----:B------:R-:W-:-:S02]  /*1bb0*/  UMOV UR29, 0x40000040 ;  /* 0x40000040001d7882 */ /* 0x000fc40000000000 */
[----:B------:R-:W-:Y:S01]  /*1bc0*/  USHF.R.U32.HI UR4, URZ, 0x4, UR4 ;  /* 0x000000043f047899 */ /* 0x000fe20008011604 */
[----:B------:R-:W-:Y:S01]  /*1bd0*/  UMOV UR33, 0x40000040 ;  /* 0x4000004000217882 */ /* 0x000fe20000000000 */
[----:B------:R-:W-:Y:S02]  /*1be0*/  UMOV UR37, 0x40000040 ;  /* 0x4000004000257882 */ /* 0x000fe40000000000 */
[----:B------:R-:W-:Y:S01]  /*1bf0*/  ULOP3.LUT UR4, UR4, 0x3fff, URZ, 0xc0, !UPT ;  /* 0x00003fff04047892 */ /* 0x000fe2000f8ec03f */
[----:B------:R-:W-:Y:S01]  /*1c00*/  UMOV UR41, 0x40000040 ;  /* 0x4000004000297882 */ /* 0x000fe20000000000 */
[----:B------:R-:W-:Y:S02]  /*1c10*/  UMOV UR45, 0x40000040 ;  /* 0x40000040002d7882 */ /* 0x000fe40000000000 */
[----:B------:R-:W-:Y:S01]  /*1c20*/  ULOP3.LUT UR18, UR4, 0x10000, URZ, 0xfc, !UPT ;  /* 0x0001000004127892 */ /* 0x000fe2000f8efc3f */
[----:B------:R-:W-:Y:S01]  /*1c30*/  UMOV UR49, 0x40000040 ;  /* 0x4000004000317882 */ /* 0x000fe20000000000 */
[----:B------:R-:W-:-:S02]  /*1c40*/  UMOV UR53, 0x40000040 ;  /* 0x4000004000357882 */ /* 0x000fc40000000000 */
[----:B------:R-:W-:Y:S02]  /*1c50*/  UIADD3 UR6, UR18, 0x2, URZ ;  /* 0x0000000212067890 */ /* 0x000fe4000fffe03f */
[----:B------:R-:W-:Y:S02]  /*1c60*/  UIADD3 UR14, UR18, 0x200, URZ ;  /* 0x00000200120e7890 */ /* 0x000fe4000fffe03f */
[----:B------:R-:W-:Y:S01]  /*1c70*/  IMAD.U32 R20, RZ, RZ, UR18 ;  /* 0x00000012ff147e24 */ /* 0x000fe2000f8e00ff */
[----:B------:R-:W-:Y:S02]  /*1c80*/  UMOV UR10, UR18 ;  /* 0x00000012000a7c82 */ /* 0x000fe40008000000 */
[----:B------:R-:W-:Y:S01]  /*1c90*/  HGMMA.64x64x16.F32.BF16 R24, gdesc[UR8], RZ, !UPT, gsb0 ;  /* 0x00e00000081879f0 */ /* 0x000fe2000c0018ff */
[----:B------:R-:W-:Y:S01]  /*1ca0*/  R2UR UR10, R6 ;  /* 0x00000000060a72ca */ /* 0x000fe200000e0000 */
[----:B------:R-:W-:Y:S02]  /*1cb0*/  UMOV UR9, 0x40000040 ;  /* 0x4000004000097882 */ /* 0x000fe40000000000 */
[----:B------:R-:W-:-:S10]  /*1cc0*/  IMAD.U32 R15, RZ, RZ, UR9 ;  /* 0x00000009ff0f7e24 */ /* 0x000fd4000f8e00ff */
[----:B------:R-:W-:Y:S02]  /*1cd0*/  UIADD3 UR4, UR10, 0x2, URZ ;  /* 0x000000020a047890 */ /* 0x000fe4000fffe03f */
[----:B------:R-:W-:Y:S02]  /*1ce0*/  UIADD3 UR16, UR10, 0x402, URZ ;  /* 0x000004020a107890 */ /* 0x000fe4000fffe03f */
[----:B------:R-:W-:Y:S02]  /*1cf0*/  UIADD3 UR20, UR10, 0x404, URZ ;  /* 0x000004040a147890 */ /* 0x000fe4000fffe03f */
[----:B------:R-:W-:Y:S01]  /*1d00*/  UIADD3 UR24, UR10, 0x406, URZ ;  /* 0x000004060a187890 */ /* 0x000fe2000fffe03f */
[----:B------:R-:W-:Y:S01]  /*1d10*/  UMOV UR12, UR4 ;  /* 0x00000004000c7c82 */ /* 0x000fe20008000000 */
[----:B------:R-:W-:Y:S01]  /*1d20*/  UIADD3 UR28, UR10, 0x800, URZ ;  /* 0x000008000a1c7890 */ /* 0x000fe2000fffe03f */
[----:B------:R-:W-:Y:S01]  /*1d30*/  MOV R10, UR12 ;  /* 0x0000000c000a7c02 */ /* 0x000fe20008000f00 */
[----:B------:R-:W-:Y:S01]  /*1d40*/  UMOV UR4, UR12 ;  /* 0x0000000c00047c82 */ /* 0x000fe20008000000 */
[----:B------:R-:W-:-:S02]  /*1d50*/  UIADD3 UR12, UR10, 0x400, URZ ;  /* 0x000004000a0c7890 */ /* 0x000fc4000fffe03f */
[----:B------:R-:W-:Y:S02]  /*1d60*/  UIADD3 UR32, UR10, 0x802, URZ ;  /* 0x000008020a207890 */ /* 0x000fe4000fffe03f */
[----:B------:R-:W-:Y:S02]  /*1d70*/  UIADD3 UR36, UR10, 0x804, URZ ;  /* 0x000008040a247890 */ /* 0x000fe4000fffe03f */
[----:B------:R-:W-:Y:S02]  /*1d80*/  UIADD3 UR40, UR10, 0x806, URZ ;  /* 0x000008060a287890 */ /* 0x000fe4000fffe03f */
[----:B------:R-:W-:Y:S02]  /*1d90*/  UIADD3 UR44, UR10, 0xc00, URZ ;  /* 0x00000c000a2c7890 */ /* 0x000fe4000fffe03f */
[----:B------:R-:W-:Y:S02]  /*1da0*/  UIADD3 UR48, UR10, 0xc02, URZ ;  /* 0x00000c020a307890 */ /* 0x000fe4000fffe03f */
[----:B------:R-:W-:Y:S01]  /*1db0*/  UIADD3 UR52, UR10, 0xc04, URZ ;  /* 0x00000c040a347890 */ /* 0x000fe2000fffe03f */
[----:B------:R-:W-:-:S02]  /*1dc0*/  WARPGROUP.DEPBAR.LE gsb0, 0x0 ;  /* 0x00008000000079c5 */ /* 0x000fc40000010000 */
[----:B------:R-:W-:-:S06]  /*1dd0*/  WARPGROUP.ARRIVE ;  /* 0x00000000000079c5 */ /* 0x000fcc0000000000 */
[----:B------:R-:W-:Y:S01]  /*1de0*/  HGMMA.64x64x16.F32.BF16 R24, gdesc[UR4], R24, gsb0 ;  /* 0x00e00000041879f0 */ /* 0x000fe20008001818 */
[----:B------:R-:W-:Y:S02]  /*1df0*/  UIADD3 UR4, UR10, 0x4, URZ ;  /* 0x000000040a047890 */ /* 0x000fe4000fffe03f */
[----:B------:R-:W-:Y:S01]  /*1e00*/  UIADD3 UR6, UR18, 0x4, URZ ;  /* 0x0000000412067890 */ /* 0x000fe2000fffe03f */
[----:B------:R-:W-:Y:S01]  /*1e10*/  UMOV UR5, UR9 ;  /* 0x0000000900057c82 */ /* 0x000fe20008000000 */
[----:B------:R-:W-:Y:S01]  /*1e20*/  UMOV UR7, 0x40000040 ;  /* 0x4000004000077882 */ /* 0x000fe20000000000 */
[----:B------:R-:W-:Y:S02]  /*1e30*/  UMOV UR9, 0x40000040 ;  /* 0x4000004000097882 */ /* 0x000fe40000000000 */
[----:B------:R-:W-:Y:S02]  /*1e40*/  UMOV UR8, UR4 ;  /* 0x0000000400087c82 */ /* 0x000fe40008000000 */
[----:B------:R-:W-:Y:S01]  /*1e50*/  UMOV UR4, UR8 ;  /* 0x0000000800047c82 */ /* 0x000fe20008000000 */
[----:B------:R-:W-:Y:S01]  /*1e60*/  IMAD.U32 R14, RZ, RZ, UR8 ;  /* 0x00000008ff0e7e24 */ /* 0x000fe2000f8e00ff */
[----:B------:R-:W-:-:S02]  /*1e70*/  UIADD3 UR8, UR10, 0x6, URZ ;  /* 0x000000060a087890 */ /* 0x000fc4000fffe03f */
[----:B------:R-:W-:Y:S01]  /*1e80*/  UIADD3 UR10, UR10, 0xc06, URZ ;  /* 0x00000c060a0a7890 */ /* 0x000fe2000fffe03f */
[----:B------:R-:W-:Y:S02]  /*1e90*/  WARPGROUP.DEPBAR.LE gsb0, 0x0 ;  /* 0x00008000000079c5 */ /* 0x000fe40000010000 */
[----:B------:R-:W-:-:S06]  /*1ea0*/  WARPGROUP.ARRIVE ;  /* 0x00000000000079c5 */ /* 0x000fcc0000000000 */
[----:B------:R-:W-:Y:S01]  /*1eb0*/  HGMMA.64x64x16.F32.BF16 R24, gdesc[UR4], R24, gsb0 ;  /* 0x00e00000041879f0 */ /* 0x000fe20008001818 */
[----:B------:R-:W-:Y:S01]  /*1ec0*/  UIADD3 UR6, UR18, 0x6, URZ ;  /* 0x0000000612067890 */ /* 0x000fe2000fffe03f */
[----:B------:R-:W-:Y:S01]  /*1ed0*/  UMOV UR4, UR8 ;  /* 0x0000000800047c82 */ /* 0x000fe20008000000 */
[----:B------:R-:W-:Y:S01]  /*1ee0*/  UMOV UR5, UR9 ;  /* 0x0000000900057c82 */ /* 0x000fe20008000000 */
[----:B------:R-:W-:Y:S01]  /*1ef0*/  UMOV UR7, 0x40000040 ;  /* 0x4000004000077882 */ /* 0x000fe20000000000 */
        /* <DEDUP_REMOVED lines=9> */
[----:B------:R-:W-:Y:S03]  /*1f90*/  HGMMA.64x64x16.F32.BF16 R24, gdesc[UR12], R24, gsb0 ;  /* 0x00e000000c1879f0 */ /* 0x000fe60008001818 */
        /* <DEDUP_REMOVED lines=68> */
[----:B------:R-:W-:Y:S01]  /*23e0*/  UMOV UR5, 0x40000040 ;  /* 0x4000004000057882 */ /* 0x000fe20000000000 */
[----:B------:R-:W-:Y:S01]  /*23f0*/  UMOV UR7, 0x40000040 ;  /* 0x4000004000077882 */ /* 0x000fe20000000000 */
[----:B------:R-:W-:Y:S01]  /*2400*/  MOV R12, UR4 ;  /* 0x00000004000c7c02 */ /* 0x000fe20008000f00 */
[----:B------:R-:W-:Y:S01]  /*2410*/  IMAD.U32 R13, RZ, RZ, UR5 ;  /* 0x00000005ff0d7e24 */ /* 0x000fe2000f8e00ff */
[----:B------:R-:W-:Y:S02]  /*2420*/  WARPGROUP.DEPBAR.LE gsb0, 0x0 ;  /* 0x00008000000079c5 */ /* 0x000fe40000010000 */
[----:B------:R-:W-:-:S06]  /*2430*/  WARPGROUP.ARRIVE ;  /* 0x00000000000079c5 */ /* 0x000fcc0000000000 */
[----:B------:R-:W-:Y:S03]  /*2440*/  HGMMA.64x64x16.F32.BF16 R24, gdesc[UR4], R24, gsb0 ;  /* 0x00e00000041879f0 */ /* 0x000fe60008001818 */
[----:B------:R-:W-:Y:S02]  /*2450*/  WARPGROUP.DEPBAR.LE gsb0, 0x0 ;  /* 0x00008000000079c5 */ /* 0x000fe40000010000 */
[----:B------:R-:W-:Y:S05]  /*2460*/  @!P0 BRA `(.L_x_1006) ;  /* 0x0000000000048947 */ /* 0x000fea0003800000 */
[----:B------:R-:W-:Y:S01]  /*2470*/  BPT.TRAP 0x1 ;  /* 0x000000040000795c */ /* 0x000fe20000300000 */
.L_x_1006:
[----:B01----:R-:W-:Y:S01]  /*2480*/  LOP3.LUT R0, R57, 0xffffff80, RZ, 0xc0, !PT ;  /* 0xffffff8039007812 */ /* 0x003fe200078ec0ff */
[----:B------:R-:W-:Y:S01]  /*2490*/  ULDC UR11, c[0x0][0x2f0] ;  /* 0x0000bc00000b7ab9 */ /* 0x000fe20000000800 */
[----:B------:R-:W-:Y:S01]  /*24a0*/  R2UR UR5, R23 ;  /* 0x00000000170572ca */ /* 0x000fe200000e0000 */
[----:B------:R-:W-:Y:S01]  /*24b0*/  ULDC UR14, c[0x0][0x9e0] ;  /* 0x00027800000e7ab9 */ /* 0x000fe20000000800 */
[----:B------:R-:W-:Y:S01]  /*24c0*/  LEA.HI R56, R56, R19, RZ, 0x2 ;  /* 0x0000001338387211 */ /* 0x000fe200078f10ff */
[----:B------:R-:W-:Y:S01]  /*24d0*/  IMAD.IADD R0, R19, 0x1, -R0 ;  /* 0x0000000113007824 */ /* 0x000fe200078e0a00 */
[----:B------:R-:W-:Y:S02]  /*24e0*/  LEA.HI R5, R58, R58, RZ, 0x1 ;  /* 0x0000003a3a057211 */ /* 0x000fe400078f08ff */
[----:B------:R-:W-:Y:S02]  /*24f0*/  LOP3.LUT R56, R56, 0xfffffffc, RZ, 0xc0, !PT ;  /* 0xfffffffc38387812 */ /* 0x000fe400078ec0ff */
[----:B------:R-:W-:-:S02]  /*2500*/  SHF.R.S32.HI R3, RZ, 0x1f, R0 ;  /* 0x0000001fff037819 */ /* 0x000fc40000011400 */
[----:B------:R-:W-:Y:S01]  /*2510*/  LOP3.LUT R5, R5, 0x3fffffe, RZ, 0xc0, !PT ;  /* 0x03fffffe05057812 */ /* 0x000fe200078ec0ff */
[----:B------:R-:W-:Y:S01]  /*2520*/  IMAD.IADD R56, R19, 0x1, -R56 ;  /* 0x0000000113387824 */ /* 0x000fe200078e0a38 */
[CC--:B------:R-:W-:Y:S01]  /*2530*/  LEA.HI R2, R3.reuse, R0.reuse, RZ, 0x2 ;  /* 0x0000000003027211 */ /* 0x0c0fe200078f10ff */
[----:B------:R-:W-:Y:S01]  /*2540*/  UISETP.NE.AND UP1, UPT, UR5, URZ, UPT ;  /* 0x0000003f0500728c */ /* 0x000fe2000bf25270 */
[----:B------:R-:W-:Y:S02]  /*2550*/  LEA.HI R4, R3, R0, RZ, 0x5 ;  /* 0x0000000003047211 */ /* 0x000fe400078f28ff */
[--C-:B------:R-:W-:Y:S01]  /*2560*/  SHF.R.S32.HI R3, RZ, 0x2, R2.reuse ;  /* 0x00000002ff037819 */ /* 0x100fe20000011402 */
[----:B------:R-:W-:Y:S01]  /*2570*/  ULDC UR5, c[0x0][0x9d8] ;  /* 0x0002760000057ab9 */ /* 0x000fe20000000800 */
[----:B------:R-:W-:Y:S01]  /*2580*/  SHF.R.S32.HI R8, RZ, 0x1f, R2 ;  /* 0x0000001fff087819 */ /* 0x000fe20000011402 */
[----:B------:R-:W-:Y:S01]  /*2590*/  FMUL.FTZ R26, R26, UR5 ;  /* 0x000000051a1a7c20 */ /* 0x000fe20008410000 */
[----:B------:R-:W-:Y:S01]  /*25a0*/  SHF.R.S32.HI R4, RZ, 0x5, R4 ;  /* 0x00000005ff047819 */ /* 0x000fe20000011404 */
[----:B------:R-:W-:Y:S01]  /*25b0*/  FMUL.FTZ R34, R34, UR5 ;  /* 0x0000000522227c20 */ /* 0x000fe20008410000 */
[-C--:B------:R-:W-:Y:S01]  /*25c0*/  LEA.HI R8, R8, R3.reuse, RZ, 0x3 ;  /* 0x0000000308087211 */ /* 0x080fe200078f18ff */
[----:B------:R-:W0:Y:S01]  /*25d0*/  MUFU.TANH R59, R26 ;  /* 0x0000001a003b7308 */ /* 0x000e220000002400 */
[----:B------:R-:W-:Y:S01]  /*25e0*/  LEA R9, R4, UR38, 0x4 ;  /* 0x0000002604097c11 */ /* 0x000fe2000f8e20ff */
[----:B------:R-:W-:Y:S01]  /*25f0*/  @UP1 ULDC UR6, c[0x0][0x450] ;  /* 0x0001140000061ab9 */ /* 0x000fe20000000800 */
[----:B------:R-:W-:Y:S01]  /*2600*/  LOP3.LUT R8, R8, 0xfffffff8, RZ, 0xc0, !PT ;  /* 0xfffffff808087812 */ /* 0x000fe200078ec0ff */
[----:B------:R-:W-:Y:S01]  /*2610*/  FMUL.FTZ R24, R24, UR5 ;  /* 0x0000000518187c20 */ /* 0x000fe20008410000 */
[----:B------:R-:W-:Y:S01]  /*2620*/  LEA.HI R4, R56, R56, RZ, 0x1 ;  /* 0x0000003838047211 */ /* 0x000fe200078f08ff */
[----:B------:R-:W-:Y:S01]  /*2630*/  FMUL.FTZ R25, R25, UR5 ;  /* 0x0000000519197c20 */ /* 0x000fe20008410000 */
[----:B------:R-:W-:Y:S01]  /*2640*/  R2UR UR4, R22 ;  /* 0x00000000160472ca */ /* 0x000fe200000e0000 */
[----:B------:R1:W2:Y:S01]  /*2650*/  MUFU.TANH R26, R34 ;  /* 0x00000022001a7308 */ /* 0x0002a20000002400 */
[----:B------:R-:W-:Y:S01]  /*2660*/  IADD3 R8, R9, R3, -R8 ;  /* 0x0000000309087210 */ /* 0x000fe20007ffe808 */
[----:B------:R-:W-:Y:S01]  /*2670*/  FMUL.FTZ R27, R27, UR5 ;  /* 0x000000051b1b7c20 */ /* 0x000fe20008410000 */
[----:B------:R-:W-:Y:S01]  /*2680*/  IADD3 R5, R58, -R5, RZ ;  /* 0x800000053a057210 */ /* 0x000fe20007ffe0ff */
[----:B------:R-:W-:Y:S01]  /*2690*/  FMUL.FTZ R28, R28, UR5 ;  /* 0x000000051c1c7c20 */ /* 0x000fe20008410000 */
[----:B------:R-:W-:Y:S01]  /*26a0*/  LOP3.LUT R3, R4, 0x1ffffffe, RZ, 0xc0, !PT ;  /* 0x1ffffffe04037812 */ /* 0x000fe200078ec0ff */
[----:B------:R-:W-:Y:S01]  /*26b0*/  FMUL.FTZ R29, R29, UR5 ;  /* 0x000000051d1d7c20 */ /* 0x000fe20008410000 */
[----:B------:R-:W-:Y:S01]  /*26c0*/  PLOP3.LUT P1, PT, PT, PT, UP1, 0x80, 0x0 ;  /* 0x000000000000781c */ /* 0x000fe20003f2f018 */
[----:B------:R-:W-:Y:S01]  /*26d0*/  IMAD R8, R5, 0x40, R8 ;  /* 0x0000004005087824 */ /* 0x000fe200078e0208 */
[----:B------:R-:W-:Y:S01]  /*26e0*/  R2UR UR7, R16 ;  /* 0x00000000100772ca */ /* 0x000fe200000e0000 */
[----:B------:R-:W-:Y:S01]  /*26f0*/  IMAD.IADD R3, R56, 0x1, -R3 ;  /* 0x0000000138037824 */ /* 0x000fe200078e0a03 */
[----:B------:R-:W-:Y:S01]  /*2700*/  PLOP3.LUT P2, PT, PT, PT, UP1, 0x80, 0x0 ;  /* 0x000000000000781c */ /* 0x000fe20003f4f018 */
[----:B------:R-:W-:Y:S01]  /*2710*/  UISETP.NE.AND UP0, UPT, UR4, URZ, UPT ;  /* 0x0000003f0400728c */ /* 0x000fe2000bf05270 */
[----:B------:R-:W-:Y:S01]  /*2720*/  LOP3.LUT R5, R2, 0x7ffffffc, RZ, 0xc0, !PT ;  /* 0x7ffffffc02057812 */ /* 0x000fe200078ec0ff */
[----:B------:R-:W-:Y:S01]  /*2730*/  IMAD R19, R3, 0x8, R8 ;  /* 0x0000000803137824 */ /* 0x000fe200078e0208 */
[----:B------:R-:W-:Y:S01]  /*2740*/  @UP1 ULDC UR4, c[0x0][0x44c] ;  /* 0x0001130000041ab9 */ /* 0x000fe20000000800 */
[----:B------:R-:W-:-:S02]  /*2750*/  IMAD.MOV.U32 R8, RZ, RZ, -0x40 ;  /* 0xffffffc0ff087424 */ /* 0x000fc400078e00ff */
[----:B------:R-:W-:Y:S01]  /*2760*/  FMUL.FTZ R30, R30, UR5 ;  /* 0x000000051e1e7c20 */ /* 0x000fe20008410000 */
[----:B------:R-:W-:Y:S01]  /*2770*/  IMAD.IADD R5, R0, 0x1, -R5 ;  /* 0x0000000100057824 */ /* 0x000fe200078e0a05 */
[----:B------:R-:W-:Y:S01]  /*2780*/  MOV R3, R19 ;  /* 0x0000001300037202 */ /* 0x000fe20000000f00 */
[----:B------:R-:W-:-:S04]  /*2790*/  @P1 IMAD.HI.U32 R4, R19, UR4, RZ ;  /* 0x0000000413041c27 */ /* 0x000fc8000f8e00ff */
[----:B------:R-:W-:Y:S01]  /*27a0*/  FMUL.FTZ R31, R31, UR5 ;  /* 0x000000051f1f7c20 */ /* 0x000fe20008410000 */
[----:B------:R-:W-:Y:S01]  /*27b0*/  UIADD3 UR4, UR7, 0x30840, URZ ;  /* 0x0003084007047890 */ /* 0x000fe2000fffe03f */
[----:B------:R-:W3:Y:S01]  /*27c0*/  S2UR UR7, SR_CgaCtaId ;  /* 0x00000000000779c3 */ /* 0x000ee20000008800 */
[----:B-1----:R-:W-:Y:S01]  /*27d0*/  IMAD R34, R203, R8, 0x40 ;  /* 0x00000040cb227424 */ /* 0x002fe200078e0208 */
[----:B------:R-:W-:Y:S01]  /*27e0*/  @P2 SHF.R.U32.HI R3, RZ, UR6, R4 ;  /* 0x00000006ff032c19 */ /* 0x000fe20008011604 */
[----:B------:R-:W-:Y:S01]  /*27f0*/  FMUL.FTZ R32, R32, UR5 ;  /* 0x0000000520207c20 */ /* 0x000fe20008410000 */
[----:B------:R-:W-:Y:S01]  /*2800*/  FMUL.FTZ R33, R33, UR5 ;  /* 0x0000000521217c20 */ /* 0x000fe20008410000 */
[----:B------:R-:W-:Y:S02]  /*2810*/  VIADD R0, R34, 0x1 ;  /* 0x0000000122007836 */ /* 0x000fe40000000000 */
[----:B------:R-:W-:Y:S01]  /*2820*/  FMUL.FTZ R35, R35, UR5 ;  /* 0x0000000523237c20 */ /* 0x000fe20008410000 */
[----:B------:R-:W1:Y:S01]  /*2830*/  SHFL.IDX PT, R4, R3, RZ, 0x1c1f ;  /* 0x001c1fff03047589 */ /* 0x000e6200000e0000 */
[----:B------:R-:W-:Y:S01]  /*2840*/  FMUL.FTZ R36, R36, UR5 ;  /* 0x0000000524247c20 */ /* 0x000fe20008410000 */
        /* <DEDUP_REMOVED lines=15> */
[----:B---3--:R-:W-:Y:S01]  /*2940*/  UPRMT UR4, UR7, 0x654, UR4 ;  /* 0x0000065407047896 */ /* 0x008fe20008000004 */
[----:B------:R-:W-:Y:S01]  /*2950*/  FMUL.FTZ R52, R52, UR5 ;  /* 0x0000000534347c20 */ /* 0x000fe20008410000 */
[----:B------:R-:W-:Y:S01]  /*2960*/  FMUL.FTZ R53, R53, UR5 ;  /* 0x0000000535357c20 */ /* 0x000fe20008410000 */
[----:B------:R-:W-:Y:S01]  /*2970*/  FMUL.FTZ R54, R54, UR5 ;  /* 0x0000000536367c20 */ /* 0x000fe20008410000 */
[----:B------:R-:W-:Y:S01]  /*2980*/  FMUL.FTZ R55, R55, UR5 ;  /* 0x0000000537377c20 */ /* 0x000fe20008410000 */
[----:B------:R-:W-:Y:S01]  /*2990*/  IMAD R0, R5, -0x2, R0 ;  /* 0xfffffffe05007824 */ /* 0x000fe200078e0200 */
[----:B------:R-:W-:Y:S01]  /*29a0*/  ULDC UR5, c[0x0][0x288] ;  /* 0x0000a20000057ab9 */ /* 0x000fe20000000800 */
[----:B------:R-:W-:Y:S01]  /*29b0*/  PLOP3.LUT P1, PT, PT, PT, UP0, 0x40, 0x0 ;  /* 0x000000000000781c */ /* 0x000fe20003f2e808 */
[----:B------:R-:W3:Y:S01]  /*29c0*/  MUFU.TANH R24, R24 ;  /* 0x0000001800187308 */ /* 0x000ee20000002400 */
[----:B------:R-:W-:Y:S01]  /*29d0*/  MOV R154, UR5 ;  /* 0x00000005009a7c02 */ /* 0x000fe20008000f00 */
[----:B------:R-:W-:Y:S01]  /*29e0*/  SYNCS.ARRIVE.TRANS64.RED.A1T0 RZ, [UR4], RZ ;  /* 0x000000ffffff79a7 */ /* 0x000fe20008100404 */
[C---:B------:R-:W-:Y:S01]  /*29f0*/  IMAD R9, R17.reuse, UR11, R0 ;  /* 0x0000000b11097c24 */ /* 0x040fe2000f8e0200 */
[----:B------:R-:W-:Y:S01]  /*2a00*/  ULDC UR4, c[0x0][0x9dc] ;  /* 0x0002770000047ab9 */ /* 0x000fe20000000800 */
[----:B------:R-:W-:Y:S01]  /*2a10*/  IMAD R0, R17, UR11, R34 ;  /* 0x0000000b11007c24 */ /* 0x000fe2000f8e0222 */
[----:B------:R-:W-:Y:S01]  /*2a20*/  ULOP3.LUT UR6, URZ, UR4, URZ, 0x33, !UPT ;  /* 0x000000043f067292 */ /* 0x000fe2000f8e333f */
[----:B------:R-:W-:Y:S01]  /*2a30*/  IMAD.IADD R9, R9, 0x1, -R154 ;  /* 0x0000000109097824 */ /* 0x000fe200078e0a9a */
[----:B------:R-:W4:Y:S01]  /*2a40*/  MUFU.TANH R25, R25 ;  /* 0x0000001900197308 */ /* 0x000f220000002400 */
[----:B------:R-:W-:Y:S01]  /*2a50*/  IMAD R56, R5, -0x2, R0 ;  /* 0xfffffffe05387824 */ /* 0x000fe200078e0200 */
[----:B------:R-:W-:Y:S01]  /*2a60*/  LEA R8, R203, 0xffffffc0, 0x6 ;  /* 0xffffffc0cb087811 */ /* 0x000fe200078e30ff */
[C---:B------:R-:W-:Y:S01]  /*2a70*/  VIADD R57, R9.reuse, UR14 ;  /* 0x0000000e09397c36 */ /* 0x040fe20008000000 */
[----:B------:R-:W-:Y:S01]  /*2a80*/  IADD3 R58, R9, UR6, RZ ;  /* 0x00000006093a7c10 */ /* 0x000fe2000fffe0ff */
[----:B------:R-:W-:-:S03]  /*2a90*/  IMAD.U32 R21, RZ, RZ, UR6 ;  /* 0x00000006ff157e24 */ /* 0x000fc6000f8e00ff */
[----:B------:R-:W0:Y:S01]  /*2aa0*/  MUFU.TANH R27, R27 ;  /* 0x0000001b001b7308 */ /* 0x000e220000002400 */
[----:B-1----:R-:W-:Y:S01]  /*2ab0*/  VIADDMNMX R0, R4, R57, R56, PT ;  /* 0x0000003904007246 */ /* 0x002fe20003800138 */
[----:B------:R-:W-:-:S06]  /*2ac0*/  IMAD.IADD R2, R58, 0x1, R4 ;  /* 0x000000013a027824 */ /* 0x000fcc00078e0204 */
[----:B------:R-:W1:Y:S08]  /*2ad0*/  MUFU.TANH R28, R28 ;  /* 0x0000001c001c7308 */ /* 0x000e700000002400 */
        /* <DEDUP_REMOVED lines=26> */
[----:B-1234-:R-:W-:Y:S05]  /*2c80*/  @P1 BRA `(.L_x_1007) ;  /* 0x0000000000641947 */ /* 0x01efea0003800000 */
[----:B------:R-:W-:Y:S01]  /*2c90*/  IMAD R9, R17, UR11, R4 ;  /* 0x0000000b11097c24 */ /* 0x000fe2000f8e0204 */
[----:B------:R-:W-:Y:S03]  /*2ca0*/  BSSY B0, `(.L_x_1008) ;  /* 0x0000013000007945 */ /* 0x000fe60003800000 */
[----:B------:R-:W-:-:S05]  /*2cb0*/  IMAD.IADD R9, R9, 0x1, -R154 ;  /* 0x0000000109097824 */ /* 0x000fca00078e0a9a */
[----:B------:R-:W-:-:S13]  /*2cc0*/  ISETP.GT.AND P1, PT, R9, -0x1, PT ;  /* 0xffffffff0900780c */ /* 0x000fda0003f24270 */
[----:B------:R-:W-:Y:S05]  /*2cd0*/  @P1 BRA `(.L_x_1009) ;  /* 0x0000000000241947 */ /* 0x000fea0003800000 */
[----:B------:R-:W-:Y:S01]  /*2ce0*/  ULDC UR4, c[0x0][0x9e4] ;  /* 0x0002790000047ab9 */ /* 0x000fe20000000800 */
[----:B------:R-:W-:Y:S01]  /*2cf0*/  LOP3.LUT R9, RZ, R9, RZ, 0x33, !PT ;  /* 0x00000009ff097212 */ /* 0x000fe200078e33ff */
[----:B------:R-:W-:-:S05]  /*2d00*/  IMAD.U32 R60, RZ, RZ, UR4 ;  /* 0x00000004ff3c7e24 */ /* 0x000fca000f8e00ff */
[----:B------:R-:W-:-:S13]  /*2d10*/  ISETP.NE.AND P1, PT, R60, 0x1, PT ;  /* 0x000000013c00780c */ /* 0x000fda0003f25270 */
[----:B------:R-:W1:Y:S02]  /*2d20*/  @P1 LDC.64 R62, c[0x0][0x9e8] ;  /* 0x00027a00ff3e1b82 */ /* 0x000e640000000a00 */
[----:B-1----:R-:W-:-:S05]  /*2d30*/  @P1 IMAD.HI.U32 R4, R9, R62, RZ ;  /* 0x0000003e09041227 */ /* 0x002fca00078e00ff */
[----:B------:R-:W-:-:S04]  /*2d40*/  @P1 SHF.R.U32.HI R9, RZ, R63, R4 ;  /* 0x0000003fff091219 */ /* 0x000fc80000011604 */
[----:B------:R-:W-:Y:S01]  /*2d50*/  LOP3.LUT R9, RZ, R9, RZ, 0x33, !PT ;  /* 0x00000009ff097212 */ /* 0x000fe200078e33ff */
[----:B------:R-:W-:Y:S06]  /*2d60*/  BRA `(.L_x_1010) ;  /* 0x0000000000187947 */ /* 0x000fec0003800000 */
.L_x_1009:
[----:B------:R-:W-:Y:S02]  /*2d70*/  ULDC UR4, c[0x0][0x9e4] ;  /* 0x0002790000047ab9 */ /* 0x000fe40000000800 */
[----:B------:R-:W-:-:S04]  /*2d80*/  MOV R60, UR4 ;  /* 0x00000004003c7c02 */ /* 0x000fc80008000f00 */
[----:B------:R-:W-:-:S13]  /*2d90*/  ISETP.NE.AND P1, PT, R60, 0x1, PT ;  /* 0x000000013c00780c */ /* 0x000fda0003f25270 */
[----:B------:R-:W1:Y:S02]  /*2da0*/  @P1 LDC.64 R62, c[0x0][0x9e8] ;  /* 0x00027a00ff3e1b82 */ /* 0x000e640000000a00 */
[----:B-1----:R-:W-:-:S05]  /*2db0*/  @P1 IMAD.HI.U32 R4, R9, R62, RZ ;  /* 0x0000003e09041227 */ /* 0x002fca00078e00ff */
[----:B------:R-:W-:-:S07]  /*2dc0*/  @P1 SHF.R.U32.HI R9, RZ, R63, R4 ;  /* 0x0000003fff091219 */ /* 0x000fce0000011604 */
.L_x_1010:
[----:B------:R-:W-:Y:S05]  /*2dd0*/  BSYNC B0 ;  /* 0x0000000000007941 */ /* 0x000fea0003800000 */
.L_x_1008:
[----:B------:R-:W-:-:S04]  /*2de0*/  IMAD R4, R9, R60, -R8 ;  /* 0x0000003c09047224 */ /* 0x000fc800078e0a08 */
[----:B------:R-:W-:-:S05]  /*2df0*/  IMAD R9, R5, -0x2, R4 ;  /* 0xfffffffe05097824 */ /* 0x000fca00078e0204 */
[----:B------:R-:W-:Y:S02]  /*2e00*/  VIADDMNMX R0, R9, R60, R0, PT ;  /* 0x0000003c09007246 */ /* 0x000fe40003800100 */
[----:B------:R-:W-:-:S07]  /*2e10*/  VIMNMX R2, R2, R9, !PT ;  /* 0x0000000902027248 */ /* 0x000fce0007fe0100 */
.L_x_1007:
[C---:B------:R-:W-:Y:S01]  /*2e20*/  ISETP.GE.AND P2, PT, R34.reuse, 0x9, PT ;  /* 0x000000092200780c */ /* 0x040fe20003f46270 */
[----:B------:R-:W1:Y:S01]  /*2e30*/  SHFL.IDX PT, R3, R3, 0x1, 0x1c1f ;  /* 0x003c1f0003037f89 */ /* 0x000e6200000e0000 */
[----:B------:R-:W-:Y:S02]  /*2e40*/  ISETP.GE.AND P1, PT, R34, 0x2, PT ;  /* 0x000000022200780c */ /* 0x000fe40003f26270 */
[C---:B------:R-:W-:Y:S02]  /*2e50*/  ISETP.GT.AND P3, PT, R2.reuse, 0x8, !P2 ;  /* 0x000000080200780c */ /* 0x040fe40005764270 */
[----:B------:R-:W-:Y:S02]  /*2e60*/  ISETP.GT.AND P4, PT, R2, 0x1, !P1 ;  /* 0x000000010200780c */ /* 0x000fe40004f84270 */
[----:B------:R-:W-:Y:S02]  /*2e70*/  ISETP.LT.OR P3, PT, R0, 0x9, P3 ;  /* 0x000000090000780c */ /* 0x000fe40001f61670 */
[----:B------:R-:W-:-:S02]  /*2e80*/  ISETP.GE.AND P5, PT, R34, 0x11, PT ;  /* 0x000000112200780c */ /* 0x000fc40003fa6270 */
[----:B------:R-:W-:Y:S02]  /*2e90*/  FSEL R63, R28, -INF , !P3 ;  /* 0xff8000001c3f7808 */ /* 0x000fe40005800000 */
[----:B------:R-:W-:Y:S02]  /*2ea0*/  ISETP.LT.OR P4, PT, R0, 0x2, P4 ;  /* 0x000000020000780c */ /* 0x000fe40002781670 */
[----:B------:R-:W-:Y:S02]  /*2eb0*/  ISETP.GT.AND P3, PT, R2, 0x10, !P5 ;  /* 0x000000100200780c */ /* 0x000fe40006f64270 */
[----:B------:R-:W-:Y:S02]  /*2ec0*/  ISETP.GE.AND P6, PT, R34, 0xa, PT ;  /* 0x0000000a2200780c */ /* 0x000fe40003fc6270 */
[----:B------:R-:W-:Y:S02]  /*2ed0*/  FSEL R61, R25, -INF , !P4 ;  /* 0xff800000193d7808 */ /* 0x000fe40006000000 */
[----:B------:R-:W-:-:S02]  /*2ee0*/  P2R R62, PR, RZ, 0x20 ;  /* 0x00000020ff3e7803 */ /* 0x000fc40000000000 */
[----:B------:R-:W-:Y:S02]  /*2ef0*/  ISETP.LT.OR P3, PT, R0, 0x11, P3 ;  /* 0x000000110000780c */ /* 0x000fe40001f61670 */
[----:B------:R-:W-:Y:S02]  /*2f00*/  ISETP.GT.AND P4, PT, R2, 0x9, !P6 ;  /* 0x000000090200780c */ /* 0x000fe40007784270 */
[----:B------:R-:W-:Y:S02]  /*2f10*/  ISETP.GE.AND P5, PT, R34, 0x12, PT ;  /* 0x000000122200780c */ /* 0x000fe40003fa6270 */
[----:B0-----:R-:W-:Y:S02]  /*2f20*/  FSEL R67, R32, -INF , !P3 ;  /* 0xff80000020437808 */ /* 0x001fe40005800000 */
[----:B------:R-:W-:Y:S02]  /*2f30*/  ISETP.LT.OR P4, PT, R0, 0xa, P4 ;  /* 0x0000000a0000780c */ /* 0x000fe40002781670 */
[----:B------:R-:W-:-:S02]  /*2f40*/  ISETP.GT.AND P3, PT, R2, 0x11, !P5 ;  /* 0x000000110200780c */ /* 0x000fc40006f64270 */
[----:B------:R-:W-:Y:S02]  /*2f50*/  FSEL R65, R29, -INF , !P4 ;  /* 0xff8000001d417808 */ /* 0x000fe40006000000 */
[----:B------:R-:W-:Y:S02]  /*2f60*/  ISETP.LT.OR P3, PT, R0, 0x12, P3 ;  /* 0x000000120000780c */ /* 0x000fe40001f61670 */
[----:B------:R-:W-:Y:S02]  /*2f70*/  ISETP.GE.AND P4, PT, R34, 0x19, PT ;  /* 0x000000192200780c */ /* 0x000fe40003f86270 */
[----:B------:R-:W-:Y:S02]  /*2f80*/  FSEL R69, R33, -INF , !P3 ;  /* 0xff80000021457808 */ /* 0x000fe40005800000 */
[----:B------:R-:W-:Y:S02]  /*2f90*/  ISETP.GT.AND P3, PT, R2, 0x18, !P4 ;  /* 0x000000180200780c */ /* 0x000fe40006764270 */
[----:B------:R-:W-:-:S02]  /*2fa0*/  P2R R32, PR, RZ, 0x10 ;  /* 0x00000010ff207803 */ /* 0x000fc40000000000 */
[----:B------:R-:W-:Y:S02]  /*2fb0*/  ISETP.LT.OR P3, PT, R0, 0x19, P3 ;  /* 0x000000190000780c */ /* 0x000fe40001f61670 */
[----:B------:R-:W-:Y:S02]  /*2fc0*/  ISETP.GE.AND P4, PT, R34, 0x1a, PT ;  /* 0x0000001a2200780c */ /* 0x000fe40003f86270 */
[----:B------:R-:W-:Y:S02]  /*2fd0*/  FSEL R71, R36, -INF , !P3 ;  /* 0xff80000024477808 */ /* 0x000fe40005800000 */
[----:B------:R-:W-:Y:S02]  /*2fe0*/  ISETP.GT.AND P3, PT, R2, 0x19, !P4 ;  /* 0x000000190200780c */ /* 0x000fe40006764270 */
[----:B------:R-:W-:Y:S02]  /*2ff0*/  P2R R33, PR, RZ, 0x10 ;  /* 0x00000010ff217803 */ /* 0x000fe40000000000 */
[----:B------:R-:W-:-:S02]  /*3000*/  ISETP.LT.OR P3, PT, R0, 0x1a, P3 ;  /* 0x0000001a0000780c */ /* 0x000fc40001f61670 */
[----:B------:R-:W-:Y:S02]  /*3010*/  ISETP.GE.AND P4, PT, R34, 0x21, PT ;  /* 0x000000212200780c */ /* 0x000fe40003f86270 */
[----:B------:R-:W-:Y:S02]  /*3020*/  FSEL R73, R37, -INF , !P3 ;  /* 0xff80000025497808 */ /* 0x000fe40005800000 */
[----:B------:R-:W-:Y:S02]  /*3030*/  ISETP.GT.AND P3, PT, R2, 0x20, !P4 ;  /* 0x000000200200780c */ /* 0x000fe40006764270 */
[----:B------:R-:W-:Y:S02]  /*3040*/  P2R R36, PR, RZ, 0x10 ;  /* 0x00000010ff247803 */ /* 0x000fe40000000000 */
[----:B------:R-:W-:Y:S02]  /*3050*/  ISETP.LT.OR P3, PT, R0, 0x21, P3 ;  /* 0x000000210000780c */ /* 0x000fe40001f61670 */
[----:B------:R-:W-:-:S02]  /*3060*/  ISETP.GE.AND P4, PT, R34, 0x22, PT ;  /* 0x000000222200780c */ /* 0x000fc40003f86270 */
[----:B------:R-:W-:Y:S02]  /*3070*/  FSEL R75, R40, -INF , !P3 ;  /* 0xff800000284b7808 */ /* 0x000fe40005800000 */
[----:B------:R-:W-:Y:S02]  /*3080*/  ISETP.GT.AND P3, PT, R2, 0x21, !P4 ;  /* 0x000000210200780c */ /* 0x000fe40006764270 */
[----:B------:R-:W-:Y:S02]  /*3090*/  P2R R40, PR, RZ, 0x10 ;  /* 0x00000010ff287803 */ /* 0x000fe40000000000 */
[----:B------:R-:W-:Y:S02]  /*30a0*/  ISETP.LT.OR P3, PT, R0, 0x22, P3 ;  /* 0x000000220000780c */ /* 0x000fe40001f61670 */
[----:B------:R-:W-:Y:S02]  /*30b0*/  ISETP.GE.AND P4, PT, R34, 0x29, PT ;  /* 0x000000292200780c */ /* 0x000fe40003f86270 */
[----:B------:R-:W-:-:S02]  /*30c0*/  FSEL R77, R41, -INF , !P3 ;  /* 0xff800000294d7808 */ /* 0x000fc40005800000 */
[----:B------:R-:W-:Y:S02]  /*30d0*/  ISETP.GT.AND P3, PT, R2, 0x28, !P4 ;  /* 0x000000280200780c */ /* 0x000fe40006764270 */
[----:B------:R-:W-:Y:S02]  /*30e0*/  P2R R41, PR, RZ, 0x10 ;  /* 0x00000010ff297803 */ /* 0x000fe40000000000 */
[----:B------:R-:W-:Y:S02]  /*30f0*/  ISETP.LT.OR P3, PT, R0, 0x29, P3 ;  /* 0x000000290000780c */ /* 0x000fe40001f61670 */
[----:B------:R-:W-:Y:S02]  /*3100*/  ISETP.GE.AND P4, PT, R34, 0x2a, PT ;  /* 0x0000002a2200780c */ /* 0x000fe40003f86270 */
[----:B------:R-:W-:Y:S02]  /*3110*/  FSEL R79, R44, -INF , !P3 ;  /* 0xff8000002c4f7808 */ /* 0x000fe40005800000 */
[----:B------:R-:W-:-:S02]  /*3120*/  ISETP.GT.AND P3, PT, R2, 0x29, !P4 ;  /* 0x000000290200780c */ /* 0x000fc40006764270 */
[----:B------:R-:W-:Y:S02]  /*3130*/  P2R R44, PR, RZ, 0x10 ;  /* 0x00000010ff2c7803 */ /* 0x000fe40000000000 */
[----:B------:R-:W-:Y:S02]  /*3140*/  ISETP.LT.OR P3, PT, R0, 0x2a, P3 ;  /* 0x0000002a0000780c */ /* 0x000fe40001f61670 */
[----:B------:R-:W-:Y:S02]  /*3150*/  P2R R29, PR, RZ, 0x20 ;  /* 0x00000020ff1d7803 */ /* 0x000fe40000000000 */
[----:B------:R-:W-:Y:S02]  /*3160*/  FSEL R81, R45, -INF , !P3 ;  /* 0xff8000002d517808 */ /* 0x000fe40005800000 */
[----:B------:R-:W-:Y:S02]  /*3170*/  ISETP.GE.AND P3, PT, R34, 0x31, PT ;  /* 0x000000312200780c */ /* 0x000fe40003f66270 */
[----:B------:R-:W-:-:S02]  /*3180*/  P2R R60, PR, RZ, 0x40 ;  /* 0x00000040ff3c7803 */ /* 0x000fc40000000000 */
[----:B------:R-:W-:Y:S02]  /*3190*/  ISETP.GT.AND P4, PT, R2, 0x30, !P3 ;  /* 0x000000300200780c */ /* 0x000fe40005f84270 */
[----:B------:R-:W-:Y:S02]  /*31a0*/  R2UR UR4, R22 ;  /* 0x00000000160472ca */ /* 0x000fe400000e0000 */
[----:B------:R-:W-:-:S04]  /*31b0*/  ISETP.LT.OR P4, PT, R0, 0x31, P4 ;  /* 0x000000310000780c */ /* 0x000fc80002781670 */
[----:B------:R-:W-:Y:S02]  /*31c0*/  FSEL R83, R48, -INF , !P4 ;  /* 0xff80000030537808 */ /* 0x000fe40006000000 */
[----:B------:R-:W-:-:S04]  /*31d0*/  ISETP.GE.AND P4, PT, R34, 0x32, PT ;  /* 0x000000322200780c */ /* 0x000fc80003f86270 */
[----:B------:R-:W-:Y:S01]  /*31e0*/  ISETP.GT.AND P5, PT, R2, 0x31, !P4 ;  /* 0x000000310200780c */ /* 0x000fe200067a4270 */
[----:B------:R-:W-:-:S03]  /*31f0*/  UISETP.NE.AND UP0, UPT, UR4, URZ, UPT ;  /* 0x0000003f0400728c */ /* 0x000fc6000bf05270 */
[----:B------:R-:W-:-:S04]  /*3200*/  ISETP.LT.OR P5, PT, R0, 0x32, P5 ;  /* 0x000000320000780c */ /* 0x000fc80002fa1670 */
[----:B------:R-:W-:Y:S02]  /*3210*/  FSEL R85, R49, -INF , !P5 ;  /* 0xff80000031557808 */ /* 0x000fe40006800000 */
[----:B------:R-:W-:-:S04]  /*3220*/  ISETP.GE.AND P5, PT, R34, 0x39, PT ;  /* 0x000000392200780c */ /* 0x000fc80003fa6270 */
[----:B------:R-:W-:-:S04]  /*3230*/  ISETP.GT.AND P6, PT, R2, 0x38, !P5 ;  /* 0x000000380200780c */ /* 0x000fc80006fc4270 */
[----:B------:R-:W-:-:S04]  /*3240*/  ISETP.LT.OR P6, PT, R0, 0x39, P6 ;  /* 0x000000390000780c */ /* 0x000fc800037c1670 */
[----:B------:R-:W-:Y:S02]  /*3250*/  FSEL R87, R52, -INF , !P6 ;  /* 0xff80000034577808 */ /* 0x000fe40007000000 */
[----:B------:R-:W-:-:S04]  /*3260*/  ISETP.GE.AND P6, PT, R34, 0x1, PT ;  /* 0x000000012200780c */ /* 0x000fc80003fc6270 */
[----:B------:R-:W-:Y:S02]  /*3270*/  P2R R28, PR, RZ, 0x40 ;  /* 0x00000040ff1c7803 */ /* 0x000fe40000000000 */
[----:B------:R-:W-:-:S04]  /*3280*/  ISETP.GT.AND P6, PT, R2, RZ, !P6 ;  /* 0x000000ff0200720c */ /* 0x000fc800077c4270 */
[----:B------:R-:W-:-:S04]  /*3290*/  ISETP.LT.OR P6, PT, R0, 0x1, P6 ;  /* 0x000000010000780c */ /* 0x000fc800037c1670 */
[----:B------:R-:W-:Y:S02]  /*32a0*/  FSEL R37, R24, -INF , !P6 ;  /* 0xff80000018257808 */ /* 0x000fe40007000000 */
[----:B------:R-:W-:-:S04]  /*32b0*/  ISETP.GE.AND P6, PT, R34, 0x3a, PT ;  /* 0x0000003a2200780c */ /* 0x000fc80003fc6270 */
[----:B------:R-:W-:Y:S02]  /*32c0*/  P2R R34, PR, RZ, 0x40 ;  /* 0x00000040ff227803 */ /* 0x000fe40000000000 */
[----:B------:R-:W-:Y:S01]  /*32d0*/  ISETP.GT.AND P6, PT, R2, 0x39, !P6 ;  /* 0x000000390200780c */ /* 0x000fe200077c4270 */
[----:B-1----:R-:W-:-:S03]  /*32e0*/  IMAD.IADD R2, R58, 0x1, R3 ;  /* 0x000000013a027824 */ /* 0x002fc600078e0203 */
[----:B------:R-:W-:Y:S02]  /*32f0*/  ISETP.LT.OR P6, PT, R0, 0x3a, P6 ;  /* 0x0000003a0000780c */ /* 0x000fe400037c1670 */
[----:B------:R-:W-:Y:S02]  /*3300*/  VIADDMNMX R0, R3, R57, R56, PT ;  /* 0x0000003903007246 */ /* 0x000fe40003800138 */
[----:B------:R-:W-:Y:S02]  /*3310*/  FSEL R53, R53, -INF , !P6 ;  /* 0xff80000035357808 */ /* 0x000fe40007000000 */
[----:B------:R-:W-:-:S13]  /*3320*/  PLOP3.LUT P6, PT, PT, PT, UP0, 0x40, 0x0 ;  /* 0x000000000000781c */ /* 0x000fda0003fce808 */
[----:B------:R-:W-:Y:S05]  /*3330*/  @P6 BRA `(.L_x_1011) ;  /* 0x0000000000646947 */ /* 0x000fea0003800000 */
        /* <DEDUP_REMOVED lines=9> */
[----:B------:R-:W0:Y:S02]  /*33d0*/  @P6 LDC.64 R24, c[0x0][0x9e8] ;  /* 0x00027a00ff186b82 */ /* 0x000e240000000a00 */
[----:B0-----:R-:W-:-:S05]  /*33e0*/  @P6 IMAD.HI.U32 R4, R3, R24, RZ ;  /* 0x0000001803046227 */ /* 0x001fca00078e00ff */
[----:B------:R-:W-:-:S04]  /*33f0*/  @P6 SHF.R.U32.HI R3, RZ, R25, R4 ;  /* 0x00000019ff036219 */ /* 0x000fc80000011604 */
[----:B------:R-:W-:Y:S01]  /*3400*/  LOP3.LUT R3, RZ, R3, RZ, 0x33, !PT ;  /* 0x00000003ff037212 */ /* 0x000fe200078e33ff */
[----:B------:R-:W-:Y:S06]  /*3410*/  BRA `(.L_x_1014) ;  /* 0x0000000000187947 */ /* 0x000fec0003800000 */
.L_x_1013:
[----:B------:R-:W-:Y:S02]  /*3420*/  ULDC UR4, c[0x0][0x9e4] ;  /* 0x0002790000047ab9 */ /* 0x000fe40000000800 */
[----:B------:R-:W-:-:S04]  /*3430*/  MOV R9, UR4 ;  /* 0x0000000400097c02 */ /* 0x000fc80008000f00 */
[----:B------:R-:W-:-:S13]  /*3440*/  ISETP.NE.AND P6, PT, R9, 0x1, PT ;  /* 0x000000010900780c */ /* 0x000fda0003fc5270 */
[----:B------:R-:W0:Y:S02]  /*3450*/  @P6 LDC.64 R24, c[0x0][0x9e8] ;  /* 0x00027a00ff186b82 */ /* 0x000e240000000a00 */
[----:B0-----:R-:W-:-:S05]  /*3460*/  @P6 IMAD.HI.U32 R4, R3, R24, RZ ;  /* 0x0000001803046227 */ /* 0x001fca00078e00ff */
[----:B------:R-:W-:-:S07]  /*3470*/  @P6 SHF.R.U32.HI R3, RZ, R25, R4 ;  /* 0x00000019ff036219 */ /* 0x000fce0000011604 */
.L_x_1014:
[----:B------:R-:W-:Y:S05]  /*3480*/  BSYNC B0 ;  /* 0x0000000000007941 */ /* 0x000fea0003800000 */
.L_x_1012:
[----:B------:R-:W-:-:S04]  /*3490*/  IMAD R4, R3, R9, -R8 ;  /* 0x0000000903047224 */ /* 0x000fc800078e0a08 */
[----:B------:R-:W-:-:S05]  /*34a0*/  IMAD R3, R5, -0x2, R4 ;  /* 0xfffffffe05037824 */ /* 0x000fca00078e0204 */
[----:B------:R-:W-:Y:S02]  /*34b0*/  VIADDMNMX R0, R3, R9, R0, PT ;  /* 0x0000000903007246 */ /* 0x000fe40003800100 */
[----:B------:R-:W-:-:S07]  /*34c0*/  VIMNMX R2, R2, R3, !PT ;  /* 0x0000000302027248 */ /* 0x000fce0007fe0100 */
.L_x_1011:
[----:B------:R-:W-:Y:S01]  /*34d0*/  ISETP.GT.AND P1, PT, R2, 0x1, !P1 ;  /* 0x000000010200780c */ /* 0x000fe20004f24270 */
[----:B------:R-:W-:Y:S01]  /*34e0*/  ULDC UR10, c[0x0][0x988] ;  /* 0x00026200000a7ab9 */ /* 0x000fe20000000800 */
[----:B------:R-:W-:Y:S01]  /*34f0*/  FMNMX.FTZ R3, R37, R61, !PT ;  /* 0x0000003d25037209 */ /* 0x000fe20007810000 */
[----:B------:R-:W-:Y:S01]  /*3500*/  VIADD R203, R203, 0xfffffffe ;  /* 0xfffffffecbcb7836 */ /* 0x000fe20000000000 */
[----:B------:R-:W-:Y:S02]  /*3510*/  ISETP.LT.OR P1, PT, R0, 0x2, P1 ;  /* 0x000000020000780c */ /* 0x000fe40000f21670 */
[----:B------:R-:W-:Y:S02]  /*3520*/  FMNMX.FTZ R3, R63, R3, !PT ;  /* 0x000000033f037209 */ /* 0x000fe40007810000 */
[----:B------:R-:W-:Y:S02]  /*3530*/  FSEL R9, R27, -INF , !P1 ;  /* 0xff8000001b097808 */ /* 0x000fe40004800000 */
[----:B------:R-:W-:-:S02]  /*3540*/  ISETP.NE.AND P1, PT, R60, RZ, PT ;  /* 0x000000ff3c00720c */ /* 0x000fc40003f25270 */
[----:B------:R-:W-:Y:S02]  /*3550*/  FMNMX.FTZ R3, R65, R3, !PT ;  /* 0x0000000341037209 */ /* 0x000fe40007810000 */
[----:B------:R-:W-:Y:S02]  /*3560*/  ISETP.GT.AND P1, PT, R2, 0x9, !P1 ;  /* 0x000000090200780c */ /* 0x000fe40004f24270 */
[----:B------:R-:W-:Y:S02]  /*3570*/  FMNMX.FTZ R3, R67, R3, !PT ;  /* 0x0000000343037209 */ /* 0x000fe40007810000 */
[----:B------:R-:W-:Y:S02]  /*3580*/  ISETP.LT.OR P1, PT, R0, 0xa, P1 ;  /* 0x0000000a0000780c */ /* 0x000fe40000f21670 */
[----:B------:R-:W-:Y:S02]  /*3590*/  FMNMX.FTZ R3, R69, R3, !PT ;  /* 0x0000000345037209 */ /* 0x000fe40007810000 */
[----:B------:R-:W-:-:S02]  /*35a0*/  FSEL R25, R31, -INF , !P1 ;  /* 0xff8000001f197808 */ /* 0x000fc40004800000 */
[----:B------:R-:W-:Y:S02]  /*35b0*/  ISETP.NE.AND P1, PT, R62, RZ, PT ;  /* 0x000000ff3e00720c */ /* 0x000fe40003f25270 */
[----:B------:R-:W-:Y:S02]  /*35c0*/  FMNMX.FTZ R3, R71, R3, !PT ;  /* 0x0000000347037209 */ /* 0x000fe40007810000 */
[----:B------:R-:W-:Y:S02]  /*35d0*/  ISETP.GT.AND P1, PT, R2, 0x10, !P1 ;  /* 0x000000100200780c */ /* 0x000fe40004f24270 */
[----:B------:R-:W-:Y:S02]  /*35e0*/  FMNMX.FTZ R3, R73, R3, !PT ;  /* 0x0000000349037209 */ /* 0x000fe40007810000 */
[----:B------:R-:W-:Y:S02]  /*35f0*/  ISETP.LT.OR P1, PT, R0, 0x11, P1 ;  /* 0x000000110000780c */ /* 0x000fe40000f21670 */
[----:B------:R-:W-:-:S02]  /*3600*/  FMNMX.FTZ R3, R75, R3, !PT ;  /* 0x000000034b037209 */ /* 0x000fc40007810000 */
[----:B------:R-:W-:Y:S02]  /*3610*/  FSEL R26, R26, -INF , !P1 ;  /* 0xff8000001a1a7808 */ /* 0x000fe40004800000 */
[----:B------:R-:W-:Y:S02]  /*3620*/  ISETP.NE.AND P1, PT, R29, RZ, PT ;  /* 0x000000ff1d00720c */ /* 0x000fe40003f25270 */
[----:B------:R-:W-:Y:S02]  /*3630*/  FMNMX.FTZ R3, R77, R3, !PT ;  /* 0x000000034d037209 */ /* 0x000fe40007810000 */
[----:B------:R-:W-:Y:S02]  /*3640*/  ISETP.GT.AND P1, PT, R2, 0x11, !P1 ;  /* 0x000000110200780c */ /* 0x000fe40004f24270 */
[----:B------:R-:W-:Y:S02]  /*3650*/  FMNMX.FTZ R3, R79, R3, !PT ;  /* 0x000000034f037209 */ /* 0x000fe40007810000 */
[----:B------:R-:W-:-:S02]  /*3660*/  ISETP.LT.OR P1, PT, R0, 0x12, P1 ;  /* 0x000000120000780c */ /* 0x000fc40000f21670 */
[----:B------:R-:W-:Y:S02]  /*3670*/  FMNMX.FTZ R3, R81, R3, !PT ;  /* 0x0000000351037209 */ /* 0x000fe40007810000 */
[----:B------:R-:W-:Y:S02]  /*3680*/  FSEL R27, R35, -INF , !P1 ;  /* 0xff800000231b7808 */ /* 0x000fe40004800000 */
[----:B------:R-:W-:Y:S02]  /*3690*/  ISETP.NE.AND P1, PT, R32, RZ, PT ;  /* 0x000000ff2000720c */ /* 0x000fe40003f25270 */
[----:B------:R-:W-:Y:S02]  /*36a0*/  FMNMX.FTZ R3, R83, R3, !PT ;  /* 0x0000000353037209 */ /* 0x000fe40007810000 */
[----:B------:R-:W-:Y:S02]  /*36b0*/  ISETP.GT.AND P1, PT, R2, 0x18, !P1 ;  /* 0x000000180200780c */ /* 0x000fe40004f24270 */
[----:B------:R-:W-:-:S02]  /*36c0*/  ISETP.NE.AND P6, PT, R28, RZ, PT ;  /* 0x000000ff1c00720c */ /* 0x000fc40003fc5270 */
[----:B------:R-:W-:Y:S02]  /*36d0*/  ISETP.LT.OR P1, PT, R0, 0x19, P1 ;  /* 0x000000190000780c */ /* 0x000fe40000f21670 */
[----:B------:R-:W-:Y:S02]  /*36e0*/  FMNMX.FTZ R3, R85, R3, !PT ;  /* 0x0000000355037209 */ /* 0x000fe40007810000 */
[----:B------:R-:W-:Y:S02]  /*36f0*/  FSEL R28, R38, -INF , !P1 ;  /* 0xff800000261c7808 */ /* 0x000fe40004800000 */
[----:B------:R-:W-:Y:S02]  /*3700*/  ISETP.NE.AND P1, PT, R33, RZ, PT ;  /* 0x000000ff2100720c */ /* 0x000fe40003f25270 */
[----:B------:R-:W-:Y:S02]  /*3710*/  FMNMX.FTZ R3, R87, R3, !PT ;  /* 0x0000000357037209 */ /* 0x000fe40007810000 */
[----:B------:R-:W-:-:S02]  /*3720*/  ISETP.GT.AND P1, PT, R2, 0x19, !P1 ;  /* 0x000000190200780c */ /* 0x000fc40004f24270 */
[----:B------:R-:W-:Y:S02]  /*3730*/  FMNMX.FTZ R33, R53, R3, !PT ;  /* 0x0000000335217209 */ /* 0x000fe40007810000 */
[----:B------:R-:W-:Y:S02]  /*3740*/  ISETP.LT.OR P1, PT, R0, 0x1a, P1 ;  /* 0x0000001a0000780c */ /* 0x000fe40000f21670 */
[----:B------:R-:W-:Y:S01]  /*3750*/  ISETP.GT.AND P2, PT, R2, 0x8, !P2 ;  /* 0x000000080200780c */ /* 0x000fe20005744270 */
[----:B------:R-:W0:Y:S01]  /*3760*/  SHFL.BFLY PT, R4, R33, 0x2, 0x1f ;  /* 0x0c401f0021047f89 */ /* 0x000e2200000e0000 */
[----:B------:R-:W-:Y:S02]  /*3770*/  FSEL R29, R39, -INF , !P1 ;  /* 0xff800000271d7808 */ /* 0x000fe40004800000 */
[----:B------:R-:W-:Y:S02]  /*3780*/  ISETP.NE.AND P1, PT, R36, RZ, PT ;  /* 0x000000ff2400720c */ /* 0x000fe40003f25270 */
[----:B------:R-:W-:-:S02]  /*3790*/  ISETP.LT.OR P2, PT, R0, 0x9, P2 ;  /* 0x000000090000780c */ /* 0x000fc40001741670 */
[----:B------:R-:W-:Y:S02]  /*37a0*/  ISETP.GT.AND P1, PT, R2, 0x20, !P1 ;  /* 0x000000200200780c */ /* 0x000fe40004f24270 */
[----:B------:R-:W-:Y:S02]  /*37b0*/  FSEL R24, R30, -INF , !P2 ;  /* 0xff8000001e187808 */ /* 0x000fe40005000000 */
[----:B------:R-:W-:Y:S02]  /*37c0*/  ISETP.LT.OR P1, PT, R0, 0x21, P1 ;  /* 0x000000210000780c */ /* 0x000fe40000f21670 */
[----:B------:R-:W-:Y:S02]  /*37d0*/  ISETP.NE.AND P2, PT, R40, RZ, PT ;  /* 0x000000ff2800720c */ /* 0x000fe40003f45270 */
[----:B------:R-:W-:Y:S02]  /*37e0*/  FSEL R30, R42, -INF , !P1 ;  /* 0xff8000002a1e7808 */ /* 0x000fe40004800000 */
[----:B------:R-:W-:-:S02]  /*37f0*/  ISETP.GT.AND P1, PT, R2, 0x21, !P2 ;  /* 0x000000210200780c */ /* 0x000fc40005724270 */
[----:B------:R-:W-:Y:S02]  /*3800*/  ISETP.NE.AND P2, PT, R44, RZ, PT ;  /* 0x000000ff2c00720c */ /* 0x000fe40003f45270 */
[----:B------:R-:W-:Y:S02]  /*3810*/  ISETP.LT.OR P1, PT, R0, 0x22, P1 ;  /* 0x000000220000780c */ /* 0x000fe40000f21670 */
[C---:B------:R-:W-:Y:S02]  /*3820*/  ISETP.GT.AND P2, PT, R2.reuse, 0x29, !P2 ;  /* 0x000000290200780c */ /* 0x040fe40005744270 */
[----:B------:R-:W-:Y:S02]  /*3830*/  FSEL R31, R43, -INF , !P1 ;  /* 0xff8000002b1f7808 */ /* 0x000fe40004800000 */
[----:B------:R-:W-:Y:S02]  /*3840*/  ISETP.GT.AND P1, PT, R2, RZ, !P6 ;  /* 0x000000ff0200720c */ /* 0x000fe40007724270 */
[----:B------:R-:W-:-:S02]  /*3850*/  ISETP.NE.AND P6, PT, R34, RZ, PT ;  /* 0x000000ff2200720c */ /* 0x000fc40003fc5270 */
[----:B0-----:R-:W-:Y:S02]  /*3860*/  FMNMX.FTZ R34, R33, R4, !PT ;  /* 0x0000000421227209 */ /* 0x001fe40007810000 */
[----:B------:R-:W-:Y:S02]  /*3870*/  ISETP.LT.OR P1, PT, R0, 0x1, P1 ;  /* 0x000000010000780c */ /* 0x000fe40000f21670 */
[----:B------:R-:W-:Y:S01]  /*3880*/  ISETP.GT.AND P3, PT, R2, 0x30, !P3 ;  /* 0x000000300200780c */ /* 0x000fe20005f64270 */
[----:B------:R-:W0:Y:S01]  /*3890*/  SHFL.BFLY PT, R35, R34, 0x1, 0x1f ;  /* 0x0c201f0022237f89 */ /* 0x000e2200000e0000 */
[----:B------:R-:W-:Y:S02]  /*38a0*/  FSEL R8, R59, -INF , !P1 ;  /* 0xff8000003b087808 */ /* 0x000fe40004800000 */
[----:B------:R-:W-:Y:S02]  /*38b0*/  ISETP.NE.AND P1, PT, R41, RZ, PT ;  /* 0x000000ff2900720c */ /* 0x000fe40003f25270 */
[----:B------:R-:W-:-:S02]  /*38c0*/  FMNMX.FTZ R3, R8, R9, !PT ;  /* 0x0000000908037209 */ /* 0x000fc40007810000 */
[----:B------:R-:W-:Y:S02]  /*38d0*/  ISETP.GT.AND P1, PT, R2, 0x28, !P1 ;  /* 0x000000280200780c */ /* 0x000fe40004f24270 */
[----:B------:R-:W-:Y:S02]  /*38e0*/  FMNMX.FTZ R4, R24, R3, !PT ;  /* 0x0000000318047209 */ /* 0x000fe40007810000 */
[C---:B------:R-:W-:Y:S02]  /*38f0*/  ISETP.LT.OR P1, PT, R0.reuse, 0x29, P1 ;  /* 0x000000290000780c */ /* 0x040fe40000f21670 */
[----:B------:R-:W-:Y:S02]  /*3900*/  FMNMX.FTZ R3, R25, R4, !PT ;  /* 0x0000000419037209 */ /* 0x000fe40007810000 */
[----:B------:R-:W-:Y:S02]  /*3910*/  ISETP.LT.OR P2, PT, R0, 0x2a, P2 ;  /* 0x0000002a0000780c */ /* 0x000fe40001741670 */
[----:B------:R-:W-:-:S02]  /*3920*/  FMNMX.FTZ R32, R26, R3, !PT ;  /* 0x000000031a207209 */ /* 0x000fc40007810000 */
[----:B------:R-:W-:Y:S02]  /*3930*/  ISETP.GT.AND P4, PT, R2, 0x31, !P4 ;  /* 0x000000310200780c */ /* 0x000fe40006784270 */
[----:B------:R-:W-:Y:S02]  /*3940*/  FMNMX.FTZ R3, R27, R32, !PT ;  /* 0x000000201b037209 */ /* 0x000fe40007810000 */
[----:B------:R-:W-:Y:S02]  /*3950*/  FSEL R32, R46, -INF , !P1 ;  /* 0xff8000002e207808 */ /* 0x000fe40004800000 */
[----:B0-----:R-:W-:Y:S02]  /*3960*/  FMNMX.FTZ R4, R34, R35, !PT ;  /* 0x0000002322047209 */ /* 0x001fe40007810000 */
[----:B------:R-:W-:Y:S02]  /*3970*/  FMNMX.FTZ R34, R28, R3, !PT ;  /* 0x000000031c227209 */ /* 0x000fe40007810000 */
[C---:B------:R-:W-:Y:S01]  /*3980*/  FSETP.NEU.FTZ.AND P1, PT, R4.reuse, -INF , PT ;  /* 0xff8000000400780b */ /* 0x040fe20003f3d000 */
[----:B------:R-:W-:Y:S01]  /*3990*/  FMUL.FTZ R33, R4, UR10 ;  /* 0x0000000a04217c20 */ /* 0x000fe20008410000 */
[----:B------:R-:W-:-:S02]  /*39a0*/  FMNMX.FTZ R3, R29, R34, !PT ;  /* 0x000000221d037209 */ /* 0x000fc40007810000 */
[----:B------:R-:W-:Y:S02]  /*39b0*/  ISETP.GT.AND P5, PT, R2, 0x38, !P5 ;  /* 0x000000380200780c */ /* 0x000fe40006fa4270 */
[----:B------:R-:W-:Y:S02]  /*39c0*/  FMNMX.FTZ R34, R30, R3, !PT ;  /* 0x000000031e227209 */ /* 0x000fe40007810000 */
[----:B------:R-:W-:Y:S02]  /*39d0*/  FSEL R38, R33, RZ, P1 ;  /* 0x000000ff21267208 */ /* 0x000fe40000800000 */
[----:B------:R-:W-:Y:S02]  /*39e0*/  FMNMX.FTZ R3, R31, R34, !PT ;  /* 0x000000221f037209 */ /* 0x000fe40007810000 */
[----:B------:R-:W-:Y:S01]  /*39f0*/  ISETP.GT.AND P1, PT, R2, 0x39, !P6 ;  /* 0x000000390200780c */ /* 0x000fe20007724270 */
[--C-:B------:R-:W-:Y:S01]  /*3a00*/  FFMA.FTZ R37, R37, UR10, -R38.reuse ;  /* 0x0000000a25257c23 */ /* 0x100fe20008010826 */
[----:B------:R-:W-:Y:S01]  /*3a10*/  ISETP.LT.OR P3, PT, R0, 0x31, P3 ;  /* 0x000000310000780c */ /* 0x000fe20001f61670 */
[--C-:B------:R-:W-:Y:S01]  /*3a20*/  FFMA.FTZ R39, R61, UR10, -R38.reuse ;  /* 0x0000000a3d277c23 */ /* 0x100fe20008010826 */
[----:B------:R-:W-:Y:S01]  /*3a30*/  FSEL R2, R47, -INF , !P2 ;  /* 0xff8000002f027808 */ /* 0x000fe20005000000 */
[----:B------:R0:W-:Y:S01]  /*3a40*/  MUFU.EX2 R196, R37 ;  /* 0x0000002500c47308 */ /* 0x0001e20000000800 */
[----:B------:R-:W-:Y:S01]  /*3a50*/  FMNMX.FTZ R3, R32, R3, !PT ;  /* 0x0000000320037209 */ /* 0x000fe20007810000 */
[--C-:B------:R-:W-:Y:S01]  /*3a60*/  FFMA.FTZ R40, R65, UR10, -R38.reuse ;  /* 0x0000000a41287c23 */ /* 0x100fe20008010826 */
[----:B------:R-:W-:Y:S01]  /*3a70*/  ISETP.LT.OR P4, PT, R0, 0x32, P4 ;  /* 0x000000320000780c */ /* 0x000fe20002781670 */
[--C-:B------:R-:W-:Y:S01]  /*3a80*/  FFMA.FTZ R42, R67, UR10, -R38.reuse ;  /* 0x0000000a432a7c23 */ /* 0x100fe20008010826 */
[----:B------:R-:W-:Y:S01]  /*3a90*/  FSEL R33, R50, -INF , !P3 ;  /* 0xff80000032217808 */ /* 0x000fe20005800000 */
[--C-:B------:R-:W-:Y:S01]  /*3aa0*/  FFMA.FTZ R43, R69, UR10, -R38.reuse ;  /* 0x0000000a452b7c23 */ /* 0x100fe20008010826 */
[----:B------:R-:W-:Y:S01]  /*3ab0*/  FMNMX.FTZ R36, R2, R3, !PT ;  /* 0x0000000302247209 */ /* 0x000fe20007810000 */
[----:B------:R-:W1:Y:S01]  /*3ac0*/  MUFU.EX2 R39, R39 ;  /* 0x0000002700277308 */ /* 0x000e620000000800 */
[C---:B------:R-:W-:Y:S01]  /*3ad0*/  ISETP.LT.OR P5, PT, R0.reuse, 0x39, P5 ;  /* 0x000000390000780c */ /* 0x040fe20002fa1670 */
[--C-:B0-----:R-:W-:Y:S01]  /*3ae0*/  FFMA.FTZ R37, R63, UR10, -R38.reuse ;  /* 0x0000000a3f257c23 */ /* 0x101fe20008010826 */
[----:B------:R-:W-:Y:S01]  /*3af0*/  FSEL R34, R51, -INF , !P4 ;  /* 0xff80000033227808 */ /* 0x000fe20006000000 */
[--C-:B------:R-:W-:Y:S01]  /*3b00*/  FFMA.FTZ R44, R71, UR10, -R38.reuse ;  /* 0x0000000a472c7c23 */ /* 0x100fe20008010826 */
[----:B------:R-:W-:Y:S01]  /*3b10*/  FMNMX.FTZ R3, R33, R36, !PT ;  /* 0x0000002421037209 */ /* 0x000fe20007810000 */
[--C-:B------:R-:W-:Y:S01]  /*3b20*/  FFMA.FTZ R45, R73, UR10, -R38.reuse ;  /* 0x0000000a492d7c23 */ /* 0x100fe20008010826 */
[----:B------:R-:W-:Y:S01]  /*3b30*/  ISETP.LT.OR P1, PT, R0, 0x3a, P1 ;  /* 0x0000003a0000780c */ /* 0x000fe20000f21670 */
[----:B------:R-:W-:Y:S01]  /*3b40*/  MUFU.EX2 R198, R37 ;  /* 0x0000002500c67308 */ /* 0x000fe20000000800 */
[----:B------:R-:W-:Y:S01]  /*3b50*/  FSEL R0, R54, -INF , !P5 ;  /* 0xff80000036007808 */ /* 0x000fe20006800000 */
[--C-:B------:R-:W-:Y:S01]  /*3b60*/  FFMA.FTZ R46, R75, UR10, -R38.reuse ;  /* 0x0000000a4b2e7c23 */ /* 0x100fe20008010826 */
[----:B------:R-:W-:Y:S01]  /*3b70*/  FMNMX.FTZ R3, R34, R3, !PT ;  /* 0x0000000322037209 */ /* 0x000fe20007810000 */
[--C-:B------:R-:W-:Y:S01]  /*3b80*/  FFMA.FTZ R48, R79, UR10, -R38.reuse ;  /* 0x0000000a4f307c23 */ /* 0x100fe20008010826 */
[----:B------:R-:W-:Y:S01]  /*3b90*/  FSEL R35, R55, -INF , !P1 ;  /* 0xff80000037237808 */ /* 0x000fe20004800000 */
[--C-:B------:R-:W-:Y:S01]  /*3ba0*/  FFMA.FTZ R49, R81, UR10, -R38.reuse ;  /* 0x0000000a51317c23 */ /* 0x100fe20008010826 */
[----:B------:R-:W-:Y:S01]  /*3bb0*/  FMNMX.FTZ R36, R0, R3, !PT ;  /* 0x0000000300247209 */ /* 0x000fe20007810000 */
[----:B------:R0:W-:Y:S01]  /*3bc0*/  MUFU.EX2 R41, R40 ;  /* 0x0000002800297308 */ /* 0x0001e20000000800 */
[--C-:B------:R-:W-:Y:S01]  /*3bd0*/  FFMA.FTZ R50, R83, UR10, -R38.reuse ;  /* 0x0000000a53327c23 */ /* 0x100fe20008010826 */
[----:B------:R-:W-:Y:S01]  /*3be0*/  FFMA.FTZ R51, R85, UR10, -R38 ;  /* 0x0000000a55337c23 */ /* 0x000fe20008010826 */
[----:B------:R-:W-:Y:S01]  /*3bf0*/  FMNMX.FTZ R36, R35, R36, !PT ;  /* 0x0000002423247209 */ /* 0x000fe20007810000 */
[----:B-1----:R-:W-:Y:S01]  /*3c00*/  FADD.FTZ R55, R196, R39 ;  /* 0x00000027c4377221 */ /* 0x002fe20000010000 */
[----:B------:R-:W-:-:S02]  /*3c10*/  R2UR UR6, R18 ;  /* 0x00000000120672ca */ /* 0x000fc400000e0000 */
[----:B------:R-:W-:Y:S01]  /*3c20*/  R2UR UR5, R23 ;  /* 0x00000000170572ca */ /* 0x000fe200000e0000 */
[----:B------:R-:W1:Y:S01]  /*3c30*/  SHFL.BFLY PT, R3, R36, 0x2, 0x1f ;  /* 0x0c401f0024037f89 */ /* 0x000e6200000e0000 */
[----:B0-----:R-:W-:Y:S01]  /*3c40*/  FFMA.FTZ R40, R77, UR10, -R38 ;  /* 0x0000000a4d287c23 */ /* 0x001fe20008010826 */
[----:B------:R-:W-:Y:S01]  /*3c50*/  MUFU.EX2 R42, R42 ;  /* 0x0000002a002a7308 */ /* 0x000fe20000000800 */
[----:B------:R-:W-:Y:S02]  /*3c60*/  F2FP.BF16.F32.PACK_AB R196, R39, R196 ;  /* 0x000000c427c4723e */ /* 0x000fe400000010ff */
[----:B------:R-:W-:-:S05]  /*3c70*/  R2UR UR4, R22 ;  /* 0x00000000160472ca */ /* 0x000fca00000e0000 */
[----:B------:R-:W0:Y:S02]  /*3c80*/  MUFU.EX2 R43, R43 ;  /* 0x0000002b002b7308 */ /* 0x000e240000000800 */
[----:B------:R-:W-:-:S06]  /*3c90*/  UISETP.NE.AND UP1, UPT, UR5, URZ, UPT ;  /* 0x0000003f0500728c */ /* 0x000fcc000bf25270 */
[----:B------:R-:W-:Y:S01]  /*3ca0*/  MUFU.EX2 R44, R44 ;  /* 0x0000002c002c7308 */ /* 0x000fe20000000800 */
[----:B------:R-:W-:-:S04]  /*3cb0*/  UISETP.NE.AND UP0, UPT, UR4, URZ, UPT ;  /* 0x0000003f0400728c */ /* 0x000fc8000bf05270 */
[----:B------:R-:W-:Y:S01]  /*3cc0*/  @UP1 ULDC UR4, c[0x0][0x44c] ;  /* 0x0001130000041ab9 */ /* 0x000fe20000000800 */
[----:B-1----:R-:W-:Y:S01]  /*3cd0*/  FMNMX.FTZ R37, R36, R3, !PT ;  /* 0x0000000324257209 */ /* 0x002fe20007810000 */
[----:B------:R-:W-:Y:S01]  /*3ce0*/  UIMAD.WIDE.U32 UR4, UR38, UR4, URZ ;  /* 0x00000004260472a5 */ /* 0x000fe2000f8e003f */
[----:B------:R-:W1:Y:S01]  /*3cf0*/  MUFU.EX2 R45, R45 ;  /* 0x0000002d002d7308 */ /* 0x000e620000000800 */
[----:B------:R-:W-:Y:S01]  /*3d00*/  @UP1 ULDC UR7, c[0x0][0x450] ;  /* 0x0001140000071ab9 */ /* 0x000fe20000000800 */
[----:B0-----:R-:W-:Y:S01]  /*3d10*/  F2FP.BF16.F32.PACK_AB R192, R43, R42 ;  /* 0x0000002a2bc0723e */ /* 0x001fe200000010ff */
[----:B------:R-:W0:Y:S01]  /*3d20*/  SHFL.BFLY PT, R36, R37, 0x1, 0x1f ;  /* 0x0c201f0025247f89 */ /* 0x000e2200000e0000 */
[----:B------:R-:W-:-:S04]  /*3d30*/  @UP1 USHF.R.U32.HI UR38, URZ, UR7, UR5 ;  /* 0x000000073f261299 */ /* 0x000fc80008011605 */
[----:B------:R-:W-:Y:S01]  /*3d40*/  MUFU.EX2 R46, R46 ;  /* 0x0000002e002e7308 */ /* 0x000fe20000000800 */
[----:B------:R-:W-:-:S04]  /*3d50*/  UIADD3 UR38, UR6, UR38, URZ ;  /* 0x0000002606267290 */ /* 0x000fc8000fffe03f */
[----:B------:R-:W-:-:S03]  /*3d60*/  UIADD3 UR14, UR38, UR14, URZ ;  /* 0x0000000e260e7290 */ /* 0x000fc6000fffe03f */
[----:B------:R-:W2:Y:S01]  /*3d70*/  MUFU.EX2 R47, R40 ;  /* 0x00000028002f7308 */ /* 0x000ea20000000800 */
[----:B-1----:R-:W-:-:S07]  /*3d80*/  F2FP.BF16.F32.PACK_AB R194, R45, R44 ;  /* 0x0000002c2dc2723e */ /* 0x002fce00000010ff */
[----:B------:R-:W-:Y:S01]  /*3d90*/  MUFU.EX2 R48, R48 ;  /* 0x0000003000307308 */ /* 0x000fe20000000800 */
[----:B0-----:R-:W-:Y:S01]  /*3da0*/  FMNMX.FTZ R3, R37, R36, !PT ;  /* 0x0000002425037209 */ /* 0x001fe20007810000 */
[--C-:B------:R-:W-:Y:S01]  /*3db0*/  FFMA.FTZ R36, R87, UR10, -R38.reuse ;  /* 0x0000000a57247c23 */ /* 0x100fe20008010826 */
[----:B------:R-:W-:Y:S02]  /*3dc0*/  FFMA.FTZ R38, R53, UR10, -R38 ;  /* 0x0000000a35267c23 */ /* 0x000fe40008010826 */
[C---:B------:R-:W-:Y:S01]  /*3dd0*/  FSETP.NEU.FTZ.AND P1, PT, R3.reuse, -INF , PT ;  /* 0xff8000000300780b */ /* 0x040fe20003f3d000 */
[----:B------:R-:W-:Y:S02]  /*3de0*/  FMUL.FTZ R37, R3, UR10 ;  /* 0x0000000a03257c20 */ /* 0x000fe40008410000 */
[----:B------:R-:W0:Y:S01]  /*3df0*/  MUFU.EX2 R49, R49 ;  /* 0x0000003100317308 */ /* 0x000e220000000800 */
[----:B--2---:R-:W-:Y:S02]  /*3e00*/  F2FP.BF16.F32.PACK_AB R188, R47, R46 ;  /* 0x0000002e2fbc723e */ /* 0x004fe400000010ff */
[----:B------:R-:W-:-:S02]  /*3e10*/  FSEL R53, R37, RZ, P1 ;  /* 0x000000ff25357208 */ /* 0x000fc40000800000 */
[----:B------:R-:W-:-:S03]  /*3e20*/  PLOP3.LUT P1, PT, PT, PT, UP0, 0x40, 0x0 ;  /* 0x000000000000781c */ /* 0x000fc60003f2e808 */
[----:B------:R1:W-:Y:S01]  /*3e30*/  MUFU.EX2 R37, R38 ;  /* 0x0000002600257308 */ /* 0x0003e20000000800 */
[--C-:B------:R-:W-:Y:S01]  /*3e40*/  FFMA.FTZ R8, R8, UR10, -R53.reuse ;  /* 0x0000000a08087c23 */ /* 0x100fe20008010835 */
[--C-:B------:R-:W-:Y:S01]  /*3e50*/  FFMA.FTZ R9, R9, UR10, -R53.reuse ;  /* 0x0000000a09097c23 */ /* 0x100fe20008010835 */
[--C-:B------:R-:W-:Y:S01]  /*3e60*/  FFMA.FTZ R24, R24, UR10, -R53.reuse ;  /* 0x0000000a18187c23 */ /* 0x100fe20008010835 */
[--C-:B------:R-:W-:Y:S01]  /*3e70*/  FFMA.FTZ R25, R25, UR10, -R53.reuse ;  /* 0x0000000a19197c23 */ /* 0x100fe20008010835 */
[--C-:B------:R-:W-:Y:S01]  /*3e80*/  FFMA.FTZ R26, R26, UR10, -R53.reuse ;  /* 0x0000000a1a1a7c23 */ /* 0x100fe20008010835 */
[--C-:B------:R-:W-:Y:S01]  /*3e90*/  FFMA.FTZ R27, R27, UR10, -R53.reuse ;  /* 0x0000000a1b1b7c23 */ /* 0x100fe20008010835 */
[----:B------:R-:W-:Y:S01]  /*3ea0*/  FFMA.FTZ R28, R28, UR10, -R53 ;  /* 0x0000000a1c1c7c23 */ /* 0x000fe20008010835 */
[----:B------:R-:W-:Y:S01]  /*3eb0*/  MUFU.EX2 R8, R8 ;  /* 0x0000000800087308 */ /* 0x000fe20000000800 */
[----:B-1----:R-:W-:Y:S01]  /*3ec0*/  FADD.FTZ R38, R198, R55 ;  /* 0x00000037c6267221 */ /* 0x002fe20000010000 */
[--C-:B------:R-:W-:Y:S01]  /*3ed0*/  FFMA.FTZ R29, R29, UR10, -R53.reuse ;  /* 0x0000000a1d1d7c23 */ /* 0x100fe20008010835 */
[--C-:B------:R-:W-:Y:S01]  /*3ee0*/  FFMA.FTZ R30, R30, UR10, -R53.reuse ;  /* 0x0000000a1e1e7c23 */ /* 0x100fe20008010835 */
[--C-:B------:R-:W-:Y:S01]  /*3ef0*/  FFMA.FTZ R31, R31, UR10, -R53.reuse ;  /* 0x0000000a1f1f7c23 */ /* 0x100fe20008010835 */
[----:B------:R-:W-:Y:S01]  /*3f00*/  FADD.FTZ R55, R41, R38 ;  /* 0x0000002629377221 */ /* 0x000fe20000010000 */
[--C-:B------:R-:W-:Y:S01]  /*3f10*/  FFMA.FTZ R32, R32, UR10, -R53.reuse ;  /* 0x0000000a20207c23 */ /* 0x100fe20008010835 */
[----:B------:R-:W-:Y:S01]  /*3f20*/  FFMA.FTZ R2, R2, UR10, -R53 ;  /* 0x0000000a02027c23 */ /* 0x000fe20008010835 */
[----:B------:R-:W1:Y:S01]  /*3f30*/  MUFU.EX2 R9, R9 ;  /* 0x0000000900097308 */ /* 0x000e620000000800 */
[----:B------:R-:W-:Y:S01]  /*3f40*/  FADD.FTZ R38, R42, R55 ;  /* 0x000000372a267221 */ /* 0x000fe20000010000 */
[--C-:B------:R-:W-:Y:S01]  /*3f50*/  FFMA.FTZ R33, R33, UR10, -R53.reuse ;  /* 0x0000000a21217c23 */ /* 0x100fe20008010835 */
[--C-:B------:R-:W-:Y:S01]  /*3f60*/  FFMA.FTZ R34, R34, UR10, -R53.reuse ;  /* 0x0000000a22227c23 */ /* 0x100fe20008010835 */
[--C-:B------:R-:W-:Y:S01]  /*3f70*/  FFMA.FTZ R0, R0, UR10, -R53.reuse ;  /* 0x0000000a00007c23 */ /* 0x100fe20008010835 */
[----:B------:R-:W-:Y:S01]  /*3f80*/  FADD.FTZ R55, R43, R38 ;  /* 0x000000262b377221 */ /* 0x000fe20000010000 */
[----:B------:R-:W-:Y:S01]  /*3f90*/  FFMA.FTZ R35, R35, UR10, -R53 ;  /* 0x0000000a23237c23 */ /* 0x000fe20008010835 */
[----:B------:R-:W-:Y:S01]  /*3fa0*/  F2FP.BF16.F32.PACK_AB R198, R41, R198 ;  /* 0x000000c629c6723e */ /* 0x000fe200000010ff */
[----:B------:R-:W2:Y:S01]  /*3fb0*/  MUFU.EX2 R24, R24 ;  /* 0x0000001800187308 */ /* 0x000ea20000000800 */
[----:B------:R-:W-:Y:S01]  /*3fc0*/  FADD.FTZ R38, R44, R55 ;  /* 0x000000372c267221 */ /* 0x000fe20000010000 */
[----:B0-----:R-:W-:-:S03]  /*3fd0*/  F2FP.BF16.F32.PACK_AB R190, R49, R48 ;  /* 0x0000003031be723e */ /* 0x001fc600000010ff */
[----:B------:R-:W-:-:S03]  /*3fe0*/  FADD.FTZ R57, R45, R38 ;  /* 0x000000262d397221 */ /* 0x000fc60000010000 */
[----:B------:R-:W0:Y:S01]  /*3ff0*/  MUFU.EX2 R25, R25 ;  /* 0x0000001900197308 */ /* 0x000e220000000800 */
[----:B-1----:R-:W-:Y:S01]  /*4000*/  FADD.FTZ R55, R8, R9 ;  /* 0x0000000908377221 */ /* 0x002fe20000010000 */
[----:B------:R-:W-:Y:S01]  /*4010*/  FADD.FTZ R38, R46, R57 ;  /* 0x000000392e267221 */ /* 0x000fe20000010000 */
[----:B------:R-:W-:-:S03]  /*4020*/  F2FP.BF16.F32.PACK_AB R197, R9, R8 ;  /* 0x0000000809c5723e */ /* 0x000fc600000010ff */
[----:B------:R-:W-:Y:S02]  /*4030*/  FADD.FTZ R57, R47, R38 ;  /* 0x000000262f397221 */ /* 0x000fe40000010000 */
[----:B------:R-:W1:Y:S01]  /*4040*/  MUFU.EX2 R26, R26 ;  /* 0x0000001a001a7308 */ /* 0x000e620000000800 */
[----:B--2---:R-:W-:Y:S01]  /*4050*/  FADD.FTZ R18, R24, R55 ;  /* 0x0000003718127221 */ /* 0x004fe20000010000 */
[----:B------:R-:W-:-:S04]  /*4060*/  FADD.FTZ R38, R48, R57 ;  /* 0x0000003930267221 */ /* 0x000fc80000010000 */
[----:B------:R-:W-:Y:S02]  /*4070*/  FADD.FTZ R53, R49, R38 ;  /* 0x0000002631357221 */ /* 0x000fe40000010000 */
[----:B------:R-:W2:Y:S01]  /*4080*/  MUFU.EX2 R27, R27 ;  /* 0x0000001b001b7308 */ /* 0x000ea20000000800 */
[C---:B0-----:R-:W-:Y:S01]  /*4090*/  FADD.FTZ R55, R25.reuse, R18 ;  /* 0x0000001219377221 */ /* 0x041fe20000010000 */
[----:B------:R-:W-:-:S06]  /*40a0*/  F2FP.BF16.F32.PACK_AB R199, R25, R24 ;  /* 0x0000001819c7723e */ /* 0x000fcc00000010ff */
[----:B------:R-:W-:Y:S01]  /*40b0*/  MUFU.EX2 R28, R28 ;  /* 0x0000001c001c7308 */ /* 0x000fe20000000800 */
[----:B-1----:R-:W-:-:S07]  /*40c0*/  FADD.FTZ R18, R26, R55 ;  /* 0x000000371a127221 */ /* 0x002fce0000010000 */
[----:B------:R-:W0:Y:S01]  /*40d0*/  MUFU.EX2 R29, R29 ;  /* 0x0000001d001d7308 */ /* 0x000e220000000800 */
[C---:B--2---:R-:W-:Y:S01]  /*40e0*/  FADD.FTZ R39, R27.reuse, R18 ;  /* 0x000000121b277221 */ /* 0x044fe20000010000 */
[----:B------:R-:W-:-:S06]  /*40f0*/  F2FP.BF16.F32.PACK_AB R193, R27, R26 ;  /* 0x0000001a1bc1723e */ /* 0x000fcc00000010ff */
[----:B------:R-:W-:Y:S08]  /*4100*/  MUFU.EX2 R30, R30 ;  /* 0x0000001e001e7308 */ /* 0x000ff00000000800 */
[----:B------:R-:W1:Y:S01]  /*4110*/  MUFU.EX2 R31, R31 ;  /* 0x0000001f001f7308 */ /* 0x000e620000000800 */
[----:B0-----:R-:W-:-:S07]  /*4120*/  F2FP.BF16.F32.PACK_AB R195, R29, R28 ;  /* 0x0000001c1dc3723e */ /* 0x001fce00000010ff */
[----:B------:R-:W0:Y:S08]  /*4130*/  MUFU.EX2 R32, R32 ;  /* 0x0000002000207308 */ /* 0x000e300000000800 */
[----:B------:R2:W-:Y:S01]  /*4140*/  MUFU.EX2 R191, R2 ;  /* 0x0000000200bf7308 */ /* 0x0005e20000000800 */
[----:B-1----:R-:W-:-:S07]  /*4150*/  F2FP.BF16.F32.PACK_AB R189, R31, R30 ;  /* 0x0000001e1fbd723e */ /* 0x002fce00000010ff */
[----:B------:R-:W1:Y:S01]  /*4160*/  MUFU.EX2 R50, R50 ;  /* 0x0000003200327308 */ /* 0x000e620000000800 */
[----:B--2---:R-:W-:-:S04]  /*4170*/  FADD.FTZ R2, R28, R39 ;  /* 0x000000271c027221 */ /* 0x004fc80000010000 */
[----:B------:R-:W-:-:S03]  /*4180*/  FADD.FTZ R39, R29, R2 ;  /* 0x000000021d277221 */ /* 0x000fc60000010000 */
[----:B------:R-:W2:Y:S01]  /*4190*/  MUFU.EX2 R33, R33 ;  /* 0x0000002100217308 */ /* 0x000ea20000000800 */
[----:B------:R-:W-:-:S04]  /*41a0*/  FADD.FTZ R2, R30, R39 ;  /* 0x000000271e027221 */ /* 0x000fc80000010000 */
[----:B------:R-:W-:-:S03]  /*41b0*/  FADD.FTZ R39, R31, R2 ;  /* 0x000000021f277221 */ /* 0x000fc60000010000 */
[----:B------:R-:W3:Y:S01]  /*41c0*/  MUFU.EX2 R51, R51 ;  /* 0x0000003300337308 */ /* 0x000ee20000000800 */
[----:B0-----:R-:W-:Y:S01]  /*41d0*/  FADD.FTZ R2, R32, R39 ;  /* 0x0000002720027221 */ /* 0x001fe20000010000 */
[----:B-1----:R-:W-:-:S03]  /*41e0*/  FADD.FTZ R18, R50, R53 ;  /* 0x0000003532127221 */ /* 0x002fc60000010000 */
[C---:B------:R-:W-:Y:S01]  /*41f0*/  FADD.FTZ R2, R191.reuse, R2 ;  /* 0x00000002bf027221 */ /* 0x040fe20000010000 */
[----:B------:R-:W-:Y:S02]  /*4200*/  F2FP.BF16.F32.PACK_AB R191, R191, R32 ;  /* 0x00000020bfbf723e */ /* 0x000fe400000010ff */
[----:B------:R-:W0:Y:S01]  /*4210*/  MUFU.EX2 R34, R34 ;  /* 0x0000002200227308 */ /* 0x000e220000000800 */
[----:B--2---:R-:W-:-:S07]  /*4220*/  FADD.FTZ R9, R33, R2 ;  /* 0x0000000221097221 */ /* 0x004fce0000010000 */
[----:B------:R-:W1:Y:S01]  /*4230*/  MUFU.EX2 R36, R36 ;  /* 0x0000002400247308 */ /* 0x000e620000000800 */
[C---:B---3--:R-:W-:Y:S01]  /*4240*/  FADD.FTZ R41, R51.reuse, R18 ;  /* 0x0000001233297221 */ /* 0x048fe20000010000 */
[----:B------:R-:W-:-:S06]  /*4250*/  F2FP.BF16.F32.PACK_AB R184, R51, R50 ;  /* 0x0000003233b8723e */ /* 0x000fcc00000010ff */
[----:B------:R-:W2:Y:S01]  /*4260*/  MUFU.EX2 R0, R0 ;  /* 0x0000000000007308 */ /* 0x000ea20000000800 */
[C---:B0-----:R-:W-:Y:S01]  /*4270*/  FADD.FTZ R9, R34.reuse, R9 ;  /* 0x0000000922097221 */ /* 0x041fe20000010000 */
[----:B------:R-:W-:-:S06]  /*4280*/  F2FP.BF16.F32.PACK_AB R185, R34, R33 ;  /* 0x0000002122b9723e */ /* 0x000fcc00000010ff */
[----:B------:R-:W0:Y:S01]  /*4290*/  MUFU.EX2 R35, R35 ;  /* 0x0000002300237308 */ /* 0x000e220000000800 */
[----:B-1----:R-:W-:Y:S01]  /*42a0*/  FADD.FTZ R18, R36, R41 ;  /* 0x0000002924127221 */ /* 0x002fe20000010000 */
[----:B------:R-:W-:-:S03]  /*42b0*/  F2FP.BF16.F32.PACK_AB R186, R37, R36 ;  /* 0x0000002425ba723e */ /* 0x000fc600000010ff */
[----:B------:R-:W-:Y:S01]  /*42c0*/  FADD.FTZ R18, R37, R18 ;  /* 0x0000001225127221 */ /* 0x000fe20000010000 */
[----:B--2---:R-:W-:-:S04]  /*42d0*/  FADD.FTZ R2, R0, R9 ;  /* 0x0000000900027221 */ /* 0x004fc80000010000 */
[C---:B0-----:R-:W-:Y:S01]  /*42e0*/  FADD.FTZ R9, R35.reuse, R2 ;  /* 0x0000000223097221 */ /* 0x041fe20000010000 */
[----:B------:R-:W-:Y:S01]  /*42f0*/  F2FP.BF16.F32.PACK_AB R187, R35, R0 ;  /* 0x0000000023bb723e */ /* 0x000fe200000010ff */
[----:B------:R-:W-:Y:S06]  /*4300*/  @P1 BRA `(.L_x_1015) ;  /* 0x00000000004c1947 */ /* 0x000fec0003800000 */
[----:B------:R-:W-:Y:S01]  /*4310*/  ISETP.LT.AND P1, PT, RZ, UR38, PT ;  /* 0x00000026ff007c0c */ /* 0x000fe2000bf21270 */
[----:B------:R-:W-:-:S12]  /*4320*/  UIADD3 UR15, UR38, -0x1, URZ ;  /* 0xffffffff260f7890 */ /* 0x000fd8000fffe03f */
[----:B------:R-:W-:Y:S05]  /*4330*/  @P1 BRA `(.L_x_1016) ;  /* 0x0000000000201947 */ /* 0x000fea0003800000 */
[----:B------:R-:W-:Y:S01]  /*4340*/  ULDC UR18, c[0x0][0x9e4] ;  /* 0x0002790000127ab9 */ /* 0x000fe20000000800 */
[----:B------:R-:W-:Y:S02]  /*4350*/  UIADD3 UR15, -UR38, URZ, URZ ;  /* 0x0000003f260f7290 */ /* 0x000fe4000fffe13f */
[----:B------:R-:W-:-:S11]  /*4360*/  UISETP.NE.AND UP0, UPT, UR18, 0x1, UPT ;  /* 0x000000011200788c */ /* 0x000fd6000bf05270 */
[----:B------:R-:W-:Y:S02]  /*4370*/  @UP0 ULDC.64 UR4, c[0x0][0x9e8] ;  /* 0x00027a0000040ab9 */ /* 0x000fe40000000a00 */
[----:B------:R-:W-:-:S04]  /*4380*/  UIMAD.WIDE.U32 UR6, UR15, UR4, URZ ;  /* 0x000000040f0672a5 */ /* 0x000fc8000f8e003f */
[----:B------:R-:W-:-:S04]  /*4390*/  @UP0 USHF.R.U32.HI UR15, URZ, UR5, UR7 ;  /* 0x000000053f0f0299 */ /* 0x000fc80008011607 */
[----:B------:R-:W-:Y:S01]  /*43a0*/  ULOP3.LUT UR15, URZ, UR15, URZ, 0x33, !UPT ;  /* 0x0000000f3f0f7292 */ /* 0x000fe2000f8e333f */
[----:B------:R-:W-:Y:S11]  /*43b0*/  BRA `(.L_x_1017) ;  /* 0x0000000000147947 */ /* 0x000ff60003800000 */
.L_x_1016:
[----:B------:R-:W-:Y:S02]  /*43c0*/  ULDC UR18, c[0x0][0x9e4] ;  /* 0x0002790000127ab9 */ /* 0x000fe40000000800 */
[----:B------:R-:W-:-:S11]  /*43d0*/  UISETP.NE.AND UP0, UPT, UR18, 0x1, UPT ;  /* 0x000000011200788c */ /* 0x000fd6000bf05270 */
[----:B------:R-:W-:Y:S02]  /*43e0*/  @UP0 ULDC.64 UR4, c[0x0][0x9e8] ;  /* 0x00027a0000040ab9 */ /* 0x000fe40000000a00 */
[----:B------:R-:W-:-:S04]  /*43f0*/  UIMAD.WIDE.U32 UR6, UR15, UR4, URZ ;  /* 0x000000040f0672a5 */ /* 0x000fc8000f8e003f */
[----:B------:R-:W-:-:S12]  /*4400*/  @UP0 USHF.R.U32.HI UR15, URZ, UR5, UR7 ;  /* 0x000000053f0f0299 */ /* 0x000fd80008011607 */
.L_x_1017:
[----:B------:R-:W-:-:S04]  /*4410*/  UIMAD UR15, UR15, UR18, UR18 ;  /* 0x000000120f0f72a4 */ /* 0x000fc8000f8e0212 */
[----:B------:R-:W-:-:S04]  /*4420*/  UISETP.LT.AND UP0, UPT, UR14, UR15, UPT ;  /* 0x0000000f0e00728c */ /* 0x000fc8000bf01270 */
[----:B------:R-:W-:-:S12]  /*4430*/  USEL UR14, UR14, UR15, UP0 ;  /* 0x0000000f0e0e7287 */ /* 0x000fd80008000000 */
.L_x_1015:
[----:B------:R-:W-:Y:S01]  /*4440*/  R2UR UR5, R200 ;  /* 0x00000000c80572ca */ /* 0x000fe200000e0000 */
[----:B------:R-:W-:Y:S01]  /*4450*/  USHF.R.S32.HI UR4, URZ, 0x1f, UR14 ;  /* 0x0000001f3f047899 */ /* 0x000fe2000801140e */
[----:B------:R-:W-:Y:S01]  /*4460*/  IMAD.MOV.U32 R0, RZ, RZ, 0x3f800000 ;  /* 0x3f800000ff007424 */ /* 0x000fe200078e00ff */
[----:B------:R-:W-:Y:S01]  /*4470*/  CS2R R150, SRZ ;  /* 0x0000000000967805 */ /* 0x000fe2000001ff00 */
[----:B------:R-:W-:Y:S01]  /*4480*/  IMAD.MOV.U32 R2, RZ, RZ, 0x3f800000 ;  /* 0x3f800000ff027424 */ /* 0x000fe200078e00ff */
[----:B------:R-:W-:Y:S01]  /*4490*/  ULEA.HI UR4, UR4, UR14, URZ, 0x6 ;  /* 0x0000000e04047291 */ /* 0x000fe2000f8f303f */
[----:B------:R-:W-:Y:S02]  /*44a0*/  CS2R R148, SRZ ;  /* 0x0000000000947805 */ /* 0x000fe4000001ff00 */
[----:B------:R-:W-:Y:S02]  /*44b0*/  CS2R R146, SRZ ;  /* 0x0000000000927805 */ /* 0x000fe4000001ff00 */
[----:B------:R-:W-:Y:S01]  /*44c0*/  CS2R R144, SRZ ;  /* 0x0000000000907805 */ /* 0x000fe2000001ff00 */
[----:B------:R-:W-:Y:S01]  /*44d0*/  USHF.R.S32.HI UR4, URZ, 0x6, UR4 ;  /* 0x000000063f047899 */ /* 0x000fe20008011404 */
[----:B------:R-:W-:-:S02]  /*44e0*/  CS2R R142, SRZ ;  /* 0x00000000008e7805 */ /* 0x000fc4000001ff00 */
[----:B------:R-:W-:Y:S02]  /*44f0*/  CS2R R140, SRZ ;  /* 0x00000000008c7805 */ /* 0x000fe4000001ff00 */
[----:B------:R-:W-:Y:S01]  /*4500*/  CS2R R138, SRZ ;  /* 0x00000000008a7805 */ /* 0x000fe2000001ff00 */
[----:B------:R-:W-:Y:S01]  /*4510*/  UISETP.LT.AND UP0, UPT, UR5, UR4, UPT ;  /* 0x000000040500728c */ /* 0x000fe2000bf01270 */
[----:B------:R-:W-:Y:S02]  /*4520*/  CS2R R136, SRZ ;  /* 0x0000000000887805 */ /* 0x000fe4000001ff00 */
[----:B------:R-:W-:Y:S02]  /*4530*/  CS2R R134, SRZ ;  /* 0x0000000000867805 */ /* 0x000fe4000001ff00 */
[----:B------:R-:W-:Y:S01]  /*4540*/  CS2R R132, SRZ ;  /* 0x0000000000847805 */ /* 0x000fe2000001ff00 */
[----:B------:R-:W-:Y:S01]  /*4550*/  USEL UR5, UR5, UR4, !UP0 ;  /* 0x0000000405057287 */ /* 0x000fe2000c000000 */
[----:B------:R-:W-:-:S02]  /*4560*/  CS2R R130, SRZ ;  /* 0x0000000000827805 */ /* 0x000fc4000001ff00 */
[----:B------:R-:W-:Y:S01]  /*4570*/  CS2R R128, SRZ ;  /* 0x0000000000807805 */ /* 0x000fe2000001ff00 */
[----:B------:R-:W-:Y:S01]  /*4580*/  UMOV UR4, URZ ;  /* 0x0000003f00047c82 */ /* 0x000fe20008000000 */
[----:B------:R-:W-:Y:S02]  /*4590*/  CS2R R126, SRZ ;  /* 0x00000000007e7805 */ /* 0x000fe4000001ff00 */
[----:B------:R-:W-:Y:S02]  /*45a0*/  CS2R R124, SRZ ;  /* 0x00000000007c7805 */ /* 0x000fe4000001ff00 */
[----:B------:R-:W-:Y:S02]  /*45b0*/  ISETP.GE.AND P1, PT, R203, UR5, PT ;  /* 0x00000005cb007c0c */ /* 0x000fe4000bf26270 */
[----:B------:R-:W-:Y:S02]  /*45c0*/  CS2R R122, SRZ ;  /* 0x00000000007a7805 */ /* 0x000fe4000001ff00 */
[----:B------:R-:W-:Y:S01]  /*45d0*/  MOV R204, UR5 ;  /* 0x0000000500cc7c02 */ /* 0x000fe20008000f00 */
[----:B------:R-:W-:Y:S01]  /*45e0*/  UMOV UR5, URZ ;  /* 0x0000003f00057c82 */ /* 0x000fe20008000000 */
        /* <DEDUP_REMOVED lines=50> */
[----:B------:R-:W-:Y:S06]  /*4910*/  @!P1 BRA `(.L_x_1018) ;  /* 0x0000002c00789947 */ /* 0x000fec0003800000 */
[----:B------:R-:W-:Y:S01]  /*4920*/  UMOV UR4, URZ ;  /* 0x0000003f00047c82 */ /* 0x000fe20008000000 */
[----:B------:R-:W-:Y:S01]  /*4930*/  IMAD.MOV.U32 R202, RZ, RZ, R3 ;  /* 0x000000ffffca7224 */ /* 0x000fe200078e0003 */
[----:B------:R-:W-:Y:S01]  /*4940*/  MOV R205, UR4 ;  /* 0x0000000400cd7c02 */ /* 0x000fe20008000f00 */
[----:B------:R-:W-:Y:S01]  /*4950*/  IMAD.MOV.U32 R201, RZ, RZ, R4 ;  /* 0x000000ffffc97224 */ /* 0x000fe200078e0004 */
[----:B------:R-:W-:Y:S01]  /*4960*/  UMOV UR5, URZ ;  /* 0x0000003f00057c82 */ /* 0x000fe20008000000 */
[----:B------:R-:W-:Y:S01]  /*4970*/  IMAD.MOV.U32 R2, RZ, RZ, 0x3f800000 ;  /* 0x3f800000ff027424 */ /* 0x000fe200078e00ff */
[----:B------:R-:W-:Y:S01]  /*4980*/  ULDC UR7, c[0x0][0x9d8] ;  /* 0x0002760000077ab9 */ /* 0x000fe20000000800 */
[----:B------:R-:W-:Y:S02]  /*4990*/  IMAD.MOV.U32 R0, RZ, RZ, 0x3f800000 ;  /* 0x3f800000ff007424 */ /* 0x000fe400078e00ff */
[----:B------:R-:W-:-:S07]  /*49a0*/  IMAD.MOV.U32 R151, RZ, RZ, RZ ;  /* 0x000000ffff977224 */ /* 0x000fce00078e00ff */
.L_x_1037:
[----:B------:R-:W-:Y:S01]  /*49b0*/  R2UR UR6, R205 ;  /* 0x00000000cd0672ca */ /* 0x000fe200000e0000 */
[----:B------:R-:W-:-:S04]  /*49c0*/  UISETP.NE.AND UP0, UPT, UR5, 0x1, UPT ;  /* 0x000000010500788c */ /* 0x000fc8000bf05270 */
[----:B------:R-:W-:-:S08]  /*49d0*/  USEL UR4, URZ, 0x1, UP0 ;  /* 0x000000013f047887 */ /* 0x000fd00008000000 */
[----:B------:R-:W-:-:S06]  /*49e0*/  ULOP3.LUT UR4, UR6, UR4, URZ, 0x3c, !UPT ;  /* 0x0000000406047292 */ /* 0x000fcc000f8e3c3f */
[----:B------:R-:W-:Y:S01]  /*49f0*/  MOV R8, UR4 ;  /* 0x0000000400087c02 */ /* 0x000fe20008000f00 */
[----:B------:R-:W-:Y:S06]  /*4a00*/  @!P0 BRA `(.L_x_1019) ;  /* 0x0000000000048947 */ /* 0x000fec0003800000 */
[----:B------:R-:W-:Y:S01]  /*4a10*/  BPT.TRAP 0x1 ;  /* 0x000000040000795c */ /* 0x000fe20000300000 */
.L_x_1019:
[----:B------:R-:W-:Y:S01]  /*4a20*/  R2UR UR6, R16 ;  /* 0x00000000100672ca */ /* 0x000fe200000e0000 */
[----:B------:R-:W-:Y:S01]  /*4a30*/  UIADD3 UR4, UR5, 0x1, URZ ;  /* 0x0000000105047890 */ /* 0x000fe2000fffe03f */
[----:B------:R-:W-:-:S03]  /*4a40*/  R2UR UR10, R8 ;  /* 0x00000000080a72ca */ /* 0x000fc600000e0000 */
[----:B------:R-:W-:-:S04]  /*4a50*/  UISETP.NE.AND UP0, UPT, UR4, 0x2, UPT ;  /* 0x000000020400788c */ /* 0x000fc8000bf05270 */
[----:B------:R-:W-:-:S04]  /*4a60*/  USEL UR4, UR4, URZ, UP0 ;  /* 0x0000003f04047287 */ /* 0x000fc80008000000 */
[----:B------:R-:W-:Y:S02]  /*4a70*/  ULEA UR6, UR4, UR6, 0x3 ;  /* 0x0000000604067291 */ /* 0x000fe4000f8e183f */
[----:B------:R-:W-:-:S04]  /*4a80*/  IMAD.U32 R3, RZ, RZ, UR10 ;  /* 0x0000000aff037e24 */ /* 0x000fc8000f8e00ff */
[----:B------:R-:W-:Y:S01]  /*4a90*/  IMAD.U32 R206, RZ, RZ, UR6 ;  /* 0x00000006ffce7e24 */ /* 0x000fe2000f8e00ff */
[----:B------:R-:W-:-:S04]  /*4aa0*/  SHF.L.U32 R3, R3, 0x1f, RZ ;  /* 0x0000001f03037819 */ /* 0x000fc800000006ff */
[----:B------:R0:W1:Y:S01]  /*4ab0*/  SYNCS.PHASECHK.TRANS64.TRYWAIT P1, [UR6+0x30830], R3 ;  /* 0x03083003ff0075a7 */ /* 0x0000620008020146 */
[----:B------:R-:W-:Y:S05]  /*4ac0*/  @!P0 BRA `(.L_x_1020) ;  /* 0x0000000000048947 */ /* 0x000fea0003800000 */
[----:B------:R-:W-:Y:S01]  /*4ad0*/  BPT.TRAP 0x1 ;  /* 0x000000040000795c */ /* 0x000fe20000300000 */
.L_x_1020:
[----:B-1----:R-:W-:Y:S05]  /*4ae0*/  @P1 BRA `(.L_x_1021) ;  /* 0x00000000000c1947 */ /* 0x002fea0003800000 */
[----:B------:R-:W-:-:S13]  /*4af0*/  R2UR UR6, R206 ;  /* 0x00000000ce0672ca */ /* 0x000fda00000e0000 */
[----:B------:R-:W1:Y:S02]  /*4b00*/  SYNCS.PHASECHK.TRANS64.TRYWAIT P1, [UR6+0x30830], R3 ;  /* 0x03083003ff0075a7 */ /* 0x000e640008020146 */
[----:B-1----:R-:W-:Y:S05]  /*4b10*/  @!P1 BRA `(.L_x_1022) ;  /* 0x000000f400cc9947 */ /* 0x002fea0003800000 */
.L_x_1021:
[----:B------:R-:W-:Y:S01]  /*4b20*/  R2UR UR6, R20 ;  /* 0x00000000140672ca */ /* 0x000fe200000e0000 */
[----:B------:R-:W-:Y:S01]  /*4b30*/  WARPGROUP.ARRIVE ;  /* 0x00000000000079c5 */ /* 0x000fe20000000000 */
[----:B------:R-:W-:Y:S01]  /*4b40*/  R2UR UR56, R6 ;  /* 0x00000000063872ca */ /* 0x000fe200000e0000 */
[----:B------:R-:W-:Y:S01]  /*4b50*/  UMOV UR59, 0x40000040 ;  /* 0x40000040003b7882 */ /* 0x000fe20000000000 */
[----:B------:R-:W-:Y:S01]  /*4b60*/  R2UR UR57, R7 ;  /* 0x00000000073972ca */ /* 0x000fe200000e0000 */
[----:B------:R-:W-:Y:S01]  /*4b70*/  UMOV UR55, 0x40000040 ;  /* 0x4000004000377882 */ /* 0x000fe20000000000 */
[----:B01----:R-:W-:Y:S01]  /*4b80*/  MOV R3, UR53 ;  /* 0x0000003500037c02 */ /* 0x003fe20008000f00 */
[----:B------:R-:W-:Y:S01]  /*4b90*/  UMOV UR11, 0x40000040 ;  /* 0x40000040000b7882 */ /* 0x000fe20000000000 */
[----:B------:R-:W-:Y:S01]  /*4ba0*/  MOV R4, UR52 ;  /* 0x0000003400047c02 */ /* 0x000fe20008000f00 */
[----:B------:R-:W-:Y:S01]  /*4bb0*/  UMOV UR15, 0x40000040 ;  /* 0x40000040000f7882 */ /* 0x000fe20000000000 */
[----:B------:R-:W-:Y:S01]  /*4bc0*/  R2UR UR52, R10 ;  /* 0x000000000a3472ca */ /* 0x000fe200000e0000 */
[----:B------:R-:W-:Y:S01]  /*4bd0*/  UMOV UR19, 0x40000040 ;  /* 0x4000004000137882 */ /* 0x000fe20000000000 */
[----:B------:R-:W-:Y:S01]  /*4be0*/  R2UR UR53, R11 ;  /* 0x000000000b3572ca */ /* 0x000fe200000e0000 */
[----:B------:R-:W-:Y:S01]  /*4bf0*/  ULEA UR6, UR4, UR6, 0xb ;  /* 0x0000000604067291 */ /* 0x000fe2000f8e583f */
[-C--:B------:R-:W-:Y:S01]  /*4c00*/  FMUL.FTZ R24, R24, R0.reuse ;  /* 0x0000000018187220 */ /* 0x080fe20000410000 */
[----:B------:R-:W-:Y:S01]  /*4c10*/  UMOV UR23, 0x40000040 ;  /* 0x4000004000177882 */ /* 0x000fe20000000000 */
[----:B------:R-:W-:Y:S01]  /*4c20*/  UMOV UR27, 0x40000040 ;  /* 0x40000040001b7882 */ /* 0x000fe20000000000 */
[----:B------:R-:W-:Y:S01]  /*4c30*/  UIADD3 UR10, UR6, 0x2, URZ ;  /* 0x00000002060a7890 */ /* 0x000fe2000fffe03f */
[-C--:B------:R-:W-:Y:S01]  /*4c40*/  FMUL.FTZ R25, R25, R0.reuse ;  /* 0x0000000019197220 */ /* 0x080fe20000410000 */
[----:B------:R-:W-:Y:S01]  /*4c50*/  UIADD3 UR14, UR6, 0x200, URZ ;  /* 0x00000200060e7890 */ /* 0x000fe2000fffe03f */
[-C--:B------:R-:W-:Y:S01]  /*4c60*/  FMUL.FTZ R28, R28, R0.reuse ;  /* 0x000000001c1c7220 */ /* 0x080fe20000410000 */
[----:B------:R-:W-:Y:S01]  /*4c70*/  UMOV UR58, UR6 ;  /* 0x00000006003a7c82 */ /* 0x000fe20008000000 */
[----:B------:R-:W-:Y:S01]  /*4c80*/  UIADD3 UR18, UR6, 0x202, URZ ;  /* 0x0000020206127890 */ /* 0x000fe2000fffe03f */
[----:B------:R-:W-:Y:S01]  /*4c90*/  HGMMA.64x64x16.F32.BF16 R152, gdesc[UR56], RZ, !UPT, gsb0 ;  /* 0x00e00000389879f0 */ /* 0x000fe2000c0018ff */
[----:B------:R-:W-:Y:S01]  /*4ca0*/  UMOV UR54, UR10 ;  /* 0x0000000a00367c82 */ /* 0x000fe20008000000 */
[----:B------:R-:W-:Y:S01]  /*4cb0*/  R2UR UR56, R14 ;  /* 0x000000000e3872ca */ /* 0x000fe200000e0000 */
[----:B------:R-:W-:Y:S01]  /*4cc0*/  UIADD3 UR10, UR6, 0x4, URZ ;  /* 0x00000004060a7890 */ /* 0x000fe2000fffe03f */
[----:B------:R-:W-:Y:S01]  /*4cd0*/  R2UR UR57, R15 ;  /* 0x000000000f3972ca */ /* 0x000fe200000e0000 */
[----:B------:R-:W-:Y:S01]  /*4ce0*/  UMOV UR59, 0x40000040 ;  /* 0x40000040003b7882 */ /* 0x000fe20000000000 */
[----:B------:R-:W-:Y:S01]  /*4cf0*/  UIADD3 UR22, UR6, 0x204, URZ ;  /* 0x0000020406167890 */ /* 0x000fe2000fffe03f */
[-C--:B------:R-:W-:Y:S01]  /*4d00*/  FMUL.FTZ R29, R29, R0.reuse ;  /* 0x000000001d1d7220 */ /* 0x080fe20000410000 */
[----:B------:R-:W-:Y:S01]  /*4d10*/  UIADD3 UR26, UR6, 0x206, URZ ;  /* 0x00000206061a7890 */ /* 0x000fe2000fffe03f */
[-C--:B------:R-:W-:Y:S01]  /*4d20*/  FMUL.FTZ R32, R32, R0.reuse ;  /* 0x0000000020207220 */ /* 0x080fe20000410000 */
[----:B------:R-:W-:Y:S01]  /*4d30*/  UMOV UR58, UR10 ;  /* 0x0000000a003a7c82 */ /* 0x000fe20008000000 */
[----:B------:R-:W-:Y:S01]  /*4d40*/  UIADD3 UR10, UR6, 0x6, URZ ;  /* 0x00000006060a7890 */ /* 0x000fe2000fffe03f */
[-C--:B------:R-:W-:Y:S01]  /*4d50*/  FMUL.FTZ R33, R33, R0.reuse ;  /* 0x0000000021217220 */ /* 0x080fe20000410000 */
        /* <DEDUP_REMOVED lines=70> */
[----:B------:R-:W-:Y:S01]  /*51c0*/  HGMMA.64x64x16.F32.BF16 R152, gdesc[UR52], R152, gsb0 ;  /* 0x00e00000349879f0 */ /* 0x000fe20008001898 */
[----:B------:R-:W-:Y:S01]  /*51d0*/  R2UR UR53, R3 ;  /* 0x00000000033572ca */ /* 0x000fe200000e0000 */
[----:B------:R-:W-:Y:S01]  /*51e0*/  UIADD3 UR54, UR6, 0x604, URZ ;  /* 0x0000060406367890 */ /* 0x000fe2000fffe03f */
[----:B------:R-:W-:Y:S01]  /*51f0*/  R2UR UR52, R4 ;  /* 0x00000000043472ca */ /* 0x000fe200000e0000 */
[----:B------:R-:W-:Y:S01]  /*5200*/  UMOV UR55, 0x40000040 ;  /* 0x4000004000377882 */ /* 0x000fe20000000000 */
[----:B------:R-:W-:Y:S01]  /*5210*/  UIADD3 UR6, UR6, 0x606, URZ ;  /* 0x0000060606067890 */ /* 0x000fe2000fffe03f */
        /* <DEDUP_REMOVED lines=68> */
[----:B------:R-:W-:Y:S01]  /*5660*/  HGMMA.64x64x16.F32.BF16 R152, gdesc[UR56], R152, gsb0 ;  /* 0x00e00000389879f0 */ /* 0x000fe20008001898 */
[----:B------:R-:W-:Y:S01]  /*5670*/  R2UR UR56, R12 ;  /* 0x000000000c3872ca */ /* 0x000fe200000e0000 */
[----:B------:R-:W-:Y:S01]  /*5680*/  UMOV UR58, UR6 ;  /* 0x00000006003a7c82 */ /* 0x000fe20008000000 */
[----:B------:R-:W-:Y:S01]  /*5690*/  R2UR UR57, R13 ;  /* 0x000000000d3972ca */ /* 0x000fe200000e0000 */
[----:B------:R-:W-:Y:S01]  /*56a0*/  UMOV UR59, 0x40000040 ;  /* 0x40000040003b7882 */ /* 0x000fe20000000000 */
[----:B------:R-:W-:Y:S02]  /*56b0*/  WARPGROUP.DEPBAR.LE gsb0, 0x0 ;  /* 0x00008000000079c5 */ /* 0x000fe40000010000 */
[----:B------:R-:W-:-:S06]  /*56c0*/  WARPGROUP.ARRIVE ;  /* 0x00000000000079c5 */ /* 0x000fcc0000000000 */
[----:B------:R-:W-:Y:S03]  /*56d0*/  HGMMA.64x64x16.F32.BF16 R152, gdesc[UR8], R152, gsb0 ;  /* 0x00e00000089879f0 */ /* 0x000fe60008001898 */
        /* <DEDUP_REMOVED lines=37> */
[----:B------:R-:W-:Y:S05]  /*5930*/  @!P0 BRA `(.L_x_1023) ;  /* 0x0000000000048947 */ /* 0x000fea0003800000 */
[----:B------:R-:W-:Y:S01]  /*5940*/  BPT.TRAP 0x1 ;  /* 0x000000040000795c */ /* 0x000fe20000300000 */
.L_x_1023:
        /* <DEDUP_REMOVED lines=8> */
.L_x_1024:
[----:B-1----:R-:W-:Y:S05]  /*59d0*/  @P1 BRA `(.L_x_1025) ;  /* 0x0000000000081947 */ /* 0x002fea0003800000 */
[----:B------:R-:W1:Y:S02]  /*59e0*/  SYNCS.PHASECHK.TRANS64.TRYWAIT P1, [UR6+0x30850], R0 ;  /* 0x03085000ff0075a7 */ /* 0x000e640008020146 */
[----:B-1----:R-:W-:Y:S05]  /*59f0*/  @!P1 BRA `(.L_x_1026) ;  /* 0x000000e800309947 */ /* 0x002fea0003800000 */
.L_x_1025:
[----:B------:R-:W-:Y:S01]  /*5a00*/  R2UR UR10, R16 ;  /* 0x00000000100a72ca */ /* 0x000fe200000e0000 */
[----:B------:R-:W-:Y:S01]  /*5a10*/  WARPGROUP.ARRIVE ;  /* 0x00000000000079c5 */ /* 0x000fe20000000000 */
[----:B------:R-:W-:-:S11]  /*5a20*/  UMOV UR11, 0x40000040 ;  /* 0x40000040000b7882 */ /* 0x000fd60000000000 */
[----:B------:R-:W-:-:S04]  /*5a30*/  UIADD3 UR10, UR10, 0x400, URZ ;  /* 0x000004000a0a7890 */ /* 0x000fc8000fffe03f */
[----:B------:R-:W-:-:S04]  /*5a40*/  USHF.R.U32.HI UR10, URZ, 0x4, UR10 ;  /* 0x000000043f0a7899 */ /* 0x000fc8000801160a */
[----:B------:R-:W-:-:S04]  /*5a50*/  ULOP3.LUT UR10, UR10, 0x3fff, URZ, 0xc0, !UPT ;  /* 0x00003fff0a0a7892 */ /* 0x000fc8000f8ec03f */
[----:B------:R-:W-:-:S04]  /*5a60*/  ULOP3.LUT UR10, UR10, 0x2000000, URZ, 0xfc, !UPT ;  /* 0x020000000a0a7892 */ /* 0x000fc8000f8efc3f */
[----:B------:R-:W-:-:S07]  /*5a70*/  ULEA UR5, UR5, UR10, 0xb ;  /* 0x0000000a05057291 */ /* 0x000fce000f8e583f */
        /* <DEDUP_REMOVED lines=23> */
.L_x_1027:
[----:B------:R-:W-:Y:S01]  /*5bf0*/  R2UR UR10, R23 ;  /* 0x00000000170a72ca */ /* 0x000fe200000e0000 */
[----:B------:R-:W2:Y:S01]  /*5c00*/  S2UR UR11, SR_CgaCtaId ;  /* 0x00000000000b79c3 */ /* 0x000ea20000008800 */
[----:B------:R-:W-:Y:S01]  /*5c10*/  R2UR UR5, R22 ;  /* 0x00000000160572ca */ /* 0x000fe200000e0000 */
[----:B01----:R-:W-:Y:S01]  /*5c20*/  FMUL.FTZ R0, R154, UR7 ;  /* 0x000000079a007c20 */ /* 0x003fe20008410000 */
[----:B------:R-:W-:Y:S01]  /*5c30*/  R2UR UR14, R206 ;  /* 0x00000000ce0e72ca */ /* 0x000fe200000e0000 */
[----:B------:R-:W-:Y:S01]  /*5c40*/  FMUL.FTZ R188, R161, UR7 ;  /* 0x00000007a1bc7c20 */ /* 0x000fe20008410000 */
[----:B------:R-:W-:Y:S01]  /*5c50*/  FMUL.FTZ R161, R171, UR7 ;  /* 0x00000007aba17c20 */ /* 0x000fe20008410000 */
[----:B------:R-:W-:Y:S01]  /*5c60*/  FMUL.FTZ R171, R173, UR7 ;  /* 0x00000007adab7c20 */ /* 0x000fe20008410000 */
[----:B------:R-:W-:Y:S01]  /*5c70*/  FMUL.FTZ R185, R156, UR7 ;  /* 0x000000079cb97c20 */ /* 0x000fe20008410000 */
[----:B------:R-:W0:Y:S01]  /*5c80*/  LDC R154, c[0x0][0x288] ;  /* 0x0000a200ff9a7b82 */ /* 0x000e220000000800 */
[----:B------:R-:W-:Y:S01]  /*5c90*/  FMUL.FTZ R173, R177, UR7 ;  /* 0x00000007b1ad7c20 */ /* 0x000fe20008410000 */
[----:B------:R-:W-:Y:S01]  /*5ca0*/  FMUL.FTZ R156, R162, UR7 ;  /* 0x00000007a29c7c20 */ /* 0x000fe20008410000 */
[----:B------:R-:W-:Y:S01]  /*5cb0*/  MOV R177, R19 ;  /* 0x0000001300b17202 */ /* 0x000fe20000000f00 */
[----:B------:R-:W-:Y:S01]  /*5cc0*/  UISETP.NE.AND UP1, UPT, UR10, URZ, UPT ;  /* 0x0000003f0a00728c */ /* 0x000fe2000bf25270 */
[----:B------:R-:W-:Y:S01]  /*5cd0*/  FMUL.FTZ R162, R174, UR7 ;  /* 0x00000007aea27c20 */ /* 0x000fe20008410000 */
[----:B------:R-:W-:Y:S01]  /*5ce0*/  UISETP.NE.AND UP0, UPT, UR5, URZ, UPT ;  /* 0x0000003f0500728c */ /* 0x000fe2000bf05270 */
[----:B------:R-:W-:-:S02]  /*5cf0*/  IMAD.SHL.U32 R174, R203, 0x40, RZ ;  /* 0x00000040cbae7824 */ /* 0x000fc400078e00ff */
[----:B------:R-:W-:Y:S01]  /*5d00*/  FMUL.FTZ R189, R164, UR7 ;  /* 0x00000007a4bd7c20 */ /* 0x000fe20008410000 */
[----:B------:R-:W-:Y:S01]  /*5d10*/  FMUL.FTZ R164, R178, UR7 ;  /* 0x00000007b2a47c20 */ /* 0x000fe20008410000 */
[----:B------:R-:W-:Y:S01]  /*5d20*/  PLOP3.LUT P1, PT, PT, PT, UP1, 0x80, 0x0 ;  /* 0x000000000000781c */ /* 0x000fe20003f2f018 */
[----:B------:R-:W-:Y:S01]  /*5d30*/  FMUL.FTZ R4, R152, UR7 ;  /* 0x0000000798047c20 */ /* 0x000fe20008410000 */
[----:B------:R-:W-:Y:S01]  /*5d40*/  PLOP3.LUT P2, PT, PT, PT, UP1, 0x80, 0x0 ;  /* 0x000000000000781c */ /* 0x000fe20003f4f018 */
[----:B------:R-:W-:Y:S01]  /*5d50*/  FMUL.FTZ R187, R160, UR7 ;  /* 0x00000007a0bb7c20 */ /* 0x000fe20008410000 */
[----:B------:R-:W-:Y:S01]  /*5d60*/  FMUL.FTZ R184, R153, UR7 ;  /* 0x0000000799b87c20 */ /* 0x000fe20008410000 */
[----:B------:R-:W-:Y:S01]  /*5d70*/  @UP1 ULDC UR5, c[0x0][0x44c] ;  /* 0x0001130000051ab9 */ /* 0x000fe20000000800 */
[----:B------:R-:W-:Y:S01]  /*5d80*/  FMUL.FTZ R152, R155, UR7 ;  /* 0x000000079b987c20 */ /* 0x000fe20008410000 */
[----:B------:R-:W-:Y:S01]  /*5d90*/  FMUL.FTZ R186, R157, UR7 ;  /* 0x000000079dba7c20 */ /* 0x000fe20008410000 */
[----:B------:R-:W-:Y:S01]  /*5da0*/  FMUL.FTZ R160, R170, UR7 ;  /* 0x00000007aaa07c20 */ /* 0x000fe20008410000 */
[----:B------:R-:W-:Y:S01]  /*5db0*/  FMUL.FTZ R153, R158, UR7 ;  /* 0x000000079e997c20 */ /* 0x000fe20008410000 */
[----:B------:R-:W-:Y:S01]  /*5dc0*/  FMUL.FTZ R155, R159, UR7 ;  /* 0x000000079f9b7c20 */ /* 0x000fe20008410000 */
[----:B------:R-:W-:Y:S01]  /*5dd0*/  FMUL.FTZ R157, R163, UR7 ;  /* 0x00000007a39d7c20 */ /* 0x000fe20008410000 */
[----:B------:R-:W-:Y:S01]  /*5de0*/  FMUL.FTZ R170, R172, UR7 ;  /* 0x00000007acaa7c20 */ /* 0x000fe20008410000 */
[----:B------:R-:W-:Y:S01]  /*5df0*/  @P1 IMAD.HI.U32 R2, R19, UR5, RZ ;  /* 0x0000000513021c27 */ /* 0x000fe2000f8e00ff */
[----:B------:R-:W-:-:S03]  /*5e00*/  @UP1 ULDC UR5, c[0x0][0x450] ;  /* 0x0001140000051ab9 */ /* 0x000fc60000000800 */
[----:B------:R-:W-:Y:S01]  /*5e10*/  FMUL.FTZ R190, R165, UR7 ;  /* 0x00000007a5be7c20 */ /* 0x000fe20008410000 */
[----:B------:R-:W-:Y:S01]  /*5e20*/  FMUL.FTZ R158, R166, UR7 ;  /* 0x00000007a69e7c20 */ /* 0x000fe20008410000 */
[----:B------:R-:W-:Y:S01]  /*5e30*/  FMUL.FTZ R159, R167, UR7 ;  /* 0x00000007a79f7c20 */ /* 0x000fe20008410000 */
[----:B------:R-:W-:Y:S01]  /*5e40*/  @P2 SHF.R.U32.HI R177, RZ, UR5, R2 ;  /* 0x00000005ffb12c19 */ /* 0x000fe20008011602 */
[----:B------:R-:W-:Y:S01]  /*5e50*/  UIADD3 UR5, UR14, 0x30840, URZ ;  /* 0x000308400e057890 */ /* 0x000fe2000fffe03f */
[----:B------:R-:W-:Y:S01]  /*5e60*/  IADD3 R2, -R174, 0x1, RZ ;  /* 0x00000001ae027810 */ /* 0x000fe20007ffe1ff */
[----:B------:R-:W-:Y:S01]  /*5e70*/  FMUL.FTZ R163, R175, UR7 ;  /* 0x00000007afa37c20 */ /* 0x000fe20008410000 */
[----:B------:R-:W-:Y:S01]  /*5e80*/  FMUL.FTZ R172, R176, UR7 ;  /* 0x00000007b0ac7c20 */ /* 0x000fe20008410000 */
[----:B------:R-:W1:Y:S01]  /*5e90*/  SHFL.IDX PT, R178, R177, RZ, 0x1c1f ;  /* 0x001c1fffb1b27589 */ /* 0x000e6200000e0000 */
[----:B------:R-:W-:Y:S01]  /*5ea0*/  R2UR UR10, R21 ;  /* 0x00000000150a72ca */ /* 0x000fe200000e0000 */
[----:B------:R-:W-:Y:S01]  /*5eb0*/  FMUL.FTZ R168, R168, UR7 ;  /* 0x00000007a8a87c20 */ /* 0x000fe20008410000 */
[----:B------:R-:W-:Y:S01]  /*5ec0*/  FMUL.FTZ R169, R169, UR7 ;  /* 0x00000007a9a97c20 */ /* 0x000fe20008410000 */
[----:B------:R-:W-:Y:S01]  /*5ed0*/  FMUL.FTZ R165, R179, UR7 ;  /* 0x00000007b3a57c20 */ /* 0x000fe20008410000 */
[----:B------:R-:W-:Y:S01]  /*5ee0*/  FMUL.FTZ R175, R180, UR7 ;  /* 0x00000007b4af7c20 */ /* 0x000fe20008410000 */
[----:B------:R-:W-:Y:S01]  /*5ef0*/  FMUL.FTZ R176, R181, UR7 ;  /* 0x00000007b5b07c20 */ /* 0x000fe20008410000 */
[----:B------:R-:W-:Y:S01]  /*5f00*/  FMUL.FTZ R166, R182, UR7 ;  /* 0x00000007b6a67c20 */ /* 0x000fe20008410000 */
[----:B------:R-:W-:-:S02]  /*5f10*/  IMAD R2, R5, -0x2, R2 ;  /* 0xfffffffe05027824 */ /* 0x000fc400078e0202 */
[----:B------:R-:W-:Y:S01]  /*5f20*/  FMUL.FTZ R167, R183, UR7 ;  /* 0x00000007b7a77c20 */ /* 0x000fe20008410000 */
[----:B--2---:R-:W-:Y:S01]  /*5f30*/  UPRMT UR5, UR11, 0x654, UR5 ;  /* 0x000006540b057896 */ /* 0x004fe20008000005 */
[----:B------:R-:W-:Y:S01]  /*5f40*/  PLOP3.LUT P1, PT, PT, PT, UP0, 0x40, 0x0 ;  /* 0x000000000000781c */ /* 0x000fe20003f2e808 */
[----:B------:R-:W2:Y:S01]  /*5f50*/  MUFU.TANH R4, R4 ;  /* 0x0000000400047308 */ /* 0x000ea20000002400 */
[----:B------:R-:W-:Y:S01]  /*5f60*/  ULDC UR11, c[0x0][0x2f0] ;  /* 0x0000bc00000b7ab9 */ /* 0x000fe20000000800 */
[----:B------:R-:W-:Y:S01]  /*5f70*/  ULDC UR14, c[0x0][0x9e0] ;  /* 0x00027800000e7ab9 */ /* 0x000fe20000000800 */
[----:B------:R-:W-:-:S04]  /*5f80*/  IMAD R3, R17, UR11, R2 ;  /* 0x0000000b11037c24 */ /* 0x000fc8000f8e0202 */
[----:B0-----:R-:W-:Y:S01]  /*5f90*/  IMAD.IADD R3, R3, 0x1, -R154 ;  /* 0x0000000103037824 */ /* 0x001fe200078e0a9a */
[----:B------:R-:W0:Y:S01]  /*5fa0*/  MUFU.TANH R184, R184 ;  /* 0x000000b800b87308 */ /* 0x000e220000002400 */
[----:B------:R-:W-:Y:S02]  /*5fb0*/  SYNCS.ARRIVE.TRANS64.RED.A1T0 RZ, [UR5], RZ ;  /* 0x000000ffffff79a7 */ /* 0x000fe40008100405 */
[C---:B------:R-:W-:Y:S01]  /*5fc0*/  VIADD R182, R3.reuse, UR14 ;  /* 0x0000000e03b67c36 */ /* 0x040fe20008000000 */
[----:B------:R-:W-:-:S03]  /*5fd0*/  IADD3 R183, R3, UR10, RZ ;  /* 0x0000000a03b77c10 */ /* 0x000fc6000fffe0ff */
[--C-:B-1----:R-:W-:Y:S01]  /*5fe0*/  IMAD.IADD R179, R182, 0x1, R178.reuse ;  /* 0x00000001b6b37824 */ /* 0x102fe200078e02b2 */
[----:B------:R-:W1:Y:S01]  /*5ff0*/  MUFU.TANH R0, R0 ;  /* 0x0000000000007308 */ /* 0x000e620000002400 */
[----:B------:R-:W-:-:S07]  /*6000*/  IMAD.IADD R180, R183, 0x1, R178 ;  /* 0x00000001b7b47824 */ /* 0x000fce00078e02b2 */
[----:B------:R-:W3:Y:S08]  /*6010*/  MUFU.TANH R152, R152 ;  /* 0x0000009800987308 */ /* 0x000ef00000002400 */
[----:B------:R-:W4:Y:S08]  /*6020*/  MUFU.TANH R185, R185 ;  /* 0x000000b900b97308 */ /* 0x000f300000002400 */
        /* <DEDUP_REMOVED lines=34> */
[----:B------:R-:W-:Y:S02]  /*6250*/  LOP3.LUT R181, RZ, R181, RZ, 0x33, !PT ;  /* 0x000000b5ffb57212 */ /* 0x000fe400078e33ff */
[----:B------:R-:W-:-:S04]  /*6260*/  MOV R178, UR5 ;  /* 0x0000000500b27c02 */ /* 0x000fc80008000f00 */
[----:B------:R-:W-:-:S13]  /*6270*/  ISETP.NE.AND P1, PT, R178, 0x1, PT ;  /* 0x00000001b200780c */ /* 0x000fda0003f25270 */
[----:B------:R-:W1:Y:S02]  /*6280*/  @P1 LDC.64 R2, c[0x0][0x9e8] ;  /* 0x00027a00ff021b82 */ /* 0x000e640000000a00 */
[----:B-1----:R-:W-:-:S05]  /*6290*/  @P1 IMAD.HI.U32 R2, R181, R2, RZ ;  /* 0x00000002b5021227 */ /* 0x002fca00078e00ff */
[----:B------:R-:W-:-:S04]  /*62a0*/  @P1 SHF.R.U32.HI R181, RZ, R3, R2 ;  /* 0x00000003ffb51219 */ /* 0x000fc80000011602 */
[----:B------:R-:W-:Y:S01]  /*62b0*/  LOP3.LUT R181, RZ, R181, RZ, 0x33, !PT ;  /* 0x000000b5ffb57212 */ /* 0x000fe200078e33ff */
[----:B------:R-:W-:Y:S06]  /*62c0*/  BRA `(.L_x_1031) ;  /* 0x0000000000187947 */ /* 0x000fec0003800000 */
.L_x_1030:
[----:B------:R-:W-:Y:S02]  /*62d0*/  ULDC UR5, c[0x0][0x9e4] ;  /* 0x0002790000057ab9 */ /* 0x000fe40000000800 */
[----:B------:R-:W-:-:S05]  /*62e0*/  IMAD.U32 R178, RZ, RZ, UR5 ;  /* 0x00000005ffb27e24 */ /* 0x000fca000f8e00ff */
[----:B------:R-:W-:-:S13]  /*62f0*/  ISETP.NE.AND P1, PT, R178, 0x1, PT ;  /* 0x00000001b200780c */ /* 0x000fda0003f25270 */
[----:B------:R-:W1:Y:S02]  /*6300*/  @P1 LDC.64 R2, c[0x0][0x9e8] ;  /* 0x00027a00ff021b82 */ /* 0x000e640000000a00 */
[----:B-1----:R-:W-:-:S05]  /*6310*/  @P1 IMAD.HI.U32 R2, R181, R2, RZ ;  /* 0x00000002b5021227 */ /* 0x002fca00078e00ff */
[----:B------:R-:W-:-:S07]  /*6320*/  @P1 SHF.R.U32.HI R181, RZ, R3, R2 ;  /* 0x00000003ffb51219 */ /* 0x000fce0000011602 */
.L_x_1031:
[----:B------:R-:W-:Y:S05]  /*6330*/  BSYNC B0 ;  /* 0x0000000000007941 */ /* 0x000fea0003800000 */
.L_x_1029:
[----:B------:R-:W-:-:S04]  /*6340*/  IMAD R2, R181, R178, -R174 ;  /* 0x000000b2b5027224 */ /* 0x000fc800078e0aae */
[----:B------:R-:W-:-:S05]  /*6350*/  IMAD R2, R5, -0x2, R2 ;  /* 0xfffffffe05027824 */ /* 0x000fca00078e0202 */
[----:B------:R-:W-:Y:S02]  /*6360*/  VIADDMNMX R179, R2, R178, R179, PT ;  /* 0x000000b202b37246 */ /* 0x000fe400038001b3 */
[----:B------:R-:W-:-:S07]  /*6370*/  VIMNMX R180, R180, R2, !PT ;  /* 0x00000002b4b47248 */ /* 0x000fce0007fe0100 */
.L_x_1028:
[----:B------:R-:W-:Y:S01]  /*6380*/  ISETP.GT.AND P1, PT, R203, -0x1, PT ;  /* 0xffffffffcb00780c */ /* 0x000fe20003f24270 */
[----:B------:R-:W1:Y:S01]  /*6390*/  SHFL.IDX PT, R2, R177, 0x1, 0x1c1f ;  /* 0x003c1f00b1027f89 */ /* 0x000e6200000e0000 */
[----:B------:R-:W-:Y:S02]  /*63a0*/  R2UR UR5, R22 ;  /* 0x00000000160572ca */ /* 0x000fe400000e0000 */
[C---:B------:R-:W-:Y:S02]  /*63b0*/  ISETP.GT.AND P4, PT, R180.reuse, 0x1, P1 ;  /* 0x00000001b400780c */ /* 0x040fe40000f84270 */
[----:B------:R-:W-:Y:S02]  /*63c0*/  ISETP.GT.AND P5, PT, R180, RZ, P1 ;  /* 0x000000ffb400720c */ /* 0x000fe40000fa4270 */
[C---:B------:R-:W-:Y:S02]  /*63d0*/  ISETP.LT.OR P4, PT, R179.reuse, 0x2, P4 ;  /* 0x00000002b300780c */ /* 0x040fe40002781670 */
[----:B------:R-:W-:-:S02]  /*63e0*/  ISETP.LT.OR P5, PT, R179, 0x1, P5 ;  /* 0x00000001b300780c */ /* 0x000fc40002fa1670 */
[----:B0-----:R-:W-:Y:S02]  /*63f0*/  FSEL R184, R184, -INF , !P4 ;  /* 0xff800000b8b87808 */ /* 0x001fe40006000000 */
[----:B------:R-:W-:Y:S01]  /*6400*/  ISETP.GT.AND P4, PT, R180, 0x18, P1 ;  /* 0x00000018b400780c */ /* 0x000fe20000f84270 */
[----:B------:R-:W-:Y:S01]  /*6410*/  UISETP.NE.AND UP0, UPT, UR5, URZ, UPT ;  /* 0x0000003f0500728c */ /* 0x000fe2000bf05270 */
[----:B------:R-:W-:Y:S02]  /*6420*/  FSEL R178, R4, -INF , !P5 ;  /* 0xff80000004b27808 */ /* 0x000fe40006800000 */
[----:B------:R-:W-:Y:S02]  /*6430*/  ISETP.LT.OR P4, PT, R179, 0x19, P4 ;  /* 0x00000019b300780c */ /* 0x000fe40002781670 */
[C---:B------:R-:W-:Y:S02]  /*6440*/  ISETP.GT.AND P6, PT, R180.reuse, 0x8, P1 ;  /* 0x00000008b400780c */ /* 0x040fe40000fc4270 */
[----:B------:R-:W-:-:S02]  /*6450*/  ISETP.GT.AND P2, PT, R180, 0x9, P1 ;  /* 0x00000009b400780c */ /* 0x000fc40000f44270 */
[----:B------:R-:W-:Y:S01]  /*6460*/  ISETP.GT.AND P3, PT, R180, 0x10, P1 ;  /* 0x00000010b400780c */ /* 0x000fe20000f64270 */
[----:B-1----:R-:W-:Y:S01]  /*6470*/  IMAD.IADD R177, R182, 0x1, R2 ;  /* 0x00000001b6b17824 */ /* 0x002fe200078e0202 */
[C---:B------:R-:W-:Y:S02]  /*6480*/  ISETP.GT.AND P5, PT, R180.reuse, 0x11, P1 ;  /* 0x00000011b400780c */ /* 0x040fe40000fa4270 */
[----:B------:R-:W-:Y:S02]  /*6490*/  FSEL R189, R189, -INF , !P4 ;  /* 0xff800000bdbd7808 */ /* 0x000fe40006000000 */
[----:B------:R-:W-:Y:S02]  /*64a0*/  ISETP.GT.AND P4, PT, R180, 0x29, P1 ;  /* 0x00000029b400780c */ /* 0x000fe40000f84270 */
[C---:B------:R-:W-:Y:S02]  /*64b0*/  ISETP.LT.OR P6, PT, R179.reuse, 0x9, P6 ;  /* 0x00000009b300780c */ /* 0x040fe400037c1670 */
[----:B------:R-:W-:-:S02]  /*64c0*/  ISETP.LT.OR P2, PT, R179, 0xa, P2 ;  /* 0x0000000ab300780c */ /* 0x000fc40001741670 */
[C---:B------:R-:W-:Y:S02]  /*64d0*/  ISETP.LT.OR P3, PT, R179.reuse, 0x11, P3 ;  /* 0x00000011b300780c */ /* 0x040fe40001f61670 */
[C---:B------:R-:W-:Y:S02]  /*64e0*/  ISETP.LT.OR P5, PT, R179.reuse, 0x12, P5 ;  /* 0x00000012b300780c */ /* 0x040fe40002fa1670 */
[----:B------:R-:W-:Y:S02]  /*64f0*/  ISETP.LT.OR P4, PT, R179, 0x2a, P4 ;  /* 0x0000002ab300780c */ /* 0x000fe40002781670 */
[----:B------:R-:W-:Y:S02]  /*6500*/  FSEL R185, R185, -INF , !P6 ;  /* 0xff800000b9b97808 */ /* 0x000fe40007000000 */
[----:B------:R-:W-:Y:S02]  /*6510*/  FSEL R186, R186, -INF , !P2 ;  /* 0xff800000baba7808 */ /* 0x000fe40005000000 */
[----:B------:R-:W-:-:S02]  /*6520*/  FSEL R187, R187, -INF , !P3 ;  /* 0xff800000bbbb7808 */ /* 0x000fc40005800000 */
[----:B------:R-:W-:Y:S02]  /*6530*/  FSEL R188, R188, -INF , !P5 ;  /* 0xff800000bcbc7808 */ /* 0x000fe40006800000 */
[C---:B------:R-:W-:Y:S02]  /*6540*/  ISETP.GT.AND P6, PT, R180.reuse, 0x19, P1 ;  /* 0x00000019b400780c */ /* 0x040fe40000fc4270 */
[C---:B------:R-:W-:Y:S02]  /*6550*/  ISETP.GT.AND P2, PT, R180.reuse, 0x20, P1 ;  /* 0x00000020b400780c */ /* 0x040fe40000f44270 */
[C---:B------:R-:W-:Y:S02]  /*6560*/  ISETP.GT.AND P3, PT, R180.reuse, 0x21, P1 ;  /* 0x00000021b400780c */ /* 0x040fe40000f64270 */
[----:B------:R-:W-:Y:S02]  /*6570*/  ISETP.GT.AND P5, PT, R180, 0x28, P1 ;  /* 0x00000028b400780c */ /* 0x000fe40000fa4270 */
[----:B------:R-:W-:-:S02]  /*6580*/  FSEL R171, R171, -INF , !P4 ;  /* 0xff800000abab7808 */ /* 0x000fc40006000000 */
[----:B------:R-:W-:Y:S02]  /*6590*/  PLOP3.LUT P4, PT, PT, PT, UP0, 0x40, 0x0 ;  /* 0x000000000000781c */ /* 0x000fe40003f8e808 */
[C---:B------:R-:W-:Y:S02]  /*65a0*/  ISETP.LT.OR P6, PT, R179.reuse, 0x1a, P6 ;  /* 0x0000001ab300780c */ /* 0x040fe400037c1670 */
[C---:B------:R-:W-:Y:S02]  /*65b0*/  ISETP.LT.OR P2, PT, R179.reuse, 0x21, P2 ;  /* 0x00000021b300780c */ /* 0x040fe40001741670 */
[C---:B------:R-:W-:Y:S02]  /*65c0*/  ISETP.LT.OR P3, PT, R179.reuse, 0x22, P3 ;  /* 0x00000022b300780c */ /* 0x040fe40001f61670 */
[----:B------:R-:W-:Y:S02]  /*65d0*/  ISETP.LT.OR P5, PT, R179, 0x29, P5 ;  /* 0x00000029b300780c */ /* 0x000fe40002fa1670 */
[----:B------:R-:W-:-:S02]  /*65e0*/  FSEL R190, R190, -INF , !P6 ;  /* 0xff800000bebe7808 */ /* 0x000fc40007000000 */
[----:B------:R-:W-:Y:S02]  /*65f0*/  FSEL R168, R168, -INF , !P2 ;  /* 0xff800000a8a87808 */ /* 0x000fe40005000000 */
[----:B------:R-:W-:Y:S02]  /*6600*/  FSEL R169, R169, -INF , !P3 ;  /* 0xff800000a9a97808 */ /* 0x000fe40005800000 */
[----:B------:R-:W-:Y:S02]  /*6610*/  FSEL R170, R170, -INF , !P5 ;  /* 0xff800000aaaa7808 */ /* 0x000fe40006800000 */
[C---:B------:R-:W-:Y:S02]  /*6620*/  ISETP.GT.AND P6, PT, R180.reuse, 0x30, P1 ;  /* 0x00000030b400780c */ /* 0x040fe40000fc4270 */
[C---:B------:R-:W-:Y:S02]  /*6630*/  ISETP.GT.AND P2, PT, R180.reuse, 0x31, P1 ;  /* 0x00000031b400780c */ /* 0x040fe40000f44270 */
[----:B------:R-:W-:-:S02]  /*6640*/  ISETP.GT.AND P3, PT, R180, 0x38, P1 ;  /* 0x00000038b400780c */ /* 0x000fc40000f64270 */
[----:B------:R-:W-:Y:S02]  /*6650*/  ISETP.GT.AND P5, PT, R180, 0x39, P1 ;  /* 0x00000039b400780c */ /* 0x000fe40000fa4270 */
[C---:B------:R-:W-:Y:S02]  /*6660*/  ISETP.LT.OR P6, PT, R179.reuse, 0x31, P6 ;  /* 0x00000031b300780c */ /* 0x040fe400037c1670 */
[C---:B------:R-:W-:Y:S02]  /*6670*/  ISETP.LT.OR P2, PT, R179.reuse, 0x32, P2 ;  /* 0x00000032b300780c */ /* 0x040fe40001741670 */
[C---:B------:R-:W-:Y:S02]  /*6680*/  ISETP.LT.OR P3, PT, R179.reuse, 0x39, P3 ;  /* 0x00000039b300780c */ /* 0x040fe40001f61670 */
[----:B------:R-:W-:Y:S01]  /*6690*/  ISETP.LT.OR P5, PT, R179, 0x3a, P5 ;  /* 0x0000003ab300780c */ /* 0x000fe20002fa1670 */
[----:B------:R-:W-:Y:S01]  /*66a0*/  IMAD.IADD R179, R183, 0x1, R2 ;  /* 0x00000001b7b37824 */ /* 0x000fe200078e0202 */
[----:B------:R-:W-:-:S02]  /*66b0*/  FSEL R172, R172, -INF , !P6 ;  /* 0xff800000acac7808 */ /* 0x000fc40007000000 */
[----:B------:R-:W-:Y:S02]  /*66c0*/  FSEL R173, R173, -INF , !P2 ;  /* 0xff800000adad7808 */ /* 0x000fe40005000000 */
[----:B------:R-:W-:Y:S02]  /*66d0*/  FSEL R175, R175, -INF , !P3 ;  /* 0xff800000afaf7808 */ /* 0x000fe40005800000 */
[----:B------:R-:W-:Y:S01]  /*66e0*/  FSEL R176, R176, -INF , !P5 ;  /* 0xff800000b0b07808 */ /* 0x000fe20006800000 */
[----:B------:R-:W-:Y:S06]  /*66f0*/  @P4 BRA `(.L_x_1032) ;  /* 0x0000000000644947 */ /* 0x000fec0003800000 */
[----:B------:R-:W-:Y:S01]  /*6700*/  IMAD R3, R17, UR11, R2 ;  /* 0x0000000b11037c24 */ /* 0x000fe2000f8e0202 */
[----:B------:R-:W-:Y:S04]  /*6710*/  BSSY B0, `(.L_x_1033) ;  /* 0x0000013000007945 */ /* 0x000fe80003800000 */
[----:B------:R-:W-:-:S04]  /*6720*/  IADD3 R181, R3, -R154, RZ ;  /* 0x8000009a03b57210 */ /* 0x000fc80007ffe0ff */
        /* <DEDUP_REMOVED lines=11> */
.L_x_1034:
[----:B------:R-:W-:Y:S02]  /*67e0*/  ULDC UR5, c[0x0][0x9e4] ;  /* 0x0002790000057ab9 */ /* 0x000fe40000000800 */
[----:B------:R-:W-:-:S05]  /*67f0*/  IMAD.U32 R4, RZ, RZ, UR5 ;  /* 0x00000005ff047e24 */ /* 0x000fca000f8e00ff */
[----:B------:R-:W-:-:S13]  /*6800*/  ISETP.NE.AND P2, PT, R4, 0x1, PT ;  /* 0x000000010400780c */ /* 0x000fda0003f45270 */
[----:B------:R-:W0:Y:S02]  /*6810*/  @P2 LDC.64 R2, c[0x0][0x9e8] ;  /* 0x00027a00ff022b82 */ /* 0x000e240000000a00 */
[----:B0-----:R-:W-:-:S05]  /*6820*/  @P2 IMAD.HI.U32 R2, R181, R2, RZ ;  /* 0x00000002b5022227 */ /* 0x001fca00078e00ff */
[----:B------:R-:W-:-:S07]  /*6830*/  @P2 SHF.R.U32.HI R181, RZ, R3, R2 ;  /* 0x00000003ffb52219 */ /* 0x000fce0000011602 */
.L_x_1035:
[----:B------:R-:W-:Y:S05]  /*6840*/  BSYNC B0 ;  /* 0x0000000000007941 */ /* 0x000fea0003800000 */
.L_x_1033:
[----:B------:R-:W-:-:S04]  /*6850*/  IMAD R174, R181, R4, -R174 ;  /* 0x00000004b5ae7224 */ /* 0x000fc800078e0aae */
[----:B------:R-:W-:-:S05]  /*6860*/  IMAD R174, R5, -0x2, R174 ;  /* 0xfffffffe05ae7824 */ /* 0x000fca00078e02ae */
[----:B------:R-:W-:Y:S02]  /*6870*/  VIADDMNMX R177, R174, R4, R177, PT ;  /* 0x00000004aeb17246 */ /* 0x000fe400038001b1 */
[----:B------:R-:W-:-:S07]  /*6880*/  VIMNMX R179, R179, R174, !PT ;  /* 0x000000aeb3b37248 */ /* 0x000fce0007fe0100 */
.L_x_1032:
[----:B------:R-:W-:Y:S01]  /*6890*/  FMNMX.FTZ R3, R178, R201, !PT ;  /* 0x000000c9b2037209 */ /* 0x000fe20007810000 */
[----:B------:R-:W-:Y:S01]  /*68a0*/  ULDC UR5, c[0x0][0x988] ;  /* 0x0002620000057ab9 */ /* 0x000fe20000000800 */
[C---:B------:R-:W-:Y:S01]  /*68b0*/  ISETP.GT.AND P3, PT, R179.reuse, RZ, P1 ;  /* 0x000000ffb300720c */ /* 0x040fe20000f64270 */
[----:B------:R-:W-:Y:S01]  /*68c0*/  UMOV UR10, UR5 ;  /* 0x00000005000a7c82 */ /* 0x000fe20008000000 */
[----:B------:R-:W-:Y:S02]  /*68d0*/  FMNMX.FTZ R2, R184, R3, !PT ;  /* 0x00000003b8027209 */ /* 0x000fe40007810000 */
[----:B------:R-:W-:Y:S02]  /*68e0*/  ISETP.GT.AND P4, PT, R179, 0x1, P1 ;  /* 0x00000001b300780c */ /* 0x000fe40000f84270 */
[----:B------:R-:W-:Y:S02]  /*68f0*/  FMNMX.FTZ R3, R185, R2, !PT ;  /* 0x00000002b9037209 */ /* 0x000fe40007810000 */
[----:B------:R-:W-:-:S02]  /*6900*/  ISETP.LT.OR P3, PT, R177, 0x1, P3 ;  /* 0x00000001b100780c */ /* 0x000fc40001f61670 */
[----:B------:R-:W-:Y:S02]  /*6910*/  FMNMX.FTZ R2, R186, R3, !PT ;  /* 0x00000003ba027209 */ /* 0x000fe40007810000 */
[----:B------:R-:W-:Y:S02]  /*6920*/  ISETP.GT.AND P6, PT, R179, 0x8, P1 ;  /* 0x00000008b300780c */ /* 0x000fe40000fc4270 */
[----:B------:R-:W-:Y:S02]  /*6930*/  FMNMX.FTZ R3, R187, R2, !PT ;  /* 0x00000002bb037209 */ /* 0x000fe40007810000 */
[----:B------:R-:W-:Y:S02]  /*6940*/  ISETP.LT.OR P4, PT, R177, 0x2, P4 ;  /* 0x00000002b100780c */ /* 0x000fe40002781670 */
[----:B------:R-:W-:Y:S02]  /*6950*/  FMNMX.FTZ R2, R188, R3, !PT ;  /* 0x00000003bc027209 */ /* 0x000fe40007810000 */
[----:B------:R-:W-:-:S02]  /*6960*/  ISETP.GT.AND P2, PT, R179, 0x9, P1 ;  /* 0x00000009b300780c */ /* 0x000fc40000f44270 */
[----:B------:R-:W-:Y:S02]  /*6970*/  FMNMX.FTZ R3, R189, R2, !PT ;  /* 0x00000002bd037209 */ /* 0x000fe40007810000 */
[----:B------:R-:W-:Y:S02]  /*6980*/  ISETP.LT.OR P6, PT, R177, 0x9, P6 ;  /* 0x00000009b100780c */ /* 0x000fe400037c1670 */
[----:B------:R-:W-:Y:S02]  /*6990*/  FMNMX.FTZ R3, R190, R3, !PT ;  /* 0x00000003be037209 */ /* 0x000fe40007810000 */
[----:B------:R-:W-:Y:S02]  /*69a0*/  FSEL R152, R152, -INF , !P4 ;  /* 0xff80000098987808 */ /* 0x000fe40006000000 */
        /* <DEDUP_REMOVED lines=9> */
[----:B------:R-:W-:Y:S02]  /*6a40*/  FSEL R155, R155, -INF , !P2 ;  /* 0xff8000009b9b7808 */ /* 0x000fe40005000000 */
[----:B------:R-:W-:Y:S02]  /*6a50*/  FMNMX.FTZ R2, R173, R2, !PT ;  /* 0x00000002ad027209 */ /* 0x000fe40007810000 */
[----:B------:R-:W-:Y:S02]  /*6a60*/  ISETP.LT.OR P5, PT, R177, 0x11, P5 ;  /* 0x00000011b100780c */ /* 0x000fe40002fa1670 */
[----:B------:R-:W-:Y:S02]  /*6a70*/  FMNMX.FTZ R3, R175, R2, !PT ;  /* 0x00000002af037209 */ /* 0x000fe40007810000 */
[----:B------:R-:W-:-:S02]  /*6a80*/  ISETP.GT.AND P6, PT, R179, 0x18, P1 ;  /* 0x00000018b300780c */ /* 0x000fc40000fc4270 */
[----:B------:R-:W-:Y:S02]  /*6a90*/  FMNMX.FTZ R3, R176, R3, !PT ;  /* 0x00000003b0037209 */ /* 0x000fe40007810000 */
[----:B------:R-:W-:Y:S02]  /*6aa0*/  ISETP.LT.OR P4, PT, R177, 0x12, P4 ;  /* 0x00000012b100780c */ /* 0x000fe40002781670 */
[----:B------:R-:W-:Y:S01]  /*6ab0*/  FSEL R156, R156, -INF , !P5 ;  /* 0xff8000009c9c7808 */ /* 0x000fe20006800000 */
[----:B------:R-:W0:Y:S01]  /*6ac0*/  SHFL.BFLY PT, R2, R3, 0x2, 0x1f ;  /* 0x0c401f0003027f89 */ /* 0x000e2200000e0000 */
[----:B------:R-:W-:Y:S02]  /*6ad0*/  ISETP.GT.AND P2, PT, R179, 0x19, P1 ;  /* 0x00000019b300780c */ /* 0x000fe40000f44270 */
[----:B------:R-:W-:Y:S02]  /*6ae0*/  ISETP.LT.OR P6, PT, R177, 0x19, P6 ;  /* 0x00000019b100780c */ /* 0x000fe400037c1670 */
[----:B------:R-:W-:-:S02]  /*6af0*/  FSEL R157, R157, -INF , !P4 ;  /* 0xff8000009d9d7808 */ /* 0x000fc40006000000 */
[----:B------:R-:W-:Y:S02]  /*6b00*/  FSEL R158, R158, -INF , !P6 ;  /* 0xff8000009e9e7808 */ /* 0x000fe40007000000 */
[----:B------:R-:W-:Y:S02]  /*6b10*/  ISETP.LT.OR P2, PT, R177, 0x1a, P2 ;  /* 0x0000001ab100780c */ /* 0x000fe40001741670 */
[----:B------:R-:W-:Y:S02]  /*6b20*/  ISETP.GT.AND P5, PT, R179, 0x21, P1 ;  /* 0x00000021b300780c */ /* 0x000fe40000fa4270 */
[----:B------:R-:W-:Y:S02]  /*6b30*/  FSEL R159, R159, -INF , !P2 ;  /* 0xff8000009f9f7808 */ /* 0x000fe40005000000 */
[----:B------:R-:W-:Y:S02]  /*6b40*/  ISETP.GT.AND P4, PT, R179, 0x28, P1 ;  /* 0x00000028b300780c */ /* 0x000fe40000f84270 */
[----:B------:R-:W-:-:S02]  /*6b50*/  ISETP.LT.OR P5, PT, R177, 0x22, P5 ;  /* 0x00000022b100780c */ /* 0x000fc40002fa1670 */
[----:B------:R-:W-:Y:S02]  /*6b60*/  ISETP.GT.AND P6, PT, R179, 0x29, P1 ;  /* 0x00000029b300780c */ /* 0x000fe40000fc4270 */
[----:B------:R-:W-:Y:S02]  /*6b70*/  ISETP.LT.OR P4, PT, R177, 0x29, P4 ;  /* 0x00000029b100780c */ /* 0x000fe40002781670 */
[----:B------:R-:W-:Y:S02]  /*6b80*/  FSEL R174, R161, -INF , !P5 ;  /* 0xff800000a1ae7808 */ /* 0x000fe40006800000 */
[----:B0-----:R-:W-:Y:S02]  /*6b90*/  FMNMX.FTZ R2, R3, R2, !PT ;  /* 0x0000000203027209 */ /* 0x001fe40007810000 */
[----:B------:R-:W-:Y:S02]  /*6ba0*/  ISETP.GT.AND P2, PT, R179, 0x30, P1 ;  /* 0x00000030b300780c */ /* 0x000fe40000f44270 */
[----:B------:R-:W-:Y:S01]  /*6bb0*/  FSEL R162, R162, -INF , !P4 ;  /* 0xff800000a2a27808 */ /* 0x000fe20006000000 */
[----:B------:R-:W0:Y:S01]  /*6bc0*/  SHFL.BFLY PT, R181, R2, 0x1, 0x1f ;  /* 0x0c201f0002b57f89 */ /* 0x000e2200000e0000 */
[----:B------:R-:W-:-:S02]  /*6bd0*/  ISETP.LT.OR P6, PT, R177, 0x2a, P6 ;  /* 0x0000002ab100780c */ /* 0x000fc400037c1670 */
[----:B------:R-:W-:Y:S02]  /*6be0*/  ISETP.GT.AND P5, PT, R179, 0x31, P1 ;  /* 0x00000031b300780c */ /* 0x000fe40000fa4270 */
[----:B------:R-:W-:Y:S02]  /*6bf0*/  ISETP.LT.OR P2, PT, R177, 0x31, P2 ;  /* 0x00000031b100780c */ /* 0x000fe40001741670 */
[----:B------:R-:W-:Y:S02]  /*6c00*/  FSEL R163, R163, -INF , !P6 ;  /* 0xff800000a3a37808 */ /* 0x000fe40007000000 */
[----:B------:R-:W-:Y:S02]  /*6c10*/  ISETP.GT.AND P4, PT, R179, 0x38, P1 ;  /* 0x00000038b300780c */ /* 0x000fe40000f84270 */
[----:B------:R-:W-:Y:S02]  /*6c20*/  ISETP.LT.OR P5, PT, R177, 0x32, P5 ;  /* 0x00000032b100780c */ /* 0x000fe40002fa1670 */
[----:B------:R-:W-:-:S02]  /*6c30*/  FSEL R164, R164, -INF , !P2 ;  /* 0xff800000a4a47808 */ /* 0x000fc40005000000 */
[----:B------:R-:W-:Y:S02]  /*6c40*/  ISETP.LT.OR P4, PT, R177, 0x39, P4 ;  /* 0x00000039b100780c */ /* 0x000fe40002781670 */
[----:B------:R-:W-:Y:S02]  /*6c50*/  FSEL R165, R165, -INF , !P5 ;  /* 0xff800000a5a57808 */ /* 0x000fe40006800000 */
[----:B------:R-:W-:Y:S02]  /*6c60*/  FSEL R166, R166, -INF , !P4 ;  /* 0xff800000a6a67808 */ /* 0x000fe40006000000 */
[----:B0-----:R-:W-:Y:S02]  /*6c70*/  FMNMX.FTZ R4, R2, R181, !PT ;  /* 0x000000b502047209 */ /* 0x001fe40007810000 */
[----:B------:R-:W-:Y:S02]  /*6c80*/  FSEL R181, R0, -INF , !P3 ;  /* 0xff80000000b57808 */ /* 0x000fe40005800000 */
        /* <DEDUP_REMOVED lines=8> */
[----:B------:R-:W-:Y:S02]  /*6d10*/  FSETP.NEU.FTZ.AND P3, PT, R4, -INF , PT ;  /* 0xff8000000400780b */ /* 0x000fe40003f7d000 */
[----:B------:R-:W-:Y:S01]  /*6d20*/  FMNMX.FTZ R0, R156, R3, !PT ;  /* 0x000000039c007209 */ /* 0x000fe20007810000 */
[----:B------:R-:W-:Y:S01]  /*6d30*/  FMUL.FTZ R3, R4, UR10 ;  /* 0x0000000a04037c20 */ /* 0x000fe20008410000 */
[----:B------:R-:W-:Y:S02]  /*6d40*/  ISETP.LT.OR P1, PT, R177, 0x3a, P1 ;  /* 0x0000003ab100780c */ /* 0x000fe40000f21670 */
[----:B------:R-:W-:Y:S02]  /*6d50*/  FMNMX.FTZ R183, R157, R0, !PT ;  /* 0x000000009db77209 */ /* 0x000fe40007810000 */
[----:B------:R-:W-:-:S02]  /*6d60*/  FSEL R3, R3, RZ, P3 ;  /* 0x000000ff03037208 */ /* 0x000fc40001800000 */
[----:B------:R-:W-:Y:S02]  /*6d70*/  FMNMX.FTZ R0, R158, R183, !PT ;  /* 0x000000b79e007209 */ /* 0x000fe40007810000 */
[----:B------:R-:W-:Y:S01]  /*6d80*/  FSEL R2, R4, RZ, P3 ;  /* 0x000000ff04027208 */ /* 0x000fe20001800000 */
        /* <DEDUP_REMOVED lines=8> */
[--C-:B------:R-:W-:Y:S01]  /*6e10*/  FFMA.FTZ R192, R187, UR10, -R3.reuse ;  /* 0x0000000abbc07c23 */ /* 0x100fe20008010803 */
[----:B------:R-:W-:Y:S01]  /*6e20*/  FMNMX.FTZ R183, R174, R183, !PT ;  /* 0x000000b7aeb77209 */ /* 0x000fe20007810000 */
[--C-:B------:R-:W-:Y:S01]  /*6e30*/  FFMA.FTZ R194, R189, UR10, -R3.reuse ;  /* 0x0000000abdc27c23 */ /* 0x100fe20008010803 */
[--C-:B------:R-:W-:Y:S01]  /*6e40*/  FFMA.FTZ R169, R169, UR10, -R3.reuse ;  /* 0x0000000aa9a97c23 */ /* 0x100fe20008010803 */
[--C-:B------:R-:W-:Y:S01]  /*6e50*/  FFMA.FTZ R171, R171, UR10, -R3.reuse ;  /* 0x0000000aabab7c23 */ /* 0x100fe20008010803 */
[----:B------:R-:W-:Y:S01]  /*6e60*/  FMNMX.FTZ R0, R162, R183, !PT ;  /* 0x000000b7a2007209 */ /* 0x000fe20007810000 */
[--C-:B------:R-:W-:Y:S01]  /*6e70*/  FFMA.FTZ R184, R172, UR10, -R3.reuse ;  /* 0x0000000aacb87c23 */ /* 0x100fe20008010803 */
[--C-:B0-----:R-:W-:Y:S01]  /*6e80*/  FFMA.FTZ R186, R175, UR10, -R3.reuse ;  /* 0x0000000aafba7c23 */ /* 0x101fe20008010803 */
[--C-:B------:R-:W-:Y:S01]  /*6e90*/  FFMA.FTZ R173, R173, UR10, -R3.reuse ;  /* 0x0000000aadad7c23 */ /* 0x100fe20008010803 */
[----:B------:R-:W-:Y:S01]  /*6ea0*/  FMNMX.FTZ R179, R163, R0, !PT ;  /* 0x00000000a3b37209 */ /* 0x000fe20007810000 */
[----:B------:R-:W-:Y:S01]  /*6eb0*/  FFMA.FTZ R175, R176, UR10, -R3 ;  /* 0x0000000ab0af7c23 */ /* 0x000fe20008010803 */
[----:B------:R-:W-:Y:S01]  /*6ec0*/  FADD.FTZ R2, -R2, R201 ;  /* 0x000000c902027221 */ /* 0x000fe20000010100 */
[----:B------:R-:W-:Y:S01]  /*6ed0*/  MUFU.EX2 R161, R161 ;  /* 0x000000a100a17308 */ /* 0x000fe20000000800 */
[----:B------:R-:W-:Y:S01]  /*6ee0*/  FMNMX.FTZ R0, R164, R179, !PT ;  /* 0x000000b3a4007209 */ /* 0x000fe20007810000 */
[--C-:B------:R-:W-:Y:S01]  /*6ef0*/  FFMA.FTZ R179, R190, UR10, -R3.reuse ;  /* 0x0000000abeb37c23 */ /* 0x100fe20008010803 */
[----:B------:R-:W-:Y:S01]  /*6f00*/  FFMA.FTZ R190, R170, UR10, -R3 ;  /* 0x0000000aaabe7c23 */ /* 0x000fe20008010803 */
[----:B------:R-:W-:Y:S01]  /*6f10*/  FMUL.FTZ R2, R2, UR10 ;  /* 0x0000000a02027c20 */ /* 0x000fe20008410000 */
[----:B------:R-:W-:-:S03]  /*6f20*/  FMNMX.FTZ R177, R165, R0, !PT ;  /* 0x00000000a5b17209 */ /* 0x000fc60007810000 */
[----:B------:R-:W-:Y:S01]  /*6f30*/  MUFU.EX2 R196, R196 ;  /* 0x000000c400c47308 */ /* 0x000fe20000000800 */
[----:B------:R-:W-:-:S04]  /*6f40*/  FMNMX.FTZ R177, R166, R177, !PT ;  /* 0x000000b1a6b17209 */ /* 0x000fc80007810000 */
[----:B------:R-:W-:Y:S01]  /*6f50*/  FMNMX.FTZ R0, R178, R177, !PT ;  /* 0x000000b1b2007209 */ /* 0x000fe20007810000 */
[--C-:B------:R-:W-:Y:S01]  /*6f60*/  FFMA.FTZ R177, R188, UR10, -R3.reuse ;  /* 0x0000000abcb17c23 */ /* 0x100fe20008010803 */
[----:B------:R-:W-:Y:S01]  /*6f70*/  FFMA.FTZ R188, R168, UR10, -R3 ;  /* 0x0000000aa8bc7c23 */ /* 0x000fe20008010803 */
[----:B------:R-:W-:Y:S02]  /*6f80*/  MUFU.EX2 R198, R198 ;  /* 0x000000c600c67308 */ /* 0x000fe40000000800 */
[----:B------:R-:W0:Y:S06]  /*6f90*/  SHFL.BFLY PT, R183, R0, 0x2, 0x1f ;  /* 0x0c401f0000b77f89 */ /* 0x000e2c00000e0000 */
[----:B------:R-:W-:Y:S08]  /*6fa0*/  MUFU.EX2 R192, R192 ;  /* 0x000000c000c07308 */ /* 0x000ff00000000800 */
[----:B------:R-:W-:Y:S08]  /*6fb0*/  MUFU.EX2 R177, R177 ;  /* 0x000000b100b17308 */ /* 0x000ff00000000800 */
[----:B------:R-:W-:Y:S01]  /*6fc0*/  MUFU.EX2 R194, R194 ;  /* 0x000000c200c27308 */ /* 0x000fe20000000800 */
[----:B0-----:R-:W-:-:S05]  /*6fd0*/  FMNMX.FTZ R183, R0, R183, !PT ;  /* 0x000000b700b77209 */ /* 0x001fca0007810000 */
[----:B------:R-:W0:Y:S02]  /*6fe0*/  SHFL.BFLY PT, R0, R183, 0x1, 0x1f ;  /* 0x0c201f00b7007f89 */ /* 0x000e2400000e0000 */
[----:B------:R-:W-:Y:S08]  /*6ff0*/  MUFU.EX2 R179, R179 ;  /* 0x000000b300b37308 */ /* 0x000ff00000000800 */
[----:B------:R-:W-:Y:S08]  /*7000*/  MUFU.EX2 R188, R188 ;  /* 0x000000bc00bc7308 */ /* 0x000ff00000000800 */
[----:B------:R-:W-:Y:S01]  /*7010*/  MUFU.EX2 R169, R169 ;  /* 0x000000a900a97308 */ /* 0x000fe20000000800 */
[----:B0-----:R-:W-:-:S07]  /*7020*/  FMNMX.FTZ R3, R183, R0, !PT ;  /* 0x00000000b7037209 */ /* 0x001fce0007810000 */
[----:B------:R-:W-:Y:S01]  /*7030*/  MUFU.EX2 R190, R190 ;  /* 0x000000be00be7308 */ /* 0x000fe20000000800 */
[C---:B------:R-:W-:Y:S01]  /*7040*/  FSETP.NEU.FTZ.AND P1, PT, R3.reuse, -INF , PT ;  /* 0xff8000000300780b */ /* 0x040fe20003f3d000 */
[----:B------:R-:W-:-:S06]  /*7050*/  FMUL.FTZ R183, R3, UR10 ;  /* 0x0000000a03b77c20 */ /* 0x000fcc0008410000 */
[----:B------:R-:W0:Y:S01]  /*7060*/  MUFU.EX2 R0, R2 ;  /* 0x0000000200007308 */ /* 0x000e220000000800 */
[----:B------:R-:W-:-:S05]  /*7070*/  FSEL R183, R183, RZ, P1 ;  /* 0x000000ffb7b77208 */ /* 0x000fca0000800000 */
[--C-:B------:R-:W-:Y:S01]  /*7080*/  FFMA.FTZ R199, R153, UR10, -R183.reuse ;  /* 0x0000000a99c77c23 */ /* 0x100fe200080108b7 */
[----:B------:R-:W-:Y:S01]  /*7090*/  FSEL R153, R3, RZ, P1 ;  /* 0x000000ff03997208 */ /* 0x000fe20000800000 */
[--C-:B------:R-:W-:Y:S01]  /*70a0*/  FFMA.FTZ R197, R181, UR10, -R183.reuse ;  /* 0x0000000ab5c57c23 */ /* 0x100fe200080108b7 */
[--C-:B------:R-:W-:Y:S01]  /*70b0*/  FFMA.FTZ R152, R152, UR10, -R183.reuse ;  /* 0x0000000a98987c23 */ /* 0x100fe200080108b7 */
[--C-:B------:R-:W-:Y:S01]  /*70c0*/  FFMA.FTZ R168, R155, UR10, -R183.reuse ;  /* 0x0000000a9ba87c23 */ /* 0x100fe200080108b7 */
[--C-:B------:R-:W-:Y:S01]  /*70d0*/  FFMA.FTZ R193, R156, UR10, -R183.reuse ;  /* 0x0000000a9cc17c23 */ /* 0x100fe200080108b7 */
[----:B------:R-:W-:Y:S01]  /*70e0*/  FADD.FTZ R153, -R153, R202 ;  /* 0x000000ca99997221 */ /* 0x000fe20000010100 */
[----:B------:R-:W-:Y:S01]  /*70f0*/  MUFU.EX2 R199, R199 ;  /* 0x000000c700c77308 */ /* 0x000fe20000000800 */
[--C-:B------:R-:W-:Y:S01]  /*7100*/  FFMA.FTZ R156, R157, UR10, -R183.reuse ;  /* 0x0000000a9d9c7c23 */ /* 0x100fe200080108b7 */
[----:B------:R-:W-:Y:S01]  /*7110*/  FFMA.FTZ R195, R158, UR10, -R183 ;  /* 0x0000000a9ec37c23 */ /* 0x000fe200080108b7 */
[----:B------:R-:W-:Y:S01]  /*7120*/  FMUL.FTZ R153, R153, UR10 ;  /* 0x0000000a99997c20 */ /* 0x000fe20008410000 */
[----:B0-----:R-:W-:Y:S01]  /*7130*/  FFMA.FTZ R155, R0, R18, R161 ;  /* 0x00000012009b7223 */ /* 0x001fe200000100a1 */
[--C-:B------:R-:W-:Y:S01]  /*7140*/  FFMA.FTZ R158, R159, UR10, -R183.reuse ;  /* 0x0000000a9f9e7c23 */ /* 0x100fe200080108b7 */
[--C-:B------:R-:W-:Y:S01]  /*7150*/  FFMA.FTZ R189, R160, UR10, -R183.reuse ;  /* 0x0000000aa0bd7c23 */ /* 0x100fe200080108b7 */
[----:B------:R-:W-:Y:S01]  /*7160*/  FFMA.FTZ R160, R174, UR10, -R183 ;  /* 0x0000000aaea07c23 */ /* 0x000fe200080108b7 */
[----:B------:R-:W-:Y:S01]  /*7170*/  MUFU.EX2 R197, R197 ;  /* 0x000000c500c57308 */ /* 0x000fe20000000800 */
[----:B------:R-:W-:Y:S01]  /*7180*/  FADD.FTZ R155, R196, R155 ;  /* 0x0000009bc49b7221 */ /* 0x000fe20000010000 */
[--C-:B------:R-:W-:Y:S01]  /*7190*/  FFMA.FTZ R185, R164, UR10, -R183.reuse ;  /* 0x0000000aa4b97c23 */ /* 0x100fe200080108b7 */
[--C-:B------:R-:W-:Y:S01]  /*71a0*/  FFMA.FTZ R191, R162, UR10, -R183.reuse ;  /* 0x0000000aa2bf7c23 */ /* 0x100fe200080108b7 */
[----:B------:R-:W-:Y:S01]  /*71b0*/  FFMA.FTZ R162, R163, UR10, -R183 ;  /* 0x0000000aa3a27c23 */ /* 0x000fe200080108b7 */
[----:B------:R-:W-:Y:S01]  /*71c0*/  FADD.FTZ R170, R198, R155 ;  /* 0x0000009bc6aa7221 */ /* 0x000fe20000010000 */
[--C-:B------:R-:W-:Y:S01]  /*71d0*/  FFMA.FTZ R165, R165, UR10, -R183.reuse ;  /* 0x0000000aa5a57c23 */ /* 0x100fe200080108b7 */
[--C-:B------:R-:W-:Y:S01]  /*71e0*/  FFMA.FTZ R166, R166, UR10, -R183.reuse ;  /* 0x0000000aa6a67c23 */ /* 0x100fe200080108b7 */
[----:B------:R0:W1:Y:S01]  /*71f0*/  MUFU.EX2 R2, R153 ;  /* 0x0000009900027308 */ /* 0x0000620000000800 */
[----:B------:R-:W-:-:S07]  /*7200*/  FFMA.FTZ R178, R178, UR10, -R183 ;  /* 0x0000000ab2b27c23 */ /* 0x000fce00080108b7 */
[----:B------:R-:W2:Y:S01]  /*7210*/  MUFU.EX2 R152, R152 ;  /* 0x0000009800987308 */ /* 0x000ea20000000800 */
[----:B0-----:R-:W-:-:S04]  /*7220*/  FADD.FTZ R153, R167, R170 ;  /* 0x000000aaa7997221 */ /* 0x001fc80000010000 */
[----:B------:R-:W-:-:S03]  /*7230*/  FADD.FTZ R164, R192, R153 ;  /* 0x00000099c0a47221 */ /* 0x000fc60000010000 */
[----:B------:R-:W0:Y:S01]  /*7240*/  MUFU.EX2 R168, R168 ;  /* 0x000000a800a87308 */ /* 0x000e220000000800 */
[----:B-1----:R-:W-:Y:S01]  /*7250*/  FFMA.FTZ R9, R2, R9, R197 ;  /* 0x0000000902097223 */ /* 0x002fe200000100c5 */
[----:B------:R-:W-:-:S04]  /*7260*/  FADD.FTZ R153, R177, R164 ;  /* 0x000000a4b1997221 */ /* 0x000fc80000010000 */
[----:B------:R-:W-:Y:S02]  /*7270*/  FADD.FTZ R164, R194, R153 ;  /* 0x00000099c2a47221 */ /* 0x000fe40000010000 */
[----:B------:R-:W1:Y:S01]  /*7280*/  MUFU.EX2 R193, R193 ;  /* 0x000000c100c17308 */ /* 0x000e620000000800 */
[----:B--2---:R-:W-:Y:S01]  /*7290*/  FADD.FTZ R18, R152, R9 ;  /* 0x0000000998127221 */ /* 0x004fe20000010000 */
[----:B------:R-:W-:-:S03]  /*72a0*/  FADD.FTZ R153, R179, R164 ;  /* 0x000000a4b3997221 */ /* 0x000fc60000010000 */
[----:B------:R-:W-:Y:S01]  /*72b0*/  FADD.FTZ R9, R199, R18 ;  /* 0x00000012c7097221 */ /* 0x000fe20000010000 */
[----:B------:R-:W-:Y:S02]  /*72c0*/  FADD.FTZ R164, R188, R153 ;  /* 0x00000099bca47221 */ /* 0x000fe40000010000 */
[----:B------:R-:W2:Y:S01]  /*72d0*/  MUFU.EX2 R156, R156 ;  /* 0x0000009c009c7308 */ /* 0x000ea20000000800 */
[----:B0-----:R-:W-:Y:S01]  /*72e0*/  FADD.FTZ R18, R168, R9 ;  /* 0x00000009a8127221 */ /* 0x001fe20000010000 */
[----:B------:R-:W-:-:S04]  /*72f0*/  FADD.FTZ R153, R169, R164 ;  /* 0x000000a4a9997221 */ /* 0x000fc80000010000 */
[----:B------:R-:W-:Y:S02]  /*7300*/  FADD.FTZ R164, R190, R153 ;  /* 0x00000099bea47221 */ /* 0x000fe40000010000 */
        /* <DEDUP_REMOVED lines=34> */
.L_x_1036:
[----:B------:R-:W0:Y:S01]  /*7530*/  S2UR UR14, SR_CgaCtaId ;  /* 0x00000000000e79c3 */ /* 0x000e220000008800 */
[----:B------:R-:W-:Y:S01]  /*7540*/  UIADD3 UR6, UR6, 0x30860, URZ ;  /* 0x0003086006067890 */ /* 0x000fe2000fffe03f */
[----:B------:R-:W-:Y:S01]  /*7550*/  R2UR UR5, R204 ;  /* 0x00000000cc0572ca */ /* 0x000fe200000e0000 */
[----:B------:R-:W-:Y:S01]  /*7560*/  IMAD.MOV.U32 R201, RZ, RZ, R4 ;  /* 0x000000ffffc97224 */ /* 0x000fe200078e0004 */
[----:B------:R-:W-:Y:S02]  /*7570*/  F2FP.BF16.F32.PACK_AB R196, R196, R161 ;  /* 0x000000a1c4c4723e */ /* 0x000fe400000010ff */
[----:B------:R-:W-:Y:S02]  /*7580*/  F2FP.BF16.F32.PACK_AB R197, R152, R197 ;  /* 0x000000c598c5723e */ /* 0x000fe400000010ff */
[----:B------:R-:W-:Y:S02]  /*7590*/  F2FP.BF16.F32.PACK_AB R198, R167, R198 ;  /* 0x000000c6a7c6723e */ /* 0x000fe400000010ff */
[----:B------:R-:W-:-:S02]  /*75a0*/  F2FP.BF16.F32.PACK_AB R199, R168, R199 ;  /* 0x000000c7a8c7723e */ /* 0x000fc400000010ff */
[----:B------:R-:W-:Y:S02]  /*75b0*/  F2FP.BF16.F32.PACK_AB R192, R177, R192 ;  /* 0x000000c0b1c0723e */ /* 0x000fe400000010ff */
[----:B------:R-:W-:Y:S02]  /*75c0*/  F2FP.BF16.F32.PACK_AB R193, R156, R193 ;  /* 0x000000c19cc1723e */ /* 0x000fe400000010ff */
[----:B------:R-:W-:Y:S01]  /*75d0*/  ISETP.GT.AND P1, PT, R203, UR5, PT ;  /* 0x00000005cb007c0c */ /* 0x000fe2000bf24270 */
[----:B------:R-:W-:Y:S01]  /*75e0*/  UMOV UR5, UR4 ;  /* 0x0000000400057c82 */ /* 0x000fe20008000000 */
[----:B------:R-:W-:Y:S01]  /*75f0*/  F2FP.BF16.F32.PACK_AB R194, R179, R194 ;  /* 0x000000c2b3c2723e */ /* 0x000fe200000010ff */
[----:B------:R-:W-:Y:S01]  /*7600*/  VIADD R203, R203, 0xffffffff ;  /* 0xffffffffcbcb7836 */ /* 0x000fe20000000000 */
[----:B------:R-:W-:Y:S02]  /*7610*/  F2FP.BF16.F32.PACK_AB R195, R158, R195 ;  /* 0x000000c39ec3723e */ /* 0x000fe400000010ff */
[----:B------:R-:W-:Y:S01]  /*7620*/  F2FP.BF16.F32.PACK_AB R188, R169, R188 ;  /* 0x000000bca9bc723e */ /* 0x000fe200000010ff */
[----:B0-----:R-:W-:Y:S01]  /*7630*/  UPRMT UR6, UR14, 0x654, UR6 ;  /* 0x000006540e067896 */ /* 0x001fe20008000006 */
[----:B------:R-:W-:-:S02]  /*7640*/  F2FP.BF16.F32.PACK_AB R189, R160, R189 ;  /* 0x000000bda0bd723e */ /* 0x000fc400000010ff */
        /* <DEDUP_REMOVED lines=8> */
[----:B------:R-:W-:-:S05]  /*76d0*/  MOV R202, R3 ;  /* 0x0000000300ca7202 */ /* 0x000fca0000000f00 */
[----:B------:R-:W-:Y:S01]  /*76e0*/  IMAD.U32 R205, RZ, RZ, UR6 ;  /* 0x00000006ffcd7e24 */ /* 0x000fe2000f8e00ff */
[----:B------:R-:W-:Y:S06]  /*76f0*/  @P1 BRA `(.L_x_1037) ;  /* 0xffffffd000ac1947 */ /* 0x000fec000383ffff */
.L_x_1018:
[----:B------:R-:W-:Y:S02]  /*7700*/  R2UR UR5, R22 ;  /* 0x00000000160572ca */ /* 0x000fe400000e0000 */
[----:B------:R-:W-:Y:S02]  /*7710*/  R2UR UR6, R23 ;  /* 0x00000000170672ca */ /* 0x000fe400000e0000 */
[----:B------:R-:W-:-:S05]  /*7720*/  IADD3 R154, -R154, 0x1, RZ ;  /* 0x000000019a9a7810 */ /* 0x000fca0007ffe1ff */
[----:B------:R-:W-:-:S04]  /*7730*/  IMAD R154, R17, UR11, R154 ;  /* 0x0000000b119a7c24 */ /* 0x000fc8000f8e029a */
[----:B------:R-:W-:Y:S01]  /*7740*/  UISETP.NE.AND UP0, UPT, UR5, URZ, UPT ;  /* 0x0000003f0500728c */ /* 0x000fe2000bf05270 */
[----:B------:R-:W0:Y:S01]  /*7750*/  S2UR UR5, SR_CTAID.X ;  /* 0x00000000000579c3 */ /* 0x000e220000002500 */
[----:B------:R-:W-:Y:S01]  /*7760*/  UISETP.NE.AND UP1, UPT, UR6, URZ, UPT ;  /* 0x0000003f0600728c */ /* 0x000fe2000bf25270 */
[----:B------:R-:W-:-:S03]  /*7770*/  R2UR UR11, R154 ;  /* 0x000000009a0b72ca */ /* 0x000fc600000e0000 */
[----:B------:R-:W-:-:S07]  /*7780*/  PLOP3.LUT P1, PT, PT, PT, UP0, 0x40, 0x0 ;  /* 0x000000000000781c */ /* 0x000fce0003f2e808 */
[----:B------:R-:W-:Y:S01]  /*7790*/  @UP1 ULDC UR6, c[0x0][0x44c] ;  /* 0x0001130000061ab9 */ /* 0x000fe20000000800 */
[----:B------:R-:W-:Y:S01]  /*77a0*/  @UP1 ULDC UR14, c[0x0][0x450] ;  /* 0x00011400000e1ab9 */ /* 0x000fe20000000800 */
[----:B0-----:R-:W-:-:S04]  /*77b0*/  ULEA UR5, UR5, 0x7f, 0x7 ;  /* 0x0000007f05057891 */ /* 0x001fc8000f8e383f */
[----:B------:R-:W-:-:S04]  /*77c0*/  UIMAD.WIDE.U32 UR6, UR5, UR6, URZ ;  /* 0x00000006050672a5 */ /* 0x000fc8000f8e003f */
[----:B------:R-:W-:-:S04]  /*77d0*/  @UP1 USHF.R.U32.HI UR5, URZ, UR14, UR7 ;  /* 0x0000000e3f051299 */ /* 0x000fc80008011607 */
[----:B------:R-:W-:-:S03]  /*77e0*/  UIADD3 UR6, UR11, UR5, URZ ;  /* 0x000000050b067290 */ /* 0x000fc6000fffe03f */
[----:B------:R-:W-:Y:S02]  /*77f0*/  ULDC UR5, c[0x0][0x9dc] ;  /* 0x0002770000057ab9 */ /* 0x000fe40000000800 */
[----:B------:R-:W-:Y:S01]  /*7800*/  UIADD3 UR5, UR6, -UR5, URZ ;  /* 0x8000000506057290 */ /* 0x000fe2000fffe03f */
[----:B------:R-:W-:Y:S11]  /*7810*/  @P1 BRA `(.L_x_1038) ;  /* 0x0000000000501947 */ /* 0x000ff60003800000 */
[----:B------:R-:W-:Y:S02]  /*7820*/  UMOV UR11, UR6 ;  /* 0x00000006000b7c82 */ /* 0x000fe40008000000 */
[----:B------:R-:W-:-:S06]  /*7830*/  UISETP.GT.AND UP0, UPT, UR11, -0x1, UPT ;  /* 0xffffffff0b00788c */ /* 0x000fcc000bf04270 */
[----:B------:R-:W-:-:S13]  /*7840*/  PLOP3.LUT P1, PT, PT, PT, UP0, 0x80, 0x0 ;  /* 0x000000000000781c */ /* 0x000fda0003f2f008 */
[----:B------:R-:W-:Y:S05]  /*7850*/  @P1 BRA `(.L_x_1039) ;  /* 0x0000000000201947 */ /* 0x000fea0003800000 */
[----:B------:R-:W-:Y:S01]  /*7860*/  ULDC UR18, c[0x0][0x9e4] ;  /* 0x0002790000127ab9 */ /* 0x000fe20000000800 */
[----:B------:R-:W-:Y:S02]  /*7870*/  ULOP3.LUT UR11, URZ, UR11, URZ, 0x33, !UPT ;  /* 0x0000000b3f0b7292 */ /* 0x000fe4000f8e333f */
[----:B------:R-:W-:-:S11]  /*7880*/  UISETP.NE.AND UP0, UPT, UR18, 0x1, UPT ;  /* 0x000000011200788c */ /* 0x000fd6000bf05270 */
[----:B------:R-:W-:Y:S02]  /*7890*/  @UP0 ULDC.64 UR6, c[0x0][0x9e8] ;  /* 0x00027a0000060ab9 */ /* 0x000fe40000000a00 */
[----:B------:R-:W-:-:S04]  /*78a0*/  UIMAD.WIDE.U32 UR14, UR11, UR6, URZ ;  /* 0x000000060b0e72a5 */ /* 0x000fc8000f8e003f */
[----:B------:R-:W-:-:S04]  /*78b0*/  @UP0 USHF.R.U32.HI UR11, URZ, UR7, UR15 ;  /* 0x000000073f0b0299 */ /* 0x000fc8000801160f */
[----:B------:R-:W-:Y:S01]  /*78c0*/  ULOP3.LUT UR11, URZ, UR11, URZ, 0x33, !UPT ;  /* 0x0000000b3f0b7292 */ /* 0x000fe2000f8e333f */
[----:B------:R-:W-:Y:S11]  /*78d0*/  BRA `(.L_x_1040) ;  /* 0x0000000000147947 */ /* 0x000ff60003800000 */
.L_x_1039:
[----:B------:R-:W-:Y:S02]  /*78e0*/  ULDC UR18, c[0x0][0x9e4] ;  /* 0x0002790000127ab9 */ /* 0x000fe40000000800 */
[----:B------:R-:W-:-:S11]  /*78f0*/  UISETP.NE.AND UP0, UPT, UR18, 0x1, UPT ;  /* 0x000000011200788c */ /* 0x000fd6000bf05270 */
[----:B------:R-:W-:Y:S02]  /*7900*/  @UP0 ULDC.64 UR6, c[0x0][0x9e8] ;  /* 0x00027a0000060ab9 */ /* 0x000fe40000000a00 */
[----:B------:R-:W-:-:S04]  /*7910*/  UIMAD.WIDE.U32 UR14, UR11, UR6, URZ ;  /* 0x000000060b0e72a5 */ /* 0x000fc8000f8e003f */
[----:B------:R-:W-:-:S12]  /*7920*/  @UP0 USHF.R.U32.HI UR11, URZ, UR7, UR15 ;  /* 0x000000073f0b0299 */ /* 0x000fd8000801160f */
.L_x_1040:
[----:B------:R-:W-:-:S04]  /*7930*/  UIMAD UR11, UR11, UR18, URZ ;  /* 0x000000120b0b72a4 */ /* 0x000fc8000f8e023f */
[----:B------:R-:W-:-:S04]  /*7940*/  UISETP.LT.AND UP0, UPT, UR5, UR11, UPT ;  /* 0x0000000b0500728c */ /* 0x000fc8000bf01270 */
[----:B------:R-:W-:-:S12]  /*7950*/  USEL UR5, UR5, UR11, !UP0 ;  /* 0x0000000b05057287 */ /* 0x000fd8000c000000 */
.L_x_1038:
[----:B------:R-:W-:Y:S01]  /*7960*/  UIADD3 UR5, UR5, 0x3f, URZ ;  /* 0x0000003f05057890 */ /* 0x000fe2000fffe03f */
[----:B------:R-:W-:-:S03]  /*7970*/  R2UR UR7, R200 ;  /* 0x00000000c80772ca */ /* 0x000fc600000e0000 */
[----:B------:R-:W-:-:S04]  /*7980*/  USHF.R.S32.HI UR6, URZ, 0x1f, UR5 ;  /* 0x0000001f3f067899 */ /* 0x000fc80008011405 */
[----:B------:R-:W-:-:S04]  /*7990*/  ULEA.HI UR6, UR6, UR5, URZ, 0x6 ;  /* 0x0000000506067291 */ /* 0x000fc8000f8f303f */
[----:B------:R-:W-:-:S04]  /*79a0*/  USHF.R.S32.HI UR6, URZ, 0x6, UR6 ;  /* 0x000000063f067899 */ /* 0x000fc80008011406 */
[----:B------:R-:W-:-:S04]  /*79b0*/  UISETP.LT.AND UP0, UPT, UR7, UR6, UPT ;  /* 0x000000060700728c */ /* 0x000fc8000bf01270 */
[----:B------:R-:W-:-:S06]  /*79c0*/  USEL UR5, UR7, UR6, !UP0 ;  /* 0x0000000607057287 */ /* 0x000fcc000c000000 */
[----:B------:R-:W-:Y:S01]  /*79d0*/  ISETP.GE.AND P1, PT, R203, UR5, PT ;  /* 0x00000005cb007c0c */ /* 0x000fe2000bf26270 */
[----:B------:R-:W-:-:S12]  /*79e0*/  IMAD.U32 R204, RZ, RZ, UR5 ;  /* 0x00000005ffcc7e24 */ /* 0x000fd8000f8e00ff */
[----:B------:R-:W-:Y:S05]  /*79f0*/  @!P1 BRA `(.L_x_1041) ;  /* 0x00000020005c9947 */ /* 0x000fea0003800000 */
[----:B------:R-:W-:Y:S01]  /*7a00*/  R2UR UR5, R8 ;  /* 0x00000000080572ca */ /* 0x000fe200000e0000 */
[----:B------:R-:W-:Y:S01]  /*7a10*/  IMAD.MOV.U32 R201, RZ, RZ, R4 ;  /* 0x000000ffffc97224 */ /* 0x000fe200078e0004 */
[----:B------:R-:W-:Y:S01]  /*7a20*/  MOV R202, R3 ;  /* 0x0000000300ca7202 */ /* 0x000fe20000000f00 */
[----:B------:R-:W-:Y:S01]  /*7a30*/  UMOV UR7, UR4 ;  /* 0x0000000400077c82 */ /* 0x000fe20008000000 */
[----:B------:R-:W-:-:S09]  /*7a40*/  ULDC UR6, c[0x0][0x9d8] ;  /* 0x0002760000067ab9 */ /* 0x000fd20000000800 */
[----:B------:R-:W-:-:S07]  /*7a50*/  IMAD.U32 R205, RZ, RZ, UR5 ;  /* 0x00000005ffcd7e24 */ /* 0x000fce000f8e00ff */
.L_x_1052:
[----:B------:R-:W-:Y:S01]  /*7a60*/  R2UR UR10, R205 ;  /* 0x00000000cd0a72ca */ /* 0x000fe200000e0000 */
[----:B------:R-:W-:-:S04]  /*7a70*/  UIADD3 UR4, UR7, 0x1, URZ ;  /* 0x0000000107047890 */ /* 0x000fc8000fffe03f */
[----:B------:R-:W-:-:S04]  /*7a80*/  UISETP.NE.AND UP0, UPT, UR4, 0x2, UPT ;  /* 0x000000020400788c */ /* 0x000fc8000bf05270 */
[----:B------:R-:W-:Y:S02]  /*7a90*/  USEL UR5, URZ, 0x1, UP0 ;  /* 0x000000013f057887 */ /* 0x000fe40008000000 */
[----:B------:R-:W-:Y:S02]  /*7aa0*/  USEL UR4, UR4, URZ, UP0 ;  /* 0x0000003f04047287 */ /* 0x000fe40008000000 */
[----:B------:R-:W-:-:S06]  /*7ab0*/  ULOP3.LUT UR5, UR10, UR5, URZ, 0x3c, !UPT ;  /* 0x000000050a057292 */ /* 0x000fcc000f8e3c3f */
[----:B------:R-:W-:Y:S01]  /*7ac0*/  IMAD.U32 R8, RZ, RZ, UR5 ;  /* 0x00000005ff087e24 */ /* 0x000fe2000f8e00ff */
[----:B------:R-:W-:Y:S06]  /*7ad0*/  @!P0 BRA `(.L_x_1042) ;  /* 0x0000000000048947 */ /* 0x000fec0003800000 */
[----:B------:R-:W-:Y:S01]  /*7ae0*/  BPT.TRAP 0x1 ;  /* 0x000000040000795c */ /* 0x000fe20000300000 */
.L_x_1042:
[----:B------:R-:W-:Y:S02]  /*7af0*/  R2UR UR5, R16 ;  /* 0x00000000100572ca */ /* 0x000fe400000e0000 */
[----:B------:R-:W-:-:S11]  /*7b00*/  R2UR UR10, R8 ;  /* 0x00000000080a72ca */ /* 0x000fd600000e0000 */
[----:B------:R-:W-:Y:S02]  /*7b10*/  ULEA UR5, UR4, UR5, 0x3 ;  /* 0x0000000504057291 */ /* 0x000fe4000f8e183f */
[----:B------:R-:W-:-:S04]  /*7b20*/  MOV R3, UR10 ;  /* 0x0000000a00037c02 */ /* 0x000fc80008000f00 */
[----:B------:R-:W-:-:S04]  /*7b30*/  SHF.L.U32 R3, R3, 0x1f, RZ ;  /* 0x0000001f03037819 */ /* 0x000fc800000006ff */
[----:B------:R0:W1:Y:S01]  /*7b40*/  SYNCS.PHASECHK.TRANS64.TRYWAIT P1, [UR5+0x30830], R3 ;  /* 0x03083003ff0075a7 */ /* 0x0000620008020145 */
[----:B------:R-:W-:Y:S05]  /*7b50*/  @!P0 BRA `(.L_x_1043) ;  /* 0x0000000000048947 */ /* 0x000fea0003800000 */
[----:B------:R-:W-:Y:S01]  /*7b60*/  BPT.TRAP 0x1 ;  /* 0x000000040000795c */ /* 0x000fe20000300000 */
.L_x_1043:
[----:B-1----:R-:W-:Y:S05]  /*7b70*/  @P1 BRA `(.L_x_1044) ;  /* 0x0000000000081947 */ /* 0x002fea0003800000 */
[----:B------:R-:W1:Y:S02]  /*7b80*/  SYNCS.PHASECHK.TRANS64.TRYWAIT P1, [UR5+0x30830], R3 ;  /* 0x03083003ff0075a7 */ /* 0x000e640008020145 */
[----:B-1----:R-:W-:Y:S05]  /*7b90*/  @!P1 BRA `(.L_x_1045) ;  /* 0x000000c400e09947 */ /* 0x002fea0003800000 */
.L_x_1044:
[----:B------:R-:W-:Y:S01]  /*7ba0*/  R2UR UR5, R20 ;  /* 0x00000000140572ca */ /* 0x000fe200000e0000 */
[----:B------:R-:W-:Y:S01]  /*7bb0*/  WARPGROUP.ARRIVE ;  /* 0x00000000000079c5 */ /* 0x000fe20000000000 */
[----:B------:R-:W-:Y:S01]  /*7bc0*/  R2UR UR56, R6 ;  /* 0x00000000063872ca */ /* 0x000fe200000e0000 */
[----:B------:R-:W-:Y:S01]  /*7bd0*/  UMOV UR59, 0x40000040 ;  /* 0x40000040003b7882 */ /* 0x000fe20000000000 */
[----:B------:R-:W-:Y:S01]  /*7be0*/  R2UR UR57, R7 ;  /* 0x00000000073972ca */ /* 0x000fe200000e0000 */
[----:B------:R-:W-:Y:S01]  /*7bf0*/  UMOV UR11, 0x40000040 ;  /* 0x40000040000b7882 */ /* 0x000fe20000000000 */
[----:B------:R-:W-:Y:S01]  /*7c00*/  UMOV UR15, 0x40000040 ;  /* 0x40000040000f7882 */ /* 0x000fe20000000000 */
[----:B------:R-:W-:Y:S01]  /*7c10*/  UMOV UR19, 0x40000040 ;  /* 0x4000004000137882 */ /* 0x000fe20000000000 */
[----:B------:R-:W-:Y:S01]  /*7c20*/  UMOV UR23, 0x40000040 ;  /* 0x4000004000177882 */ /* 0x000fe20000000000 */
[----:B------:R-:W-:Y:S01]  /*7c30*/  UMOV UR27, 0x40000040 ;  /* 0x40000040001b7882 */ /* 0x000fe20000000000 */
[----:B------:R-:W-:Y:S01]  /*7c40*/  UMOV UR31, 0x40000040 ;  /* 0x40000040001f7882 */ /* 0x000fe20000000000 */
[----:B------:R-:W-:Y:S01]  /*7c50*/  UMOV UR35, 0x40000040 ;  /* 0x4000004000237882 */ /* 0x000fe20000000000 */
[----:B------:R-:W-:Y:S01]  /*7c60*/  UMOV UR39, 0x40000040 ;  /* 0x4000004000277882 */ /* 0x000fe20000000000 */
        /* <DEDUP_REMOVED lines=88> */
[----:B------:R-:W-:Y:S01]  /*81f0*/  FMUL.FTZ R149, R149, R0 ;  /* 0x0000000095957220 */ /* 0x000fe20000410000 */
        /* <DEDUP_REMOVED lines=73> */
[----:B------:R-:W-:Y:S01]  /*8690*/  UIADD3 UR58, UR5, 0x606, URZ ;  /* 0x00000606053a7890 */ /* 0x000fe2000fffe03f */
        /* <DEDUP_REMOVED lines=44> */
.L_x_1046:
[----:B------:R-:W-:Y:S02]  /*8960*/  R2UR UR5, R16 ;  /* 0x00000000100572ca */ /* 0x000fe400000e0000 */
[----:B------:R-:W-:-:S11]  /*8970*/  R2UR UR10, R205 ;  /* 0x00000000cd0a72ca */ /* 0x000fd600000e0000 */
[----:B------:R-:W-:Y:S02]  /*8980*/  ULEA UR5, UR7, UR5, 0x3 ;  /* 0x0000000507057291 */ /* 0x000fe4000f8e183f */
[----:B------:R-:W-:-:S05]  /*8990*/  IMAD.U32 R0, RZ, RZ, UR10 ;  /* 0x0000000aff007e24 */ /* 0x000fca000f8e00ff */
[----:B------:R-:W-:-:S04]  /*89a0*/  SHF.L.U32 R0, R0, 0x1f, RZ ;  /* 0x0000001f00007819 */ /* 0x000fc800000006ff */
[----:B------:R2:W3:Y:S01]  /*89b0*/  SYNCS.PHASECHK.TRANS64.TRYWAIT P1, [UR5+0x30850], R0 ;  /* 0x03085000ff0075a7 */ /* 0x0004e20008020145 */
[----:B------:R-:W-:Y:S05]  /*89c0*/  @!P0 BRA `(.L_x_1047) ;  /* 0x0000000000048947 */ /* 0x000fea0003800000 */
[----:B------:R-:W-:Y:S01]  /*89d0*/  BPT.TRAP 0x1 ;  /* 0x000000040000795c */ /* 0x000fe20000300000 */
.L_x_1047:
[----:B---3--:R-:W-:Y:S05]  /*89e0*/  @P1 BRA `(.L_x_1048) ;  /* 0x0000000000081947 */ /* 0x008fea0003800000 */
[----:B------:R-:W3:Y:S02]  /*89f0*/  SYNCS.PHASECHK.TRANS64.TRYWAIT P1, [UR5+0x30850], R0 ;  /* 0x03085000ff0075a7 */ /* 0x000ee40008020145 */
[----:B---3--:R-:W-:Y:S05]  /*8a00*/  @!P1 BRA `(.L_x_1049) ;  /* 0x000000b8005c9947 */ /* 0x008fea0003800000 */
.L_x_1048:
        /* <DEDUP_REMOVED lines=31> */
.L_x_1050:
        /* <DEDUP_REMOVED lines=23> */
[----:B0-2---:R-:W-:Y:S01]  /*8d70*/  FMNMX.FTZ R0, R184, R201, !PT ;  /* 0x000000c9b8007209 */ /* 0x005fe20007810000 */
[----:B------:R-:W-:Y:S01]  /*8d80*/  FMUL.FTZ R171, R173, UR6 ;  /* 0x00000006adab7c20 */ /* 0x000fe20008410000 */
[----:B------:R-:W-:Y:S01]  /*8d90*/  FMUL.FTZ R173, R177, UR6 ;  /* 0x00000006b1ad7c20 */ /* 0x000fe20008410000 */
[----:B------:R-:W-:Y:S01]  /*8da0*/  FMUL.FTZ R170, R172, UR6 ;  /* 0x00000006acaa7c20 */ /* 0x000fe20008410000 */
[----:B------:R-:W-:Y:S01]  /*8db0*/  FMUL.FTZ R162, R174, UR6 ;  /* 0x00000006aea27c20 */ /* 0x000fe20008410000 */
[----:B------:R-:W-:Y:S01]  /*8dc0*/  FMUL.FTZ R164, R175, UR6 ;  /* 0x00000006afa47c20 */ /* 0x000fe20008410000 */
[----:B------:R-:W-:Y:S01]  /*8dd0*/  FMUL.FTZ R172, R176, UR6 ;  /* 0x00000006b0ac7c20 */ /* 0x000fe20008410000 */
[----:B------:R-:W0:Y:S01]  /*8de0*/  MUFU.TANH R152, R152 ;  /* 0x0000009800987308 */ /* 0x000e220000002400 */
[----:B-1----:R-:W-:Y:S01]  /*8df0*/  FMNMX.FTZ R3, R153, R202, !PT ;  /* 0x000000ca99037209 */ /* 0x002fe20007810000 */
[----:B------:R-:W-:Y:S01]  /*8e00*/  FMUL.FTZ R167, R178, UR6 ;  /* 0x00000006b2a77c20 */ /* 0x000fe20008410000 */
[----:B------:R-:W-:Y:S01]  /*8e10*/  FMUL.FTZ R175, R180, UR6 ;  /* 0x00000006b4af7c20 */ /* 0x000fe20008410000 */
[----:B------:R-:W-:Y:S01]  /*8e20*/  FMUL.FTZ R174, R182, UR6 ;  /* 0x00000006b6ae7c20 */ /* 0x000fe20008410000 */
[----:B------:R-:W-:Y:S01]  /*8e30*/  FMUL.FTZ R176, R183, UR6 ;  /* 0x00000006b7b07c20 */ /* 0x000fe20008410000 */
[----:B------:R-:W-:Y:S01]  /*8e40*/  ULDC UR7, c[0x0][0x988] ;  /* 0x0002620000077ab9 */ /* 0x000fe20000000800 */
[----:B------:R-:W1:Y:S01]  /*8e50*/  S2UR UR11, SR_CgaCtaId ;  /* 0x00000000000b79c3 */ /* 0x000e620000008800 */
[----:B------:R-:W2:Y:S01]  /*8e60*/  MUFU.TANH R186, R186 ;  /* 0x000000ba00ba7308 */ /* 0x000ea20000002400 */
[----:B---3--:R-:W-:Y:S01]  /*8e70*/  FMNMX.FTZ R169, R185, R0, !PT ;  /* 0x00000000b9a97209 */ /* 0x008fe20007810000 */
[----:B------:R-:W-:Y:S01]  /*8e80*/  UMOV UR10, UR7 ;  /* 0x00000007000a7c82 */ /* 0x000fe20008000000 */
[----:B------:R-:W-:-:S05]  /*8e90*/  R2UR UR7, R16 ;  /* 0x00000000100772ca */ /* 0x000fca00000e0000 */
[----:B------:R-:W3:Y:S01]  /*8ea0*/  MUFU.TANH R154, R154 ;  /* 0x0000009a009a7308 */ /* 0x000ee20000002400 */
[----:B0-----:R-:W-:-:S07]  /*8eb0*/  FMNMX.FTZ R3, R152, R3, !PT ;  /* 0x0000000398037209 */ /* 0x001fce0007810000 */
[----:B------:R-:W0:Y:S01]  /*8ec0*/  MUFU.TANH R187, R187 ;  /* 0x000000bb00bb7308 */ /* 0x000e220000002400 */
[----:B--2---:R-:W-:Y:S01]  /*8ed0*/  FMNMX.FTZ R0, R186, R169, !PT ;  /* 0x000000a9ba007209 */ /* 0x004fe20007810000 */
[----:B------:R-:W-:Y:S01]  /*8ee0*/  FMUL.FTZ R169, R179, UR6 ;  /* 0x00000006b3a97c20 */ /* 0x000fe20008410000 */
[----:B------:R-:W-:-:S04]  /*8ef0*/  ULEA UR7, UR4, UR7, 0x3 ;  /* 0x0000000704077291 */ /* 0x000fc8000f8e183f */
[----:B------:R-:W-:Y:S01]  /*8f00*/  UIADD3 UR7, UR7, 0x30840, URZ ;  /* 0x0003084007077890 */ /* 0x000fe2000fffe03f */
[----:B------:R-:W2:Y:S01]  /*8f10*/  MUFU.TANH R155, R155 ;  /* 0x0000009b009b7308 */ /* 0x000ea20000002400 */
[----:B---3--:R-:W-:Y:S02]  /*8f20*/  FMNMX.FTZ R2, R154, R3, !PT ;  /* 0x000000039a027209 */ /* 0x008fe40007810000 */
[----:B-1----:R-:W-:-:S05]  /*8f30*/  UPRMT UR7, UR11, 0x654, UR7 ;  /* 0x000006540b077896 */ /* 0x002fca0008000007 */
[----:B------:R-:W1:Y:S01]  /*8f40*/  MUFU.TANH R188, R188 ;  /* 0x000000bc00bc7308 */ /* 0x000e620000002400 */
[----:B0-----:R-:W-:-:S03]  /*8f50*/  FMNMX.FTZ R3, R187, R0, !PT ;  /* 0x00000000bb037209 */ /* 0x001fc60007810000 */
[----:B------:R-:W-:Y:S04]  /*8f60*/  SYNCS.ARRIVE.TRANS64.RED.A1T0 RZ, [UR7], RZ ;  /* 0x000000ffffff79a7 */ /* 0x000fe80008100407 */
[----:B------:R-:W0:Y:S01]  /*8f70*/  MUFU.TANH R156, R156 ;  /* 0x0000009c009c7308 */ /* 0x000e220000002400 */
[----:B--2---:R-:W-:-:S07]  /*8f80*/  FMNMX.FTZ R177, R155, R2, !PT ;  /* 0x000000029bb17209 */ /* 0x004fce0007810000 */
[----:B------:R-:W2:Y:S01]  /*8f90*/  MUFU.TANH R189, R189 ;  /* 0x000000bd00bd7308 */ /* 0x000ea20000002400 */
[----:B-1----:R-:W-:-:S07]  /*8fa0*/  FMNMX.FTZ R0, R188, R3, !PT ;  /* 0x00000003bc007209 */ /* 0x002fce0007810000 */
[----:B------:R-:W1:Y:S01]  /*8fb0*/  MUFU.TANH R157, R157 ;  /* 0x0000009d009d7308 */ /* 0x000e620000002400 */
[----:B0-----:R-:W-:Y:S01]  /*8fc0*/  FMNMX.FTZ R2, R156, R177, !PT ;  /* 0x000000b19c027209 */ /* 0x001fe20007810000 */
[----:B------:R-:W-:-:S06]  /*8fd0*/  FMUL.FTZ R177, R181, UR6 ;  /* 0x00000006b5b17c20 */ /* 0x000fcc0008410000 */
        /* <DEDUP_REMOVED lines=39> */
[----:B-1----:R-:W-:Y:S02]  /*9250*/  FMNMX.FTZ R3, R174, R3, !PT ;  /* 0x00000003ae037209 */ /* 0x002fe40007810000 */
[----:B0-----:R-:W-:Y:S02]  /*9260*/  FMNMX.FTZ R2, R177, R2, !PT ;  /* 0x00000002b1027209 */ /* 0x001fe40007810000 */
[----:B--2---:R-:W-:-:S03]  /*9270*/  FMNMX.FTZ R0, R176, R3, !PT ;  /* 0x00000003b0007209 */ /* 0x004fc60007810000 */
[----:B------:R-:W0:Y:S04]  /*9280*/  SHFL.BFLY PT, R3, R2, 0x2, 0x1f ;  /* 0x0c401f0002037f89 */ /* 0x000e2800000e0000 */
[----:B------:R-:W1:Y:S01]  /*9290*/  SHFL.BFLY PT, R179, R0, 0x2, 0x1f ;  /* 0x0c401f0000b37f89 */ /* 0x000e6200000e0000 */
[----:B0-----:R-:W-:Y:S02]  /*92a0*/  FMNMX.FTZ R178, R2, R3, !PT ;  /* 0x0000000302b27209 */ /* 0x001fe40007810000 */
[----:B-1----:R-:W-:-:S03]  /*92b0*/  FMNMX.FTZ R179, R0, R179, !PT ;  /* 0x000000b300b37209 */ /* 0x002fc60007810000 */
[----:B------:R-:W0:Y:S04]  /*92c0*/  SHFL.BFLY PT, R3, R178, 0x1, 0x1f ;  /* 0x0c201f00b2037f89 */ /* 0x000e2800000e0000 */
[----:B------:R-:W1:Y:S01]  /*92d0*/  SHFL.BFLY PT, R180, R179, 0x1, 0x1f ;  /* 0x0c201f00b3b47f89 */ /* 0x000e6200000e0000 */
[----:B0-----:R-:W-:Y:S02]  /*92e0*/  FMNMX.FTZ R4, R178, R3, !PT ;  /* 0x00000003b2047209 */ /* 0x001fe40007810000 */
[----:B-1----:R-:W-:-:S03]  /*92f0*/  FMNMX.FTZ R3, R179, R180, !PT ;  /* 0x000000b4b3037209 */ /* 0x002fc60007810000 */
[C---:B------:R-:W-:Y:S01]  /*9300*/  FMUL.FTZ R182, R4.reuse, UR10 ;  /* 0x0000000a04b67c20 */ /* 0x040fe20008410000 */
[----:B------:R-:W-:-:S03]  /*9310*/  FADD.FTZ R180, -R4, R201 ;  /* 0x000000c904b47221 */ /* 0x000fc60000010100 */
[--C-:B------:R-:W-:Y:S01]  /*9320*/  FFMA.FTZ R198, R186, UR10, -R182.reuse ;  /* 0x0000000abac67c23 */ /* 0x100fe200080108b6 */
[--C-:B------:R-:W-:Y:S01]  /*9330*/  FFMA.FTZ R186, R175, UR10, -R182.reuse ;  /* 0x0000000aafba7c23 */ /* 0x100fe200080108b6 */
[----:B------:R-:W-:Y:S01]  /*9340*/  FFMA.FTZ R175, R177, UR10, -R182 ;  /* 0x0000000ab1af7c23 */ /* 0x000fe200080108b6 */
[C---:B------:R-:W-:Y:S01]  /*9350*/  FADD.FTZ R2, -R3.reuse, R202 ;  /* 0x000000ca03027221 */ /* 0x040fe20000010100 */
[----:B------:R-:W-:Y:S01]  /*9360*/  FMUL.FTZ R177, R3, UR10 ;  /* 0x0000000a03b17c20 */ /* 0x000fe20008410000 */
[--C-:B------:R-:W-:Y:S01]  /*9370*/  FFMA.FTZ R179, R184, UR10, -R182.reuse ;  /* 0x0000000ab8b37c23 */ /* 0x100fe200080108b6 */
[----:B------:R-:W-:Y:S01]  /*9380*/  FMUL.FTZ R180, R180, UR10 ;  /* 0x0000000ab4b47c20 */ /* 0x000fe20008410000 */
[----:B------:R-:W-:Y:S01]  /*9390*/  FMUL.FTZ R2, R2, UR10 ;  /* 0x0000000a02027c20 */ /* 0x000fe20008410000 */
        /* <DEDUP_REMOVED lines=26> */
[----:B------:R-:W-:Y:S01]  /*9540*/  FFMA.FTZ R185, R167, UR10, -R177 ;  /* 0x0000000aa7b97c23 */ /* 0x000fe200080108b1 */
[----:B------:R-:W1:Y:S01]  /*9550*/  MUFU.EX2 R197, R197 ;  /* 0x000000c500c57308 */ /* 0x000e620000000800 */
[----:B0-----:R-:W-:Y:S01]  /*9560*/  FFMA.FTZ R153, R0, R18, R179 ;  /* 0x0000001200997223 */ /* 0x001fe200000100b3 */
[----:B------:R-:W-:Y:S01]  /*9570*/  FFMA.FTZ R173, R173, UR10, -R182 ;  /* 0x0000000aadad7c23 */ /* 0x000fe200080108b6 */
[--C-:B------:R-:W-:Y:S01]  /*9580*/  FFMA.FTZ R169, R169, UR10, -R177.reuse ;  /* 0x0000000aa9a97c23 */ /* 0x100fe200080108b1 */
[--C-:B------:R-:W-:Y:S01]  /*9590*/  FFMA.FTZ R174, R174, UR10, -R177.reuse ;  /* 0x0000000aaeae7c23 */ /* 0x100fe200080108b1 */
[----:B------:R-:W-:-:S03]  /*95a0*/  FFMA.FTZ R176, R176, UR10, -R177 ;  /* 0x0000000ab0b07c23 */ /* 0x000fc600080108b1 */
        /* <DEDUP_REMOVED lines=58> */
[----:B0-----:R-:W-:Y:S01]  /*9950*/  FADD.FTZ R9, R187, R18 ;  /* 0x00000012bb097221 */ /* 0x001fe20000010000 */
[----:B--2---:R-:W-:-:S03]  /*9960*/  FADD.FTZ R18, R175, R164 ;  /* 0x000000a4af127221 */ /* 0x004fc60000010000 */
[----:B-1----:R-:W-:Y:S01]  /*9970*/  FADD.FTZ R9, R176, R9 ;  /* 0x00000009b0097221 */ /* 0x002fe20000010000 */
[----:B------:R-:W-:Y:S06]  /*9980*/  @!P0 BRA `(.L_x_1051) ;  /* 0x0000000000048947 */ /* 0x000fec0003800000 */
[----:B------:R-:W-:Y:S01]  /*9990*/  BPT.TRAP 0x1 ;  /* 0x000000040000795c */ /* 0x000fe20000300000 */
.L_x_1051:
        /* <DEDUP_REMOVED lines=29> */
.L_x_1041:
[----:B------:R-:W-:-:S13]  /*9b70*/  R2UR UR5, R200 ;  /* 0x00000000c80572ca */ /* 0x000fda00000e0000 */
[----:B------:R-:W-:-:S13]  /*9b80*/  ISETP.GE.AND P1, PT, R203, UR5, PT ;  /* 0x00000005cb007c0c */ /* 0x000fda000bf26270 */
[----:B------:R-:W-:Y:S05]  /*9b90*/  @!P1 BRA `(.L_x_1053) ;  /* 0x0000002c005c9947 */ /* 0x000fea0003800000 */
[----:B------:R-:W-:Y:S01]  /*9ba0*/  R2UR UR5, R8 ;  /* 0x00000000080572ca */ /* 0x000fe200000e0000 */
[----:B------:R-:W-:Y:S01]  /*9bb0*/  IMAD.MOV.U32 R202, RZ, RZ, R3 ;  /* 0x000000ffffca7224 */ /* 0x000fe200078e0003 */
[----:B------:R-:W-:Y:S01]  /*9bc0*/  UMOV UR7, UR4 ;  /* 0x0000000400077c82 */ /* 0x000fe20008000000 */
[----:B------:R-:W-:Y:S01]  /*9bd0*/  IMAD.MOV.U32 R201, RZ, RZ, R4 ;  /* 0x000000ffffc97224 */ /* 0x000fe200078e0004 */
[----:B------:R-:W-:-:S09]  /*9be0*/  ULDC UR6, c[0x0][0x9d8] ;  /* 0x0002760000067ab9 */ /* 0x000fd20000000800 */
[----:B------:R-:W-:-:S07]  /*9bf0*/  MOV R204, UR5 ;  /* 0x0000000500cc7c02 */ /* 0x000fce0008000f00 */
.L_x_1072:
        /* <DEDUP_REMOVED lines=9> */
.L_x_1054:
[----:B------:R-:W-:Y:S02]  /*9c90*/  R2UR UR5, R16 ;  /* 0x00000000100572ca */ /* 0x000fe400000e0000 */
[----:B------:R-:W-:-:S11]  /*9ca0*/  R2UR UR10, R8 ;  /* 0x00000000080a72ca */ /* 0x000fd600000e0000 */
[----:B------:R-:W-:Y:S02]  /*9cb0*/  ULEA UR5, UR4, UR5, 0x3 ;  /* 0x0000000504057291 */ /* 0x000fe4000f8e183f */
[----:B------:R-:W-:-:S04]  /*9cc0*/  IMAD.U32 R3, RZ, RZ, UR10 ;  /* 0x0000000aff037e24 */ /* 0x000fc8000f8e00ff */
[----:B------:R-:W-:Y:S01]  /*9cd0*/  IMAD.U32 R205, RZ, RZ, UR5 ;  /* 0x00000005ffcd7e24 */ /* 0x000fe2000f8e00ff */
[----:B------:R-:W-:-:S04]  /*9ce0*/  SHF.L.U32 R3, R3, 0x1f, RZ ;  /* 0x0000001f03037819 */ /* 0x000fc800000006ff */
[----:B------:R0:W1:Y:S01]  /*9cf0*/  SYNCS.PHASECHK.TRANS64.TRYWAIT P1, [UR5+0x30830], R3 ;  /* 0x03083003ff0075a7 */ /* 0x0000620008020145 */
[----:B------:R-:W-:Y:S05]  /*9d00*/  @!P0 BRA `(.L_x_1055) ;  /* 0x0000000000048947 */ /* 0x000fea0003800000 */
[----:B------:R-:W-:Y:S01]  /*9d10*/  BPT.TRAP 0x1 ;  /* 0x000000040000795c */ /* 0x000fe20000300000 */
.L_x_1055:
[----:B-1----:R-:W-:Y:S05]  /*9d20*/  @P1 BRA `(.L_x_1056) ;  /* 0x00000000000c1947 */ /* 0x002fea0003800000 */
[----:B------:R-:W-:-:S13]  /*9d30*/  R2UR UR5, R205 ;  /* 0x00000000cd0572ca */ /* 0x000fda00000e0000 */
[----:B------:R-:W1:Y:S02]  /*9d40*/  SYNCS.PHASECHK.TRANS64.TRYWAIT P1, [UR5+0x30830], R3 ;  /* 0x03083003ff0075a7 */ /* 0x000e640008020145 */
[----:B-1----:R-:W-:Y:S05]  /*9d50*/  @!P1 BRA `(.L_x_1057) ;  /* 0x000000a400a09947 */ /* 0x002fea0003800000 */
.L_x_1056:
        /* <DEDUP_REMOVED lines=220> */
.L_x_1058:
[----:B------:R-:W-:Y:S02]  /*ab20*/  R2UR UR5, R16 ;  /* 0x00000000100572ca */ /* 0x000fe400000e0000 */
[----:B------:R-:W-:-:S11]  /*ab30*/  R2UR UR10, R204 ;  /* 0x00000000cc0a72ca */ /* 0x000fd600000e0000 */
[----:B------:R-:W-:Y:S02]  /*ab40*/  ULEA UR5, UR7, UR5, 0x3 ;  /* 0x0000000507057291 */ /* 0x000fe4000f8e183f */
[----:B------:R-:W-:-:S04]  /*ab50*/  MOV R0, UR10 ;  /* 0x0000000a00007c02 */ /* 0x000fc80008000f00 */
[----:B------:R-:W-:-:S04]  /*ab60*/  SHF.L.U32 R0, R0, 0x1f, RZ ;  /* 0x0000001f00007819 */ /* 0x000fc800000006ff */
[----:B------:R2:W3:Y:S01]  /*ab70*/  SYNCS.PHASECHK.TRANS64.TRYWAIT P1, [UR5+0x30850], R0 ;  /* 0x03085000ff0075a7 */ /* 0x0004e20008020145 */
[----:B------:R-:W-:Y:S05]  /*ab80*/  @!P0 BRA `(.L_x_1059) ;  /* 0x0000000000048947 */ /* 0x000fea0003800000 */
[----:B------:R-:W-:Y:S01]  /*ab90*/  BPT.TRAP 0x1 ;  /* 0x000000040000795c */ /* 0x000fe20000300000 */
.L_x_1059:
[----:B---3--:R-:W-:Y:S05]  /*aba0*/  @P1 BRA `(.L_x_1060) ;  /* 0x0000000000081947 */ /* 0x008fea0003800000 */
[----:B------:R-:W3:Y:S02]  /*abb0*/  SYNCS.PHASECHK.TRANS64.TRYWAIT P1, [UR5+0x30850], R0 ;  /* 0x03085000ff0075a7 */ /* 0x000ee40008020145 */
[----:B---3--:R-:W-:Y:S05]  /*abc0*/  @!P1 BRA `(.L_x_1061) ;  /* 0x0000009800209947 */ /* 0x008fea0003800000 */
.L_x_1060:
        /* <DEDUP_REMOVED lines=31> */
.L_x_1062:
[----:B------:R-:W-:Y:S01]  /*adc0*/  R2UR UR10, R23 ;  /* 0x00000000170a72ca */ /* 0x000fe200000e0000 */
[----:B------:R-:W3:Y:S01]  /*add0*/  S2UR UR11, SR_CgaCtaId ;  /* 0x00000000000b79c3 */ /* 0x000ee20000008800 */
[----:B------:R-:W-:Y:S01]  /*ade0*/  R2UR UR7, R22 ;  /* 0x00000000160772ca */ /* 0x000fe200000e0000 */
[----:B------:R-:W-:Y:S01]  /*adf0*/  FMUL.FTZ R184, R153, UR6 ;  /* 0x0000000699b87c20 */ /* 0x000fe20008410000 */
[----:B------:R-:W-:Y:S01]  /*ae00*/  FMUL.FTZ R153, R158, UR6 ;  /* 0x000000069e997c20 */ /* 0x000fe20008410000 */
[----:B------:R-:W-:Y:S01]  /*ae10*/  FMUL.FTZ R158, R167, UR6 ;  /* 0x00000006a79e7c20 */ /* 0x000fe20008410000 */
[----:B------:R-:W-:Y:S01]  /*ae20*/  R2UR UR14, R205 ;  /* 0x00000000cd0e72ca */ /* 0x000fe200000e0000 */
[----:B------:R-:W-:Y:S01]  /*ae30*/  FMUL.FTZ R167, R168, UR6 ;  /* 0x00000006a8a77c20 */ /* 0x000fe20008410000 */
[----:B------:R-:W-:Y:S01]  /*ae40*/  FMUL.FTZ R168, R169, UR6 ;  /* 0x00000006a9a87c20 */ /* 0x000fe20008410000 */
[----:B0-2---:R-:W-:Y:S01]  /*ae50*/  FMUL.FTZ R0, R154, UR6 ;  /* 0x000000069a007c20 */ /* 0x005fe20008410000 */
[----:B------:R-:W-:Y:S01]  /*ae60*/  FMUL.FTZ R169, R172, UR6 ;  /* 0x00000006aca97c20 */ /* 0x000fe20008410000 */
[----:B------:R-:W-:Y:S01]  /*ae70*/  FMUL.FTZ R154, R159, UR6 ;  /* 0x000000069f9a7c20 */ /* 0x000fe20008410000 */
[----:B------:R-:W-:Y:S01]  /*ae80*/  FMUL.FTZ R172, R177, UR6 ;  /* 0x00000006b1ac7c20 */ /* 0x000fe20008410000 */
[----:B------:R-:W-:Y:S01]  /*ae90*/  UISETP.NE.AND UP1, UPT, UR10, URZ, UPT ;  /* 0x0000003f0a00728c */ /* 0x000fe2000bf25270 */
[----:B------:R-:W-:Y:S01]  /*aea0*/  FMUL.FTZ R159, R170, UR6 ;  /* 0x00000006aa9f7c20 */ /* 0x000fe20008410000 */
[----:B------:R-:W-:Y:S01]  /*aeb0*/  UISETP.NE.AND UP0, UPT, UR7, URZ, UPT ;  /* 0x0000003f0700728c */ /* 0x000fe2000bf05270 */
[----:B------:R-:W-:-:S02]  /*aec0*/  IMAD.MOV.U32 R177, RZ, RZ, R19 ;  /* 0x000000ffffb17224 */ /* 0x000fc400078e0013 */
[----:B------:R-:W-:Y:S01]  /*aed0*/  FMUL.FTZ R170, R173, UR6 ;  /* 0x00000006adaa7c20 */ /* 0x000fe20008410000 */
[----:B------:R-:W-:Y:S01]  /*aee0*/  IMAD.SHL.U32 R173, R203, 0x40, RZ ;  /* 0x00000040cbad7824 */ /* 0x000fe200078e00ff */
[----:B------:R-:W-:Y:S01]  /*aef0*/  PLOP3.LUT P1, PT, PT, PT, UP1, 0x80, 0x0 ;  /* 0x000000000000781c */ /* 0x000fe20003f2f018 */
[----:B-1----:R-:W-:Y:S01]  /*af00*/  FMUL.FTZ R4, R152, UR6 ;  /* 0x0000000698047c20 */ /* 0x002fe20008410000 */
        /* <DEDUP_REMOVED lines=21> */
[----:B------:R-:W0:Y:S01]  /*b060*/  SHFL.IDX PT, R3, R177, RZ, 0x1c1f ;  /* 0x001c1fffb1037589 */ /* 0x000e2200000e0000 */
[----:B------:R-:W-:Y:S01]  /*b070*/  FMUL.FTZ R163, R178, UR6 ;  /* 0x00000006b2a37c20 */ /* 0x000fe20008410000 */
[----:B------:R-:W-:Y:S01]  /*b080*/  FMUL.FTZ R164, R179, UR6 ;  /* 0x00000006b3a47c20 */ /* 0x000fe20008410000 */
[----:B------:R-:W-:Y:S01]  /*b090*/  FMUL.FTZ R174, R180, UR6 ;  /* 0x00000006b4ae7c20 */ /* 0x000fe20008410000 */
[----:B------:R-:W-:Y:S01]  /*b0a0*/  FMUL.FTZ R175, R181, UR6 ;  /* 0x00000006b5af7c20 */ /* 0x000fe20008410000 */
[----:B------:R-:W-:Y:S01]  /*b0b0*/  FMUL.FTZ R166, R182, UR6 ;  /* 0x00000006b6a67c20 */ /* 0x000fe20008410000 */
[----:B------:R-:W-:-:S02]  /*b0c0*/  IMAD R2, R5, -0x2, R2 ;  /* 0xfffffffe05027824 */ /* 0x000fc400078e0202 */
[----:B------:R-:W-:Y:S01]  /*b0d0*/  FMUL.FTZ R165, R183, UR6 ;  /* 0x00000006b7a57c20 */ /* 0x000fe20008410000 */
[----:B------:R-:W-:Y:S01]  /*b0e0*/  R2UR UR10, R21 ;  /* 0x00000000150a72ca */ /* 0x000fe200000e0000 */
[----:B---3--:R-:W-:Y:S01]  /*b0f0*/  UPRMT UR7, UR11, 0x654, UR7 ;  /* 0x000006540b077896 */ /* 0x008fe20008000007 */
[----:B------:R-:W-:Y:S01]  /*b100*/  PLOP3.LUT P1, PT, PT, PT, UP0, 0x40, 0x0 ;  /* 0x000000000000781c */ /* 0x000fe20003f2e808 */
[----:B------:R-:W1:Y:S01]  /*b110*/  MUFU.TANH R4, R4 ;  /* 0x0000000400047308 */ /* 0x000e620000002400 */
[----:B------:R-:W-:Y:S01]  /*b120*/  ULDC UR11, c[0x0][0x2f0] ;  /* 0x0000bc00000b7ab9 */ /* 0x000fe20000000800 */
[----:B------:R-:W-:Y:S01]  /*b130*/  ULDC UR14, c[0x0][0x288] ;  /* 0x0000a200000e7ab9 */ /* 0x000fe20000000800 */
[----:B------:R-:W-:Y:S01]  /*b140*/  IMAD R2, R17, UR11, R2 ;  /* 0x0000000b11027c24 */ /* 0x000fe2000f8e0202 */
[----:B------:R-:W-:-:S03]  /*b150*/  ULDC UR11, c[0x0][0x9e0] ;  /* 0x00027800000b7ab9 */ /* 0x000fc60000000800 */
[----:B------:R-:W-:Y:S01]  /*b160*/  VIADD R2, R2, -UR14 ;  /* 0x8000000e02027c36 */ /* 0x000fe20008000000 */
[----:B------:R-:W2:Y:S01]  /*b170*/  MUFU.TANH R184, R184 ;  /* 0x000000b800b87308 */ /* 0x000ea20000002400 */
[----:B------:R-:W-:Y:S02]  /*b180*/  SYNCS.ARRIVE.TRANS64.RED.A1T0 RZ, [UR7], RZ ;  /* 0x000000ffffff79a7 */ /* 0x000fe40008100407 */
[C---:B------:R-:W-:Y:S01]  /*b190*/  VIADD R182, R2.reuse, UR10 ;  /* 0x0000000a02b67c36 */ /* 0x040fe20008000000 */
[----:B------:R-:W-:-:S03]  /*b1a0*/  IADD3 R180, R2, UR11, RZ ;  /* 0x0000000b02b47c10 */ /* 0x000fc6000fffe0ff */
[--C-:B0-----:R-:W-:Y:S01]  /*b1b0*/  IMAD.IADD R179, R182, 0x1, R3.reuse ;  /* 0x00000001b6b37824 */ /* 0x101fe200078e0203 */
[----:B------:R-:W0:Y:S01]  /*b1c0*/  MUFU.TANH R0, R0 ;  /* 0x0000000000007308 */ /* 0x000e220000002400 */
        /* <DEDUP_REMOVED lines=31> */
[----:B------:R-:W-:Y:S01]  /*b3c0*/  ULDC UR10, c[0x0][0x2f0] ;  /* 0x0000bc00000a7ab9 */ /* 0x000fe20000000800 */
[----:B------:R-:W-:Y:S01]  /*b3d0*/  ULDC UR7, c[0x0][0x288] ;  /* 0x0000a20000077ab9 */ /* 0x000fe20000000800 */
[----:B------:R-:W-:Y:S01]  /*b3e0*/  IMAD R2, R17, UR10, R3 ;  /* 0x0000000a11027c24 */ /* 0x000fe2000f8e0203 */
[----:B------:R-:W-:Y:S04]  /*b3f0*/  BSSY B0, `(.L_x_1064) ;  /* 0x0000013000007945 */ /* 0x000fe80003800000 */
[----:B------:R-:W-:-:S04]  /*b400*/  IADD3 R176, R2, -UR7, RZ ;  /* 0x8000000702b07c10 */ /* 0x000fc8000fffe0ff */
        /* <DEDUP_REMOVED lines=11> */
.L_x_1065:
[----:B------:R-:W-:Y:S02]  /*b4c0*/  ULDC UR7, c[0x0][0x9e4] ;  /* 0x0002790000077ab9 */ /* 0x000fe40000000800 */
[----:B------:R-:W-:-:S05]  /*b4d0*/  IMAD.U32 R183, RZ, RZ, UR7 ;  /* 0x00000007ffb77e24 */ /* 0x000fca000f8e00ff */
[----:B------:R-:W-:-:S13]  /*b4e0*/  ISETP.NE.AND P1, PT, R183, 0x1, PT ;  /* 0x00000001b700780c */ /* 0x000fda0003f25270 */
[----:B------:R-:W1:Y:S02]  /*b4f0*/  @P1 LDC.64 R2, c[0x0][0x9e8] ;  /* 0x00027a00ff021b82 */ /* 0x000e640000000a00 */
[----:B-1----:R-:W-:-:S05]  /*b500*/  @P1 IMAD.HI.U32 R2, R176, R2, RZ ;  /* 0x00000002b0021227 */ /* 0x002fca00078e00ff */
[----:B------:R-:W-:-:S07]  /*b510*/  @P1 SHF.R.U32.HI R176, RZ, R3, R2 ;  /* 0x00000003ffb01219 */ /* 0x000fce0000011602 */
.L_x_1066:
[----:B------:R-:W-:Y:S05]  /*b520*/  BSYNC B0 ;  /* 0x0000000000007941 */ /* 0x000fea0003800000 */
.L_x_1064:
[----:B------:R-:W-:-:S04]  /*b530*/  IMAD R176, R176, R183, -R173 ;  /* 0x000000b7b0b07224 */ /* 0x000fc800078e0aad */
[----:B------:R-:W-:-:S05]  /*b540*/  IMAD R176, R5, -0x2, R176 ;  /* 0xfffffffe05b07824 */ /* 0x000fca00078e02b0 */
[----:B------:R-:W-:Y:S02]  /*b550*/  VIADDMNMX R178, R176, R183, R178, PT ;  /* 0x000000b7b0b27246 */ /* 0x000fe400038001b2 */
[----:B------:R-:W-:-:S07]  /*b560*/  VIMNMX R179, R179, R176, !PT ;  /* 0x000000b0b3b37248 */ /* 0x000fce0007fe0100 */
.L_x_1063:
[----:B------:R-:W-:Y:S01]  /*b570*/  ISETP.GT.AND P1, PT, R203, -0x1, PT ;  /* 0xffffffffcb00780c */ /* 0x000fe20003f24270 */
[----:B------:R-:W1:Y:S01]  /*b580*/  SHFL.IDX PT, R3, R177, 0x1, 0x1c1f ;  /* 0x003c1f00b1037f89 */ /* 0x000e6200000e0000 */
[----:B------:R-:W-:Y:S02]  /*b590*/  R2UR UR7, R22 ;  /* 0x00000000160772ca */ /* 0x000fe400000e0000 */
[C---:B------:R-:W-:Y:S02]  /*b5a0*/  ISETP.GT.AND P4, PT, R179.reuse, 0x1, P1 ;  /* 0x00000001b300780c */ /* 0x040fe40000f84270 */
[----:B------:R-:W-:Y:S02]  /*b5b0*/  ISETP.GT.AND P5, PT, R179, RZ, P1 ;  /* 0x000000ffb300720c */ /* 0x000fe40000fa4270 */
[C---:B------:R-:W-:Y:S02]  /*b5c0*/  ISETP.LT.OR P4, PT, R178.reuse, 0x2, P4 ;  /* 0x00000002b200780c */ /* 0x040fe40002781670 */
[----:B------:R-:W-:-:S02]  /*b5d0*/  ISETP.LT.OR P5, PT, R178, 0x1, P5 ;  /* 0x00000001b200780c */ /* 0x000fc40002fa1670 */
[----:B------:R-:W-:Y:S02]  /*b5e0*/  FSEL R184, R184, -INF , !P4 ;  /* 0xff800000b8b87808 */ /* 0x000fe40006000000 */
[C---:B------:R-:W-:Y:S01]  /*b5f0*/  ISETP.GT.AND P4, PT, R179.reuse, 0x18, P1 ;  /* 0x00000018b300780c */ /* 0x040fe20000f84270 */
[----:B------:R-:W-:Y:S01]  /*b600*/  UISETP.NE.AND UP0, UPT, UR7, URZ, UPT ;  /* 0x0000003f0700728c */ /* 0x000fe2000bf05270 */
[----:B------:R-:W-:Y:S02]  /*b610*/  FSEL R176, R4, -INF , !P5 ;  /* 0xff80000004b07808 */ /* 0x000fe40006800000 */
[----:B------:R-:W-:Y:S02]  /*b620*/  ISETP.LT.OR P4, PT, R178, 0x19, P4 ;  /* 0x00000019b200780c */ /* 0x000fe40002781670 */
[C---:B------:R-:W-:Y:S02]  /*b630*/  ISETP.GT.AND P6, PT, R179.reuse, 0x8, P1 ;  /* 0x00000008b300780c */ /* 0x040fe40000fc4270 */
[----:B------:R-:W-:-:S02]  /*b640*/  ISETP.GT.AND P2, PT, R179, 0x9, P1 ;  /* 0x00000009b300780c */ /* 0x000fc40000f44270 */
[C---:B------:R-:W-:Y:S01]  /*b650*/  ISETP.GT.AND P3, PT, R179.reuse, 0x10, P1 ;  /* 0x00000010b300780c */ /* 0x040fe20000f64270 */
[----:B-1----:R-:W-:Y:S01]  /*b660*/  IMAD.IADD R177, R180, 0x1, R3 ;  /* 0x00000001b4b17824 */ /* 0x002fe200078e0203 */
[----:B------:R-:W-:Y:S02]  /*b670*/  ISETP.GT.AND P5, PT, R179, 0x11, P1 ;  /* 0x00000011b300780c */ /* 0x000fe40000fa4270 */
[----:B0-----:R-:W-:Y:S02]  /*b680*/  FSEL R189, R189, -INF , !P4 ;  /* 0xff800000bdbd7808 */ /* 0x001fe40006000000 */
        /* <DEDUP_REMOVED lines=31> */
[----:B------:R-:W-:Y:S02]  /*b880*/  ISETP.LT.OR P5, PT, R178, 0x3a, P5 ;  /* 0x0000003ab200780c */ /* 0x000fe40002fa1670 */
[----:B------:R-:W-:-:S02]  /*b890*/  IADD3 R178, R182, R3, RZ ;  /* 0x00000003b6b27210 */ /* 0x000fc40007ffe0ff */
[----:B------:R-:W-:Y:S02]  /*b8a0*/  FSEL R171, R171, -INF , !P6 ;  /* 0xff800000abab7808 */ /* 0x000fe40007000000 */
[----:B------:R-:W-:Y:S02]  /*b8b0*/  FSEL R172, R172, -INF , !P2 ;  /* 0xff800000acac7808 */ /* 0x000fe40005000000 */
[----:B------:R-:W-:Y:S02]  /*b8c0*/  FSEL R174, R174, -INF , !P3 ;  /* 0xff800000aeae7808 */ /* 0x000fe40005800000 */
[----:B------:R-:W-:Y:S01]  /*b8d0*/  FSEL R175, R175, -INF , !P5 ;  /* 0xff800000afaf7808 */ /* 0x000fe20006800000 */
[----:B------:R-:W-:Y:S06]  /*b8e0*/  @P4 BRA `(.L_x_1067) ;  /* 0x00000000006c4947 */ /* 0x000fec0003800000 */
[----:B------:R-:W-:Y:S01]  /*b8f0*/  ULDC UR10, c[0x0][0x2f0] ;  /* 0x0000bc00000a7ab9 */ /* 0x000fe20000000800 */
[----:B------:R-:W-:Y:S01]  /*b900*/  ULDC UR7, c[0x0][0x288] ;  /* 0x0000a20000077ab9 */ /* 0x000fe20000000800 */
[----:B------:R-:W-:Y:S01]  /*b910*/  IMAD R2, R17, UR10, R3 ;  /* 0x0000000a11027c24 */ /* 0x000fe2000f8e0203 */
[----:B------:R-:W-:Y:S03]  /*b920*/  BSSY B0, `(.L_x_1068) ;  /* 0x0000013000007945 */ /* 0x000fe60003800000 */
[----:B------:R-:W-:-:S05]  /*b930*/  VIADD R4, R2, -UR7 ;  /* 0x8000000702047c36 */ /* 0x000fca0008000000 */
        /* <DEDUP_REMOVED lines=11> */
.L_x_1069:
[----:B------:R-:W-:Y:S02]  /*b9f0*/  ULDC UR7, c[0x0][0x9e4] ;  /* 0x0002790000077ab9 */ /* 0x000fe40000000800 */
[----:B------:R-:W-:-:S05]  /*ba00*/  IMAD.U32 R180, RZ, RZ, UR7 ;  /* 0x00000007ffb47e24 */ /* 0x000fca000f8e00ff */
[----:B------:R-:W-:-:S13]  /*ba10*/  ISETP.NE.AND P2, PT, R180, 0x1, PT ;  /* 0x00000001b400780c */ /* 0x000fda0003f45270 */
[----:B------:R-:W0:Y:S02]  /*ba20*/  @P2 LDC.64 R2, c[0x0][0x9e8] ;  /* 0x00027a00ff022b82 */ /* 0x000e240000000a00 */
[----:B0-----:R-:W-:-:S05]  /*ba30*/  @P2 IMAD.HI.U32 R2, R4, R2, RZ ;  /* 0x0000000204022227 */ /* 0x001fca00078e00ff */
[----:B------:R-:W-:-:S07]  /*ba40*/  @P2 SHF.R.U32.HI R4, RZ, R3, R2 ;  /* 0x00000003ff042219 */ /* 0x000fce0000011602 */
.L_x_1070:
[----:B------:R-:W-:Y:S05]  /*ba50*/  BSYNC B0 ;  /* 0x0000000000007941 */ /* 0x000fea0003800000 */
.L_x_1068:
[----:B------:R-:W-:-:S04]  /*ba60*/  IMAD R4, R4, R180, -R173 ;  /* 0x000000b404047224 */ /* 0x000fc800078e0aad */
[----:B------:R-:W-:-:S05]  /*ba70*/  IMAD R4, R5, -0x2, R4 ;  /* 0xfffffffe05047824 */ /* 0x000fca00078e0204 */
[----:B------:R-:W-:Y:S02]  /*ba80*/  VIADDMNMX R177, R4, R180, R177, PT ;  /* 0x000000b404b17246 */ /* 0x000fe400038001b1 */
[----:B------:R-:W-:-:S07]  /*ba90*/  VIMNMX R178, R178, R4, !PT ;  /* 0x00000004b2b27248 */ /* 0x000fce0007fe0100 */
.L_x_1067:
[----:B------:R-:W-:Y:S01]  /*baa0*/  FMNMX.FTZ R3, R176, R201, !PT ;  /* 0x000000c9b0037209 */ /* 0x000fe20007810000 */
[----:B------:R-:W-:Y:S01]  /*bab0*/  ULDC UR7, c[0x0][0x988] ;  /* 0x0002620000077ab9 */ /* 0x000fe20000000800 */
[----:B------:R-:W-:Y:S01]  /*bac0*/  ISETP.GT.AND P3, PT, R178, RZ, P1 ;  /* 0x000000ffb200720c */ /* 0x000fe20000f64270 */
        /* <DEDUP_REMOVED lines=10> */
[----:B------:R-:W-:-:S02]  /*bb70*/  FSEL R173, R0, -INF , !P3 ;  /* 0xff80000000ad7808 */ /* 0x000fc40005800000 */
        /* <DEDUP_REMOVED lines=15> */
[----:B------:R-:W-:Y:S02]  /*bc70*/  FSEL R154, R154, -INF , !P2 ;  /* 0xff8000009a9a7808 */ /* 0x000fe40005000000 */
[----:B------:R-:W-:Y:S02]  /*bc80*/  FMNMX.FTZ R2, R174, R3, !PT ;  /* 0x00000003ae027209 */ /* 0x000fe40007810000 */
[----:B------:R-:W-:-:S02]  /*bc90*/  ISETP.LT.OR P5, PT, R177, 0x11, P5 ;  /* 0x00000011b100780c */ /* 0x000fc40002fa1670 */
[----:B------:R-:W-:Y:S02]  /*bca0*/  FMNMX.FTZ R2, R175, R2, !PT ;  /* 0x00000002af027209 */ /* 0x000fe40007810000 */
[C---:B------:R-:W-:Y:S02]  /*bcb0*/  ISETP.GT.AND P6, PT, R178.reuse, 0x18, P1 ;  /* 0x00000018b200780c */ /* 0x040fe40000fc4270 */
[----:B------:R-:W-:Y:S01]  /*bcc0*/  ISETP.LT.OR P4, PT, R177, 0x12, P4 ;  /* 0x00000012b100780c */ /* 0x000fe20002781670 */
[----:B------:R-:W0:Y:S01]  /*bcd0*/  SHFL.BFLY PT, R3, R2, 0x2, 0x1f ;  /* 0x0c401f0002037f89 */ /* 0x000e2200000e0000 */
[----:B------:R-:W-:Y:S02]  /*bce0*/  FSEL R155, R155, -INF , !P5 ;  /* 0xff8000009b9b7808 */ /* 0x000fe40006800000 */
[----:B------:R-:W-:Y:S02]  /*bcf0*/  ISETP.GT.AND P2, PT, R178, 0x19, P1 ;  /* 0x00000019b200780c */ /* 0x000fe40000f44270 */
[----:B------:R-:W-:-:S02]  /*bd00*/  ISETP.LT.OR P6, PT, R177, 0x19, P6 ;  /* 0x00000019b100780c */ /* 0x000fc400037c1670 */
[----:B------:R-:W-:Y:S02]  /*bd10*/  FSEL R156, R156, -INF , !P4 ;  /* 0xff8000009c9c7808 */ /* 0x000fe40006000000 */
[C---:B------:R-:W-:Y:S02]  /*bd20*/  ISETP.GT.AND P3, PT, R178.reuse, 0x20, P1 ;  /* 0x00000020b200780c */ /* 0x040fe40000f64270 */
[----:B------:R-:W-:Y:S02]  /*bd30*/  FSEL R157, R157, -INF , !P6 ;  /* 0xff8000009d9d7808 */ /* 0x000fe40007000000 */
[C---:B------:R-:W-:Y:S02]  /*bd40*/  ISETP.LT.OR P2, PT, R177.reuse, 0x1a, P2 ;  /* 0x0000001ab100780c */ /* 0x040fe40001741670 */
[----:B------:R-:W-:Y:S02]  /*bd50*/  ISETP.LT.OR P3, PT, R177, 0x21, P3 ;  /* 0x00000021b100780c */ /* 0x000fe40001f61670 */
[----:B------:R-:W-:-:S02]  /*bd60*/  ISETP.GT.AND P5, PT, R178, 0x21, P1 ;  /* 0x00000021b200780c */ /* 0x000fc40000fa4270 */
[----:B------:R-:W-:Y:S02]  /*bd70*/  FSEL R158, R158, -INF , !P2 ;  /* 0xff8000009e9e7808 */ /* 0x000fe40005000000 */
[----:B------:R-:W-:Y:S02]  /*bd80*/  FSEL R159, R159, -INF , !P3 ;  /* 0xff8000009f9f7808 */ /* 0x000fe40005800000 */
[----:B------:R-:W-:Y:S02]  /*bd90*/  ISETP.GT.AND P4, PT, R178, 0x28, P1 ;  /* 0x00000028b200780c */ /* 0x000fe40000f84270 */
[----:B0-----:R-:W-:Y:S02]  /*bda0*/  FMNMX.FTZ R3, R2, R3, !PT ;  /* 0x0000000302037209 */ /* 0x001fe40007810000 */
[C---:B------:R-:W-:Y:S02]  /*bdb0*/  ISETP.LT.OR P5, PT, R177.reuse, 0x22, P5 ;  /* 0x00000022b100780c */ /* 0x040fe40002fa1670 */
[----:B------:R-:W-:Y:S01]  /*bdc0*/  ISETP.GT.AND P6, PT, R178, 0x29, P1 ;  /* 0x00000029b200780c */ /* 0x000fe20000fc4270 */
[----:B------:R-:W0:Y:S01]  /*bdd0*/  SHFL.BFLY PT, R4, R3, 0x1, 0x1f ;  /* 0x0c201f0003047f89 */ /* 0x000e2200000e0000 */
[----:B------:R-:W-:-:S02]  /*bde0*/  ISETP.LT.OR P4, PT, R177, 0x29, P4 ;  /* 0x00000029b100780c */ /* 0x000fc40002781670 */
[----:B------:R-:W-:Y:S02]  /*bdf0*/  FSEL R160, R160, -INF , !P5 ;  /* 0xff800000a0a07808 */ /* 0x000fe40006800000 */
[C---:B------:R-:W-:Y:S02]  /*be00*/  ISETP.GT.AND P2, PT, R178.reuse, 0x30, P1 ;  /* 0x00000030b200780c */ /* 0x040fe40000f44270 */
[C---:B------:R-:W-:Y:S02]  /*be10*/  ISETP.LT.OR P6, PT, R177.reuse, 0x2a, P6 ;  /* 0x0000002ab100780c */ /* 0x040fe400037c1670 */
[----:B------:R-:W-:Y:S02]  /*be20*/  ISETP.GT.AND P5, PT, R178, 0x31, P1 ;  /* 0x00000031b200780c */ /* 0x000fe40000fa4270 */
[----:B------:R-:W-:Y:S02]  /*be30*/  ISETP.LT.OR P2, PT, R177, 0x31, P2 ;  /* 0x00000031b100780c */ /* 0x000fe40001741670 */
[----:B------:R-:W-:-:S02]  /*be40*/  FSEL R162, R162, -INF , !P6 ;  /* 0xff800000a2a27808 */ /* 0x000fc40007000000 */
[----:B------:R-:W-:Y:S02]  /*be50*/  ISETP.LT.OR P5, PT, R177, 0x32, P5 ;  /* 0x00000032b100780c */ /* 0x000fe40002fa1670 */
[----:B------:R-:W-:Y:S02]  /*be60*/  FSEL R163, R163, -INF , !P2 ;  /* 0xff800000a3a37808 */ /* 0x000fe40005000000 */
[----:B------:R-:W-:Y:S02]  /*be70*/  FSEL R164, R164, -INF , !P5 ;  /* 0xff800000a4a47808 */ /* 0x000fe40006800000 */
[----:B0-----:R-:W-:Y:S02]  /*be80*/  FMNMX.FTZ R4, R3, R4, !PT ;  /* 0x0000000403047209 */ /* 0x001fe40007810000 */
[----:B------:R-:W-:Y:S02]  /*be90*/  FMNMX.FTZ R3, R173, R202, !PT ;  /* 0x000000caad037209 */ /* 0x000fe40007810000 */
[C---:B------:R-:W-:Y:S01]  /*bea0*/  FSETP.NEU.FTZ.AND P3, PT, R4.reuse, -INF , PT ;  /* 0xff8000000400780b */ /* 0x040fe20003f7d000 */
[----:B------:R-:W-:Y:S01]  /*beb0*/  FMUL.FTZ R2, R4, UR10 ;  /* 0x0000000a04027c20 */ /* 0x000fe20008410000 */
[----:B------:R-:W-:-:S04]  /*bec0*/  FMNMX.FTZ R0, R152, R3, !PT ;  /* 0x0000000398007209 */ /* 0x000fc80007810000 */
[----:B------:R-:W-:-:S04]  /*bed0*/  FMNMX.FTZ R3, R153, R0, !PT ;  /* 0x0000000099037209 */ /* 0x000fc80007810000 */
[----:B------:R-:W-:-:S04]  /*bee0*/  FMNMX.FTZ R0, R154, R3, !PT ;  /* 0x000000039a007209 */ /* 0x000fc80007810000 */
[----:B------:R-:W-:-:S04]  /*bef0*/  FMNMX.FTZ R3, R155, R0, !PT ;  /* 0x000000009b037209 */ /* 0x000fc80007810000 */
[----:B------:R-:W-:Y:S02]  /*bf00*/  FMNMX.FTZ R0, R156, R3, !PT ;  /* 0x000000039c007209 */ /* 0x000fe40007810000 */
[----:B------:R-:W-:Y:S02]  /*bf10*/  FSEL R3, R2, RZ, P3 ;  /* 0x000000ff02037208 */ /* 0x000fe40001800000 */
[----:B------:R-:W-:-:S03]  /*bf20*/  FMNMX.FTZ R179, R157, R0, !PT ;  /* 0x000000009db37209 */ /* 0x000fc60007810000 */
[--C-:B------:R-:W-:Y:S01]  /*bf30*/  FFMA.FTZ R2, R176, UR10, -R3.reuse ;  /* 0x0000000ab0027c23 */ /* 0x100fe20008010803 */
[----:B------:R-:W-:Y:S01]  /*bf40*/  FMNMX.FTZ R0, R158, R179, !PT ;  /* 0x000000b39e007209 */ /* 0x000fe20007810000 */
[--C-:B------:R-:W-:Y:S01]  /*bf50*/  FFMA.FTZ R186, R186, UR10, -R3.reuse ;  /* 0x0000000ababa7c23 */ /* 0x100fe20008010803 */
[----:B------:R-:W-:Y:S01]  /*bf60*/  FSEL R176, R161, -INF , !P4 ;  /* 0xff800000a1b07808 */ /* 0x000fe20006000000 */
[--C-:B------:R-:W-:Y:S01]  /*bf70*/  FFMA.FTZ R196, R184, UR10, -R3.reuse ;  /* 0x0000000ab8c47c23 */ /* 0x100fe20008010803 */
[----:B------:R-:W-:Y:S01]  /*bf80*/  FMNMX.FTZ R179, R159, R0, !PT ;  /* 0x000000009fb37209 */ /* 0x000fe20007810000 */
[--C-:B------:R-:W-:Y:S01]  /*bf90*/  FFMA.FTZ R181, R190, UR10, -R3.reuse ;  /* 0x0000000abeb57c23 */ /* 0x100fe20008010803 */
[----:B------:R-:W-:Y:S01]  /*bfa0*/  ISETP.GT.AND P4, PT, R178, 0x38, P1 ;  /* 0x00000038b200780c */ /* 0x000fe20000f84270 */
[--C-:B------:R-:W-:Y:S01]  /*bfb0*/  FFMA.FTZ R190, R169, UR10, -R3.reuse ;  /* 0x0000000aa9be7c23 */ /* 0x100fe20008010803 */
[----:B------:R-:W-:Y:S01]  /*bfc0*/  FMNMX.FTZ R179, R160, R179, !PT ;  /* 0x000000b3a0b37209 */ /* 0x000fe20007810000 */
[--C-:B------:R-:W-:Y:S01]  /*bfd0*/  FFMA.FTZ R184, R171, UR10, -R3.reuse ;  /* 0x0000000aabb87c23 */ /* 0x100fe20008010803 */
[----:B------:R-:W-:Y:S01]  /*bfe0*/  ISETP.GT.AND P1, PT, R178, 0x39, P1 ;  /* 0x00000039b200780c */ /* 0x000fe20000f24270 */
[--C-:B------:R-:W-:Y:S01]  /*bff0*/  FFMA.FTZ R198, R185, UR10, -R3.reuse ;  /* 0x0000000ab9c67c23 */ /* 0x100fe20008010803 */
[----:B------:R-:W-:Y:S01]  /*c000*/  FMNMX.FTZ R179, R176, R179, !PT ;  /* 0x000000b3b0b37209 */ /* 0x000fe20007810000 */
[--C-:B------:R-:W-:Y:S01]  /*c010*/  FFMA.FTZ R192, R187, UR10, -R3.reuse ;  /* 0x0000000abbc07c23 */ /* 0x100fe20008010803 */
[----:B------:R-:W-:Y:S01]  /*c020*/  ISETP.LT.OR P4, PT, R177, 0x39, P4 ;  /* 0x00000039b100780c */ /* 0x000fe20002781670 */
[--C-:B------:R-:W-:Y:S01]  /*c030*/  FFMA.FTZ R194, R189, UR10, -R3.reuse ;  /* 0x0000000abdc27c23 */ /* 0x100fe20008010803 */
[----:B------:R-:W-:Y:S01]  /*c040*/  FMNMX.FTZ R0, R162, R179, !PT ;  /* 0x000000b3a2007209 */ /* 0x000fe20007810000 */
[--C-:B------:R-:W-:Y:S01]  /*c050*/  FFMA.FTZ R169, R170, UR10, -R3.reuse ;  /* 0x0000000aaaa97c23 */ /* 0x100fe20008010803 */
[----:B------:R-:W-:Y:S01]  /*c060*/  ISETP.LT.OR P1, PT, R177, 0x3a, P1 ;  /* 0x0000003ab100780c */ /* 0x000fe20000f21670 */
[--C-:B------:R-:W-:Y:S01]  /*c070*/  FFMA.FTZ R171, R172, UR10, -R3.reuse ;  /* 0x0000000aacab7c23 */ /* 0x100fe20008010803 */
[----:B------:R-:W-:Y:S01]  /*c080*/  FMNMX.FTZ R179, R163, R0, !PT ;  /* 0x00000000a3b37209 */ /* 0x000fe20007810000 */
[----:B------:R-:W-:Y:S01]  /*c090*/  FFMA.FTZ R175, R175, UR10, -R3 ;  /* 0x0000000aafaf7c23 */ /* 0x000fe20008010803 */
[----:B------:R-:W-:Y:S01]  /*c0a0*/  FSEL R166, R166, -INF , !P4 ;  /* 0xff800000a6a67808 */ /* 0x000fe20006000000 */
[----:B------:R0:W-:Y:S01]  /*c0b0*/  MUFU.EX2 R161, R2 ;  /* 0x0000000200a17308 */ /* 0x0001e20000000800 */
[----:B------:R-:W-:-:S02]  /*c0c0*/  FMNMX.FTZ R179, R164, R179, !PT ;  /* 0x000000b3a4b37209 */ /* 0x000fc40007810000 */
[----:B------:R-:W-:Y:S02]  /*c0d0*/  FSEL R177, R165, -INF , !P1 ;  /* 0xff800000a5b17808 */ /* 0x000fe40004800000 */
[----:B------:R-:W-:Y:S01]  /*c0e0*/  FMNMX.FTZ R0, R166, R179, !PT ;  /* 0x000000b3a6007209 */ /* 0x000fe20007810000 */
[--C-:B------:R-:W-:Y:S01]  /*c0f0*/  FFMA.FTZ R179, R188, UR10, -R3.reuse ;  /* 0x0000000abcb37c23 */ /* 0x100fe20008010803 */
[--C-:B------:R-:W-:Y:S01]  /*c100*/  FFMA.FTZ R188, R167, UR10, -R3.reuse ;  /* 0x0000000aa7bc7c23 */ /* 0x100fe20008010803 */
[----:B------:R1:W-:Y:S01]  /*c110*/  MUFU.EX2 R165, R186 ;  /* 0x000000ba00a57308 */ /* 0x0003e20000000800 */
[----:B------:R-:W-:Y:S01]  /*c120*/  FMNMX.FTZ R0, R177, R0, !PT ;  /* 0x00000000b1007209 */ /* 0x000fe20007810000 */
[----:B------:R-:W-:Y:S01]  /*c130*/  FFMA.FTZ R167, R168, UR10, -R3 ;  /* 0x0000000aa8a77c23 */ /* 0x000fe20008010803 */
[----:B0-----:R-:W-:-:S03]  /*c140*/  FSEL R2, R4, RZ, P3 ;  /* 0x000000ff04027208 */ /* 0x001fc60001800000 */
[----:B------:R-:W0:Y:S02]  /*c150*/  SHFL.BFLY PT, R183, R0, 0x2, 0x1f ;  /* 0x0c401f0000b77f89 */ /* 0x000e2400000e0000 */
[----:B------:R-:W-:Y:S01]  /*c160*/  FADD.FTZ R2, -R2, R201 ;  /* 0x000000c902027221 */ /* 0x000fe20000010100 */
[----:B-1----:R-:W-:Y:S01]  /*c170*/  FFMA.FTZ R186, R174, UR10, -R3 ;  /* 0x0000000aaeba7c23 */ /* 0x002fe20008010803 */
[----:B------:R-:W-:Y:S02]  /*c180*/  MUFU.EX2 R196, R196 ;  /* 0x000000c400c47308 */ /* 0x000fe40000000800 */
[----:B------:R-:W-:-:S06]  /*c190*/  FMUL.FTZ R2, R2, UR10 ;  /* 0x0000000a02027c20 */ /* 0x000fcc0008410000 */
[----:B------:R-:W-:Y:S08]  /*c1a0*/  MUFU.EX2 R198, R198 ;  /* 0x000000c600c67308 */ /* 0x000ff00000000800 */
[----:B------:R-:W-:Y:S01]  /*c1b0*/  MUFU.EX2 R192, R192 ;  /* 0x000000c000c07308 */ /* 0x000fe20000000800 */
[----:B0-----:R-:W-:-:S07]  /*c1c0*/  FMNMX.FTZ R183, R0, R183, !PT ;  /* 0x000000b700b77209 */ /* 0x001fce0007810000 */
[----:B------:R-:W-:Y:S01]  /*c1d0*/  MUFU.EX2 R179, R179 ;  /* 0x000000b300b37308 */ /* 0x000fe20000000800 */
[----:B------:R-:W0:Y:S07]  /*c1e0*/  SHFL.BFLY PT, R0, R183, 0x1, 0x1f ;  /* 0x0c201f00b7007f89 */ /* 0x000e2e00000e0000 */
[----:B------:R-:W-:Y:S08]  /*c1f0*/  MUFU.EX2 R194, R194 ;  /* 0x000000c200c27308 */ /* 0x000ff00000000800 */
[----:B------:R-:W-:Y:S08]  /*c200*/  MUFU.EX2 R181, R181 ;  /* 0x000000b500b57308 */ /* 0x000ff00000000800 */
[----:B------:R-:W-:Y:S01]  /*c210*/  MUFU.EX2 R188, R188 ;  /* 0x000000bc00bc7308 */ /* 0x000fe20000000800 */
[----:B0-----:R-:W-:-:S04]  /*c220*/  FMNMX.FTZ R3, R183, R0, !PT ;  /* 0x00000000b7037209 */ /* 0x001fc80007810000 */
[C---:B------:R-:W-:Y:S01]  /*c230*/  FSETP.NEU.FTZ.AND P1, PT, R3.reuse, -INF , PT ;  /* 0xff8000000300780b */ /* 0x040fe20003f3d000 */
[----:B------:R-:W-:Y:S02]  /*c240*/  FMUL.FTZ R183, R3, UR10 ;  /* 0x0000000a03b77c20 */ /* 0x000fe40008410000 */
[----:B------:R-:W0:Y:S03]  /*c250*/  MUFU.EX2 R0, R2 ;  /* 0x0000000200007308 */ /* 0x000e260000000800 */
        /* <DEDUP_REMOVED lines=9> */
[----:B------:R-:W-:Y:S01]  /*c2f0*/  FFMA.FTZ R156, R156, UR10, -R183 ;  /* 0x0000000a9c9c7c23 */ /* 0x000fe200080108b7 */
[----:B0-----:R-:W-:Y:S01]  /*c300*/  FFMA.FTZ R155, R0, R18, R161 ;  /* 0x00000012009b7223 */ /* 0x001fe200000100a1 */
[----:B------:R-:W-:Y:S01]  /*c310*/  FMUL.FTZ R153, R153, UR10 ;  /* 0x0000000a99997c20 */ /* 0x000fe20008410000 */
[--C-:B------:R-:W-:Y:S01]  /*c320*/  FFMA.FTZ R195, R157, UR10, -R183.reuse ;  /* 0x0000000a9dc37c23 */ /* 0x100fe200080108b7 */
[----:B------:R-:W-:Y:S01]  /*c330*/  FFMA.FTZ R158, R158, UR10, -R183 ;  /* 0x0000000a9e9e7c23 */ /* 0x000fe200080108b7 */
[----:B------:R-:W-:Y:S01]  /*c340*/  FADD.FTZ R155, R196, R155 ;  /* 0x0000009bc49b7221 */ /* 0x000fe20000010000 */
[--C-:B------:R-:W-:Y:S01]  /*c350*/  FFMA.FTZ R189, R159, UR10, -R183.reuse ;  /* 0x0000000a9fbd7c23 */ /* 0x100fe200080108b7 */
[----:B------:R-:W-:Y:S01]  /*c360*/  MUFU.EX2 R197, R197 ;  /* 0x000000c500c57308 */ /* 0x000fe20000000800 */
[----:B------:R-:W-:Y:S01]  /*c370*/  FFMA.FTZ R160, R160, UR10, -R183 ;  /* 0x0000000aa0a07c23 */ /* 0x000fe200080108b7 */
[----:B------:R-:W-:Y:S01]  /*c380*/  FADD.FTZ R168, R198, R155 ;  /* 0x0000009bc6a87221 */ /* 0x000fe20000010000 */
[--C-:B------:R-:W-:Y:S01]  /*c390*/  FFMA.FTZ R191, R176, UR10, -R183.reuse ;  /* 0x0000000ab0bf7c23 */ /* 0x100fe200080108b7 */
[--C-:B------:R-:W-:Y:S01]  /*c3a0*/  FFMA.FTZ R162, R162, UR10, -R183.reuse ;  /* 0x0000000aa2a27c23 */ /* 0x100fe200080108b7 */
[--C-:B------:R-:W-:Y:S01]  /*c3b0*/  FFMA.FTZ R163, R163, UR10, -R183.reuse ;  /* 0x0000000aa3a37c23 */ /* 0x100fe200080108b7 */
        /* <DEDUP_REMOVED lines=56> */
.L_x_1071:
[----:B------:R-:W0:Y:S01]  /*c740*/  S2UR UR11, SR_CgaCtaId ;  /* 0x00000000000b79c3 */ /* 0x000e220000008800 */
[----:B------:R-:W-:Y:S01]  /*c750*/  UIADD3 UR5, UR5, 0x30860, URZ ;  /* 0x0003086005057890 */ /* 0x000fe2000fffe03f */
[----:B------:R-:W-:Y:S01]  /*c760*/  R2UR UR7, R200 ;  /* 0x00000000c80772ca */ /* 0x000fe200000e0000 */
[----:B------:R-:W-:Y:S01]  /*c770*/  IMAD.MOV.U32 R202, RZ, RZ, R3 ;  /* 0x000000ffffca7224 */ /* 0x000fe200078e0003 */
[----:B------:R-:W-:Y:S01]  /*c780*/  F2FP.BF16.F32.PACK_AB R196, R196, R161 ;  /* 0x000000a1c4c4723e */ /* 0x000fe200000010ff */
[----:B------:R-:W-:Y:S01]  /*c790*/  IMAD.MOV.U32 R201, RZ, RZ, R4 ;  /* 0x000000ffffc97224 */ /* 0x000fe200078e0004 */
[----:B------:R-:W-:Y:S02]  /*c7a0*/  F2FP.BF16.F32.PACK_AB R197, R152, R197 ;  /* 0x000000c598c5723e */ /* 0x000fe400000010ff */
[----:B------:R-:W-:Y:S02]  /*c7b0*/  F2FP.BF16.F32.PACK_AB R198, R165, R198 ;  /* 0x000000c6a5c6723e */ /* 0x000fe400000010ff */
[----:B------:R-:W-:-:S02]  /*c7c0*/  F2FP.BF16.F32.PACK_AB R199, R154, R199 ;  /* 0x000000c79ac7723e */ /* 0x000fc400000010ff */
[----:B------:R-:W-:Y:S02]  /*c7d0*/  F2FP.BF16.F32.PACK_AB R192, R179, R192 ;  /* 0x000000c0b3c0723e */ /* 0x000fe400000010ff */
[----:B------:R-:W-:Y:S02]  /*c7e0*/  F2FP.BF16.F32.PACK_AB R193, R156, R193 ;  /* 0x000000c19cc1723e */ /* 0x000fe400000010ff */
[----:B------:R-:W-:Y:S01]  /*c7f0*/  ISETP.GT.AND P1, PT, R203, UR7, PT ;  /* 0x00000007cb007c0c */ /* 0x000fe2000bf24270 */
[----:B------:R-:W-:Y:S01]  /*c800*/  UMOV UR7, UR4 ;  /* 0x0000000400077c82 */ /* 0x000fe20008000000 */
[----:B------:R-:W-:Y:S02]  /*c810*/  F2FP.BF16.F32.PACK_AB R194, R181, R194 ;  /* 0x000000c2b5c2723e */ /* 0x000fe400000010ff */
        /* <DEDUP_REMOVED lines=11> */
[----:B------:R-:W-:Y:S02]  /*c8d0*/  IADD3 R203, R203, -0x1, RZ ;  /* 0xffffffffcbcb7810 */ /* 0x000fe40007ffe0ff */
[----:B------:R-:W-:-:S05]  /*c8e0*/  F2FP.BF16.F32.PACK_AB R187, R177, R166 ;  /* 0x000000a6b1bb723e */ /* 0x000fca00000010ff */
[----:B------:R-:W-:Y:S01]  /*c8f0*/  IMAD.U32 R204, RZ, RZ, UR5 ;  /* 0x00000005ffcc7e24 */ /* 0x000fe2000f8e00ff */
[----:B------:R-:W-:Y:S06]  /*c900*/  @P1 BRA `(.L_x_1072) ;  /* 0xffffffd000bc1947 */ /* 0x000fec000383ffff */
.L_x_1053:
        /* <DEDUP_REMOVED lines=131> */
.L_x_1073:
        /* <DEDUP_REMOVED lines=8> */
.L_x_1074:
[----:B-1----:R-:W-:Y:S05]  /*d1c0*/  @P1 BRA `(.L_x_1075) ;  /* 0x0000000000081947 */ /* 0x002fea0003800000 */
[----:B------:R-:W1:Y:S02]  /*d1d0*/  SYNCS.PHASECHK.TRANS64.TRYWAIT P1, [UR5+0x30850], R0 ;  /* 0x03085000ff0075a7 */ /* 0x000e640008020145 */
[----:B-1----:R-:W-:Y:S05]  /*d1e0*/  @!P1 BRA `(.L_x_1076) ;  /* 0x0000007000b09947 */ /* 0x002fea0003800000 */
.L_x_1075:
[----:B------:R-:W-:Y:S01]  /*d1f0*/  R2UR UR6, R16 ;  /* 0x00000000100672ca */ /* 0x000fe200000e0000 */
[----:B------:R-:W-:Y:S01]  /*d200*/  WARPGROUP.ARRIVE ;  /* 0x00000000000079c5 */ /* 0x000fe20000000000 */
[----:B------:R-:W-:Y:S01]  /*d210*/  UMOV UR7, 0x40000040 ;  /* 0x4000004000077882 */ /* 0x000fe20000000000 */
[----:B-1----:R-:W0:Y:S01]  /*d220*/  SHFL.BFLY PT, R5, R18, 0x2, 0x1f ;  /* 0x0c401f0012057f89 */ /* 0x002e2200000e0000 */
[----:B------:R-:W-:-:S03]  /*d230*/  IMAD.MOV.U32 R6, RZ, RZ, RZ ;  /* 0x000000ffff067224 */ /* 0x000fc600078e00ff */
[----:B------:R-:W1:Y:S06]  /*d240*/  SHFL.BFLY PT, R2, R9, 0x2, 0x1f ;  /* 0x0c401f0009027f89 */ /* 0x000e6c00000e0000 */
[----:B------:R-:W-:-:S04]  /*d250*/  UIADD3 UR6, UR6, 0x400, URZ ;  /* 0x0000040006067890 */ /* 0x000fc8000fffe03f */
[----:B------:R-:W-:-:S04]  /*d260*/  USHF.R.U32.HI UR6, URZ, 0x4, UR6 ;  /* 0x000000043f067899 */ /* 0x000fc80008011606 */
[----:B------:R-:W-:-:S04]  /*d270*/  ULOP3.LUT UR6, UR6, 0x3fff, URZ, 0xc0, !UPT ;  /* 0x00003fff06067892 */ /* 0x000fc8000f8ec03f */
[----:B------:R-:W-:Y:S01]  /*d280*/  ULOP3.LUT UR6, UR6, 0x2000000, URZ, 0xfc, !UPT ;  /* 0x0200000006067892 */ /* 0x000fe2000f8efc3f */
[----:B0-----:R-:W-:-:S03]  /*d290*/  FADD.FTZ R0, R5, R18 ;  /* 0x0000001205007221 */ /* 0x001fc60000010000 */
[----:B------:R-:W-:Y:S01]  /*d2a0*/  ULEA UR4, UR4, UR6, 0xb ;  /* 0x0000000604047291 */ /* 0x000fe2000f8e583f */
[----:B-1----:R-:W-:Y:S01]  /*d2b0*/  FADD.FTZ R2, R2, R9 ;  /* 0x0000000902027221 */ /* 0x002fe20000010000 */
[----:B------:R-:W0:Y:S01]  /*d2c0*/  SHFL.BFLY PT, R5, R0, 0x1, 0x1f ;  /* 0x0c201f0000057f89 */ /* 0x000e2200000e0000 */
[----:B------:R-:W-:-:S04]  /*d2d0*/  MOV R9, UR10 ;  /* 0x0000000a00097c02 */ /* 0x000fc80008000f00 */
[----:B------:R-:W-:Y:S01]  /*d2e0*/  UMOV UR6, UR4 ;  /* 0x0000000400067c82 */ /* 0x000fe20008000000 */
[----:B------:R-:W1:Y:S01]  /*d2f0*/  SHFL.BFLY PT, R7, R2, 0x1, 0x1f ;  /* 0x0c201f0002077f89 */ /* 0x000e6200000e0000 */
[----:B------:R-:W-:Y:S01]  /*d300*/  HGMMA.64x256x16.F32.BF16 R24, R196, gdesc[UR4].tnspB, R24, gsb0 ;  /* 0x43e00004c4187df0 */ /* 0x000fe20008001818 */
[----:B------:R-:W-:Y:S01]  /*d310*/  UIADD3 UR6, UR4, 0x80, URZ ;  /* 0x0000008004067890 */ /* 0x000fe2000fffe03f */
[----:B------:R-:W-:Y:S01]  /*d320*/  UMOV UR7, 0x40000040 ;  /* 0x4000004000077882 */ /* 0x000fe20000000000 */
[----:B0-----:R-:W-:Y:S01]  /*d330*/  FADD.FTZ R11, R0, R5 ;  /* 0x00000005000b7221 */ /* 0x001fe20000010000 */
[----:B------:R-:W-:Y:S02]  /*d340*/  IMAD.MOV.U32 R5, RZ, RZ, RZ ;  /* 0x000000ffff057224 */ /* 0x000fe400078e00ff */
[----:B------:R-:W-:Y:S02]  /*d350*/  IMAD.MOV.U32 R0, RZ, RZ, -0x800000 ;  /* 0xff800000ff007424 */ /* 0x000fe400078e00ff */
[----:B-1----:R-:W-:Y:S01]  /*d360*/  FADD.FTZ R12, R2, R7 ;  /* 0x00000007020c7221 */ /* 0x002fe20000010000 */
[----:B------:R-:W-:Y:S01]  /*d370*/  FSETP.NE.FTZ.AND P1, PT, R11, RZ, PT ;  /* 0x000000ff0b00720b */ /* 0x000fe20003f35000 */
[----:B------:R-:W-:-:S02]  /*d380*/  IMAD.U32 R7, RZ, RZ, UR10 ;  /* 0x0000000aff077e24 */ /* 0x000fc4000f8e00ff */
[----:B------:R-:W-:Y:S01]  /*d390*/  IMAD.MOV.U32 R2, RZ, RZ, -0x800000 ;  /* 0xff800000ff027424 */ /* 0x000fe200078e00ff */
[----:B------:R-:W-:-:S09]  /*d3a0*/  FSETP.NE.FTZ.AND P2, PT, R12, RZ, PT ;  /* 0x000000ff0c00720b */ /* 0x000fd20003f55000 */
[----:B------:R-:W0:Y:S01]  /*d3b0*/  @P1 MUFU.LG2 R8, R11 ;  /* 0x0000000b00081308 */ /* 0x000e220000000c00 */
[----:B------:R-:W-:-:S03]  /*d3c0*/  @P1 FMUL.FTZ R7, R7, 0.69314718246459960938 ;  /* 0x3f31721807071820 */ /* 0x000fc60000410000 */
[----:B------:R-:W-:-:S04]  /*d3d0*/  @P2 FMUL.FTZ R9, R9, 0.69314718246459960938 ;  /* 0x3f31721809092820 */ /* 0x000fc80000410000 */
[----:B------:R-:W1:Y:S08]  /*d3e0*/  @P2 MUFU.LG2 R10, R12 ;  /* 0x0000000c000a2308 */ /* 0x000e700000000c00 */
        /* <DEDUP_REMOVED lines=9> */
[----:B------:R-:W-:Y:S01]  /*d480*/  UIADD3 UR6, UR4, 0x100, URZ ;  /* 0x0000010004067890 */ /* 0x000fe2000fffe03f */
[----:B------:R-:W-:Y:S01]  /*d490*/  UMOV UR7, 0x40000040 ;  /* 0x4000004000077882 */ /* 0x000fe20000000000 */
[----:B------:R-:W-:Y:S01]  /*d4a0*/  UIADD3 UR4, UR4, 0x180, URZ ;  /* 0x0000018004047890 */ /* 0x000fe2000fffe03f */
[----:B------:R-:W-:Y:S02]  /*d4b0*/  WARPGROUP.DEPBAR.LE gsb0, 0x0 ;  /* 0x00008000000079c5 */ /* 0x000fe40000010000 */
[----:B------:R-:W-:-:S15]  /*d4c0*/  WARPGROUP.ARRIVE ;  /* 0x00000000000079c5 */ /* 0x000fde0000000000 */
[----:B------:R-:W-:-:S07]  /*d4d0*/  NOP ;  /* 0x0000000000007918 */ /* 0x000fce0000000000 */
        /* <DEDUP_REMOVED lines=10> */
.L_x_1077:
        /* <DEDUP_REMOVED lines=133> */
.L_x_999:
[----:B------:R-:W-:Y:S05]  /*ddd0*/  @P0 BRA `(.L_x_1078) ;  /* 0x0000002000540947 */ /* 0x000fea0003800000 */
[----:B------:R-:W2:Y:S01]  /*dde0*/  LDL R3, [R1] ;  /* 0x0000000001037983 */ /* 0x000ea20000100800 */
[----:B------:R-:W0:Y:S01]  /*ddf0*/  S2UR UR12, SR_CTAID.Z ;  /* 0x00000000000c79c3 */ /* 0x000e220000002700 */
[----:B------:R-:W-:Y:S01]  /*de00*/  ULDC.64 UR8, c[0x0][0xbd0] ;  /* 0x0002f40000087ab9 */ /* 0x000fe20000000a00 */
[----:B------:R-:W-:Y:S06]  /*de10*/  BSSY B0, `(.L_x_1079) ;  /* 0x000014d000007945 */ /* 0x000fec0003800000 */
[----:B------:R-:W1:Y:S08]  /*de20*/  LDC.64 R18, c[0x0][0xbd8] ;  /* 0x0002f600ff127b82 */ /* 0x000e700000000a00 */
[----:B------:R-:W3:Y:S08]  /*de30*/  S2UR UR11, SR_CTAID.Y ;  /* 0x00000000000b79c3 */ /* 0x000ef00000002600 */
[----:B------:R-:W3:Y:S01]  /*de40*/  LDC R23, c[0x0][0xc50] ;  /* 0x00031400ff177b82 */ /* 0x000ee20000000800 */
[----:B0-----:R-:W-:-:S07]  /*de50*/  USHF.R.S32.HI UR10, URZ, 0x1f, UR12 ;  /* 0x0000001f3f0a7899 */ /* 0x001fce000801140c */
[----:B------:R-:W0:Y:S08]  /*de60*/  LDC.64 R20, c[0x0][0xb40] ;  /* 0x0002d000ff147b82 */ /* 0x000e300000000a00 */
[----:B------:R-:W-:Y:S01]  /*de70*/  BAR.SYNC.DEFER_BLOCKING 0x1, 0x100 ;  /* 0x0044000000007b1d */ /* 0x000fe20000010000 */
[----:B--2---:R-:W-:-:S05]  /*de80*/  R2UR UR13, R3 ;  /* 0x00000000030d72ca */ /* 0x004fca00000e0000 */
[----:B------:R-:W2:Y:S08]  /*de90*/  S2R R3, SR_TID.X ;  /* 0x0000000000037919 */ /* 0x000eb00000002100 */
[----:B------:R-:W-:Y:S02]  /*dea0*/  USHF.R.S32.HI UR7, URZ, 0x1f, UR13 ;  /* 0x0000001f3f077899 */ /* 0x000fe4000801140d */
[----:B------:R-:W-:-:S02]  /*deb0*/  UIMAD.WIDE.U32 UR4, UR13, UR8, URZ ;  /* 0x000000080d0472a5 */ /* 0x000fc4000f8e003f */
[----:B------:R-:W-:-:S04]  /*dec0*/  UIMAD UR6, UR7, UR8, URZ ;  /* 0x00000008070672a4 */ /* 0x000fc8000f8e023f */
[----:B------:R-:W-:-:S03]  /*ded0*/  UIMAD UR6, UR13, UR9, UR6 ;  /* 0x000000090d0672a4 */ /* 0x000fc6000f8e0206 */
[----:B------:R-:W-:Y:S01]  /*dee0*/  ULDC.64 UR8, c[0x0][0xb38] ;  /* 0x0002ce0000087ab9 */ /* 0x000fe20000000a00 */
[----:B------:R-:W-:Y:S02]  /*def0*/  UIADD3 UR6, UR5, UR6, URZ ;  /* 0x0000000605067290 */ /* 0x000fe4000fffe03f */
[----:B------:R-:W-:Y:S01]  /*df00*/  UIMAD UR7, UR7, UR8, URZ ;  /* 0x00000008070772a4 */ /* 0x000fe2000f8e023f */
[----:B--2---:R-:W-:-:S05]  /*df10*/  VIADD R5, R3, 0xffffff80 ;  /* 0xffffff8003057836 */ /* 0x004fca0000000000 */
[----:B------:R-:W-:-:S04]  /*df20*/  SHF.R.S32.HI R4, RZ, 0x1f, R5 ;  /* 0x0000001fff047819 */ /* 0x000fc80000011405 */
[CC--:B------:R-:W-:Y:S02]  /*df30*/  LEA.HI R6, R4.reuse, R5.reuse, RZ, 0x7 ;  /* 0x0000000504067211 */ /* 0x0c0fe400078f38ff */
[----:B------:R-:W-:Y:S02]  /*df40*/  LEA.HI R11, R4, R5, RZ, 0x2 ;  /* 0x00000005040b7211 */ /* 0x000fe400078f10ff */
[C---:B------:R-:W-:Y:S02]  /*df50*/  LOP3.LUT R8, R6.reuse, 0xffffff80, RZ, 0xc0, !PT ;  /* 0xffffff8006087812 */ /* 0x040fe400078ec0ff */
[----:B------:R-:W-:Y:S02]  /*df60*/  SHF.R.S32.HI R7, RZ, 0x7, R6 ;  /* 0x00000007ff077819 */ /* 0x000fe40000011406 */
[----:B------:R-:W-:Y:S02]  /*df70*/  IADD3 R3, R5, -R8, RZ ;  /* 0x8000000805037210 */ /* 0x000fe40007ffe0ff */
[----:B------:R-:W2:Y:S01]  /*df80*/  LDC R8, c[0x0][0xbe8] ;  /* 0x0002fa00ff087b82 */ /* 0x000ea20000000800 */
[----:B------:R-:W-:-:S02]  /*df90*/  LEA.HI R4, R6, R7, RZ, 0x1 ;  /* 0x0000000706047211 */ /* 0x000fc400078f08ff */
[----:B------:R-:W-:Y:S02]  /*dfa0*/  SHF.R.S32.HI R12, RZ, 0x1f, R3 ;  /* 0x0000001fff0c7819 */ /* 0x000fe40000011403 */
[----:B------:R-:W-:Y:S02]  /*dfb0*/  LOP3.LUT R6, R11, 0xfffffffc, RZ, 0xc0, !PT ;  /* 0xfffffffc0b067812 */ /* 0x000fe400078ec0ff */
[----:B------:R-:W-:Y:S02]  /*dfc0*/  LEA.HI R10, R12, R3, RZ, 0x2 ;  /* 0x000000030c0a7211 */ /* 0x000fe400078f10ff */
[----:B------:R-:W-:Y:S01]  /*dfd0*/  LOP3.LUT R4, R4, 0x3fffffe, RZ, 0xc0, !PT ;  /* 0x03fffffe04047812 */ /* 0x000fe200078ec0ff */
[----:B------:R-:W-:Y:S01]  /*dfe0*/  IMAD.IADD R5, R5, 0x1, -R6 ;  /* 0x0000000105057824 */ /* 0x000fe200078e0a06 */
[--C-:B------:R-:W-:Y:S02]  /*dff0*/  SHF.R.S32.HI R9, RZ, 0x2, R10.reuse ;  /* 0x00000002ff097819 */ /* 0x100fe4000001140a */
[----:B------:R-:W-:Y:S01]  /*e000*/  SHF.R.S32.HI R14, RZ, 0x1f, R10 ;  /* 0x0000001fff0e7819 */ /* 0x000fe2000001140a */
[----:B------:R-:W-:Y:S01]  /*e010*/  IMAD.IADD R6, R7, 0x1, -R4 ;  /* 0x0000000107067824 */ /* 0x000fe200078e0a04 */
[----:B------:R-:W-:-:S02]  /*e020*/  LEA.HI R7, R5, R5, RZ, 0x1 ;  /* 0x0000000505077211 */ /* 0x000fc400078f08ff */
[----:B------:R-:W-:Y:S02]  /*e030*/  LEA.HI R14, R14, R9, RZ, 0x3 ;  /* 0x000000090e0e7211 */ /* 0x000fe400078f18ff */
[----:B------:R-:W-:Y:S02]  /*e040*/  LEA.HI R12, R12, R3, RZ, 0x5 ;  /* 0x000000030c0c7211 */ /* 0x000fe400078f28ff */
[----:B------:R-:W-:Y:S02]  /*e050*/  LOP3.LUT R14, R14, 0xfffffff8, RZ, 0xc0, !PT ;  /* 0xfffffff80e0e7812 */ /* 0x000fe400078ec0ff */
[----:B------:R-:W-:Y:S02]  /*e060*/  LOP3.LUT R10, R10, 0x7ffffffc, RZ, 0xc0, !PT ;  /* 0x7ffffffc0a0a7812 */ /* 0x000fe400078ec0ff */
[----:B--2---:R-:W-:Y:S01]  /*e070*/  ISETP.NE.AND P0, PT, R8, 0x1, PT ;  /* 0x000000010800780c */ /* 0x004fe20003f05270 */
[----:B------:R-:W-:Y:S01]  /*e080*/  IMAD.IADD R4, R9, 0x1, -R14 ;  /* 0x0000000109047824 */ /* 0x000fe200078e0a0e */
[----:B------:R-:W-:Y:S01]  /*e090*/  LOP3.LUT R14, R7, 0x1ffffffe, RZ, 0xc0, !PT ;  /* 0x1ffffffe070e7812 */ /* 0x000fe200078ec0ff */
[----:B------:R-:W2:Y:S01]  /*e0a0*/  S2R R9, SR_CTAID.X ;  /* 0x0000000000097919 */ /* 0x000ea20000002500 */
[----:B------:R-:W-:Y:S01]  /*e0b0*/  SHF.R.S32.HI R7, RZ, 0x5, R12 ;  /* 0x00000005ff077819 */ /* 0x000fe2000001140c */
[----:B-1----:R-:W-:Y:S01]  /*e0c0*/  IMAD R12, R18, UR10, RZ ;  /* 0x0000000a120c7c24 */ /* 0x002fe2000f8e02ff */
[----:B------:R-:W-:Y:S01]  /*e0d0*/  IADD3 R11, R5, -R14, RZ ;  /* 0x8000000e050b7210 */ /* 0x000fe20007ffe0ff */
[----:B------:R-:W-:Y:S01]  /*e0e0*/  IMAD.U32 R5, RZ, RZ, UR5 ;  /* 0x00000005ff057e24 */ /* 0x000fe2000f8e00ff */
[----:B------:R-:W-:Y:S01]  /*e0f0*/  MOV R5, UR6 ;  /* 0x0000000600057c02 */ /* 0x000fe20008000f00 */
[----:B------:R-:W-:Y:S01]  /*e100*/  IMAD R7, R7, 0x10, R4 ;  /* 0x0000001007077824 */ /* 0x000fe200078e0204 */
[----:B------:R-:W-:Y:S01]  /*e110*/  UIMAD UR6, UR13, UR9, UR7 ;  /* 0x000000090d0672a4 */ /* 0x000fe2000f8e0207 */
[----:B------:R-:W-:Y:S01]  /*e120*/  IMAD.U32 R4, RZ, RZ, UR4 ;  /* 0x00000004ff047e24 */ /* 0x000fe2000f8e00ff */
[----:B------:R-:W-:Y:S01]  /*e130*/  UIMAD.WIDE.U32 UR4, UR13, UR8, URZ ;  /* 0x000000080d0472a5 */ /* 0x000fe2000f8e003f */
[----:B------:R-:W1:Y:S01]  /*e140*/  @P0 LDC R14, c[0x0][0xbec] ;  /* 0x0002fb00ff0e0b82 */ /* 0x000e620000000800 */
[----:B------:R-:W-:Y:S01]  /*e150*/  IMAD R16, R6, 0x40, R7 ;  /* 0x0000004006107824 */ /* 0x000fe200078e0207 */
[----:B------:R-:W-:Y:S01]  /*e160*/  ULDC.64 UR8, c[0x0][0xb28] ;  /* 0x0002ca0000087ab9 */ /* 0x000fe20000000a00 */
[----:B------:R-:W-:Y:S01]  /*e170*/  UIADD3 UR6, UR5, UR6, URZ ;  /* 0x0000000605067290 */ /* 0x000fe2000fffe03f */
[----:B------:R-:W-:-:S04]  /*e180*/  IMAD.WIDE.U32 R4, R18, UR12, R4 ;  /* 0x0000000c12047c25 */ /* 0x000fc8000f8e0004 */
[----:B------:R-:W4:Y:S01]  /*e190*/  @P0 LDC R17, c[0x0][0xbf0] ;  /* 0x0002fc00ff110b82 */ /* 0x000f220000000800 */
[----:B------:R-:W-:Y:S02]  /*e1a0*/  IMAD R6, R11, 0x8, R16 ;  /* 0x000000080b067824 */ /* 0x000fe400078e0210 */
[----:B------:R-:W-:Y:S02]  /*e1b0*/  IMAD R18, RZ, RZ, -UR13 ;  /* 0x8000000dff127e24 */ /* 0x000fe4000f8e02ff */
[----:B------:R-:W-:Y:S02]  /*e1c0*/  IMAD R15, R19, UR12, R12 ;  /* 0x0000000c130f7c24 */ /* 0x000fe4000f8e020c */
[----:B------:R-:W-:Y:S01]  /*e1d0*/  IMAD.U32 R7, RZ, RZ, UR5 ;  /* 0x00000005ff077e24 */ /* 0x000fe2000f8e00ff */
[----:B------:R-:W5:Y:S01]  /*e1e0*/  @P0 LDC R22, c[0x0][0xbec] ;  /* 0x0002fb00ff160b82 */ /* 0x000f620000000800 */
[----:B---3--:R-:W-:Y:S02]  /*e1f0*/  IMAD R23, R23, R18, UR11 ;  /* 0x0000000b17177e24 */ /* 0x008fe4000f8e0212 */
[----:B------:R-:W-:Y:S01]  /*e200*/  IMAD.U32 R7, RZ, RZ, UR6 ;  /* 0x00000006ff077e24 */ /* 0x000fe2000f8e00ff */
[----:B------:R-:W-:Y:S01]  /*e210*/  ULDC.64 UR6, c[0x0][0xb48] ;  /* 0x0002d20000067ab9 */ /* 0x000fe20000000a00 */
[----:B------:R-:W-:-:S02]  /*e220*/  IMAD.IADD R5, R5, 0x1, R15 ;  /* 0x0000000105057824 */ /* 0x000fc400078e020f */
[----:B--2---:R-:W-:Y:S01]  /*e230*/  IMAD R11, R9, 0x80, R6 ;  /* 0x00000080090b7824 */ /* 0x004fe200078e0206 */
[----:B------:R-:W2:Y:S01]  /*e240*/  @P0 LDC R153, c[0x0][0xbf0] ;  /* 0x0002fc00ff990b82 */ /* 0x000ea20000000800 */
[----:B------:R-:W-:Y:S01]  /*e250*/  MOV R6, UR4 ;  /* 0x0000000400067c02 */ /* 0x000fe20008000f00 */
[----:B------:R-:W-:Y:S01]  /*e260*/  ULDC.64 UR4, c[0x0][0xbe0] ;  /* 0x0002f80000047ab9 */ /* 0x000fe20000000a00 */
[----:B-1----:R-:W-:Y:S01]  /*e270*/  @P0 IMAD.HI.U32 R12, R11, R14, RZ ;  /* 0x0000000e0b0c0227 */ /* 0x002fe200078e00ff */
[----:B------:R-:W-:-:S03]  /*e280*/  MOV R13, R11 ;  /* 0x0000000b000d7202 */ /* 0x000fc60000000f00 */
[C---:B0-----:R-:W-:Y:S01]  /*e290*/  IMAD R14, R20.reuse, UR10, RZ ;  /* 0x0000000a140e7c24 */ /* 0x041fe2000f8e02ff */
[----:B----4-:R-:W-:Y:S01]  /*e2a0*/  @P0 SHF.R.U32.HI R13, RZ, R17, R12 ;  /* 0x00000011ff0d0219 */ /* 0x010fe2000001160c */
[----:B------:R-:W-:-:S04]  /*e2b0*/  IMAD.WIDE.U32 R6, R20, UR12, R6 ;  /* 0x0000000c14067c25 */ /* 0x000fc8000f8e0006 */
[----:B------:R-:W-:Y:S01]  /*e2c0*/  IMAD R17, R21, UR12, R14 ;  /* 0x0000000c15117c24 */ /* 0x000fe2000f8e020e */
[----:B------:R-:W-:Y:S01]  /*e2d0*/  SHF.R.S32.HI R14, RZ, 0x1f, R23 ;  /* 0x0000001fff0e7819 */ /* 0x000fe20000011417 */
[----:B------:R-:W-:-:S04]  /*e2e0*/  IMAD.WIDE.U32 R4, R23, UR4, R4 ;  /* 0x0000000417047c25 */ /* 0x000fc8000f8e0004 */
[----:B-----5:R-:W-:-:S04]  /*e2f0*/  @P0 IMAD.HI.U32 R22, R11, R22, RZ ;  /* 0x000000160b160227 */ /* 0x020fc800078e00ff */
[----:B------:R-:W-:Y:S02]  /*e300*/  IMAD.IADD R7, R7, 0x1, R17 ;  /* 0x0000000107077824 */ /* 0x000fe400078e0211 */
[C---:B------:R-:W-:Y:S02]  /*e310*/  IMAD R17, R14.reuse, UR6, RZ ;  /* 0x000000060e117c24 */ /* 0x040fe4000f8e02ff */
[----:B------:R-:W-:Y:S01]  /*e320*/  IMAD.MOV.U32 R15, RZ, RZ, R11 ;  /* 0x000000ffff0f7224 */ /* 0x000fe200078e000b */
[----:B--2---:R-:W-:Y:S01]  /*e330*/  @P0 SHF.R.U32.HI R15, RZ, R153, R22 ;  /* 0x00000099ff0f0219 */ /* 0x004fe20000011616 */
[----:B------:R-:W-:Y:S01]  /*e340*/  IMAD R12, R14, UR4, RZ ;  /* 0x000000040e0c7c24 */ /* 0x000fe2000f8e02ff */
[----:B------:R-:W-:Y:S01]  /*e350*/  IADD3 R4, P0, R13, R4, RZ ;  /* 0x000000040d047210 */ /* 0x000fe20007f1e0ff */
[C---:B------:R-:W-:Y:S01]  /*e360*/  IMAD R19, R23.reuse, UR7, R17 ;  /* 0x0000000717137c24 */ /* 0x040fe2000f8e0211 */
[----:B------:R-:W-:Y:S01]  /*e370*/  SHF.R.S32.HI R17, RZ, 0x1f, R13 ;  /* 0x0000001fff117819 */ /* 0x000fe2000001140d */
[----:B------:R-:W-:Y:S01]  /*e380*/  IMAD R14, R23, UR5, R12 ;  /* 0x00000005170e7c24 */ /* 0x000fe2000f8e020c */
[--C-:B------:R-:W-:Y:S01]  /*e390*/  SHF.R.S32.HI R12, RZ, 0x1f, R15.reuse ;  /* 0x0000001fff0c7819 */ /* 0x100fe2000001140f */
[----:B------:R-:W-:Y:S01]  /*e3a0*/  ULDC.64 UR4, c[0x0][0xb30] ;  /* 0x0002cc0000047ab9 */ /* 0x000fe20000000a00 */
[----:B------:R-:W-:Y:S01]  /*e3b0*/  IADD3 R13, -R13, RZ, RZ ;  /* 0x000000ff0d0d7210 */ /* 0x000fe20007ffe1ff */
[----:B------:R-:W-:Y:S01]  /*e3c0*/  IMAD.MOV R18, RZ, RZ, -R15 ;  /* 0x000000ffff127224 */ /* 0x000fe200078e0a0f */
[----:B------:R-:W-:Y:S01]  /*e3d0*/  IADD3.X R5, R17, R5, R14, P0, !PT ;  /* 0x0000000511057210 */ /* 0x000fe200007fe40e */
[----:B------:R-:W-:-:S02]  /*e3e0*/  IMAD R12, R12, UR4, RZ ;  /* 0x000000040c0c7c24 */ /* 0x000fc4000f8e02ff */
[----:B------:R-:W-:Y:S02]  /*e3f0*/  IMAD R13, R8, R13, R11 ;  /* 0x0000000d080d7224 */ /* 0x000fe400078e020b */
[----:B------:R-:W-:Y:S01]  /*e400*/  IMAD.WIDE.U32 R6, R23, UR6, R6 ;  /* 0x0000000617067c25 */ /* 0x000fe2000f8e0006 */
[----:B------:R-:W-:-:S03]  /*e410*/  ULDC.64 UR6, c[0x0][0xbc8] ;  /* 0x0002f20000067ab9 */ /* 0x000fc60000000a00 */
[----:B------:R-:W-:Y:S02]  /*e420*/  IMAD R11, R8, R18, R11 ;  /* 0x00000012080b7224 */ /* 0x000fe400078e020b */
[----:B------:R-:W-:Y:S01]  /*e430*/  IMAD R17, R15, UR5, R12 ;  /* 0x000000050f117c24 */ /* 0x000fe2000f8e020c */
[----:B------:R-:W-:Y:S01]  /*e440*/  SHF.R.S32.HI R12, RZ, 0x1f, R13 ;  /* 0x0000001fff0c7819 */ /* 0x000fe2000001140d */
[----:B------:R-:W-:Y:S01]  /*e450*/  IMAD.IADD R7, R7, 0x1, R19 ;  /* 0x0000000107077824 */ /* 0x000fe200078e0213 */
[----:B------:R-:W-:Y:S01]  /*e460*/  SHF.R.S32.HI R14, RZ, 0x1f, R11 ;  /* 0x0000001fff0e7819 */ /* 0x000fe2000001140b */
[----:B------:R-:W0:Y:S01]  /*e470*/  S2UR UR5, SR_CgaCtaId ;  /* 0x00000000000579c3 */ /* 0x000e220000008800 */
[----:B------:R-:W-:-:S04]  /*e480*/  IMAD.WIDE.U32 R4, R13, UR6, R4 ;  /* 0x000000060d047c25 */ /* 0x000fc8000f8e0004 */
[----:B------:R-:W-:Y:S01]  /*e490*/  IMAD.WIDE.U32 R6, R15, UR4, R6 ;  /* 0x000000040f067c25 */ /* 0x000fe2000f8e0006 */
[----:B------:R-:W-:-:S03]  /*e4a0*/  UMOV UR4, 0x400 ;  /* 0x0000040000047882 */ /* 0x000fc60000000000 */
[----:B------:R-:W-:Y:S02]  /*e4b0*/  IMAD R12, R12, UR6, RZ ;  /* 0x000000060c0c7c24 */ /* 0x000fe4000f8e02ff */
[----:B------:R-:W-:Y:S02]  /*e4c0*/  IMAD.IADD R7, R7, 0x1, R17 ;  /* 0x0000000107077824 */ /* 0x000fe400078e0211 */
[----:B------:R-:W-:Y:S02]  /*e4d0*/  IMAD R14, R14, UR8, RZ ;  /* 0x000000080e0e7c24 */ /* 0x000fe4000f8e02ff */
[----:B------:R-:W-:Y:S01]  /*e4e0*/  IMAD R15, R13, UR7, R12 ;  /* 0x000000070d0f7c24 */ /* 0x000fe2000f8e020c */
[----:B------:R-:W-:Y:S01]  /*e4f0*/  ULDC.64 UR6, c[0x0][0xba8] ;  /* 0x0002ea0000067ab9 */ /* 0x000fe20000000a00 */
[C---:B------:R-:W-:Y:S01]  /*e500*/  IMAD R17, R11.reuse, UR9, R14 ;  /* 0x000000090b117c24 */ /* 0x040fe2000f8e020e */
[----:B------:R-:W-:Y:S01]  /*e510*/  LEA R18, P0, R4, UR6, 0x2 ;  /* 0x0000000604127c11 */ /* 0x000fe2000f8010ff */
[----:B------:R-:W-:Y:S01]  /*e520*/  IMAD.WIDE.U32 R12, R11, UR8, R6 ;  /* 0x000000080b0c7c25 */ /* 0x000fe2000f8e0006 */
[----:B------:R-:W-:Y:S01]  /*e530*/  IADD3 R5, R5, R15, RZ ;  /* 0x0000000f05057210 */ /* 0x000fe20007ffe0ff */
[----:B------:R-:W-:Y:S01]  /*e540*/  ULDC.64 UR8, c[0x0][0xb00] ;  /* 0x0002c00000087ab9 */ /* 0x000fe20000000a00 */
[----:B------:R-:W-:Y:S01]  /*e550*/  ULDC UR6, c[0x0][0xa88] ;  /* 0x0002a20000067ab9 */ /* 0x000fe20000000800 */
[----:B------:R-:W-:Y:S01]  /*e560*/  IMAD.IADD R7, R13, 0x1, R17 ;  /* 0x000000010d077824 */ /* 0x000fe200078e0211 */
[----:B------:R-:W-:Y:S01]  /*e570*/  LEA R6, P1, R12, UR8, 0x2 ;  /* 0x000000080c067c11 */ /* 0x000fe2000f8210ff */
[----:B------:R-:W-:Y:S01]  /*e580*/  SHFL.IDX PT, R14, R18, 0x1, 0x1c1f ;  /* 0x003c1f00120e7f89 */ /* 0x000fe200000e0000 */
[----:B------:R-:W-:Y:S01]  /*e590*/  LEA.HI.X R17, R4, UR7, R5, 0x2, P0 ;  /* 0x0000000704117c11 */ /* 0x000fe200080f1405 */
[----:B------:R-:W-:Y:S01]  /*e5a0*/  IMAD R11, R9, 0x80, R16 ;  /* 0x00000080090b7824 */ /* 0x000fe200078e0210 */
[----:B------:R-:W-:Y:S01]  /*e5b0*/  LEA.HI.X R7, R12, UR9, R7, 0x2, P1 ;  /* 0x000000090c077c11 */ /* 0x000fe200088f1407 */
[----:B0-----:R-:W-:Y:S01]  /*e5c0*/  ULEA UR4, UR5, UR4, 0x18 ;  /* 0x0000000405047291 */ /* 0x001fe2000f8ec03f */
[----:B------:R-:W-:Y:S01]  /*e5d0*/  SHFL.IDX PT, R12, R18, RZ, 0x1c1f ;  /* 0x001c1fff120c7589 */ /* 0x000fe200000e0000 */
[----:B------:R-:W-:Y:S01]  /*e5e0*/  IMAD R8, R8, UR6, RZ ;  /* 0x0000000608087c24 */ /* 0x000fe2000f8e02ff */
[----:B------:R-:W-:Y:S01]  /*e5f0*/  LOP3.LUT P0, RZ, R3, 0x3, RZ, 0xc0, !PT ;  /* 0x0000000303ff7812 */ /* 0x000fe2000780c0ff */
[C---:B------:R-:W-:Y:S01]  /*e600*/  VIADD R9, R11.reuse, 0x8 ;  /* 0x000000080b097836 */ /* 0x040fe20000000000 */
[----:B------:R-:W0:Y:S01]  /*e610*/  SHFL.IDX PT, R13, R17, RZ, 0x1c1f ;  /* 0x001c1fff110d7589 */ /* 0x000e2200000e0000 */
[----:B------:R-:W-:Y:S01]  /*e620*/  UIADD3 UR4, UR4, 0x30820, URZ ;  /* 0x0003082004047890 */ /* 0x000fe2000fffe03f */
[----:B------:R-:W-:-:S02]  /*e630*/  ISETP.GE.OR P1, PT, R11, R8, P0 ;  /* 0x000000080b00720c */ /* 0x000fc40000726670 */
[----:B------:R-:W1:Y:S01]  /*e640*/  SHFL.IDX PT, R15, R17, 0x1, 0x1c1f ;  /* 0x003c1f00110f7f89 */ /* 0x000e6200000e0000 */
[-C--:B------:R-:W-:Y:S01]  /*e650*/  ISETP.GE.OR P0, PT, R9, R8.reuse, P0 ;  /* 0x000000080900720c */ /* 0x080fe20000706670 */
[----:B------:R-:W-:Y:S01]  /*e660*/  UPRMT UR4, URZ, 0x654, UR4 ;  /* 0x000006543f047896 */ /* 0x000fe20008000004 */
[----:B------:R-:W-:Y:S01]  /*e670*/  ISETP.GE.AND P2, PT, R11, R8, PT ;  /* 0x000000080b00720c */ /* 0x000fe20003f46270 */
[----:B------:R2:W3:Y:S01]  /*e680*/  SHFL.IDX PT, R4, R6, RZ, 0x1c1f ;  /* 0x001c1fff06047589 */ /* 0x0004e200000e0000 */
[----:B------:R-:W-:-:S03]  /*e690*/  IADD3 R3, R3, -R10, RZ ;  /* 0x8000000a03037210 */ /* 0x000fc60007ffe0ff */
[----:B------:R2:W4:Y:S02]  /*e6a0*/  SHFL.IDX PT, R5, R7, RZ, 0x1c1f ;  /* 0x001c1fff07057589 */ /* 0x00052400000e0000 */
[----:B------:R-:W-:Y:S01]  /*e6b0*/  IMAD.SHL.U32 R3, R3, 0x2, RZ ;  /* 0x0000000203037824 */ /* 0x000fe200078e00ff */
[----:B------:R-:W-:Y:S01]  /*e6c0*/  SYNCS.ARRIVE.TRANS64.RED.A1T0 RZ, [UR4], RZ ;  /* 0x000000ffffff79a7 */ /* 0x000fe20008100404 */
        /* <DEDUP_REMOVED lines=11> */
[C---:B------:R-:W-:Y:S01]  /*e780*/  VIADD R20, R3.reuse, 0x40 ;  /* 0x0000004003147836 */ /* 0x040fe20000000000 */
[----:B------:R-:W-:Y:S01]  /*e790*/  ISETP.GE.AND P5, PT, R10, UR4, PT ;  /* 0x000000040a007c0c */ /* 0x000fe2000bfa6270 */
[C---:B------:R-:W-:Y:S01]  /*e7a0*/  VIADD R21, R3.reuse, 0x48 ;  /* 0x0000004803157836 */ /* 0x040fe20000000000 */
[C---:B------:R-:W-:Y:S01]  /*e7b0*/  ISETP.GE.AND P2, PT, R3.reuse, UR4, PT ;  /* 0x0000000403007c0c */ /* 0x040fe2000bf46270 */
[----:B------:R-:W-:Y:S01]  /*e7c0*/  VIADD R22, R3, 0x50 ;  /* 0x0000005003167836 */ /* 0x000fe20000000000 */
[----:B------:R-:W-:-:S02]  /*e7d0*/  ISETP.GE.AND P0, PT, R18, UR4, PT ;  /* 0x0000000412007c0c */ /* 0x000fc4000bf06270 */
[----:B------:R-:W-:Y:S02]  /*e7e0*/  ISETP.GE.AND P1, PT, R19, UR4, PT ;  /* 0x0000000413007c0c */ /* 0x000fe4000bf26270 */
[----:B------:R-:W-:Y:S02]  /*e7f0*/  ISETP.GE.AND P6, PT, R22, UR4, PT ;  /* 0x0000000416007c0c */ /* 0x000fe4000bfc6270 */
[----:B------:R-:W-:Y:S02]  /*e800*/  @!P3 LEA.HI R0, R0, R0, RZ, 0x1 ;  /* 0x000000000000b211 */ /* 0x000fe400078f08ff */
[----:B------:R-:W-:Y:S02]  /*e810*/  @!P4 LEA.HI R2, R2, R2, RZ, 0x1 ;  /* 0x000000020202c211 */ /* 0x000fe400078f08ff */
[----:B------:R-:W-:Y:S02]  /*e820*/  @!P5 LEA.HI R10, R10, R10, RZ, 0x1 ;  /* 0x0000000a0a0ad211 */ /* 0x000fe400078f08ff */
[----:B------:R-:W-:Y:S01]  /*e830*/  @!P3 LOP3.LUT R13, R0, 0xfffffffe, RZ, 0xc0, !PT ;  /* 0xfffffffe000db812 */ /* 0x000fe200078ec0ff */
[----:B------:R-:W-:Y:S01]  /*e840*/  VIADD R0, R3, 0x30 ;  /* 0x0000003003007836 */ /* 0x000fe20000000000 */
[----:B------:R-:W-:-:S02]  /*e850*/  @!P4 LOP3.LUT R15, R2, 0xfffffffe, RZ, 0xc0, !PT ;  /* 0xfffffffe020fc812 */ /* 0x000fc400078ec0ff */
[----:B------:R-:W-:Y:S01]  /*e860*/  @!P5 LOP3.LUT R17, R10, 0xfffffffe, RZ, 0xc0, !PT ;  /* 0xfffffffe0a11d812 */ /* 0x000fe200078ec0ff */
[C-C-:B---34-:R-:W-:Y:S01]  /*e870*/  @!P2 IMAD.WIDE R10, R3.reuse, 0x4, R4.reuse ;  /* 0x00000004030aa825 */ /* 0x158fe200078e0204 */
[----:B------:R-:W-:Y:S02]  /*e880*/  IADD3 R2, R3, 0x38, RZ ;  /* 0x0000003803027810 */ /* 0x000fe40007ffe0ff */
[----:B------:R-:W-:Y:S01]  /*e890*/  @!P0 LEA.HI R18, R18, R18, RZ, 0x1 ;  /* 0x0000001212128211 */ /* 0x000fe200078f08ff */
        /* <DEDUP_REMOVED lines=13> */
[----:B------:R-:W-:Y:S02]  /*e970*/  @!P0 LOP3.LUT R11, R18, 0xfffffffe, RZ, 0xc0, !PT ;  /* 0xfffffffe120b8812 */ /* 0x000fe400078ec0ff */
[----:B------:R-:W-:-:S02]  /*e980*/  @!P2 LEA.HI R0, R0, R0, RZ, 0x1 ;  /* 0x000000000000a211 */ /* 0x000fc400078f08ff */
[----:B-1----:R-:W-:Y:S01]  /*e990*/  @!P1 LOP3.LUT R13, R19, 0xfffffffe, RZ, 0xc0, !PT ;  /* 0xfffffffe130d9812 */ /* 0x002fe200078ec0ff */
[--C-:B------:R-:W-:Y:S01]  /*e9a0*/  @!P0 IMAD.WIDE R10, R11, 0x4, R4.reuse ;  /* 0x000000040b0a8825 */ /* 0x100fe200078e0204 */
[----:B------:R-:W-:Y:S02]  /*e9b0*/  @!P3 LEA.HI R2, R2, R2, RZ, 0x1 ;  /* 0x000000020202b211 */ /* 0x000fe400078f08ff */
        /* <DEDUP_REMOVED lines=9> */
[----:B------:R-:W-:Y:S01]  /*ea50*/  @!P4 LOP3.LUT R19, R20, 0xfffffffe, RZ, 0xc0, !PT ;  /* 0xfffffffe1413c812 */ /* 0x000fe200078ec0ff */
        /* <DEDUP_REMOVED lines=23> */
[----:B------:R-:W-:Y:S02]  /*ebd0*/  ISETP.GE.AND P4, PT, R21, UR4, PT ;  /* 0x0000000415007c0c */ /* 0x000fe4000bf86270 */
[----:B------:R-:W-:Y:S02]  /*ebe0*/  ISETP.GE.AND P3, PT, R22, UR4, PT ;  /* 0x0000000416007c0c */ /* 0x000fe4000bf66270 */
[----:B------:R-:W-:Y:S02]  /*ebf0*/  @!P0 LEA.HI R25, R25, R25, RZ, 0x1 ;  /* 0x0000001919198211 */ /* 0x000fe400078f08ff */
[----:B0-----:R-:W-:Y:S01]  /*ec00*/  @!P1 LOP3.LUT R11, R24, 0xfffffffe, RZ, 0xc0, !PT ;  /* 0xfffffffe180b9812 */ /* 0x001fe200078ec0ff */
[----:B------:R-:W-:Y:S01]  /*ec10*/  VIADD R24, R3, 0x90 ;  /* 0x0000009003187836 */ /* 0x000fe20000000000 */
[----:B-1----:R-:W-:Y:S02]  /*ec20*/  @!P0 LOP3.LUT R13, R25, 0xfffffffe, RZ, 0xc0, !PT ;  /* 0xfffffffe190d8812 */ /* 0x002fe400078ec0ff */
[----:B------:R-:W-:Y:S01]  /*ec30*/  @!P2 LEA.HI R0, R0, R0, RZ, 0x1 ;  /* 0x000000000000a211 */ /* 0x000fe200078f08ff */
[----:B------:R-:W-:Y:S01]  /*ec40*/  @!P1 IMAD.WIDE R10, R11, 0x4, R4 ;  /* 0x000000040b0a9825 */ /* 0x000fe200078e0204 */
[----:B------:R-:W-:-:S02]  /*ec50*/  @!P6 LEA.HI R2, R2, R2, RZ, 0x1 ;  /* 0x000000020202e211 */ /* 0x000fc400078f08ff */
[----:B------:R-:W-:Y:S01]  /*ec60*/  @!P5 LEA.HI R20, R20, R20, RZ, 0x1 ;  /* 0x000000141414d211 */ /* 0x000fe200078f08ff */
[--C-:B------:R-:W-:Y:S01]  /*ec70*/  @!P0 IMAD.WIDE R12, R13, 0x4, R4.reuse ;  /* 0x000000040d0c8825 */ /* 0x100fe200078e0204 */
        /* <DEDUP_REMOVED lines=9> */
[----:B------:R-:W-:Y:S01]  /*ed10*/  @!P4 LOP3.LUT R21, R21, 0xfffffffe, RZ, 0xc0, !PT ;  /* 0xfffffffe1515c812 */ /* 0x000fe200078ec0ff */
[C---:B------:R-:W-:Y:S01]  /*ed20*/  VIADD R20, R3.reuse, 0xb0 ;  /* 0x000000b003147836 */ /* 0x040fe20000000000 */
[----:B------:R-:W-:Y:S01]  /*ed30*/  @!P3 LOP3.LUT R23, R22, 0xfffffffe, RZ, 0xc0, !PT ;  /* 0xfffffffe1617b812 */ /* 0x000fe200078ec0ff */
[C---:B------:R-:W-:Y:S01]  /*ed40*/  VIADD R22, R3.reuse, 0xc0 ;  /* 0x000000c003167836 */ /* 0x040fe20000000000 */
        /* <DEDUP_REMOVED lines=13> */
[----:B------:R-:W-:Y:S01]  /*ee20*/  @!P3 IMAD.WIDE R18, R23, 0x4, R4 ;  /* 0x000000041712b825 */ /* 0x000fe200078e0204 */
[----:B------:R3:W-:Y:S01]  /*ee30*/  @!P4 ST.E.64 desc[UR60][R16.64], R88 ;  /* 0x000000581000c985 */ /* 0x0007e2000c101b3c */
[----:B------:R-:W-:Y:S02]  /*ee40*/  ISETP.GE.AND P4, PT, R20, UR4, PT ;  /* 0x0000000414007c0c */ /* 0x000fe4000bf86270 */
[----:B------:R-:W-:Y:S01]  /*ee50*/  ISETP.GE.AND P5, PT, R21, UR4, PT ;  /* 0x0000000415007c0c */ /* 0x000fe2000bfa6270 */
[----:B------:R4:W-:Y:S01]  /*ee60*/  @!P3 ST.E.64 desc[UR60][R18.64], R92 ;  /* 0x0000005c1200b985 */ /* 0x0009e2000c101b3c */
[----:B------:R-:W-:Y:S02]  /*ee70*/  ISETP.GE.AND P3, PT, R2, UR4, PT ;  /* 0x0000000402007c0c */ /* 0x000fe4000bf66270 */
[----:B------:R-:W-:Y:S02]  /*ee80*/  @!P0 LEA.HI R24, R24, R24, RZ, 0x1 ;  /* 0x0000001818188211 */ /* 0x000fe400078f08ff */
[----:B------:R-:W-:-:S02]  /*ee90*/  @!P1 LEA.HI R25, R25, R25, RZ, 0x1 ;  /* 0x0000001919199211 */ /* 0x000fc400078f08ff */
[----:B0-----:R-:W-:Y:S02]  /*eea0*/  @!P0 LOP3.LUT R11, R24, 0xfffffffe, RZ, 0xc0, !PT ;  /* 0xfffffffe180b8812 */ /* 0x001fe400078ec0ff */
[----:B------:R-:W-:Y:S02]  /*eeb0*/  @!P2 LEA.HI R0, R0, R0, RZ, 0x1 ;  /* 0x000000000000a211 */ /* 0x000fe400078f08ff */
[----:B-1----:R-:W-:Y:S01]  /*eec0*/  @!P1 LOP3.LUT R13, R25, 0xfffffffe, RZ, 0xc0, !PT ;  /* 0xfffffffe190d9812 */ /* 0x002fe200078ec0ff */
[--C-:B------:R-:W-:Y:S01]  /*eed0*/  @!P0 IMAD.WIDE R10, R11, 0x4, R4.reuse ;  /* 0x000000040b0a8825 */ /* 0x100fe200078e0204 */
[----:B------:R-:W-:Y:S02]  /*eee0*/  @!P4 LEA.HI R20, R20, R20, RZ, 0x1 ;  /* 0x000000141414c211 */ /* 0x000fe400078f08ff */
[----:B------:R-:W-:Y:S01]  /*eef0*/  @!P3 LEA.HI R2, R2, R2, RZ, 0x1 ;  /* 0x000000020202b211 */ /* 0x000fe200078f08ff */
[--C-:B------:R-:W-:Y:S01]  /*ef00*/  @!P1 IMAD.WIDE R12, R13, 0x4, R4.reuse ;  /* 0x000000040d0c9825 */ /* 0x100fe200078e0204 */
[----:B--2---:R-:W-:Y:S01]  /*ef10*/  @!P2 LOP3.LUT R15, R0, 0xfffffffe, RZ, 0xc0, !PT ;  /* 0xfffffffe000fa812 */ /* 0x004fe200078ec0ff */
[----:B------:R0:W-:Y:S01]  /*ef20*/  @!P0 ST.E.64 desc[UR60][R10.64], R96 ;  /* 0x000000600a008985 */ /* 0x0001e2000c101b3c */
[----:B------:R-:W-:Y:S01]  /*ef30*/  @!P5 LEA.HI R21, R21, R21, RZ, 0x1 ;  /* 0x000000151515d211 */ /* 0x000fe200078f08ff */
[----:B------:R-:W-:Y:S01]  /*ef40*/  VIADD R0, R3, 0xc8 ;  /* 0x000000c803007836 */ /* 0x000fe20000000000 */
[----:B---3--:R-:W-:Y:S01]  /*ef50*/  @!P3 LOP3.LUT R17, R2, 0xfffffffe, RZ, 0xc0, !PT ;  /* 0xfffffffe0211b812 */ /* 0x008fe200078ec0ff */
[----:B------:R-:W-:Y:S01]  /*ef60*/  @!P2 IMAD.WIDE R14, R15, 0x4, R4 ;  /* 0x000000040f0ea825 */ /* 0x000fe200078e0204 */
[----:B------:R-:W-:Y:S01]  /*ef70*/  @!P6 LEA.HI R22, R22, R22, RZ, 0x1 ;  /* 0x000000161616e211 */ /* 0x000fe200078f08ff */
[----:B------:R1:W-:Y:S01]  /*ef80*/  @!P1 ST.E.64 desc[UR60][R12.64], R100 ;  /* 0x000000640c009985 */ /* 0x0003e2000c101b3c */
[----:B----4-:R-:W-:Y:S01]  /*ef90*/  @!P4 LOP3.LUT R19, R20, 0xfffffffe, RZ, 0xc0, !PT ;  /* 0xfffffffe1413c812 */ /* 0x010fe200078ec0ff */
[----:B------:R-:W-:Y:S01]  /*efa0*/  VIADD R2, R3, 0xd0 ;  /* 0x000000d003027836 */ /* 0x000fe20000000000 */
[----:B------:R-:W-:Y:S01]  /*efb0*/  @!P5 LOP3.LUT R21, R21, 0xfffffffe, RZ, 0xc0, !PT ;  /* 0xfffffffe1515d812 */ /* 0x000fe200078ec0ff */
[----:B------:R2:W-:Y:S01]  /*efc0*/  @!P2 ST.E.64 desc[UR60][R14.64], R104 ;  /* 0x000000680e00a985 */ /* 0x0005e2000c101b3c */
[----:B------:R-:W-:-:S02]  /*efd0*/  @!P6 LOP3.LUT R23, R22, 0xfffffffe, RZ, 0xc0, !PT ;  /* 0xfffffffe1617e812 */ /* 0x000fc400078ec0ff */
[----:B------:R-:W-:Y:S01]  /*efe0*/  IADD3 R20, R3, 0xd8, RZ ;  /* 0x000000d803147810 */ /* 0x000fe20007ffe0ff */
[--C-:B0-----:R-:W-:Y:S01]  /*eff0*/  @!P3 IMAD.WIDE R10, R17, 0x4, R4.reuse ;  /* 0x00000004110ab825 */ /* 0x101fe200078e0204 */
[----:B------:R-:W-:Y:S02]  /*f000*/  ISETP.GE.AND P0, PT, R0, UR4, PT ;  /* 0x0000000400007c0c */ /* 0x000fe4000bf06270 */
[----:B------:R-:W-:Y:S01]  /*f010*/  ISETP.GE.AND P1, PT, R2, UR4, PT ;  /* 0x0000000402007c0c */ /* 0x000fe2000bf26270 */
[--C-:B------:R-:W-:Y:S01]  /*f020*/  @!P5 IMAD.WIDE R16, R21, 0x4, R4.reuse ;  /* 0x000000041510d825 */ /* 0x100fe200078e0204 */
[----:B------:R0:W-:Y:S01]  /*f030*/  @!P3 ST.E.64 desc[UR60][R10.64], R108 ;  /* 0x0000006c0a00b985 */ /* 0x0001e2000c101b3c */
[----:B------:R-:W-:Y:S02]  /*f040*/  ISETP.GE.AND P2, PT, R20, UR4, PT ;  /* 0x0000000414007c0c */ /* 0x000fe4000bf46270 */
[----:B-1----:R-:W-:-:S04]  /*f050*/  @!P4 IMAD.WIDE R12, R19, 0x4, R4 ;  /* 0x00000004130cc825 */ /* 0x002fc800078e0204 */
[----:B------:R-:W-:Y:S01]  /*f060*/  @!P6 IMAD.WIDE R18, R23, 0x4, R4 ;  /* 0x000000041712e825 */ /* 0x000fe200078e0204 */
[----:B------:R1:W-:Y:S01]  /*f070*/  @!P4 ST.E.64 desc[UR60][R12.64], R112 ;  /* 0x000000700c00c985 */ /* 0x0003e2000c101b3c */
[----:B------:R-:W-:Y:S02]  /*f080*/  @!P0 LEA.HI R0, R0, R0, RZ, 0x1 ;  /* 0x0000000000008211 */ /* 0x000fe400078f08ff */
[C---:B------:R-:W-:Y:S01]  /*f090*/  VIADD R21, R3.reuse, 0xe0 ;  /* 0x000000e003157836 */ /* 0x040fe20000000000 */
[----:B------:R3:W-:Y:S01]  /*f0a0*/  @!P5 ST.E.64 desc[UR60][R16.64], R116 ;  /* 0x000000741000d985 */ /* 0x0007e2000c101b3c */
[C---:B--2---:R-:W-:Y:S01]  /*f0b0*/  VIADD R14, R3.reuse, 0xe8 ;  /* 0x000000e8030e7836 */ /* 0x044fe20000000000 */
[C---:B0-----:R-:W-:Y:S01]  /*f0c0*/  IADD3 R11, R3.reuse, 0xf8, RZ ;  /* 0x000000f8030b7810 */ /* 0x041fe20007ffe0ff */
[----:B------:R-:W-:Y:S01]  /*f0d0*/  VIADD R15, R3, 0xf0 ;  /* 0x000000f0030f7836 */ /* 0x000fe20000000000 */
[----:B------:R0:W-:Y:S01]  /*f0e0*/  @!P6 ST.E.64 desc[UR60][R18.64], R120 ;  /* 0x000000781200e985 */ /* 0x0001e2000c101b3c */
[----:B------:R-:W-:-:S02]  /*f0f0*/  ISETP.GE.AND P3, PT, R21, UR4, PT ;  /* 0x0000000415007c0c */ /* 0x000fc4000bf66270 */
[----:B------:R-:W-:Y:S02]  /*f100*/  ISETP.GE.AND P6, PT, R11, UR4, PT ;  /* 0x000000040b007c0c */ /* 0x000fe4000bfc6270 */
[----:B------:R-:W-:Y:S02]  /*f110*/  ISETP.GE.AND P4, PT, R14, UR4, PT ;  /* 0x000000040e007c0c */ /* 0x000fe4000bf86270 */
[----:B------:R-:W-:Y:S02]  /*f120*/  ISETP.GE.AND P5, PT, R15, UR4, PT ;  /* 0x000000040f007c0c */ /* 0x000fe4000bfa6270 */
[----:B------:R-:W-:Y:S02]  /*f130*/  @!P1 LEA.HI R2, R2, R2, RZ, 0x1 ;  /* 0x0000000202029211 */ /* 0x000fe400078f08ff */
[----:B------:R-:W-:Y:S02]  /*f140*/  @!P2 LEA.HI R20, R20, R20, RZ, 0x1 ;  /* 0x000000141414a211 */ /* 0x000fe400078f08ff */
[----:B-1----:R-:W-:-:S02]  /*f150*/  @!P1 LOP3.LUT R13, R2, 0xfffffffe, RZ, 0xc0, !PT ;  /* 0xfffffffe020d9812 */ /* 0x002fc400078ec0ff */
[----:B------:R-:W-:Y:S02]  /*f160*/  @!P3 LEA.HI R21, R21, R21, RZ, 0x1 ;  /* 0x000000151515b211 */ /* 0x000fe400078f08ff */
[----:B------:R-:W-:Y:S02]  /*f170*/  @!P6 LEA.HI R12, R11, R11, RZ, 0x1 ;  /* 0x0000000b0b0ce211 */ /* 0x000fe400078f08ff */
[----:B------:R-:W-:Y:S02]  /*f180*/  @!P4 LEA.HI R14, R14, R14, RZ, 0x1 ;  /* 0x0000000e0e0ec211 */ /* 0x000fe400078f08ff */
[----:B------:R-:W-:Y:S02]  /*f190*/  @!P5 LEA.HI R10, R15, R15, RZ, 0x1 ;  /* 0x0000000f0f0ad211 */ /* 0x000fe400078f08ff */
[----:B------:R-:W-:Y:S02]  /*f1a0*/  @!P0 LOP3.LUT R11, R0, 0xfffffffe, RZ, 0xc0, !PT ;  /* 0xfffffffe000b8812 */ /* 0x000fe400078ec0ff */
[----:B------:R-:W-:-:S02]  /*f1b0*/  @!P2 LOP3.LUT R15, R20, 0xfffffffe, RZ, 0xc0, !PT ;  /* 0xfffffffe140fa812 */ /* 0x000fc400078ec0ff */
[----:B---3--:R-:W-:Y:S02]  /*f1c0*/  @!P3 LOP3.LUT R17, R21, 0xfffffffe, RZ, 0xc0, !PT ;  /* 0xfffffffe1511b812 */ /* 0x008fe400078ec0ff */
[----:B0-----:R-:W-:Y:S01]  /*f1d0*/  @!P4 LOP3.LUT R19, R14, 0xfffffffe, RZ, 0xc0, !PT ;  /* 0xfffffffe0e13c812 */ /* 0x001fe200078ec0ff */
[--C-:B------:R-:W-:Y:S01]  /*f1e0*/  @!P2 IMAD.WIDE R14, R15, 0x4, R4.reuse ;  /* 0x000000040f0ea825 */ /* 0x100fe200078e0204 */
[----:B------:R-:W-:Y:S02]  /*f1f0*/  @!P5 LOP3.LUT R21, R10, 0xfffffffe, RZ, 0xc0, !PT ;  /* 0xfffffffe0a15d812 */ /* 0x000fe400078ec0ff */
        /* <DEDUP_REMOVED lines=14> */
.L_x_1080:
[----:B------:R-:W-:Y:S05]  /*f2e0*/  BSYNC B0 ;  /* 0x0000000000007941 */ /* 0x000fea0003800000 */
.L_x_1079:
[----:B------:R-:W-:Y:S01]  /*f2f0*/  ISETP.GE.AND P0, PT, R9, R8, PT ;  /* 0x000000080900720c */ /* 0x000fe20003f06270 */
[----:B0---4-:R4:W0:Y:S04]  /*f300*/  SHFL.IDX PT, R5, R7, 0x1, 0x1c1f ;  /* 0x003c1f0007057f89 */ /* 0x01182800000e0000 */
[----:B---3--:R4:W3:Y:S08]  /*f310*/  SHFL.IDX PT, R4, R6, 0x1, 0x1c1f ;  /* 0x003c1f0006047f89 */ /* 0x0088f000000e0000 */
[----:B----4-:R-:W-:Y:S05]  /*f320*/  @P0 BRA `(.L_x_991) ;  /* 0x0000004c00880947 */ /* 0x010fea0003800000 */
[C---:B--2---:R-:W-:Y:S01]  /*f330*/  VIADD R0, R3.reuse, 0x8 ;  /* 0x0000000803007836 */ /* 0x044fe20000000000 */
[----:B------:R-:W-:Y:S01]  /*f340*/  ULDC UR4, c[0x0][0xac8] ;  /* 0x0002b20000047ab9 */ /* 0x000fe20000000800 */
[C---:B------:R-:W-:Y:S01]  /*f350*/  VIADD R2, R3.reuse, 0x10 ;  /* 0x0000001003027836 */ /* 0x040fe20000000000 */
[C---:B------:R-:W-:Y:S01]  /*f360*/  ISETP.GE.AND P0, PT, R3.reuse, UR4, PT ;  /* 0x0000000403007c0c */ /* 0x040fe2000bf06270 */
[C---:B------:R-:W-:Y:S01]  /*f370*/  VIADD R12, R3.reuse, 0x18 ;  /* 0x00000018030c7836 */ /* 0x040fe20000000000 */
[----:B------:R-:W-:Y:S01]  /*f380*/  ISETP.GE.AND P1, PT, R0, UR4, PT ;  /* 0x0000000400007c0c */ /* 0x000fe2000bf26270 */
[C---:B------:R-:W-:Y:S01]  /*f390*/  VIADD R14, R3.reuse, 0x38 ;  /* 0x00000038030e7836 */ /* 0x040fe20000000000 */
[----:B------:R-:W-:Y:S01]  /*f3a0*/  ISETP.GE.AND P2, PT, R2, UR4, PT ;  /* 0x0000000402007c0c */ /* 0x000fe2000bf46270 */
[C---:B------:R-:W-:Y:S01]  /*f3b0*/  VIADD R16, R3.reuse, 0x48 ;  /* 0x0000004803107836 */ /* 0x040fe20000000000 */
[C---:B------:R-:W-:Y:S01]  /*f3c0*/  IADD3 R13, R3.reuse, 0x20, RZ ;  /* 0x00000020030d7810 */ /* 0x040fe20007ffe0ff */
[C---:B------:R-:W-:Y:S01]  /*f3d0*/  VIADD R18, R3.reuse, 0x50 ;  /* 0x0000005003127836 */ /* 0x040fe20000000000 */
[----:B------:R-:W-:Y:S01]  /*f3e0*/  ISETP.GE.AND P5, PT, R12, UR4, PT ;  /* 0x000000040c007c0c */ /* 0x000fe2000bfa6270 */
[----:B------:R-:W-:Y:S01]  /*f3f0*/  VIADD R20, R3, 0x58 ;  /* 0x0000005803147836 */ /* 0x000fe20000000000 */
[----:B------:R-:W-:-:S02]  /*f400*/  ISETP.GE.AND P6, PT, R13, UR4, PT ;  /* 0x000000040d007c0c */ /* 0x000fc4000bfc6270 */
[C---:B------:R-:W-:Y:S01]  /*f410*/  IADD3 R15, R3.reuse, 0x40, RZ ;  /* 0x00000040030f7810 */ /* 0x040fe20007ffe0ff */
[C-C-:B0--3--:R-:W-:Y:S01]  /*f420*/  @!P0 IMAD.WIDE R6, R3.reuse, 0x4, R4.reuse ;  /* 0x0000000403068825 */ /* 0x149fe200078e0204 */
[----:B------:R-:W-:Y:S02]  /*f430*/  ISETP.GE.AND P4, PT, R16, UR4, PT ;  /* 0x0000000410007c0c */ /* 0x000fe4000bf86270 */
[----:B------:R-:W-:Y:S02]  /*f440*/  @!P1 LEA.HI R0, R0, R0, RZ, 0x1 ;  /* 0x0000000000009211 */ /* 0x000fe400078f08ff */
[----:B------:R-:W-:Y:S01]  /*f450*/  @!P2 LEA.HI R2, R2, R2, RZ, 0x1 ;  /* 0x000000020202a211 */ /* 0x000fe200078f08ff */
[----:B------:R0:W-:Y:S01]  /*f460*/  @!P0 ST.E.64 desc[UR60][R6.64], R26 ;  /* 0x0000001a06008985 */ /* 0x0001e2000c101b3c */
[----:B------:R-:W-:Y:S01]  /*f470*/  @!P1 LOP3.LUT R9, R0, 0xfffffffe, RZ, 0xc0, !PT ;  /* 0xfffffffe00099812 */ /* 0x000fe200078ec0ff */
[C---:B------:R-:W-:Y:S01]  /*f480*/  VIADD R0, R3.reuse, 0x28 ;  /* 0x0000002803007836 */ /* 0x040fe20000000000 */
[----:B------:R-:W-:Y:S01]  /*f490*/  @!P2 LOP3.LUT R11, R2, 0xfffffffe, RZ, 0xc0, !PT ;  /* 0xfffffffe020ba812 */ /* 0x000fe200078ec0ff */
[----:B------:R-:W-:Y:S01]  /*f4a0*/  VIADD R2, R3, 0x30 ;  /* 0x0000003003027836 */ /* 0x000fe20000000000 */
[----:B------:R-:W-:Y:S01]  /*f4b0*/  ISETP.GE.AND P3, PT, R15, UR4, PT ;  /* 0x000000040f007c0c */ /* 0x000fe2000bf66270 */
[----:B------:R-:W-:Y:S01]  /*f4c0*/  @!P1 IMAD.WIDE R8, R9, 0x4, R4 ;  /* 0x0000000409089825 */ /* 0x000fe200078e0204 */
[----:B------:R-:W-:-:S02]  /*f4d0*/  ISETP.GE.AND P0, PT, R0, UR4, PT ;  /* 0x0000000400007c0c */ /* 0x000fc4000bf06270 */
[----:B------:R-:W-:Y:S01]  /*f4e0*/  @!P5 LEA.HI R12, R12, R12, RZ, 0x1 ;  /* 0x0000000c0c0cd211 */ /* 0x000fe200078f08ff */
        /* <DEDUP_REMOVED lines=10> */
[----:B-1----:R-:W-:Y:S02]  /*f590*/  @!P6 LOP3.LUT R9, R13, 0xfffffffe, RZ, 0xc0, !PT ;  /* 0xfffffffe0d09e812 */ /* 0x002fe400078ec0ff */
[----:B------:R-:W-:Y:S02]  /*f5a0*/  @!P1 LEA.HI R2, R2, R2, RZ, 0x1 ;  /* 0x0000000202029211 */ /* 0x000fe400078f08ff */
[----:B------:R0:W-:Y:S01]  /*f5b0*/  @!P5 ST.E.64 desc[UR60][R6.64], R38 ;  /* 0x000000260600d985 */ /* 0x0001e2000c101b3c */
[----:B------:R-:W-:Y:S01]  /*f5c0*/  @!P2 LEA.HI R14, R14, R14, RZ, 0x1 ;  /* 0x0000000e0e0ea211 */ /* 0x000fe200078f08ff */
[----:B------:R-:W-:Y:S01]  /*f5d0*/  @!P6 IMAD.WIDE R8, R9, 0x4, R4 ;  /* 0x000000040908e825 */ /* 0x000fe200078e0204 */
[----:B--2---:R-:W-:Y:S02]  /*f5e0*/  @!P3 LEA.HI R10, R15, R15, RZ, 0x1 ;  /* 0x0000000f0f0ab211 */ /* 0x004fe400078f08ff */
[----:B------:R-:W-:-:S02]  /*f5f0*/  @!P0 LOP3.LUT R11, R0, 0xfffffffe, RZ, 0xc0, !PT ;  /* 0xfffffffe000b8812 */ /* 0x000fc400078ec0ff */
[----:B------:R-:W-:Y:S01]  /*f600*/  @!P1 LOP3.LUT R13, R2, 0xfffffffe, RZ, 0xc0, !PT ;  /* 0xfffffffe020d9812 */ /* 0x000fe200078ec0ff */
[----:B------:R1:W-:Y:S01]  /*f610*/  @!P6 ST.E.64 desc[UR60][R8.64], R42 ;  /* 0x0000002a0800e985 */ /* 0x0003e2000c101b3c */
[----:B------:R-:W-:Y:S01]  /*f620*/  @!P2 LOP3.LUT R15, R14, 0xfffffffe, RZ, 0xc0, !PT ;  /* 0xfffffffe0e0fa812 */ /* 0x000fe200078ec0ff */
[----:B------:R-:W-:Y:S01]  /*f630*/  VIADD R2, R3, 0x68 ;  /* 0x0000006803027836 */ /* 0x000fe20000000000 */
[----:B------:R-:W-:Y:S02]  /*f640*/  @!P3 LOP3.LUT R17, R10, 0xfffffffe, RZ, 0xc0, !PT ;  /* 0xfffffffe0a11b812 */ /* 0x000fe400078ec0ff */
[----:B------:R-:W-:Y:S01]  /*f650*/  @!P4 LOP3.LUT R19, R16, 0xfffffffe, RZ, 0xc0, !PT ;  /* 0xfffffffe1013c812 */ /* 0x000fe200078ec0ff */
[--C-:B0-----:R-:W-:Y:S01]  /*f660*/  @!P0 IMAD.WIDE R6, R11, 0x4, R4.reuse ;  /* 0x000000040b068825 */ /* 0x101fe200078e0204 */
[----:B------:R-:W-:Y:S02]  /*f670*/  ISETP.GE.AND P5, PT, R18, UR4, PT ;  /* 0x0000000412007c0c */ /* 0x000fe4000bfa6270 */
[----:B------:R-:W-:Y:S01]  /*f680*/  ISETP.GE.AND P6, PT, R20, UR4, PT ;  /* 0x0000000414007c0c */ /* 0x000fe2000bfc6270 */
[----:B------:R-:W-:Y:S01]  /*f690*/  @!P2 IMAD.WIDE R10, R15, 0x4, R4 ;  /* 0x000000040f0aa825 */ /* 0x000fe200078e0204 */
[----:B------:R0:W-:Y:S01]  /*f6a0*/  @!P0 ST.E.64 desc[UR60][R6.64], R46 ;  /* 0x0000002e06008985 */ /* 0x0001e2000c101b3c */
[----:B------:R-:W-:-:S02]  /*f6b0*/  IADD3 R0, R3, 0x60, RZ ;  /* 0x0000006003007810 */ /* 0x000fc40007ffe0ff */
[----:B-1----:R-:W-:-:S04]  /*f6c0*/  @!P1 IMAD.WIDE R8, R13, 0x4, R4 ;  /* 0x000000040d089825 */ /* 0x002fc800078e0204 */
[--C-:B------:R-:W-:Y:S01]  /*f6d0*/  @!P3 IMAD.WIDE R12, R17, 0x4, R4.reuse ;  /* 0x00000004110cb825 */ /* 0x100fe200078e0204 */
[----:B------:R1:W-:Y:S01]  /*f6e0*/  @!P1 ST.E.64 desc[UR60][R8.64], R50 ;  /* 0x0000003208009985 */ /* 0x0003e2000c101b3c */
[----:B------:R-:W-:Y:S02]  /*f6f0*/  @!P5 LEA.HI R18, R18, R18, RZ, 0x1 ;  /* 0x000000121212d211 */ /* 0x000fe400078f08ff */
[----:B------:R-:W-:Y:S01]  /*f700*/  @!P4 IMAD.WIDE R14, R19, 0x4, R4 ;  /* 0x00000004130ec825 */ /* 0x000fe200078e0204 */
[----:B------:R2:W-:Y:S01]  /*f710*/  @!P2 ST.E.64 desc[UR60][R10.64], R54 ;  /* 0x000000360a00a985 */ /* 0x0005e2000c101b3c */
[C---:B------:R-:W-:Y:S02]  /*f720*/  IADD3 R19, R3.reuse, 0x80, RZ ;  /* 0x0000008003137810 */ /* 0x040fe40007ffe0ff */
        /* <DEDUP_REMOVED lines=8> */
[----:B------:R-:W-:Y:S02]  /*f7b0*/  ISETP.GE.AND P0, PT, R19, UR4, PT ;  /* 0x0000000413007c0c */ /* 0x000fe4000bf06270 */
[----:B------:R-:W-:Y:S02]  /*f7c0*/  @!P6 LEA.HI R20, R20, R20, RZ, 0x1 ;  /* 0x000000141414e211 */ /* 0x000fe400078f08ff */
[----:B0-----:R-:W-:Y:S01]  /*f7d0*/  @!P5 LOP3.LUT R7, R18, 0xfffffffe, RZ, 0xc0, !PT ;  /* 0xfffffffe1207d812 */ /* 0x001fe200078ec0ff */
[C---:B------:R-:W-:Y:S01]  /*f7e0*/  VIADD R18, R3.reuse, 0x88 ;  /* 0x0000008803127836 */ /* 0x040fe20000000000 */
        /* <DEDUP_REMOVED lines=17> */
[----:B------:R-:W-:Y:S02]  /*f900*/  @!P0 LOP3.LUT R19, R19, 0xfffffffe, RZ, 0xc0, !PT ;  /* 0xfffffffe13138812 */ /* 0x000fe400078ec0ff */
[----:B------:R-:W-:Y:S01]  /*f910*/  ISETP.GE.AND P6, PT, R18, UR4, PT ;  /* 0x0000000412007c0c */ /* 0x000fe2000bfc6270 */
[--C-:B0-----:R-:W-:Y:S01]  /*f920*/  @!P4 IMAD.WIDE R6, R11, 0x4, R4.reuse ;  /* 0x000000040b06c825 */ /* 0x101fe200078e0204 */
[----:B------:R-:W-:Y:S02]  /*f930*/  ISETP.GE.AND P5, PT, R20, UR4, PT ;  /* 0x0000000414007c0c */ /* 0x000fe4000bfa6270 */
[----:B------:R-:W-:Y:S01]  /*f940*/  IADD3 R2, R3, 0xa0, RZ ;  /* 0x000000a003027810 */ /* 0x000fe20007ffe0ff */
[--C-:B-1----:R-:W-:Y:S01]  /*f950*/  @!P3 IMAD.WIDE R8, R13, 0x4, R4.reuse ;  /* 0x000000040d08b825 */ /* 0x102fe200078e0204 */
[----:B------:R0:W-:Y:S02]  /*f960*/  @!P4 ST.E.64 desc[UR60][R6.64], R74 ;  /* 0x0000004a0600c985 */ /* 0x0001e4000c101b3c */
[----:B------:R-:W-:Y:S01]  /*f970*/  ISETP.GE.AND P4, PT, R2, UR4, PT ;  /* 0x0000000402007c0c */ /* 0x000fe2000bf86270 */
        /* <DEDUP_REMOVED lines=8> */
[----:B------:R-:W-:Y:S02]  /*fa00*/  @!P5 LEA.HI R20, R20, R20, RZ, 0x1 ;  /* 0x000000141414d211 */ /* 0x000fe400078f08ff */
[C---:B------:R-:W-:Y:S01]  /*fa10*/  VIADD R17, R3.reuse, 0xb0 ;  /* 0x000000b003117836 */ /* 0x040fe20000000000 */
[----:B------:R4:W-:Y:S01]  /*fa20*/  @!P0 ST.E.64 desc[UR60][R14.64], R90 ;  /* 0x0000005a0e008985 */ /* 0x0009e2000c101b3c */
[----:B------:R-:W-:Y:S01]  /*fa30*/  VIADD R19, R3, 0xb8 ;  /* 0x000000b803137836 */ /* 0x000fe20000000000 */
[----:B------:R-:W-:-:S02]  /*fa40*/  ISETP.GE.AND P0, PT, R0, UR4, PT ;  /* 0x0000000400007c0c */ /* 0x000fc4000bf06270 */
[----:B------:R-:W-:Y:S02]  /*fa50*/  ISETP.GE.AND P2, PT, R17, UR4, PT ;  /* 0x0000000411007c0c */ /* 0x000fe4000bf46270 */
[----:B------:R-:W-:Y:S02]  /*fa60*/  ISETP.GE.AND P1, PT, R19, UR4, PT ;  /* 0x0000000413007c0c */ /* 0x000fe4000bf26270 */
        /* <DEDUP_REMOVED lines=42> */
[----:B0-----:R-:W-:Y:S02]  /*fd10*/  @!P5 LOP3.LUT R7, R18, 0xfffffffe, RZ, 0xc0, !PT ;  /* 0xfffffffe1207d812 */ /* 0x001fe400078ec0ff */
[----:B-1----:R-:W-:Y:S02]  /*fd20*/  @!P6 LOP3.LUT R9, R20, 0xfffffffe, RZ, 0xc0, !PT ;  /* 0xfffffffe1409e812 */ /* 0x002fe400078ec0ff */
        /* <DEDUP_REMOVED lines=10> */
[----:B---3--:R-:W-:Y:S02]  /*fdd0*/  @!P1 LOP3.LUT R13, R2, 0xfffffffe, RZ, 0xc0, !PT ;  /* 0xfffffffe020d9812 */ /* 0x008fe400078ec0ff */
[----:B----4-:R-:W-:-:S02]  /*fde0*/  @!P2 LOP3.LUT R15, R16, 0xfffffffe, RZ, 0xc0, !PT ;  /* 0xfffffffe100fa812 */ /* 0x010fc400078ec0ff */
[----:B------:R-:W-:Y:S02]  /*fdf0*/  @!P3 LOP3.LUT R17, R17, 0xfffffffe, RZ, 0xc0, !PT ;  /* 0xfffffffe1111b812 */ /* 0x000fe400078ec0ff */
[----:B------:R-:W-:Y:S02]  /*fe00*/  @!P4 LOP3.LUT R19, R19, 0xfffffffe, RZ, 0xc0, !PT ;  /* 0xfffffffe1313c812 */ /* 0x000fe400078ec0ff */
[----:B------:R-:W-:Y:S01]  /*fe10*/  IADD3 R3, R3, 0xf8, RZ ;  /* 0x000000f803037810 */ /* 0x000fe20007ffe0ff */
[----:B0-----:R-:W-:-:S04]  /*fe20*/  @!P0 IMAD.WIDE R6, R11, 0x4, R4 ;  /* 0x000000040b068825 */ /* 0x001fc800078e0204 */
[--C-:B-1----:R-:W-:Y:S01]  /*fe30*/  @!P1 IMAD.WIDE R8, R13, 0x4, R4.reuse ;  /* 0x000000040d089825 */ /* 0x102fe200078e0204 */
[----:B------:R4:W-:Y:S01]  /*fe40*/  @!P0 ST.E.64 desc[UR60][R6.64], R130 ;  /* 0x0000008206008985 */ /* 0x0009e2000c101b3c */
[----:B------:R-:W-:Y:S02]  /*fe50*/  ISETP.GE.AND P0, PT, R3, UR4, PT ;  /* 0x0000000403007c0c */ /* 0x000fe4000bf06270 */
[--C-:B------:R-:W-:Y:S01]  /*fe60*/  @!P2 IMAD.WIDE R10, R15, 0x4, R4.reuse ;  /* 0x000000040f0aa825 */ /* 0x100fe200078e0204 */
[----:B------:R4:W-:Y:S03]  /*fe70*/  @!P1 ST.E.64 desc[UR60][R8.64], R134 ;  /* 0x0000008608009985 */ /* 0x0009e6000c101b3c */
[--C-:B------:R-:W-:Y:S01]  /*fe80*/  @!P3 IMAD.WIDE R12, R17, 0x4, R4.reuse ;  /* 0x00000004110cb825 */ /* 0x100fe200078e0204 */
[----:B------:R4:W-:Y:S03]  /*fe90*/  @!P2 ST.E.64 desc[UR60][R10.64], R138 ;  /* 0x0000008a0a00a985 */ /* 0x0009e6000c101b3c */
[----:B------:R-:W-:Y:S01]  /*fea0*/  @!P4 IMAD.WIDE R14, R19, 0x4, R4 ;  /* 0x00000004130ec825 */ /* 0x000fe200078e0204 */
[----:B------:R4:W-:Y:S04]  /*feb0*/  @!P3 ST.E.64 desc[UR60][R12.64], R142 ;  /* 0x0000008e0c00b985 */ /* 0x0009e8000c101b3c */
[----:B------:R4:W-:Y:S01]  /*fec0*/  @!P4 ST.E.64 desc[UR60][R14.64], R146 ;  /* 0x000000920e00c985 */ /* 0x0009e2000c101b3c */
[----:B------:R-:W-:Y:S05]  /*fed0*/  @P0 BRA `(.L_x_991) ;  /* 0x00000040009c0947 */ /* 0x000fea0003800000 */
[----:B------:R-:W-:-:S04]  /*fee0*/  LEA.HI R3, R3, R3, RZ, 0x1 ;  /* 0x0000000303037211 */ /* 0x000fc800078f08ff */
[----:B------:R-:W-:-:S05]  /*fef0*/  LOP3.LUT R3, R3, 0xfffffffe, RZ, 0xc0, !PT ;  /* 0xfffffffe03037812 */ /* 0x000fca00078ec0ff */
[----:B------:R-:W-:-:S05]  /*ff00*/  IMAD.WIDE R4, R3, 0x4, R4 ;  /* 0x0000000403047825 */ /* 0x000fca00078e0204 */
[----:B------:R0:W-:Y:S01]  /*ff10*/  ST.E.64 desc[UR60][R4.64], R150 ;  /* 0x0000009604007985 */ /* 0x0001e2000c101b3c */
[----:B------:R-:W-:Y:S05]  /*ff20*/  BRA `(.L_x_991) ;  /* 0x0000004000887947 */ /* 0x000fea0003800000 */
.L_x_1078:
[----:B------:R-:W0:Y:S02]  /*ff30*/  S2R R0, SR_TID.X ;  /* 0x0000000000007919 */ /* 0x000e240000002100 */
[----:B0-----:R-:W-:-:S05]  /*ff40*/  VIADD R2, R0, 0xffffff80 ;  /* 0xffffff8000027836 */ /* 0x001fca0000000000 */
[----:B------:R-:W-:-:S13]  /*ff50*/  ISETP.GT.AND P0, PT, R2, 0x7f, PT ;  /* 0x0000007f0200780c */ /* 0x000fda0003f04270 */
[----:B------:R-:W-:Y:S05]  /*ff60*/  @P0 BRA `(.L_x_991) ;  /* 0x0000004000780947 */ /* 0x000fea0003800000 */
[----:B------:R-:W0:Y:S01]  /*ff70*/  S2R R3, SR_CTAID.X ;  /* 0x0000000000037919 */ /* 0x000e220000002500 */
[----:B------:R-:W1:Y:S01]  /*ff80*/  LDC R6, c[0x0][0xbe8] ;  /* 0x0002fa00ff067b82 */ /* 0x000e620000000800 */
[----:B------:R-:W-:Y:S01]  /*ff90*/  ULDC UR4, c[0x0][0xa88] ;  /* 0x0002a20000047ab9 */ /* 0x000fe20000000800 */
[----:B0-----:R-:W-:Y:S02]  /*ffa0*/  IMAD R0, R3, 0x80, R0 ;  /* 0x0000008003007824 */ /* 0x001fe400078e0200 */
[----:B-1----:R-:W-:-:S03]  /*ffb0*/  IMAD R3, R6, UR4, RZ ;  /* 0x0000000406037c24 */ /* 0x002fc6000f8e02ff */
[----:B------:R-:W-:-:S04]  /*ffc0*/  IADD3 R0, R0, -0x80, RZ ;  /* 0xffffff8000007810 */ /* 0x000fc80007ffe0ff */
[----:B------:R-:W-:-:S13]  /*ffd0*/  ISETP.GE.AND P0, PT, R0, R3, PT ;  /* 0x000000030000720c */ /* 0x000fda0003f06270 */
[----:B------:R-:W-:Y:S05]  /*ffe0*/  @P0 BRA `(.L_x_991) ;  /* 0x0000004000580947 */ /* 0x000fea0003800000 */
[----:B------:R-:W2:Y:S01]  /*fff0*/  LDL R4, [R1] ;  /* 0x0000000001047983 */ /* 0x000ea20000100800 */
[----:B------:R-:W-:Y:S01]  /*10000*/  ISETP.NE.AND P0, PT, R6, 0x1, PT ;  /* 0x000000010600780c */ /* 0x000fe20003f05270 */
[----:B------:R-:W-:Y:S01]  /*10010*/  S2UR UR7, SR_CTAID.Z ;  /* 0x00000000000779c3 */ /* 0x000fe20000002700 */
[----:B------:R-:W-:Y:S01]  /*10020*/  ULDC.64 UR8, c[0x0][0xbd0] ;  /* 0x0002f40000087ab9 */ /* 0x000fe20000000a00 */
[----:B------:R-:W-:-:S06]  /*10030*/  IMAD.MOV.U32 R5, RZ, RZ, R0 ;  /* 0x000000ffff057224 */ /* 0x000fcc00078e0000 */
[----:B------:R-:W0:Y:S08]  /*10040*/  LDC.64 R10, c[0x0][0xbd8] ;  /* 0x0002f600ff0a7b82 */ /* 0x000e300000000a00 */
[----:B------:R-:W1:Y:S08]  /*10050*/  @P0 LDC R7, c[0x0][0xbec] ;  /* 0x0002fb00ff070b82 */ /* 0x000e700000000800 */
[----:B------:R-:W3:Y:S08]  /*10060*/  @P0 LDC R9, c[0x0][0xbf0] ;  /* 0x0002fc00ff090b82 */ /* 0x000ef00000000800 */
[----:B------:R-:W4:Y:S08]  /*10070*/  S2UR UR10, SR_CTAID.Y ;  /* 0x00000000000a79c3 */ /* 0x000f300000002600 */
[----:B------:R-:W4:Y:S01]  /*10080*/  LDC R8, c[0x0][0xc50] ;  /* 0x00031400ff087b82 */ /* 0x000f220000000800 */
[----:B--2---:R-:W-:Y:S01]  /*10090*/  R2UR UR11, R4 ;  /* 0x00000000040b72ca */ /* 0x004fe200000e0000 */
[----:B-1----:R-:W-:-:S05]  /*100a0*/  @P0 IMAD.HI.U32 R4, R0, R7, RZ ;  /* 0x0000000700040227 */ /* 0x002fca00078e00ff */
[----:B---3--:R-:W-:-:S07]  /*100b0*/  @P0 SHF.R.U32.HI R5, RZ, R9, R4 ;  /* 0x00000009ff050219 */ /* 0x008fce0000011604 */
[----:B------:R-:W-:Y:S02]  /*100c0*/  USHF.R.S32.HI UR6, URZ, 0x1f, UR11 ;  /* 0x0000001f3f067899 */ /* 0x000fe4000801140b */
[----:B------:R-:W-:Y:S01]  /*100d0*/  IMAD R7, RZ, RZ, -UR11 ;  /* 0x8000000bff077e24 */ /* 0x000fe2000f8e02ff */
[----:B------:R-:W-:Y:S02]  /*100e0*/  UIMAD.WIDE.U32 UR4, UR11, UR8, URZ ;  /* 0x000000080b0472a5 */ /* 0x000fe4000f8e003f */
[----:B------:R-:W-:Y:S01]  /*100f0*/  UIMAD UR6, UR6, UR8, URZ ;  /* 0x00000008060672a4 */ /* 0x000fe2000f8e023f */
[----:B----4-:R-:W-:Y:S01]  /*10100*/  IMAD R9, R8, R7, UR10 ;  /* 0x0000000a08097e24 */ /* 0x010fe2000f8e0207 */
[----:B------:R-:W-:Y:S01]  /*10110*/  USHF.R.S32.HI UR8, URZ, 0x1f, UR7 ;  /* 0x0000001f3f087899 */ /* 0x000fe20008011407 */
[----:B------:R-:W-:Y:S01]  /*10120*/  IADD3 R7, -R5, RZ, RZ ;  /* 0x000000ff05077210 */ /* 0x000fe20007ffe1ff */
[----:B------:R-:W-:Y:S01]  /*10130*/  UIMAD UR6, UR11, UR9, UR6 ;  /* 0x000000090b0672a4 */ /* 0x000fe2000f8e0206 */
[----:B------:R-:W-:Y:S01]  /*10140*/  MOV R3, UR5 ;  /* 0x0000000500037c02 */ /* 0x000fe20008000f00 */
[----:B------:R-:W-:Y:S01]  /*10150*/  IMAD.U32 R2, RZ, RZ, UR4 ;  /* 0x00000004ff027e24 */ /* 0x000fe2000f8e00ff */
[----:B------:R-:W-:Y:S01]  /*10160*/  SHF.R.S32.HI R4, RZ, 0x1f, R9 ;  /* 0x0000001fff047819 */ /* 0x000fe20000011409 */
[----:B------:R-:W-:Y:S01]  /*10170*/  UIADD3 UR6, UR5, UR6, URZ ;  /* 0x0000000605067290 */ /* 0x000fe2000fffe03f */
[----:B0-----:R-:W-:-:S02]  /*10180*/  IMAD R12, R10, UR8, RZ ;  /* 0x000000080a0c7c24 */ /* 0x001fc4000f8e02ff */
[----:B------:R-:W-:Y:S01]  /*10190*/  ULDC.64 UR4, c[0x0][0xbe0] ;  /* 0x0002f80000047ab9 */ /* 0x000fe20000000a00 */
[----:B------:R-:W-:Y:S02]  /*101a0*/  IMAD R7, R6, R7, R0 ;  /* 0x0000000706077224 */ /* 0x000fe400078e0200 */
[----:B------:R-:W-:Y:S02]  /*101b0*/  IMAD.U32 R3, RZ, RZ, UR6 ;  /* 0x00000006ff037e24 */ /* 0x000fe4000f8e00ff */
[----:B------:R-:W-:Y:S01]  /*101c0*/  IMAD R11, R11, UR7, R12 ;  /* 0x000000070b0b7c24 */ /* 0x000fe2000f8e020c */
[----:B------:R-:W-:Y:S01]  /*101d0*/  SHF.R.S32.HI R0, RZ, 0x1f, R7 ;  /* 0x0000001fff007819 */ /* 0x000fe20000011407 */
[----:B------:R-:W-:-:S04]  /*101e0*/  IMAD.WIDE.U32 R2, R10, UR7, R2 ;  /* 0x000000070a027c25 */ /* 0x000fc8000f8e0002 */
[----:B------:R-:W-:Y:S02]  /*101f0*/  IMAD.IADD R3, R11, 0x1, R3 ;  /* 0x000000010b037824 */ /* 0x000fe400078e0203 */
[----:B------:R-:W-:Y:S02]  /*10200*/  IMAD R4, R4, UR4, RZ ;  /* 0x0000000404047c24 */ /* 0x000fe4000f8e02ff */
[----:B------:R-:W-:-:S04]  /*10210*/  IMAD.WIDE.U32 R2, R9, UR4, R2 ;  /* 0x0000000409027c25 */ /* 0x000fc8000f8e0002 */
[----:B------:R-:W-:Y:S01]  /*10220*/  IMAD R4, R9, UR5, R4 ;  /* 0x0000000509047c24 */ /* 0x000fe2000f8e0204 */
[----:B------:R-:W-:Y:S01]  /*10230*/  SHF.R.S32.HI R9, RZ, 0x1f, R5 ;  /* 0x0000001fff097819 */ /* 0x000fe20000011405 */
[----:B------:R-:W-:Y:S01]  /*10240*/  ULDC.64 UR4, c[0x0][0xbc8] ;  /* 0x0002f20000047ab9 */ /* 0x000fe20000000a00 */
[----:B------:R-:W-:Y:S01]  /*10250*/  IADD3 R2, P0, R5, R2, RZ ;  /* 0x0000000205027210 */ /* 0x000fe20007f1e0ff */
[----:B------:R-:W-:-:S03]  /*10260*/  IMAD R0, R0, UR4, RZ ;  /* 0x0000000400007c24 */ /* 0x000fc6000f8e02ff */
[----:B------:R-:W-:Y:S01]  /*10270*/  IADD3.X R3, R9, R3, R4, P0, !PT ;  /* 0x0000000309037210 */ /* 0x000fe200007fe404 */
[C---:B------:R-:W-:Y:S02]  /*10280*/  IMAD R5, R7.reuse, UR5, R0 ;  /* 0x0000000507057c24 */ /* 0x040fe4000f8e0200 */
[----:B------:R-:W-:Y:S01]  /*10290*/  IMAD.WIDE.U32 R2, R7, UR4, R2 ;  /* 0x0000000407027c25 */ /* 0x000fe2000f8e0002 */
[----:B------:R-:W-:-:S03]  /*102a0*/  ULDC.64 UR4, c[0x0][0xba8] ;  /* 0x0002ea0000047ab9 */ /* 0x000fc60000000a00 */
[----:B------:R-:W-:Y:S01]  /*102b0*/  IMAD.IADD R3, R3, 0x1, R5 ;  /* 0x0000000103037824 */ /* 0x000fe200078e0205 */
[----:B------:R-:W-:-:S04]  /*102c0*/  LEA R4, P0, R2, UR4, 0x2 ;  /* 0x0000000402047c11 */ /* 0x000fc8000f8010ff */
[----:B------:R-:W-:Y:S02]  /*102d0*/  LEA.HI.X R5, R2, UR5, R3, 0x2, P0 ;  /* 0x0000000502057c11 */ /* 0x000fe400080f1403 */
[----:B------:R-:W-:-:S05]  /*102e0*/  MOV R3, 0xff800000 ;  /* 0xff80000000037802 */ /* 0x000fca0000000f00 */
[----:B------:R0:W-:Y:S01]  /*102f0*/  STG.E desc[UR60][R4.64], R3 ;  /* 0x0000000304007986 */ /* 0x0001e2000c10193c */
[----:B------:R-:W-:Y:S05]  /*10300*/  BRA `(.L_x_991) ;  /* 0x0000003c00907947 */ /* 0x000fea0003800000 */
.L_x_989:
        /* <DEDUP_REMOVED lines=18> */
.L_x_1081:
[----:B------:R-:W-:Y:S01]  /*10430*/  ULDC UR7, c[0x0][0xc50] ;  /* 0x0003140000077ab9 */ /* 0x000fe20000000800 */
[----:B------:R-:W-:Y:S01]  /*10440*/  UMOV UR39, UR6 ;  /* 0x0000000600277c82 */ /* 0x000fe20008000000 */
[----:B------:R-:W-:-:S11]  /*10450*/  UISETP.NE.AND UP0, UPT, UR7, 0x1, UPT ;  /* 0x000000010700788c */ /* 0x000fd6000bf05270 */
[----:B------:R-:W-:Y:S01]  /*10460*/  @UP0 ULDC UR4, c[0x0][0xc54] ;  /* 0x0003150000040ab9 */ /* 0x000fe20000000800 */
[----:B------:R-:W-:Y:S01]  /*10470*/  @UP0 ULDC UR8, c[0x0][0xc58] ;  /* 0x0003160000080ab9 */ /* 0x000fe20000000800 */
[----:B------:R-:W-:-:S04]  /*10480*/  UIMAD.WIDE.U32 UR4, UR6, UR4, URZ ;  /* 0x00000004060472a5 */ /* 0x000fc8000f8e003f */
[----:B------:R-:W-:-:S12]  /*10490*/  @UP0 USHF.R.U32.HI UR39, URZ, UR8, UR5 ;  /* 0x000000083f270299 */ /* 0x000fd80008011605 */
.L_x_1082:
[----:B------:R-:W-:Y:S01]  /*104a0*/  ISETP.GE.AND P0, PT, R23, RZ, PT ;  /* 0x000000ff1700720c */ /* 0x000fe20003f06270 */
[----:B------:R-:W-:Y:S01]  /*104b0*/  UIADD3 UR44, -UR39, URZ, URZ ;  /* 0x0000003f272c7290 */ /* 0x000fe2000fffe13f */
[----:B------:R-:W-:Y:S01]  /*104c0*/  IMAD.MOV.U32 R0, RZ, RZ, 0x1 ;  /* 0x00000001ff007424 */ /* 0x000fe200078e00ff */
[----:B------:R-:W-:Y:S01]  /*104d0*/  MOV R6, 0x1 ;  /* 0x0000000100067802 */ /* 0x000fe20000000f00 */
[----:B------:R-:W-:Y:S01]  /*104e0*/  IMAD.MOV.U32 R2, RZ, RZ, RZ ;  /* 0x000000ffff027224 */ /* 0x000fe200078e00ff */
[----:B------:R-:W-:-:S08]  /*104f0*/  UIMAD UR44, UR7, UR44, UR6 ;  /* 0x0000002c072c72a4 */ /* 0x000fd0000f8e0206 */
[----:B------:R-:W-:Y:S05]  /*10500*/  @!P0 BRA `(.L_x_1083) ;  /* 0x0000003800488947 */ /* 0x000fea0003800000 */
[----:B------:R-:W0:Y:S01]  /*10510*/  LDC.64 R2, c[0x0][0xa28] ;  /* 0x00028a00ff027b82 */ /* 0x000e220000000a00 */
[----:B------:R-:W-:Y:S01]  /*10520*/  IMAD.MOV.U32 R22, RZ, RZ, RZ ;  /* 0x000000ffff167224 */ /* 0x000fe200078e00ff */
[----:B------:R-:W-:Y:S01]  /*10530*/  ULDC.64 UR4, c[0x0][0x418] ;  /* 0x0001060000047ab9 */ /* 0x000fe20000000a00 */
[----:B------:R-:W-:Y:S01]  /*10540*/  ULDC UR6, c[0x0][0x448] ;  /* 0x0001120000067ab9 */ /* 0x000fe20000000800 */
[----:B------:R-:W-:Y:S01]  /*10550*/  ULDC UR10, c[0x0][0x2f0] ;  /* 0x0000bc00000a7ab9 */ /* 0x000fe20000000800 */
[----:B------:R-:W-:Y:S01]  /*10560*/  ULDC UR11, c[0x0][0x288] ;  /* 0x0000a200000b7ab9 */ /* 0x000fe20000000800 */
[----:B0-----:R-:W-:-:S04]  /*10570*/  ISETP.NE.U32.AND P0, PT, R2, RZ, PT ;  /* 0x000000ff0200720c */ /* 0x001fc80003f05070 */
[----:B------:R-:W-:-:S13]  /*10580*/  ISETP.NE.AND.EX P0, PT, R3, RZ, PT, P0 ;  /* 0x000000ff0300720c */ /* 0x000fda0003f05300 */
[----:B------:R-:W0:Y:S02]  /*10590*/  @P0 LDC.64 R2, c[0x0][0xa28] ;  /* 0x00028a00ff020b82 */ /* 0x000e240000000a00 */
[----:B0-----:R-:W-:-:S05]  /*105a0*/  @P0 IMAD.WIDE R2, R23, 0x4, R2 ;  /* 0x0000000417020825 */ /* 0x001fca00078e0202 */
[----:B------:R0:W5:Y:S01]  /*105b0*/  @P0 LDG.E R22, desc[UR60][R2.64] ;  /* 0x0000003c02160981 */ /* 0x000162000c1e1900 */
[----:B------:R-:W1:Y:S01]  /*105c0*/  S2UR UR40, SR_CTAID.X ;  /* 0x00000000002879c3 */ /* 0x000e620000002500 */
[----:B------:R-:W-:Y:S02]  /*105d0*/  UISETP.NE.U32.AND UP0, UPT, UR4, URZ, UPT ;  /* 0x0000003f0400728c */ /* 0x000fe4000bf05070 */
[----:B------:R-:W-:Y:S02]  /*105e0*/  UISETP.NE.AND UP1, UPT, UR6, 0x1, UPT ;  /* 0x000000010600788c */ /* 0x000fe4000bf25270 */
[----:B------:R-:W-:Y:S01]  /*105f0*/  UISETP.NE.AND.EX UP0, UPT, UR5, URZ, UPT, UP0 ;  /* 0x0000003f0500728c */ /* 0x000fe2000bf05300 */
[----:B------:R-:W-:Y:S02]  /*10600*/  ULDC UR6, c[0x0][0x424] ;  /* 0x0001090000067ab9 */ /* 0x000fe40000000800 */
[----:B------:R-:W-:Y:S01]  /*10610*/  ULDC.64 UR4, c[0x0][0x9e0] ;  /* 0x0002780000047ab9 */ /* 0x000fe20000000a00 */
[----:B------:R-:W-:-:S02]  /*10620*/  USEL UR9, UR6, 0x1, UP0 ;  /* 0x0000000106097887 */ /* 0x000fc40008000000 */
[----:B------:R-:W-:Y:S02]  /*10630*/  UISETP.GE.AND UP0, UPT, UR5, 0x1, UPT ;  /* 0x000000010500788c */ /* 0x000fe4000bf06270 */
[----:B------:R-:W-:Y:S01]  /*10640*/  UIMAD UR47, UR9, UR10, URZ ;  /* 0x0000000a092f72a4 */ /* 0x000fe2000f8e023f */
[----:B------:R-:W-:Y:S01]  /*10650*/  @UP1 ULDC UR7, c[0x0][0x44c] ;  /* 0x0001130000071ab9 */ /* 0x000fe20000000800 */
[----:B------:R-:W-:Y:S02]  /*10660*/  UIMAD UR9, UR9, UR10, 0x3f ;  /* 0x0000003f090974a4 */ /* 0x000fe4000f8e020a */
[----:B------:R-:W-:Y:S01]  /*10670*/  PLOP3.LUT P1, PT, PT, PT, UP0, 0x80, 0x0 ;  /* 0x000000000000781c */ /* 0x000fe20003f2f008 */
[----:B------:R-:W-:Y:S01]  /*10680*/  @UP1 ULDC UR12, c[0x0][0x450] ;  /* 0x00011400000c1ab9 */ /* 0x000fe20000000800 */
[----:B------:R-:W-:Y:S02]  /*10690*/  UP2UR UR48, UPR, URZ, 0x2 ;  /* 0x000000023f307883 */ /* 0x000fe40008000000 */
[----:B-1----:R-:W-:-:S04]  /*106a0*/  USHF.L.U32 UR40, UR40, 0x7, URZ ;  /* 0x0000000728287899 */ /* 0x002fc8000800063f */
[----:B------:R-:W-:-:S04]  /*106b0*/  UIADD3 UR8, UR40, 0x7f, URZ ;  /* 0x0000007f28087890 */ /* 0x000fc8000fffe03f */
[----:B------:R-:W-:Y:S02]  /*106c0*/  UIMAD.WIDE.U32 UR6, UR8, UR7, URZ ;  /* 0x00000007080672a5 */ /* 0x000fe4000f8e003f */
[----:B------:R-:W-:Y:S02]  /*106d0*/  UIADD3 UR6, UR47, 0x1, -UR11 ;  /* 0x000000012f067890 */ /* 0x000fe4000fffe80b */
[----:B------:R-:W-:Y:S02]  /*106e0*/  @UP1 USHF.R.U32.HI UR8, URZ, UR12, UR7 ;  /* 0x0000000c3f081299 */ /* 0x000fe40008011607 */
[----:B------:R-:W-:Y:S02]  /*106f0*/  USHF.R.S32.HI UR7, URZ, 0x1f, UR9 ;  /* 0x0000001f3f077899 */ /* 0x000fe40008011409 */
[----:B------:R-:W-:Y:S02]  /*10700*/  UIADD3 UR6, UR6, UR8, URZ ;  /* 0x0000000806067290 */ /* 0x000fe4000fffe03f */
[----:B------:R-:W-:-:S02]  /*10710*/  ULEA.HI UR7, UR7, UR9, URZ, 0x6 ;  /* 0x0000000907077291 */ /* 0x000fc4000f8f303f */
[----:B------:R-:W-:Y:S02]  /*10720*/  UIADD3 UR4, UR6, UR4, URZ ;  /* 0x0000000406047290 */ /* 0x000fe4000fffe03f */
[----:B------:R-:W-:Y:S01]  /*10730*/  USHF.R.S32.HI UR41, URZ, 0x6, UR7 ;  /* 0x000000063f297899 */ /* 0x000fe20008011407 */
[----:B0-----:R-:W-:Y:S11]  /*10740*/  @!P1 BRA `(.L_x_1084) ;  /* 0x0000000000449947 */ /* 0x001ff60003800000 */
        /* <DEDUP_REMOVED lines=10> */
.L_x_1085:
[----:B------:R-:W-:-:S11]  /*107f0*/  UISETP.NE.AND UP0, UPT, UR5, 0x1, UPT ;  /* 0x000000010500788c */ /* 0x000fd6000bf05270 */
[----:B------:R-:W-:Y:S02]  /*10800*/  @UP0 ULDC.64 UR12, c[0x0][0x9e8] ;  /* 0x00027a00000c0ab9 */ /* 0x000fe40000000a00 */
[----:B------:R-:W-:-:S04]  /*10810*/  UIMAD.WIDE.U32 UR6, UR8, UR12, URZ ;  /* 0x0000000c080672a5 */ /* 0x000fc8000f8e003f */
[----:B------:R-:W-:-:S12]  /*10820*/  @UP0 USHF.R.U32.HI UR8, URZ, UR13, UR7 ;  /* 0x0000000d3f080299 */ /* 0x000fd80008011607 */
.L_x_1086:
[----:B------:R-:W-:-:S04]  /*10830*/  UIMAD UR8, UR8, UR5, UR5 ;  /* 0x00000005080872a4 */ /* 0x000fc8000f8e0205 */
[----:B------:R-:W-:-:S04]  /*10840*/  UISETP.LT.AND UP0, UPT, UR4, UR8, UPT ;  /* 0x000000080400728c */ /* 0x000fc8000bf01270 */
[----:B------:R-:W-:-:S12]  /*10850*/  USEL UR4, UR4, UR8, UP0 ;  /* 0x0000000804047287 */ /* 0x000fd80008000000 */
.L_x_1084:
[----:B------:R-:W-:Y:S02]  /*10860*/  UISETP.NE.AND UP0, UPT, UR48, URZ, UPT ;  /* 0x0000003f3000728c */ /* 0x000fe4000bf05270 */
[----:B------:R-:W-:-:S04]  /*10870*/  UIADD3 UR4, UR4, 0x3f, URZ ;  /* 0x0000003f04047890 */ /* 0x000fc8000fffe03f */
[----:B------:R-:W-:-:S04]  /*10880*/  USHF.R.S32.HI UR8, URZ, 0x1f, UR4 ;  /* 0x0000001f3f087899 */ /* 0x000fc80008011404 */
[----:B------:R-:W-:Y:S01]  /*10890*/  ULEA.HI UR8, UR8, UR4, URZ, 0x6 ;  /* 0x0000000408087291 */ /* 0x000fe2000f8f303f */
[----:B------:R-:W-:Y:S01]  /*108a0*/  @UP0 ULDC UR6, c[0x0][0x44c] ;  /* 0x0001130000060ab9 */ /* 0x000fe20000000800 */
[----:B------:R-:W-:Y:S01]  /*108b0*/  @UP0 ULDC UR9, c[0x0][0x450] ;  /* 0x0001140000090ab9 */ /* 0x000fe20000000800 */
[----:B------:R-:W-:Y:S02]  /*108c0*/  UIMAD.WIDE.U32 UR6, UR40, UR6, URZ ;  /* 0x00000006280672a5 */ /* 0x000fe4000f8e003f */
[----:B------:R-:W-:Y:S01]  /*108d0*/  UMOV UR4, UR40 ;  /* 0x0000002800047c82 */ /* 0x000fe20008000000 */
[----:B------:R-:W-:Y:S02]  /*108e0*/  USHF.R.S32.HI UR42, URZ, 0x6, UR8 ;  /* 0x000000063f2a7899 */ /* 0x000fe40008011408 */
[----:B------:R-:W-:Y:S02]  /*108f0*/  @UP0 USHF.R.U32.HI UR4, URZ, UR9, UR7 ;  /* 0x000000093f040299 */ /* 0x000fe40008011607 */
[----:B------:R-:W-:-:S02]  /*10900*/  UISETP.LT.AND UP0, UPT, UR41, UR42, UPT ;  /* 0x0000002a2900728c */ /* 0x000fc4000bf01270 */
[----:B------:R-:W-:Y:S01]  /*10910*/  UIADD3 UR4, UR4, -UR11, UR47 ;  /* 0x8000000b04047290 */ /* 0x000fe2000fffe02f */
[----:B------:R-:W-:Y:S01]  /*10920*/  ULDC UR8, c[0x0][0x9dc] ;  /* 0x0002770000087ab9 */ /* 0x000fe20000000800 */
[----:B------:R-:W-:Y:S02]  /*10930*/  USEL UR12, UR41, UR42, UP0 ;  /* 0x0000002a290c7287 */ /* 0x000fe40008000000 */
[----:B------:R-:W-:Y:S01]  /*10940*/  UIADD3 UR8, UR4, -UR8, URZ ;  /* 0x8000000804087290 */ /* 0x000fe2000fffe03f */
[----:B------:R-:W-:Y:S11]  /*10950*/  @!P1 BRA `(.L_x_1087) ;  /* 0x0000000000449947 */ /* 0x000ff60003800000 */
        /* <DEDUP_REMOVED lines=10> */
.L_x_1088:
[----:B------:R-:W-:-:S11]  /*10a00*/  UISETP.NE.AND UP0, UPT, UR5, 0x1, UPT ;  /* 0x000000010500788c */ /* 0x000fd6000bf05270 */
[----:B------:R-:W-:Y:S02]  /*10a10*/  @UP0 ULDC.64 UR10, c[0x0][0x9e8] ;  /* 0x00027a00000a0ab9 */ /* 0x000fe40000000a00 */
[----:B------:R-:W-:-:S04]  /*10a20*/  UIMAD.WIDE.U32 UR6, UR4, UR10, URZ ;  /* 0x0000000a040672a5 */ /* 0x000fc8000f8e003f */
[----:B------:R-:W-:-:S12]  /*10a30*/  @UP0 USHF.R.U32.HI UR4, URZ, UR11, UR7 ;  /* 0x0000000b3f040299 */ /* 0x000fd80008011607 */
.L_x_1089:
[----:B------:R-:W-:-:S04]  /*10a40*/  UIMAD UR4, UR4, UR5, URZ ;  /* 0x00000005040472a4 */ /* 0x000fc8000f8e023f */
[----:B------:R-:W-:-:S04]  /*10a50*/  UISETP.LT.AND UP0, UPT, UR8, UR4, UPT ;  /* 0x000000040800728c */ /* 0x000fc8000bf01270 */
[----:B------:R-:W-:-:S12]  /*10a60*/  USEL UR8, UR8, UR4, !UP0 ;  /* 0x0000000408087287 */ /* 0x000fd8000c000000 */
.L_x_1087:
[----:B------:R-:W-:Y:S02]  /*10a70*/  USHF.R.S32.HI UR4, URZ, 0x1f, UR8 ;  /* 0x0000001f3f047899 */ /* 0x000fe40008011408 */
[----:B------:R-:W-:Y:S02]  /*10a80*/  USHF.R.U32.HI UR9, URZ, 0x10, UR44 ;  /* 0x000000103f097899 */ /* 0x000fe4000801162c */
[----:B------:R-:W-:Y:S02]  /*10a90*/  ULEA.HI UR4, UR4, UR8, URZ, 0x6 ;  /* 0x0000000804047291 */ /* 0x000fe4000f8f303f */
[----:B------:R-:W-:Y:S02]  /*10aa0*/  ULOP3.LUT UR44, UR44, 0xffff, URZ, 0xc0, !UPT ;  /* 0x0000ffff2c2c7892 */ /* 0x000fe4000f8ec03f */
[----:B------:R-:W-:Y:S01]  /*10ab0*/  USHF.R.S32.HI UR4, URZ, 0x6, UR4 ;  /* 0x000000063f047899 */ /* 0x000fe20008011404 */
[----:B------:R-:W-:-:S03]  /*10ac0*/  UMOV UR38, URZ ;  /* 0x0000003f00267c82 */ /* 0x000fc60008000000 */
[----:B------:R-:W-:-:S04]  /*10ad0*/  UISETP.LT.AND UP0, UPT, URZ, UR4, UPT ;  /* 0x000000043f00728c */ /* 0x000fc8000bf01270 */
[----:B------:R-:W-:Y:S02]  /*10ae0*/  USEL UR43, URZ, UR4, !UP0 ;  /* 0x000000043f2b7287 */ /* 0x000fe4000c000000 */
[----:B------:R-:W-:Y:S02]  /*10af0*/  UISETP.NE.AND UP0, UPT, UR9, URZ, UPT ;  /* 0x0000003f0900728c */ /* 0x000fe4000bf05270 */
[----:B------:R-:W-:-:S06]  /*10b00*/  UISETP.GT.AND UP1, UPT, UR12, UR43, UPT ;  /* 0x0000002b0c00728c */ /* 0x000fcc000bf24270 */
[----:B------:R-:W-:-:S03]  /*10b10*/  PLOP3.LUT P0, PT, PT, PT, UP1, 0x80, 0x0 ;  /* 0x000000000000781c */ /* 0x000fc60003f0f018 */
[----:B------:R-:W-:-:S10]  /*10b20*/  @!UP0 ULDC UR9, c[0x0][0x9f0] ;  /* 0x00027c0000098ab9 */ /* 0x000fd40000000800 */
[----:B------:R-:W-:Y:S05]  /*10b30*/  @!P0 BRA `(.L_x_1090) ;  /* 0x00000000007c8947 */ /* 0x000fea0003800000 */
[----:B------:R-:W-:Y:S01]  /*10b40*/  IABS R0, UR9 ;  /* 0x0000000900007c13 */ /* 0x000fe20008000000 */
[----:B------:R-:W-:Y:S02]  /*10b50*/  UIADD3 UR4, UR9, -0x1, UR12 ;  /* 0xffffffff09047890 */ /* 0x000fe4000fffe00c */
[----:B------:R-:W-:Y:S02]  /*10b60*/  IABS R4, UR9 ;  /* 0x0000000900047c13 */ /* 0x000fe40008000000 */
[----:B------:R-:W-:Y:S01]  /*10b70*/  R2UR UR10, R0 ;  /* 0x00000000000a72ca */ /* 0x000fe200000e0000 */
[----:B------:R-:W-:-:S03]  /*10b80*/  UIADD3 UR6, -UR43, UR4, URZ ;  /* 0x000000042b067290 */ /* 0x000fc6000fffe13f */
[----:B------:R-:W-:-:S03]  /*10b90*/  UMOV UR4, URZ ;  /* 0x0000003f00047c82 */ /* 0x000fc60008000000 */
[----:B------:R-:W-:Y:S01]  /*10ba0*/  IABS R3, UR6 ;  /* 0x0000000600037c13 */ /* 0x000fe20008000000 */
[----:B------:R-:W-:-:S03]  /*10bb0*/  ULOP3.LUT UR6, UR6, UR9, URZ, 0x3c, !UPT ;  /* 0x0000000906067292 */ /* 0x000fc6000f8e3c3f */
[----:B------:R-:W-:Y:S02]  /*10bc0*/  R2UR UR8, R3 ;  /* 0x00000000030872ca */ /* 0x000fe400000e0000 */
[----:B------:R-:W0:Y:S08]  /*10bd0*/  I2F.RP R0, UR10 ;  /* 0x0000000a00007d06 */ /* 0x000e300008209400 */
[----:B0-----:R-:W0:Y:S02]  /*10be0*/  MUFU.RCP R0, R0 ;  /* 0x0000000000007308 */ /* 0x001e240000001000 */
        /* <DEDUP_REMOVED lines=20> */
.L_x_1090:
[----:B------:R-:W-:Y:S02]  /*10d30*/  UIMAD UR49, UR44, UR38, UR43 ;  /* 0x000000262c3172a4 */ /* 0x000fe4000f8e022b */
[----:B------:R-:W-:Y:S01]  /*10d40*/  IMAD.U32 R0, RZ, RZ, UR38 ;  /* 0x00000026ff007e24 */ /* 0x000fe2000f8e00ff */
[----:B------:R-:W-:Y:S01]  /*10d50*/  MOV R2, RZ ;  /* 0x000000ff00027202 */ /* 0x000fe20000000f00 */
[----:B------:R-:W-:Y:S02]  /*10d60*/  IMAD.MOV.U32 R6, RZ, RZ, 0x1 ;  /* 0x00000001ff067424 */ /* 0x000fe400078e00ff */
[----:B------:R-:W-:-:S05]  /*10d70*/  IMAD.U32 R19, RZ, RZ, UR49 ;  /* 0x00000031ff137e24 */ /* 0x000fca000f8e00ff */
[----:B------:R-:W-:Y:S01]  /*10d80*/  VIADDMNMX R19, R19, R0, UR12, PT ;  /* 0x0000000c13137e46 */ /* 0x000fe2000b800100 */
[----:B------:R-:W-:-:S03]  /*10d90*/  IMAD.MOV.U32 R0, RZ, RZ, 0x1 ;  /* 0x00000001ff007424 */ /* 0x000fc600078e00ff */
[----:B------:R-:W-:-:S13]  /*10da0*/  ISETP.GT.AND P0, PT, R19, UR49, PT ;  /* 0x0000003113007c0c */ /* 0x000fda000bf04270 */
        /* <DEDUP_REMOVED lines=11> */
[----:B------:R-:W-:Y:S01]  /*10e60*/  MOV R4, UR4 ;  /* 0x0000000400047c02 */ /* 0x000fe20008000f00 */
[----:B------:R-:W-:Y:S01]  /*10e70*/  IMAD.U32 R5, RZ, RZ, UR5 ;  /* 0x00000005ff057e24 */ /* 0x000fe2000f8e00ff */
[----:B------:R-:W-:Y:S01]  /*10e80*/  ULDC.64 UR4, c[0x4][0x30] ;  /* 0x01000c0000047ab9 */ /* 0x000fe20000000a00 */
[----:B------:R-:W0:Y:S01]  /*10e90*/  LDC.64 R2, c[0x4][R2] ;  /* 0x0100000002027b82 */ /* 0x000e220000000a00 */
[----:B------:R-:W-:Y:S01]  /*10ea0*/  IMAD.U32 R6, RZ, RZ, UR6 ;  /* 0x00000006ff067e24 */ /* 0x000fe2000f8e00ff */
[----:B------:R-:W-:Y:S01]  /*10eb0*/  MOV R7, UR7 ;  /* 0x0000000700077c02 */ /* 0x000fe20008000f00 */
[----:B------:R-:W-:Y:S01]  /*10ec0*/  IMAD.U32 R10, RZ, RZ, UR4 ;  /* 0x00000004ff0a7e24 */ /* 0x000fe2000f8e00ff */
[----:B------:R-:W-:Y:S01]  /*10ed0*/  MOV R8, 0x70 ;  /* 0x0000007000087802 */ /* 0x000fe20000000f00 */
[----:B------:R-:W-:-:S02]  /*10ee0*/  IMAD.U32 R11, RZ, RZ, UR5 ;  /* 0x00000005ff0b7e24 */ /* 0x000fc4000f8e00ff */
[----:B------:R-:W-:Y:S02]  /*10ef0*/  IMAD.MOV.U32 R12, RZ, RZ, 0x1 ;  /* 0x00000001ff0c7424 */ /* 0x000fe400078e00ff */
[----:B------:R-:W-:-:S07]  /*10f00*/  IMAD.MOV.U32 R13, RZ, RZ, RZ ;  /* 0x000000ffff0d7224 */ /* 0x000fce00078e00ff */
[----:B------:R-:W-:-:S07]  /*10f10*/  LEPC R20, `(.L_x_1091) ;  /* 0x000000001014794e */ /* 0x000fce0000000000 */
[----:B0----5:R-:W-:Y:S05]  /*10f20*/  CALL.ABS.NOINC R2 ;  /* 0x0000000002007343 */ /* 0x021fea0003c00000 */
.L_x_1091:
        /* <DEDUP_REMOVED lines=8> */
[----:B------:R0:W1:Y:S01]  /*10fb0*/  LDC.64 R2, c[0x4][R16] ;  /* 0x0100000010027b82 */ /* 0x0000620000000a00 */
[----:B------:R-:W-:Y:S01]  /*10fc0*/  IMAD.U32 R5, RZ, RZ, UR5 ;  /* 0x00000005ff057e24 */ /* 0x000fe2000f8e00ff */
[----:B------:R-:W-:Y:S01]  /*10fd0*/  ULDC.64 UR4, c[0x4][0x38] ;  /* 0x01000e0000047ab9 */ /* 0x000fe20000000a00 */
[----:B------:R-:W-:Y:S01]  /*10fe0*/  IMAD.U32 R6, RZ, RZ, UR6 ;  /* 0x00000006ff067e24 */ /* 0x000fe2000f8e00ff */
[----:B------:R-:W-:Y:S01]  /*10ff0*/  MOV R7, UR7 ;  /* 0x0000000700077c02 */ /* 0x000fe20008000f00 */
[----:B------:R-:W-:Y:S01]  /*11000*/  IMAD.U32 R10, RZ, RZ, UR4 ;  /* 0x00000004ff0a7e24 */ /* 0x000fe2000f8e00ff */
[----:B------:R-:W-:Y:S01]  /*11010*/  MOV R8, 0x70 ;  /* 0x0000007000087802 */ /* 0x000fe20000000f00 */
[----:B------:R-:W-:-:S02]  /*11020*/  IMAD.U32 R11, RZ, RZ, UR5 ;  /* 0x00000005ff0b7e24 */ /* 0x000fc4000f8e00ff */
[----:B------:R-:W-:Y:S02]  /*11030*/  IMAD.MOV.U32 R12, RZ, RZ, 0x1 ;  /* 0x00000001ff0c7424 */ /* 0x000fe400078e00ff */
[----:B0-----:R-:W-:-:S07]  /*11040*/  IMAD.MOV.U32 R13, RZ, RZ, RZ ;  /* 0x000000ffff0d7224 */ /* 0x001fce00078e00ff */
[----:B------:R-:W-:-:S07]  /*11050*/  LEPC R20, `(.L_x_1093) ;  /* 0x000000001014794e */ /* 0x000fce0000000000 */
[----:B-1---5:R-:W-:Y:S05]  /*11060*/  CALL.ABS.NOINC R2 ;  /* 0x0000000002007343 */ /* 0x022fea0003c00000 */
.L_x_1093:
[----:B------:R0:W1:Y:S01]  /*11070*/  LDC.64 R2, c[0x4][R16] ;  /* 0x0100000010027b82 */ /* 0x0000620000000a00 */
[----:B------:R-:W-:Y:S01]  /*11080*/  ULDC.64 UR4, c[0x4][0xa8] ;  /* 0x01002a0000047ab9 */ /* 0x000fe20000000a00 */
[----:B------:R-:W-:Y:S01]  /*11090*/  ULDC.64 UR6, c[0x4][0xb0] ;  /* 0x01002c0000067ab9 */ /* 0x000fe20000000a00 */
[----:B------:R-:W-:Y:S01]  /*110a0*/  MOV R4, UR4 ;  /* 0x0000000400047c02 */ /* 0x000fe20008000f00 */
        /* <DEDUP_REMOVED lines=10> */
[----:B-1----:R-:W-:Y:S05]  /*11150*/  CALL.ABS.NOINC R2 ;  /* 0x0000000002007343 */ /* 0x002fea0003c00000 */
.L_x_1092:
[----:B------:R-:W0:Y:S01]  /*11160*/  LDC.64 R2, c[0x0][0x9f8] ;  /* 0x00027e00ff027b82 */ /* 0x000e220000000a00 */
[----:B------:R-:W-:-:S07]  /*11170*/  MOV R33, R23 ;  /* 0x0000001700217202 */ /* 0x000fce0000000f00 */
[----:B------:R-:W1:Y:S01]  /*11180*/  LDC R17, c[0x0][0x430] ;  /* 0x00010c00ff117b82 */ /* 0x000e620000000800 */
[C---:B------:R-:W-:Y:S01]  /*11190*/  IMAD.SHL.U32 R24, R26.reuse, 0x10, RZ ;  /* 0x000000101a187824 */ /* 0x040fe200078e00ff */
[----:B------:R-:W-:Y:S01]  /*111a0*/  LOP3.LUT R8, R26, 0x7f, RZ, 0xc0, !PT ;  /* 0x0000007f1a087812 */ /* 0x000fe200078ec0ff */
[----:B------:R-:W-:Y:S01]  /*111b0*/  VIADD R0, R19, 0xffffffff ;  /* 0xffffffff13007836 */ /* 0x000fe20000000000 */
[----:B------:R-:W-:Y:S01]  /*111c0*/  LOP3.LUT R16, R16, 0xffffffbf, RZ, 0xc0, !PT ;  /* 0xffffffbf10107812 */ /* 0x000fe200078ec0ff */
[----:B------:R-:W-:Y:S01]  /*111d0*/  ULDC UR4, c[0x0][0x2f4] ;  /* 0x0000bd0000047ab9 */ /* 0x000fe20000000800 */
[----:B0-----:R-:W-:-:S04]  /*111e0*/  ISETP.NE.U32.AND P0, PT, R2, RZ, PT ;  /* 0x000000ff0200720c */ /* 0x001fc80003f05070 */
[----:B------:R-:W-:-:S13]  /*111f0*/  ISETP.NE.AND.EX P0, PT, R3, RZ, PT, P0 ;  /* 0x000000ff0300720c */ /* 0x000fda0003f05300 */
[----:B------:R-:W0:Y:S02]  /*11200*/  @P0 LDC.64 R2, c[0x0][0x9f8] ;  /* 0x00027e00ff020b82 */ /* 0x000e240000000a00 */
[----:B0-----:R-:W-:-:S05]  /*11210*/  @P0 IMAD.WIDE R2, R23, 0x4, R2 ;  /* 0x0000000417020825 */ /* 0x001fca00078e0202 */
[----:B------:R0:W2:Y:S01]  /*11220*/  @P0 LDG.E R33, desc[UR60][R2.64] ;  /* 0x0000003c02210981 */ /* 0x0000a2000c1e1900 */
[----:B------:R-:W-:Y:S02]  /*11230*/  LOP3.LUT R24, R24, 0x70, RZ, 0xc0, !PT ;  /* 0x0000007018187812 */ /* 0x000fe400078ec0ff */
[----:B------:R-:W-:Y:S02]  /*11240*/  SHF.R.U32.HI R4, RZ, 0x3, R8 ;  /* 0x00000003ff047819 */ /* 0x000fe40000011608 */
[----:B-1----:R-:W-:Y:S02]  /*11250*/  ISETP.NE.AND P1, PT, R17, 0x1, PT ;  /* 0x000000011100780c */ /* 0x002fe40003f25270 */
[----:B------:R-:W-:-:S04]  /*11260*/  LOP3.LUT R37, R24, R4, RZ, 0xfc, !PT ;  /* 0x0000000418257212 */ /* 0x000fc800078efcff */
[----:B------:R-:W-:-:S04]  /*11270*/  LEA R7, R0, R37, 0x6 ;  /* 0x0000002500077211 */ /* 0x000fc800078e30ff */
[C---:B------:R-:W-:Y:S01]  /*11280*/  ISETP.GE.AND P0, PT, R7.reuse, UR47, PT ;  /* 0x0000002f07007c0c */ /* 0x040fe2000bf06270 */
[----:B-----5:R-:W-:Y:S02]  /*11290*/  IMAD.IADD R7, R7, 0x1, R22 ;  /* 0x0000000107077824 */ /* 0x020fe400078e0216 */
[----:B0-----:R-:W0:Y:S01]  /*112a0*/  @P1 LDC R2, c[0x0][0x434] ;  /* 0x00010d00ff021b82 */ /* 0x001e220000000800 */
[----:B------:R-:W-:Y:S01]  /*112b0*/  ISETP.GT.U32.OR P0, PT, R37, 0x3f, P0 ;  /* 0x0000003f2500780c */ /* 0x000fe20000704470 */
[----:B------:R-:W-:Y:S01]  /*112c0*/  IMAD.MOV.U32 R9, RZ, RZ, R7 ;  /* 0x000000ffff097224 */ /* 0x000fe200078e0007 */
[----:B------:R-:W-:-:S05]  /*112d0*/  @P1 LOP3.LUT R16, R16, 0x40, RZ, 0xfc, !PT ;  /* 0x0000004010101812 */ /* 0x000fca00078efcff */
[----:B------:R-:W1:Y:S08]  /*112e0*/  @P1 LDC R3, c[0x0][0x438] ;  /* 0x00010e00ff031b82 */ /* 0x000e700000000800 */
[----:B------:R-:W3:Y:S08]  /*112f0*/  @!P0 LDC.64 R10, c[0x0][0x428] ;  /* 0x00010a00ff0a8b82 */ /* 0x000ef00000000a00 */
[----:B------:R-:W4:Y:S01]  /*11300*/  @!P0 LDC.64 R4, c[0x0][0x418] ;  /* 0x00010600ff048b82 */ /* 0x000f220000000a00 */
[----:B0-----:R-:W-:-:S05]  /*11310*/  @P1 IMAD.HI.U32 R2, R7, R2, RZ ;  /* 0x0000000207021227 */ /* 0x001fca00078e00ff */
[----:B-1----:R-:W-:-:S04]  /*11320*/  @P1 SHF.R.U32.HI R9, RZ, R3, R2 ;  /* 0x00000003ff091219 */ /* 0x002fc80000011602 */
[----:B------:R-:W-:Y:S02]  /*11330*/  @!P0 SHF.R.S32.HI R3, RZ, 0x1f, R9 ;  /* 0x0000001fff038819 */ /* 0x000fe40000011409 */
[----:B------:R-:W-:Y:S01]  /*11340*/  LOP3.LUT R16, R16, 0xffffffef, RZ, 0xc0, !PT ;  /* 0xffffffef10107812 */ /* 0x000fe200078ec0ff */
[----:B------:R-:W-:Y:S01]  /*11350*/  UMOV UR5, 0xffffffff ;  /* 0xffffffff00057882 */ /* 0x000fe20000000000 */
[----:B--2---:R-:W-:-:S05]  /*11360*/  SHF.R.S32.HI R6, RZ, 0x1f, R33 ;  /* 0x0000001fff067819 */ /* 0x004fca0000011421 */
[----:B---3--:R-:W-:Y:S01]  /*11370*/  @!P0 IMAD R2, R6, R10, RZ ;  /* 0x0000000a06028224 */ /* 0x008fe200078e02ff */
[----:B------:R0:W-:Y:S03]  /*11380*/  STL [R1], R6 ;  /* 0x0000000601007387 */ /* 0x0001e60000100800 */
[----:B------:R-:W-:Y:S01]  /*11390*/  @!P0 IMAD R11, R33, R11, R2 ;  /* 0x0000000b210b8224 */ /* 0x000fe200078e0202 */
[----:B------:R-:W-:-:S05]  /*113a0*/  @!P0 MOV R2, R9 ;  /* 0x0000000900028202 */ /* 0x000fca0000000f00 */
[----:B------:R-:W-:-:S04]  /*113b0*/  @!P0 IMAD.WIDE.U32 R2, R33, R10, R2 ;  /* 0x0000000a21028225 */ /* 0x000fc800078e0002 */
[----:B------:R-:W-:Y:S01]  /*113c0*/  @!P0 IMAD.IADD R3, R3, 0x1, R11 ;  /* 0x0000000103038824 */ /* 0x000fe200078e020b */
[----:B----4-:R-:W-:Y:S01]  /*113d0*/  @!P0 LEA R4, P1, R2, R4, 0x2 ;  /* 0x0000000402048211 */ /* 0x010fe200078210ff */
[----:B0-----:R-:W-:-:S03]  /*113e0*/  IMAD.MOV.U32 R6, RZ, RZ, RZ ;  /* 0x000000ffff067224 */ /* 0x001fc600078e00ff */
[----:B------:R-:W-:-:S05]  /*113f0*/  @!P0 LEA.HI.X R5, R2, R5, R3, 0x2, P1 ;  /* 0x0000000502058211 */ /* 0x000fca00008f1403 */
[----:B------:R0:W5:Y:S02]  /*11400*/  @!P0 LDG.E R6, desc[UR60][R4.64] ;  /* 0x0000003c04068981 */ /* 0x000164000c1e1900 */
[----:B0-----:R-:W-:-:S04]  /*11410*/  SHF.L.U32 R4, R26, 0x3, RZ ;  /* 0x000000031a047819 */ /* 0x001fc800000006ff */
[----:B------:R-:W-:-:S04]  /*11420*/  LOP3.LUT R25, R4, 0x38, RZ, 0xc0, !PT ;  /* 0x0000003804197812 */ /* 0x000fc800078ec0ff */
[C---:B------:R-:W-:Y:S02]  /*11430*/  ISETP.GE.AND P0, PT, R25.reuse, UR4, PT ;  /* 0x0000000419007c0c */ /* 0x040fe4000bf06270 */
[C---:B------:R-:W-:Y:S02]  /*11440*/  LOP3.LUT R36, R25.reuse, 0x40, RZ, 0xfc, !PT ;  /* 0x0000004019247812 */ /* 0x040fe400078efcff */
[C---:B------:R-:W-:Y:S02]  /*11450*/  LOP3.LUT R35, R25.reuse, 0x80, RZ, 0xfc, !PT ;  /* 0x0000008019237812 */ /* 0x040fe400078efcff */
[----:B------:R-:W-:Y:S02]  /*11460*/  ISETP.GE.AND P2, PT, R36, UR4, PT ;  /* 0x0000000424007c0c */ /* 0x000fe4000bf46270 */
[----:B------:R-:W-:Y:S02]  /*11470*/  LOP3.LUT R34, R25, 0xc0, RZ, 0xfc, !PT ;  /* 0x000000c019227812 */ /* 0x000fe400078efcff */
[----:B------:R-:W-:-:S03]  /*11480*/  ISETP.GE.AND P1, PT, R35, UR4, PT ;  /* 0x0000000423007c0c */ /* 0x000fc6000bf26270 */
[----:B------:R-:W-:Y:S02]  /*11490*/  @P0 LOP3.LUT R16, R16, 0x10, RZ, 0xfc, !PT ;  /* 0x0000001010100812 */ /* 0x000fe400078efcff */
[----:B------:R-:W-:Y:S02]  /*114a0*/  ISETP.GE.AND P0, PT, R34, UR4, PT ;  /* 0x0000000422007c0c */ /* 0x000fe4000bf06270 */
[----:B------:R-:W-:-:S04]  /*114b0*/  LOP3.LUT R16, R16, 0xfffffff7, RZ, 0xc0, !PT ;  /* 0xfffffff710107812 */ /* 0x000fc800078ec0ff */
[----:B------:R-:W-:-:S04]  /*114c0*/  @P2 LOP3.LUT R16, R16, 0x8, RZ, 0xfc, !PT ;  /* 0x0000000810102812 */ /* 0x000fc800078efcff */
[----:B------:R-:W-:-:S04]  /*114d0*/  LOP3.LUT R16, R16, 0xfffffffd, RZ, 0xc0, !PT ;  /* 0xfffffffd10107812 */ /* 0x000fc800078ec0ff */
[----:B------:R-:W-:-:S04]  /*114e0*/  LOP3.LUT R16, R16, 0xfffffffb, RZ, 0xc0, !PT ;  /* 0xfffffffb10107812 */ /* 0x000fc800078ec0ff */
[----:B------:R-:W-:-:S04]  /*114f0*/  @P1 LOP3.LUT R16, R16, 0x4, RZ, 0xfc, !PT ;  /* 0x0000000410101812 */ /* 0x000fc800078efcff */
[----:B------:R-:W-:Y:S01]  /*11500*/  @P0 LOP3.LUT R16, R16, 0x2, RZ, 0xfc, !PT ;  /* 0x0000000210100812 */ /* 0x000fe200078efcff */
[----:B------:R-:W-:Y:S06]  /*11510*/  BRA.DIV UR5, `(.L_x_1094) ;  /* 0x0000002e05fc7947 */ /* 0x000fec000b800000 */
.L_x_1136:
[----:B------:R-:W2:Y:S01]  /*11520*/  LDL R2, [R1+0x4] ;  /* 0x0000040001027983 */ /* 0x000ea20000100800 */
[----:B------:R-:W-:Y:S01]  /*11530*/  ISETP.GT.U32.AND P1, PT, R37, 0x3f, PT ;  /* 0x0000003f2500780c */ /* 0x000fe20003f24070 */
[----:B------:R-:W-:Y:S01]  /*11540*/  IMAD.MOV.U32 R27, RZ, RZ, R0 ;  /* 0x000000ffff1b7224 */ /* 0x000fe200078e0000 */
[----:B------:R-:W-:Y:S02]  /*11550*/  LOP3.LUT R16, R16, 0xfffffffe, RZ, 0xc0, !PT ;  /* 0xfffffffe10107812 */ /* 0x000fe400078ec0ff */
[----:B------:R-:W-:-:S04]  /*11560*/  MOV R32, UR39 ;  /* 0x0000002700207c02 */ /* 0x000fc80008000f00 */
[----:B------:R-:W-:-:S05]  /*11570*/  SHF.R.S32.HI R32, RZ, 0x1f, R32 ;  /* 0x0000001fff207819 */ /* 0x000fca0000011420 */
[----:B------:R-:W-:-:S04]  /*11580*/  @P1 LOP3.LUT R16, R16, 0x1, RZ, 0xfc, !PT ;  /* 0x0000000110101812 */ /* 0x000fc800078efcff */
[----:B------:R-:W-:Y:S02]  /*11590*/  LOP3.LUT R16, R16, 0xffffffdf, RZ, 0xc0, !PT ;  /* 0xffffffdf10107812 */ /* 0x000fe400078ec0ff */
[----:B--2---:R-:W-:Y:S01]  /*115a0*/  R2UR UR4, R2 ;  /* 0x00000000020472ca */ /* 0x004fe200000e0000 */
[----:B------:R-:W-:-:S04]  /*115b0*/  IMAD.MOV R2, RZ, RZ, -R9 ;  /* 0x000000ffff027224 */ /* 0x000fc800078e0a09 */
[----:B------:R-:W-:-:S08]  /*115c0*/  IMAD R7, R17, R2, R7 ;  /* 0x0000000211077224 */ /* 0x000fd000078e0207 */
[----:B------:R-:W-:-:S06]  /*115d0*/  ULOP3.LUT UR4, UR4, 0x2, URZ, 0xfc, !UPT ;  /* 0x0000000204047892 */ /* 0x000fcc000f8efc3f */
[----:B------:R-:W-:-:S05]  /*115e0*/  IMAD.U32 R2, RZ, RZ, UR4 ;  /* 0x00000004ff027e24 */ /* 0x000fca000f8e00ff */
[----:B------:R-:W-:-:S13]  /*115f0*/  ISETP.NE.AND P0, PT, R2, 0x3, PT ;  /* 0x000000030200780c */ /* 0x000fda0003f05270 */
[----:B------:R-:W-:Y:S01]  /*11600*/  @P0 LOP3.LUT R16, R16, 0x20, RZ, 0xfc, !PT ;  /* 0x0000002010100812 */ /* 0x000fe200078efcff */
[----:B------:R-:W-:Y:S06]  /*11610*/  @!P0 BRA `(.L_x_1095) ;  /* 0x0000000000048947 */ /* 0x000fec0003800000 */
[----:B------:R-:W-:Y:S01]  /*11620*/  BPT.TRAP 0x1 ;  /* 0x000000040000795c */ /* 0x000fe20000300000 */
.L_x_1095:
[----:B------:R-:W-:Y:S01]  /*11630*/  SHF.R.S32.HI R9, RZ, 0x1f, R7 ;  /* 0x0000001fff097819 */ /* 0x000fe20000011407 */
[----:B------:R-:W-:Y:S01]  /*11640*/  ULDC.64 UR4, c[0x0][0x328] ;  /* 0x0000ca0000047ab9 */ /* 0x000fe20000000a00 */
[----:B------:R-:W-:-:S03]  /*11650*/  R2UR UR6, R32 ;  /* 0x00000000200672ca */ /* 0x000fc600000e0000 */
[----:B------:R-:W-:-:S04]  /*11660*/  IMAD R2, R9, UR4, RZ ;  /* 0x0000000409027c24 */ /* 0x000fc8000f8e02ff */
[C---:B------:R-:W-:Y:S02]  /*11670*/  IMAD R5, R7.reuse, UR5, R2 ;  /* 0x0000000507057c24 */ /* 0x040fe4000f8e0202 */
[----:B------:R-:W-:Y:S01]  /*11680*/  IMAD.WIDE.U32 R2, R7, UR4, RZ ;  /* 0x0000000407027c25 */ /* 0x000fe2000f8e00ff */
[----:B------:R-:W-:-:S03]  /*11690*/  ULDC.64 UR4, c[0x0][0x338] ;  /* 0x0000ce0000047ab9 */ /* 0x000fc60000000a00 */
[----:B------:R-:W-:Y:S01]  /*116a0*/  IMAD.IADD R3, R3, 0x1, R5 ;  /* 0x0000000103037824 */ /* 0x000fe200078e0205 */
[----:B-----5:R-:W-:Y:S01]  /*116b0*/  SHF.R.S32.HI R5, RZ, 0x1f, R6 ;  /* 0x0000001fff057819 */ /* 0x020fe20000011406 */
[----:B------:R-:W-:-:S04]  /*116c0*/  IMAD.WIDE.U32 R2, R6, UR4, R2 ;  /* 0x0000000406027c25 */ /* 0x000fc8000f8e0002 */
[----:B------:R-:W-:-:S04]  /*116d0*/  IMAD R11, R5, UR4, RZ ;  /* 0x00000004050b7c24 */ /* 0x000fc8000f8e02ff */
        /* <DEDUP_REMOVED lines=15> */
.L_x_1137:
[----:B------:R-:W-:Y:S01]  /*117d0*/  ULDC.64 UR4, c[0x0][0x300] ;  /* 0x0000c00000047ab9 */ /* 0x000fe20000000a00 */
[----:B------:R-:W-:Y:S01]  /*117e0*/  R2UR UR6, R32 ;  /* 0x00000000200672ca */ /* 0x000fe200000e0000 */
[----:B0-----:R-:W-:Y:S01]  /*117f0*/  IMAD R2, R9, UR4, RZ ;  /* 0x0000000409027c24 */ /* 0x001fe2000f8e02ff */
[----:B------:R-:W-:Y:S02]  /*11800*/  SHF.R.U32.HI R28, RZ, 0x3, R8 ;  /* 0x00000003ff1c7819 */ /* 0x000fe40000011608 */
[----:B------:R-:W-:Y:S01]  /*11810*/  SHF.L.U32 R30, R8, 0x3, RZ ;  /* 0x00000003081e7819 */ /* 0x000fe200000006ff */
[C---:B------:R-:W-:Y:S01]  /*11820*/  IMAD R9, R7.reuse, UR5, R2 ;  /* 0x0000000507097c24 */ /* 0x040fe2000f8e0202 */
[C---:B------:R-:W-:Y:S01]  /*11830*/  LOP3.LUT P4, RZ, R16.reuse, 0x10, RZ, 0xc0, !PT ;  /* 0x0000001010ff7812 */ /* 0x040fe2000788c0ff */
[----:B------:R-:W-:Y:S01]  /*11840*/  IMAD.WIDE.U32 R2, R7, UR4, RZ ;  /* 0x0000000407027c25 */ /* 0x000fe2000f8e00ff */
[----:B------:R-:W-:Y:S01]  /*11850*/  ULDC.64 UR4, c[0x0][0x310] ;  /* 0x0000c40000047ab9 */ /* 0x000fe20000000a00 */
[----:B------:R-:W-:-:S02]  /*11860*/  LOP3.LUT P3, RZ, R16, 0x8, RZ, 0xc0, !PT ;  /* 0x0000000810ff7812 */ /* 0x000fc4000786c0ff */
[----:B------:R-:W-:Y:S01]  /*11870*/  IMAD.IADD R3, R3, 0x1, R9 ;  /* 0x0000000103037824 */ /* 0x000fe200078e0209 */
[C---:B------:R-:W-:Y:S01]  /*11880*/  LOP3.LUT P2, RZ, R16.reuse, 0x4, RZ, 0xc0, !PT ;  /* 0x0000000410ff7812 */ /* 0x040fe2000784c0ff */
[----:B------:R-:W-:Y:S01]  /*11890*/  IMAD R5, R5, UR4, RZ ;  /* 0x0000000405057c24 */ /* 0x000fe2000f8e02ff */
[----:B------:R-:W-:Y:S01]  /*118a0*/  LOP3.LUT P1, RZ, R16, 0x2, RZ, 0xc0, !PT ;  /* 0x0000000210ff7812 */ /* 0x000fe2000782c0ff */
        /* <DEDUP_REMOVED lines=9> */
[----:B------:R-:W-:Y:S01]  /*11940*/  IMAD.MOV.U32 R5, RZ, RZ, -0x40 ;  /* 0xffffffc0ff057424 */ /* 0x000fe200078e00ff */
[----:B------:R-:W-:Y:S01]  /*11950*/  LEA R6, P0, R2, UR6, 0x1 ;  /* 0x0000000602067c11 */ /* 0x000fe2000f8008ff */
[----:B------:R-:W-:Y:S01]  /*11960*/  VIADD R7, R3, UR4 ;  /* 0x0000000403077c36 */ /* 0x000fe20008000000 */
[----:B------:R-:W-:Y:S01]  /*11970*/  LOP3.LUT R3, R4, 0x1c0, RZ, 0xc0, !PT ;  /* 0x000001c004037812 */ /* 0x000fe200078ec0ff */
[----:B------:R-:W-:Y:S01]  /*11980*/  IMAD R0, R0, R5, UR47 ;  /* 0x0000002f00007e24 */ /* 0x000fe2000f8e0205 */
[----:B------:R-:W-:Y:S02]  /*11990*/  UMOV UR4, 0xffffffff ;  /* 0xffffffff00047882 */ /* 0x000fe40000000000 */
[----:B------:R-:W-:Y:S01]  /*119a0*/  LOP3.LUT R3, R3, 0x38, R4, 0xf8, !PT ;  /* 0x0000003803037812 */ /* 0x000fe200078ef804 */
[----:B------:R-:W-:Y:S01]  /*119b0*/  IMAD.IADD R0, R0, 0x1, -R28 ;  /* 0x0000000100007824 */ /* 0x000fe200078e0a1c */
[----:B------:R-:W-:Y:S02]  /*119c0*/  LEA.HI.X R7, R2, UR7, R7, 0x1, P0 ;  /* 0x0000000702077c11 */ /* 0x000fe400080f0c07 */
[----:B------:R-:W-:-:S02]  /*119d0*/  LOP3.LUT R3, R3, 0x38, R26, 0x78, !PT ;  /* 0x0000003803037812 */ /* 0x000fc400078e781a */
[----:B------:R-:W-:Y:S02]  /*119e0*/  ISETP.GE.AND P0, PT, R0, 0x1, PT ;  /* 0x000000010000780c */ /* 0x000fe40003f06270 */
[----:B------:R-:W-:Y:S01]  /*119f0*/  LOP3.LUT R30, R3, 0x200, R30, 0xf8, !PT ;  /* 0x00000200031e7812 */ /* 0x000fe200078ef81e */
[----:B------:R-:W-:Y:S10]  /*11a00*/  BRA.DIV UR4, `(.L_x_1097) ;  /* 0x0000002a04f87947 */ /* 0x000ff4000b800000 */
[----:B------:R-:W-:Y:S01]  /*11a10*/  SHFL.IDX PT, R3, R7, RZ, 0x181f ;  /* 0x00181fff07037589 */ /* 0x000fe200000e0000 */
[----:B------:R-:W-:-:S03]  /*11a20*/  @P0 LEA R9, R30, UR45, 0x1 ;  /* 0x0000002d1e090c11 */ /* 0x000fc6000f8e08ff */
[----:B------:R-:W0:Y:S04]  /*11a30*/  SHFL.IDX PT, R2, R6, RZ, 0x181f ;  /* 0x00181fff06027589 */ /* 0x000e2800000e0000 */
[----:B------:R-:W-:Y:S04]  /*11a40*/  SHFL.IDX PT, R5, R7, 0x1, 0x181f ;  /* 0x00381f0007057f89 */ /* 0x000fe800000e0000 */
        /* <DEDUP_REMOVED lines=24> */
.L_x_1147:
[----:B------:R-:W-:Y:S01]  /*11bd0*/  ISETP.GE.AND P0, PT, R0, 0x31, PT ;  /* 0x000000310000780c */ /* 0x000fe20003f06270 */
[----:B-1----:R-:W-:Y:S01]  /*11be0*/  IMAD.MOV.U32 R2, RZ, RZ, R14 ;  /* 0x000000ffff027224 */ /* 0x002fe200078e000e */
[----:B--2---:R-:W-:-:S11]  /*11bf0*/  MOV R3, R4 ;  /* 0x0000000400037202 */ /* 0x004fd60000000f00 */
[----:B------:R-:W-:Y:S01]  /*11c00*/  @P0 IMAD.WIDE.U32 R2, R25, 0x2, R2 ;  /* 0x0000000219020825 */ /* 0x000fe200078e0002 */
[----:B------:R-:W-:-:S05]  /*11c10*/  @P0 LEA R5, R30, UR45, 0x1 ;  /* 0x0000002d1e050c11 */ /* 0x000fca000f8e08ff */
[----:B------:R-:W-:Y:S01]  /*11c20*/  @!PT LDS RZ, [RZ] ;  /* 0x00000000fffff984 */ /* 0x000fe20000000800 */
[----:B------:R-:W-:Y:S01]  /*11c30*/  @!PT LDS RZ, [RZ] ;  /* 0x00000000fffff984 */ /* 0x000fe20000000800 */
[----:B------:R-:W-:Y:S01]  /*11c40*/  @!PT LDS RZ, [RZ] ;  /* 0x00000000fffff984 */ /* 0x000fe20000000800 */
[----:B------:R0:W-:Y:S04]  /*11c50*/  @P0 LDGSTS.E.BYPASS.LTC128B.128 [R5+0x21c00], desc[UR60][R2.64], !P4 ;  /* 0x21c0000002050fae */ /* 0x0001e8000e101d7c */
[----:B------:R0:W-:Y:S04]  /*11c60*/  @P0 LDGSTS.E.BYPASS.LTC128B.128 [R5+0x23c00], desc[UR60][R2.64+0x80], !P3 ;  /* 0x23c0008002050fae */ /* 0x0001e8000d901d7c */
[----:B------:R0:W-:Y:S04]  /*11c70*/  @P0 LDGSTS.E.BYPASS.LTC128B.128 [R5+0x25c00], desc[UR60][R2.64+0x100], !P2 ;  /* 0x25c0010002050fae */ /* 0x0001e8000d101d7c */
[----:B------:R0:W-:Y:S01]  /*11c80*/  @P0 LDGSTS.E.BYPASS.LTC128B.128 [R5+0x27c00], desc[UR60][R2.64+0x180], !P1 ;  /* 0x27c0018002050fae */ /* 0x0001e2000c901d7c */
[----:B------:R-:W-:Y:S01]  /*11c90*/  NOP ;  /* 0x0000000000007918 */ /* 0x000fe20000000000 */
[----:B------:R-:W-:Y:S02]  /*11ca0*/  SYNCS.ARRIVE.TRANS64.RED.A0T1 RZ, [UR45+0x30830], RZ ;  /* 0x030830ffffff79a7 */ /* 0x000fe4000820042d */
[----:B------:R-:W-:Y:S01]  /*11cb0*/  ARRIVES.LDGSTSBAR.64.TRANSCNT [UR45+0x30830] ;  /* 0x03083000ff0079b0 */ /* 0x000fe20008000aad */
[----:B------:R-:W-:Y:S01]  /*11cc0*/  NOP ;  /* 0x0000000000007918 */ /* 0x000fe20000000000 */
[----:B------:R-:W-:-:S13]  /*11cd0*/  LOP3.LUT P1, RZ, R16, 0x20, RZ, 0xc0, !PT ;  /* 0x0000002010ff7812 */ /* 0x000fda000782c0ff */
[----:B0-----:R-:W-:Y:S05]  /*11ce0*/  @!P1 BRA `(.L_x_1098) ;  /* 0x0000000000049947 */ /* 0x001fea0003800000 */
[----:B------:R-:W-:Y:S01]  /*11cf0*/  BPT.TRAP 0x1 ;  /* 0x000000040000795c */ /* 0x000fe20000300000 */
.L_x_1098:
        /* <DEDUP_REMOVED lines=14> */
[----:B------:R-:W-:Y:S01]  /*11de0*/  MOV R2, 0x0 ;  /* 0x0000000000027802 */ /* 0x000fe20000000f00 */
        /* <DEDUP_REMOVED lines=15> */
.L_x_1099:
[----:B------:R-:W-:Y:S01]  /*11ee0*/  UISETP.NE.AND UP0, UPT, UR48, URZ, UPT ;  /* 0x0000003f3000728c */ /* 0x000fe2000bf05270 */
[----:B------:R-:W-:Y:S01]  /*11ef0*/  VIADD R0, R37, UR40 ;  /* 0x0000002825007c36 */ /* 0x000fe20008000000 */
[----:B------:R-:W0:Y:S01]  /*11f00*/  LDC R7, c[0x0][0x448] ;  /* 0x00011200ff077b82 */ /* 0x000e220000000800 */
[----:B------:R-:W-:Y:S01]  /*11f10*/  IMAD.U32 R4, RZ, RZ, UR36 ;  /* 0x00000024ff047e24 */ /* 0x000fe2000f8e00ff */
[----:B------:R-:W-:Y:S01]  /*11f20*/  MOV R3, UR46 ;  /* 0x0000002e00037c02 */ /* 0x000fe20008000f00 */
[----:B------:R-:W-:Y:S01]  /*11f30*/  IMAD.MOV.U32 R9, RZ, RZ, R0 ;  /* 0x000000ffff097224 */ /* 0x000fe200078e0000 */
[----:B------:R-:W-:Y:S01]  /*11f40*/  PLOP3.LUT P0, PT, PT, PT, UP0, 0x80, 0x0 ;  /* 0x000000000000781c */ /* 0x000fe20003f0f008 */
[----:B------:R-:W-:-:S04]  /*11f50*/  IMAD.U32 R5, RZ, RZ, UR37 ;  /* 0x00000025ff057e24 */ /* 0x000fc8000f8e00ff */
[----:B------:R-:W-:-:S08]  /*11f60*/  @UP0 ULDC UR4, c[0x0][0x44c] ;  /* 0x0001130000040ab9 */ /* 0x000fd00000000800 */
[----:B------:R-:W-:Y:S01]  /*11f70*/  @P0 IMAD.HI.U32 R2, R0, UR4, RZ ;  /* 0x0000000400020c27 */ /* 0x000fe2000f8e00ff */
[----:B------:R-:W-:Y:S01]  /*11f80*/  PLOP3.LUT P0, PT, PT, PT, UP0, 0x80, 0x0 ;  /* 0x000000000000781c */ /* 0x000fe20003f0f008 */
[----:B------:R-:W-:-:S12]  /*11f90*/  @UP0 ULDC UR4, c[0x0][0x450] ;  /* 0x0001140000040ab9 */ /* 0x000fd80000000800 */
[----:B------:R-:W-:Y:S01]  /*11fa0*/  @P0 SHF.R.U32.HI R9, RZ, UR4, R2 ;  /* 0x00000004ff090c19 */ /* 0x000fe20008011602 */
[----:B------:R-:W-:Y:S01]  /*11fb0*/  ULDC.64 UR4, c[0x0][0x2e0] ;  /* 0x0000b80000047ab9 */ /* 0x000fe20000000a00 */
[----:B------:R-:W-:Y:S01]  /*11fc0*/  MOV R2, R4 ;  /* 0x0000000400027202 */ /* 0x000fe20000000f00 */
[----:B------:R-:W-:-:S04]  /*11fd0*/  IMAD R26, R26, UR4, RZ ;  /* 0x000000041a1a7c24 */ /* 0x000fc8000f8e02ff */
[----:B------:R-:W-:-:S04]  /*11fe0*/  IMAD.WIDE.U32 R2, R23, UR4, R2 ;  /* 0x0000000417027c25 */ /* 0x000fc8000f8e0002 */
[----:B------:R-:W-:Y:S01]  /*11ff0*/  IMAD R5, R23, UR5, R26 ;  /* 0x0000000517057c24 */ /* 0x000fe2000f8e021a */
[----:B------:R-:W-:-:S03]  /*12000*/  ULDC.64 UR4, c[0x0][0x2d0] ;  /* 0x0000b40000047ab9 */ /* 0x000fc60000000a00 */
[----:B------:R-:W-:Y:S02]  /*12010*/  IMAD.IADD R3, R3, 0x1, R5 ;  /* 0x0000000103037824 */ /* 0x000fe400078e0205 */
[----:B------:R-:W-:Y:S02]  /*12020*/  IMAD.MOV R5, RZ, RZ, -R9 ;  /* 0x000000ffff057224 */ /* 0x000fe400078e0a09 */
[----:B------:R-:W-:-:S04]  /*12030*/  IMAD.WIDE.U32 R2, R9, UR4, R2 ;  /* 0x0000000409027c25 */ /* 0x000fc8000f8e0002 */
[----:B0-----:R-:W-:Y:S01]  /*12040*/  IMAD R5, R7, R5, R0 ;  /* 0x0000000507057224 */ /* 0x001fe200078e0200 */
[----:B------:R-:W-:-:S05]  /*12050*/  SHF.R.S32.HI R0, RZ, 0x1f, R9 ;  /* 0x0000001fff007819 */ /* 0x000fca0000011409 */
[----:B------:R-:W-:-:S04]  /*12060*/  IMAD R0, R0, UR4, RZ ;  /* 0x0000000400007c24 */ /* 0x000fc8000f8e02ff */
        /* <DEDUP_REMOVED lines=9> */
[C---:B------:R-:W-:Y:S01]  /*12100*/  LEA R0, P0, R2.reuse, UR4, 0x1 ;  /* 0x0000000402007c11 */ /* 0x040fe2000f8008ff */
        /* <DEDUP_REMOVED lines=10> */
[----:B------:R-:W-:Y:S02]  /*121b0*/  VIADD R8, R28, UR40 ;  /* 0x000000281c087c36 */ /* 0x000fe40008000000 */
        /* <DEDUP_REMOVED lines=15> */
[----:B0-----:R-:W-:Y:S10]  /*122b0*/  SHFL.IDX PT, R3, R6, 0x2, 0x181f ;  /* 0x00581f0006037f89 */ /* 0x001ff400000e0000 */
[----:B-1----:R-:W-:Y:S01]  /*122c0*/  @!P0 IMAD.WIDE.U32 R4, R25, 0x2, R4 ;  /* 0x0000000219048825 */ /* 0x002fe200078e0004 */
        /* <DEDUP_REMOVED lines=16> */
[----:B------:R-:W-:-:S02]  /*123d0*/  ISETP.GE.AND P0, PT, R10, R7, PT ;  /* 0x000000070a00720c */ /* 0x000fc40003f06270 */
[----:B------:R-:W-:Y:S01]  /*123e0*/  IADD3 R10, R8, 0x40, RZ ;  /* 0x00000040080a7810 */ /* 0x000fe20007ffe0ff */
        /* <DEDUP_REMOVED lines=36> */
.L_x_1164:
[----:B------:R-:W-:Y:S01]  /*12630*/  IADD3 R8, R8, 0x70, RZ ;  /* 0x0000007008087810 */ /* 0x000fe20007ffe0ff */
[----:B------:R-:W-:Y:S01]  /*12640*/  BSSY B0, `(.L_x_1101) ;  /* 0x000000e000007945 */ /* 0x000fe20003800000 */
[----:B-1----:R-:W-:Y:S02]  /*12650*/  IMAD.MOV.U32 R2, RZ, RZ, R14 ;  /* 0x000000ffff027224 */ /* 0x002fe400078e000e */
[----:B------:R-:W-:Y:S01]  /*12660*/  ISETP.GE.AND P0, PT, R8, R7, PT ;  /* 0x000000070800720c */ /* 0x000fe20003f06270 */
[----:B------:R-:W-:-:S12]  /*12670*/  IMAD.MOV.U32 R3, RZ, RZ, R6 ;  /* 0x000000ffff037224 */ /* 0x000fd800078e0006 */
[----:B------:R-:W-:Y:S05]  /*12680*/  @P0 BRA `(.L_x_1102) ;  /* 0x0000000000240947 */ /* 0x000fea0003800000 */
[----:B------:R-:W-:Y:S01]  /*12690*/  IMAD.WIDE.U32 R2, R25, 0x2, R2 ;  /* 0x0000000219027825 */ /* 0x000fe200078e0002 */
        /* <DEDUP_REMOVED lines=8> */
.L_x_1102:
[----:B------:R-:W-:Y:S05]  /*12720*/  BSYNC B0 ;  /* 0x0000000000007941 */ /* 0x000fea0003800000 */
.L_x_1101:
[----:B------:R-:W-:Y:S01]  /*12730*/  NOP ;  /* 0x0000000000007918 */ /* 0x000fe20000000000 */
[----:B------:R-:W-:Y:S01]  /*12740*/  SYNCS.ARRIVE.TRANS64.RED.A0T1 RZ, [UR45+0x30800], RZ ;  /* 0x030800ffffff79a7 */ /* 0x000fe2000820042d */
[----:B------:R-:W-:Y:S01]  /*12750*/  MOV R0, 0x1 ;  /* 0x0000000100007802 */ /* 0x000fe20000000f00 */
[----:B------:R-:W-:Y:S01]  /*12760*/  VIADD R19, R19, 0xfffffffe ;  /* 0xfffffffe13137836 */ /* 0x000fe20000000000 */
[----:B------:R-:W-:Y:S01]  /*12770*/  ARRIVES.LDGSTSBAR.64.TRANSCNT [UR45+0x30800] ;  /* 0x03080000ff0079b0 */ /* 0x000fe20008000aad */
[----:B------:R-:W-:Y:S01]  /*12780*/  IMAD.MOV.U32 R23, RZ, RZ, 0x1 ;  /* 0x00000001ff177424 */ /* 0x000fe200078e00ff */
[----:B------:R-:W-:Y:S01]  /*12790*/  SHF.L.U32 R0, R0, 0x1f, RZ ;  /* 0x0000001f00007819 */ /* 0x000fe200000006ff */
[----:B------:R-:W-:Y:S01]  /*127a0*/  NOP ;  /* 0x0000000000007918 */ /* 0x000fe20000000000 */
[----:B------:R-:W-:Y:S02]  /*127b0*/  SYNCS.ARRIVE.TRANS64.A1T0 RZ, [UR45+0x30800], RZ ;  /* 0x030800ffffff79a7 */ /* 0x000fe4000810002d */
[----:B------:R-:W1:Y:S02]  /*127c0*/  SYNCS.PHASECHK.TRANS64.TRYWAIT P0, [UR45+0x30820], R0 ;  /* 0x03082000ff0075a7 */ /* 0x000e64000800016d */
[----:B-1----:R-:W-:Y:S05]  /*127d0*/  @!P0 BRA `(.L_x_1103) ;  /* 0x0000002c00688947 */ /* 0x002fea0003800000 */
.L_x_1165:
[----:B------:R-:W-:Y:S02]  /*127e0*/  ISETP.GE.AND P0, PT, R19, UR49, PT ;  /* 0x0000003113007c0c */ /* 0x000fe4000bf06270 */
[----:B------:R-:W-:-:S11]  /*127f0*/  MOV R20, RZ ;  /* 0x000000ff00147202 */ /* 0x000fd60000000f00 */
[----:B------:R-:W-:Y:S05]  /*12800*/  @!P0 BRA `(.L_x_1104) ;  /* 0x0000001000088947 */ /* 0x000fea0003800000 */
[----:B0-----:R-:W0:Y:S01]  /*12810*/  S2R R2, SR_TID.X ;  /* 0x0000000000027919 */ /* 0x001e220000002100 */
[----:B------:R-:W-:Y:S01]  /*12820*/  UIADD3 UR4, UR44, 0x1, URZ ;  /* 0x000000012c047890 */ /* 0x000fe2000fffe03f */
[----:B------:R-:W-:Y:S01]  /*12830*/  LOP3.LUT R3, RZ, UR42, RZ, 0x33, !PT ;  /* 0x0000002aff037c12 */ /* 0x000fe2000f8e33ff */
[----:B------:R-:W-:Y:S01]  /*12840*/  BSSY B0, `(.L_x_1104) ;  /* 0x00000fe000007945 */ /* 0x000fe20003800000 */
[----:B------:R-:W-:Y:S01]  /*12850*/  LOP3.LUT R5, RZ, UR41, RZ, 0x33, !PT ;  /* 0x00000029ff057c12 */ /* 0x000fe2000f8e33ff */
[----:B------:R-:W-:Y:S01]  /*12860*/  UIMAD UR4, UR4, UR38, URZ ;  /* 0x00000026040472a4 */ /* 0x000fe2000f8e023f */
[----:B------:R-:W-:-:S05]  /*12870*/  IMAD.MOV.U32 R19, RZ, RZ, RZ ;  /* 0x000000ffff137224 */ /* 0x000fca00078e00ff */
[----:B------:R-:W-:Y:S01]  /*12880*/  LOP3.LUT R0, RZ, UR4, RZ, 0x33, !PT ;  /* 0x00000004ff007c12 */ /* 0x000fe2000f8e33ff */
[----:B------:R-:W-:Y:S02]  /*12890*/  ULDC UR4, c[0x0][0x2f4] ;  /* 0x0000bd0000047ab9 */ /* 0x000fe40000000800 */
[----:B------:R-:W-:Y:S02]  /*128a0*/  ISETP.GE.AND P4, PT, R25, UR4, PT ;  /* 0x0000000419007c0c */ /* 0x000fe4000bf86270 */
[----:B------:R-:W-:Y:S02]  /*128b0*/  VIADDMNMX R0, R0, -UR43, R3, !PT ;  /* 0x8000002b00007c46 */ /* 0x000fe4000f800103 */
[----:B------:R-:W-:Y:S02]  /*128c0*/  ISETP.GE.AND P3, PT, R36, UR4, PT ;  /* 0x0000000424007c0c */ /* 0x000fe4000bf66270 */
[----:B------:R-:W-:Y:S02]  /*128d0*/  VIMNMX R0, R0, R5, !PT ;  /* 0x0000000500007248 */ /* 0x000fe40007fe0100 */
[----:B------:R-:W-:-:S02]  /*128e0*/  ISETP.GE.AND P2, PT, R35, UR4, PT ;  /* 0x0000000423007c0c */ /* 0x000fc4000bf46270 */
[----:B------:R-:W-:Y:S02]  /*128f0*/  IADD3 R27, -R0, -0x2, RZ ;  /* 0xfffffffe001b7810 */ /* 0x000fe40007ffe1ff */
[----:B------:R-:W-:Y:S02]  /*12900*/  ISETP.GE.AND P1, PT, R34, UR4, PT ;  /* 0x0000000422007c0c */ /* 0x000fe4000bf26270 */
[----:B0-----:R-:W-:-:S04]  /*12910*/  LOP3.LUT R2, R2, 0x7f, RZ, 0xc0, !PT ;  /* 0x0000007f02027812 */ /* 0x001fc800078ec0ff */
[----:B------:R-:W-:-:S04]  /*12920*/  SHF.R.U32.HI R2, RZ, 0x3, R2 ;  /* 0x00000003ff027819 */ /* 0x000fc80000011602 */
[----:B------:R-:W-:Y:S02]  /*12930*/  IADD3 R22, R24, R22, R2 ;  /* 0x0000001618167210 */ /* 0x000fe40007ffe002 */
[----:B------:R-:W-:Y:S01]  /*12940*/  IADD3 R3, -R2, UR47, RZ ;  /* 0x0000002f02037c10 */ /* 0x000fe2000fffe1ff */
[----:B------:R-:W-:Y:S02]  /*12950*/  IMAD.SHL.U32 R2, R25, 0x2, RZ ;  /* 0x0000000219027824 */ /* 0x000fe400078e00ff */
[----:B------:R-:W-:Y:S01]  /*12960*/  VIADD R5, R22, 0xffffff40 ;  /* 0xffffff4016057836 */ /* 0x000fe20000000000 */
[----:B------:R-:W-:Y:S01]  /*12970*/  MOV R22, 0x1 ;  /* 0x0000000100167802 */ /* 0x000fe20000000f00 */
[C---:B------:R-:W-:Y:S02]  /*12980*/  IMAD R3, R0.reuse, 0x40, R3 ;  /* 0x0000004000037824 */ /* 0x040fe400078e0203 */
[----:B------:R-:W-:-:S03]  /*12990*/  IMAD R10, R0, -0x40, R5 ;  /* 0xffffffc0000a7824 */ /* 0x000fc600078e0205 */
[----:B------:R-:W-:-:S07]  /*129a0*/  IADD3 R0, R3, 0x80, RZ ;  /* 0x0000008003007810 */ /* 0x000fce0007ffe0ff */
.L_x_1117:
[----:B------:R-:W2:Y:S01]  /*129b0*/  LDL R8, [R1] ;  /* 0x0000000001087983 */ /* 0x000ea20000100800 */
[----:B------:R-:W0:Y:S01]  /*129c0*/  LDC R2, c[0x0][0x430] ;  /* 0x00010c00ff027b82 */ /* 0x000e220000000800 */
[----:B------:R-:W-:Y:S01]  /*129d0*/  ISETP.GT.U32.AND P6, PT, R37, 0x3f, PT ;  /* 0x0000003f2500780c */ /* 0x000fe20003fc4070 */
[----:B------:R-:W-:-:S12]  /*129e0*/  IMAD.MOV.U32 R9, RZ, RZ, R10 ;  /* 0x000000ffff097224 */ /* 0x000fd800078e000a */
[----:B------:R-:W2:Y:S01]  /*129f0*/  @!P6 LDC.64 R6, c[0x0][0x428] ;  /* 0x00010a00ff06eb82 */ /* 0x000ea20000000a00 */
[----:B0-----:R-:W-:-:S13]  /*12a00*/  ISETP.NE.AND P0, PT, R2, 0x1, PT ;  /* 0x000000010200780c */ /* 0x001fda0003f05270 */
[----:B------:R-:W0:Y:S08]  /*12a10*/  @P0 LDC R3, c[0x0][0x434] ;  /* 0x00010d00ff030b82 */ /* 0x000e300000000800 */
[----:B-1----:R-:W1:Y:S01]  /*12a20*/  @P0 LDC R5, c[0x0][0x438] ;  /* 0x00010e00ff050b82 */ /* 0x002e620000000800 */
[----:B0-----:R-:W-:-:S05]  /*12a30*/  @P0 IMAD.HI.U32 R2, R10, R3, RZ ;  /* 0x000000030a020227 */ /* 0x001fca00078e00ff */
[----:B-1----:R-:W-:Y:S02]  /*12a40*/  @P0 SHF.R.U32.HI R9, RZ, R5, R2 ;  /* 0x00000005ff090219 */ /* 0x002fe40000011602 */
[----:B------:R-:W0:Y:S02]  /*12a50*/  @!P6 LDC.64 R4, c[0x0][0x418] ;  /* 0x00010600ff04eb82 */ /* 0x000e240000000a00 */
[----:B------:R-:W-:Y:S01]  /*12a60*/  @!P6 SHF.R.S32.HI R3, RZ, 0x1f, R9 ;  /* 0x0000001fff03e819 */ /* 0x000fe20000011409 */
[----:B--2---:R-:W-:-:S04]  /*12a70*/  @!P6 IMAD R2, R8, R6, RZ ;  /* 0x000000060802e224 */ /* 0x004fc800078e02ff */
[----:B------:R-:W-:Y:S02]  /*12a80*/  @!P6 IMAD R7, R33, R7, R2 ;  /* 0x000000072107e224 */ /* 0x000fe400078e0202 */
[----:B------:R-:W-:-:S04]  /*12a90*/  @!P6 IMAD.MOV.U32 R2, RZ, RZ, R9 ;  /* 0x000000ffff02e224 */ /* 0x000fc800078e0009 */
[----:B------:R-:W-:-:S05]  /*12aa0*/  @!P6 IMAD.WIDE.U32 R2, R33, R6, R2 ;  /* 0x000000062102e225 */ /* 0x000fca00078e0002 */
[----:B------:R-:W-:Y:S02]  /*12ab0*/  @!P6 IADD3 R3, R7, R3, RZ ;  /* 0x000000030703e210 */ /* 0x000fe40007ffe0ff */
[----:B0-----:R-:W-:Y:S01]  /*12ac0*/  @!P6 LEA R4, P0, R2, R4, 0x2 ;  /* 0x000000040204e211 */ /* 0x001fe200078010ff */
[----:B------:R-:W-:-:S03]  /*12ad0*/  IMAD.MOV.U32 R6, RZ, RZ, RZ ;  /* 0x000000ffff067224 */ /* 0x000fc600078e00ff */
[----:B------:R-:W-:-:S05]  /*12ae0*/  @!P6 LEA.HI.X R5, R2, R5, R3, 0x2, P0 ;  /* 0x000000050205e211 */ /* 0x000fca00000f1403 */
[----:B------:R0:W5:Y:S01]  /*12af0*/  @!P6 LDG.E R6, desc[UR60][R4.64] ;  /* 0x0000003c0406e981 */ /* 0x000162000c1e1900 */
[----:B------:R-:W-:Y:S01]  /*12b00*/  LOP3.LUT P5, RZ, R16, 0x20, RZ, 0xc0, !PT ;  /* 0x0000002010ff7812 */ /* 0x000fe200078ac0ff */
[----:B------:R-:W-:-:S05]  /*12b10*/  VIADD R20, R19, 0x1 ;  /* 0x0000000113147836 */ /* 0x000fca0000000000 */
[----:B------:R-:W-:-:S04]  /*12b20*/  ISETP.NE.AND P0, PT, R20, 0x2, PT ;  /* 0x000000021400780c */ /* 0x000fc80003f05270 */
[----:B------:R-:W-:Y:S02]  /*12b30*/  SEL R23, RZ, 0x1, P0 ;  /* 0x00000001ff177807 */ /* 0x000fe40000000000 */
[----:B------:R-:W-:Y:S02]  /*12b40*/  SEL R20, R20, RZ, P0 ;  /* 0x000000ff14147207 */ /* 0x000fe40000000000 */
[----:B------:R-:W-:Y:S01]  /*12b50*/  LOP3.LUT R23, R22, R23, RZ, 0x3c, !PT ;  /* 0x0000001716177212 */ /* 0x000fe200078e3cff */
[----:B0-----:R-:W-:Y:S06]  /*12b60*/  @!P5 BRA `(.L_x_1105) ;  /* 0x000000000004d947 */ /* 0x001fec0003800000 */
[----:B------:R-:W-:Y:S01]  /*12b70*/  BPT.TRAP 0x1 ;  /* 0x000000040000795c */ /* 0x000fe20000300000 */
.L_x_1105:
[----:B------:R-:W-:Y:S01]  /*12b80*/  LEA R21, R20, UR45, 0x3 ;  /* 0x0000002d14157c11 */ /* 0x000fe2000f8e18ff */
[----:B------:R-:W-:Y:S01]  /*12b90*/  BSSY B1, `(.L_x_1106) ;  /* 0x0000004000017945 */ /* 0x000fe20003800000 */
[----:B------:R-:W-:-:S04]  /*12ba0*/  SHF.L.U32 R2, R23, 0x1f, RZ ;  /* 0x0000001f17027819 */ /* 0x000fc800000006ff */
[----:B------:R-:W0:Y:S02]  /*12bb0*/  SYNCS.PHASECHK.TRANS64.TRYWAIT P0, [R21+URZ+0x30840], R2 ;  /* 0x03084002150075a7 */ /* 0x000e24000800017f */
[----:B0-----:R-:W-:Y:S05]  /*12bc0*/  @!P0 BRA `(.L_x_1107) ;  /* 0x0000002800848947 */ /* 0x001fea0003800000 */
.L_x_1166:
[----:B------:R-:W-:Y:S05]  /*12bd0*/  BSYNC B1 ;  /* 0x0000000000017941 */ /* 0x000fea0003800000 */
.L_x_1106:
        /* <DEDUP_REMOVED lines=9> */
[----:B0-----:R-:W-:-:S04]  /*12c70*/  IMAD R2, R24, UR4, RZ ;  /* 0x0000000418027c24 */ /* 0x001fc8000f8e02ff */
[C---:B------:R-:W-:Y:S02]  /*12c80*/  IMAD R5, R7.reuse, UR5, R2 ;  /* 0x0000000507057c24 */ /* 0x040fe4000f8e0202 */
[----:B------:R-:W-:Y:S01]  /*12c90*/  IMAD.WIDE.U32 R2, R7, UR4, RZ ;  /* 0x0000000407027c25 */ /* 0x000fe2000f8e00ff */
[----:B------:R-:W-:-:S04]  /*12ca0*/  ULDC.64 UR4, c[0x0][0x310] ;  /* 0x0000c40000047ab9 */ /* 0x000fc80000000a00 */
[----:B------:R-:W-:Y:S01]  /*12cb0*/  IADD3 R3, R3, R5, RZ ;  /* 0x0000000503037210 */ /* 0x000fe20007ffe0ff */
[----:B------:R-:W-:-:S04]  /*12cc0*/  IMAD R5, R26, UR4, RZ ;  /* 0x000000041a057c24 */ /* 0x000fc8000f8e02ff */
[C---:B------:R-:W-:Y:S02]  /*12cd0*/  IMAD R5, R6.reuse, UR5, R5 ;  /* 0x0000000506057c24 */ /* 0x040fe4000f8e0205 */
[----:B------:R-:W-:Y:S01]  /*12ce0*/  IMAD.WIDE.U32 R2, R6, UR4, R2 ;  /* 0x0000000406027c25 */ /* 0x000fe2000f8e0002 */
[----:B------:R-:W-:-:S03]  /*12cf0*/  ULDC.64 UR4, c[0x0][0x308] ;  /* 0x0000c20000047ab9 */ /* 0x000fc60000000a00 */
[----:B------:R-:W-:Y:S02]  /*12d00*/  IMAD.IADD R3, R3, 0x1, R5 ;  /* 0x0000000103037824 */ /* 0x000fe400078e0205 */
[----:B------:R-:W-:Y:S01]  /*12d10*/  IMAD.U32 R5, RZ, RZ, UR4 ;  /* 0x00000004ff057e24 */ /* 0x000fe2000f8e00ff */
[----:B------:R-:W-:-:S03]  /*12d20*/  UIMAD UR4, UR6, UR4, URZ ;  /* 0x00000004060472a4 */ /* 0x000fc6000f8e023f */
[----:B------:R-:W-:Y:S01]  /*12d30*/  IMAD.WIDE.U32 R2, R5, UR39, R2 ;  /* 0x0000002705027c25 */ /* 0x000fe2000f8e0002 */
[----:B------:R-:W-:Y:S01]  /*12d40*/  UIMAD UR4, UR39, UR5, UR4 ;  /* 0x00000005270472a4 */ /* 0x000fe2000f8e0204 */
[----:B------:R-:W-:Y:S02]  /*12d50*/  ULDC.64 UR6, c[0x0][0x2e8] ;  /* 0x0000ba0000067ab9 */ /* 0x000fe40000000a00 */
[----:B------:R-:W-:-:S03]  /*12d60*/  LEA R28, P0, R2, UR6, 0x1 ;  /* 0x00000006021c7c11 */ /* 0x000fc6000f8008ff */
[----:B------:R-:W-:Y:S01]  /*12d70*/  IADD3 R31, R3, UR4, RZ ;  /* 0x00000004031f7c10 */ /* 0x000fe2000fffe0ff */
[----:B------:R-:W-:-:S03]  /*12d80*/  UMOV UR4, 0xffffffff ;  /* 0xffffffff00047882 */ /* 0x000fc60000000000 */
[----:B------:R-:W-:Y:S01]  /*12d90*/  LEA.HI.X R31, R2, UR7, R31, 0x1, P0 ;  /* 0x00000007021f7c11 */ /* 0x000fe200080f0c1f */
[----:B------:R-:W-:Y:S06]  /*12da0*/  BRA.DIV UR4, `(.L_x_1108) ;  /* 0x0000002a04207947 */ /* 0x000fec000b800000 */
[----:B------:R-:W0:Y:S01]  /*12db0*/  SHFL.IDX PT, R14, R28, RZ, 0x181f ;  /* 0x00181fff1c0e7589 */ /* 0x000e2200000e0000 */
[----:B------:R-:W-:Y:S01]  /*12dc0*/  IMAD.SHL.U32 R11, R25, 0x2, RZ ;  /* 0x00000002190b7824 */ /* 0x000fe200078e00ff */
[----:B------:R-:W-:Y:S02]  /*12dd0*/  LOP3.LUT R16, R16, 0xfffff7ff, RZ, 0xc0, !PT ;  /* 0xfffff7ff10107812 */ /* 0x000fe400078ec0ff */
[----:B------:R-:W1:Y:S01]  /*12de0*/  SHFL.IDX PT, R3, R31, RZ, 0x181f ;  /* 0x00181fff1f037589 */ /* 0x000e6200000e0000 */
[----:B------:R-:W-:Y:S02]  /*12df0*/  LEA R29, R29, UR45, 0x1 ;  /* 0x0000002d1d1d7c11 */ /* 0x000fe4000f8e08ff */
[----:B------:R-:W-:Y:S01]  /*12e00*/  @P1 LOP3.LUT R16, R16, 0x800, RZ, 0xfc, !PT ;  /* 0x0000080010101812 */ /* 0x000fe200078efcff */
[----:B------:R-:W2:Y:S03]  /*12e10*/  SHFL.IDX PT, R2, R28, 0x1, 0x181f ;  /* 0x00381f001c027f89 */ /* 0x000ea600000e0000 */
[----:B------:R-:W-:-:S02]  /*12e20*/  LOP3.LUT P1, RZ, R16, 0x10, RZ, 0xc0, !PT ;  /* 0x0000001010ff7812 */ /* 0x000fc4000782c0ff */
[----:B------:R-:W-:Y:S02]  /*12e30*/  LOP3.LUT P6, RZ, R16, 0x4, RZ, 0xc0, !PT ;  /* 0x0000000410ff7812 */ /* 0x000fe400078cc0ff */
[----:B0-----:R-:W-:Y:S02]  /*12e40*/  IADD3 R8, P0, R14, R11, RZ ;  /* 0x0000000b0e087210 */ /* 0x001fe40007f1e0ff */
[----:B------:R-:W-:Y:S02]  /*12e50*/  SHFL.IDX PT, R14, R28, 0x3, 0x181f ;  /* 0x00781f001c0e7f89 */ /* 0x000fe400000e0000 */
[----:B-1----:R-:W-:Y:S02]  /*12e60*/  IADD3.X R9, RZ, R3, RZ, P0, !PT ;  /* 0x00000003ff097210 */ /* 0x002fe400007fe4ff */
[----:B------:R-:W0:Y:S01]  /*12e70*/  SHFL.IDX PT, R3, R31, 0x1, 0x181f ;  /* 0x00381f001f037f89 */ /* 0x000e2200000e0000 */
[----:B--2---:R-:W-:-:S03]  /*12e80*/  IADD3 R4, P0, R2, R11, RZ ;  /* 0x0000000b02047210 */ /* 0x004fc60007f1e0ff */
[----:B------:R-:W1:Y:S04]  /*12e90*/  SHFL.IDX PT, R2, R28, 0x2, 0x181f ;  /* 0x00581f001c027f89 */ /* 0x000e6800000e0000 */
[----:B------:R2:W-:Y:S01]  /*12ea0*/  LDGSTS.E.BYPASS.LTC128B.128 [R29+0x20400], desc[UR60][R8.64], !P1 ;  /* 0x20400000081d7fae */ /* 0x0005e2000c901d7c */
[----:B0-----:R-:W-:-:S03]  /*12eb0*/  IMAD.X R5, RZ, RZ, R3, P0 ;  /* 0x000000ffff057224 */ /* 0x001fc600000e0603 */
[----:B------:R-:W0:Y:S01]  /*12ec0*/  SHFL.IDX PT, R3, R31, 0x2, 0x181f ;  /* 0x00581f001f037f89 */ /* 0x000e2200000e0000 */
[----:B-1----:R-:W-:-:S03]  /*12ed0*/  IADD3 R2, P0, R2, R11, RZ ;  /* 0x0000000b02027210 */ /* 0x002fc60007f1e0ff */
[----:B------:R-:W1:Y:S02]  /*12ee0*/  SHFL.IDX PT, R31, R31, 0x3, 0x181f ;  /* 0x00781f001f1f7f89 */ /* 0x000e6400000e0000 */
[----:B0-----:R-:W-:Y:S01]  /*12ef0*/  IMAD.X R3, RZ, RZ, R3, P0 ;  /* 0x000000ffff037224 */ /* 0x001fe200000e0603 */
        /* <DEDUP_REMOVED lines=11> */
[----:B------:R2:W-:Y:S04]  /*12fb0*/  LDGSTS.E.BYPASS.LTC128B.128 [R29+0x25400], desc[UR60][R2.64+0x100], !P6 ;  /* 0x25400100021d7fae */ /* 0x0005e8000f101d7c */
[----:B-1----:R2:W-:Y:S02]  /*12fc0*/  LDGSTS.E.BYPASS.LTC128B.128 [R29+0x27400], desc[UR60][R2.64+0x180], !P5 ;  /* 0x27400180021d7fae */ /* 0x0025e4000e901d7c */
.L_x_1176:
[----:B--2---:R-:W-:Y:S02]  /*12fd0*/  SHF.L.U32 R2, R25, 0x1, RZ ;  /* 0x0000000119027819 */ /* 0x004fe400000006ff */
[----:B------:R-:W-:Y:S02]  /*12fe0*/  P2R R4, PR, RZ, 0x2 ;  /* 0x00000002ff047803 */ /* 0x000fe40000000000 */
[----:B------:R-:W-:Y:S02]  /*12ff0*/  IADD3 R2, P0, R14, R2, RZ ;  /* 0x000000020e027210 */ /* 0x000fe40007f1e0ff */
[C---:B------:R-:W-:Y:S02]  /*13000*/  LOP3.LUT P1, RZ, R16.reuse, 0x10, RZ, 0xc0, !PT ;  /* 0x0000001010ff7812 */ /* 0x040fe4000782c0ff */
[C---:B------:R-:W-:Y:S01]  /*13010*/  LOP3.LUT P6, RZ, R16.reuse, 0x4, RZ, 0xc0, !PT ;  /* 0x0000000410ff7812 */ /* 0x040fe200078cc0ff */
[----:B------:R-:W-:Y:S01]  /*13020*/  IMAD.X R3, RZ, RZ, R31, P0 ;  /* 0x000000ffff037224 */ /* 0x000fe200000e061f */
[----:B------:R-:W-:-:S09]  /*13030*/  LOP3.LUT P0, RZ, R16, 0x8, RZ, 0xc0, !PT ;  /* 0x0000000810ff7812 */ /* 0x000fd2000780c0ff */
[----:B------:R-:W-:Y:S01]  /*13040*/  @!PT LDS RZ, [RZ] ;  /* 0x00000000fffff984 */ /* 0x000fe20000000800 */
[----:B------:R-:W-:Y:S01]  /*13050*/  @!PT LDS RZ, [RZ] ;  /* 0x00000000fffff984 */ /* 0x000fe20000000800 */
[----:B------:R-:W-:Y:S01]  /*13060*/  @!PT LDS RZ, [RZ] ;  /* 0x00000000fffff984 */ /* 0x000fe20000000800 */
[----:B------:R0:W-:Y:S01]  /*13070*/  LDGSTS.E.BYPASS.LTC128B.128 [R29+0x21c00], desc[UR60][R2.64], !P1 ;  /* 0x21c00000021d7fae */ /* 0x0001e2000c901d7c */
[----:B------:R-:W-:-:S03]  /*13080*/  ISETP.NE.AND P1, PT, R4, RZ, PT ;  /* 0x000000ff0400720c */ /* 0x000fc60003f25270 */
[----:B------:R0:W-:Y:S01]  /*13090*/  LDGSTS.E.BYPASS.LTC128B.128 [R29+0x23c00], desc[UR60][R2.64+0x80], !P0 ;  /* 0x23c00080021d7fae */ /* 0x0001e2000c101d7c */
[----:B------:R-:W-:-:S03]  /*130a0*/  PLOP3.LUT P0, PT, PT, PT, PT, 0x80, 0x0 ;  /* 0x000000000000781c */ /* 0x000fc60003f0f070 */
[----:B------:R0:W-:Y:S04]  /*130b0*/  LDGSTS.E.BYPASS.LTC128B.128 [R29+0x25c00], desc[UR60][R2.64+0x100], !P6 ;  /* 0x25c00100021d7fae */ /* 0x0001e8000f101d7c */
[----:B------:R0:W-:Y:S01]  /*130c0*/  LDGSTS.E.BYPASS.LTC128B.128 [R29+0x27c00], desc[UR60][R2.64+0x180], !P5 ;  /* 0x27c00180021d7fae */ /* 0x0001e2000e901d7c */
[----:B------:R-:W-:-:S05]  /*130d0*/  NOP ;  /* 0x0000000000007918 */ /* 0x000fca0000000000 */
.L_x_1109:
        /* <DEDUP_REMOVED lines=10> */
.L_x_1110:
[----:B------:R1:W-:Y:S01]  /*13180*/  SYNCS.ARRIVE.TRANS64.A1T0 RZ, [R21+URZ+0x30830], RZ ;  /* 0x030830ff15ff79a7 */ /* 0x0003e2000810003f */
[----:B------:R-:W-:Y:S05]  /*13190*/  @!P6 BRA `(.L_x_1111) ;  /* 0x000000000004e947 */ /* 0x000fea0003800000 */
[----:B------:R-:W-:Y:S01]  /*131a0*/  BPT.TRAP 0x1 ;  /* 0x000000040000795c */ /* 0x000fe20000300000 */
.L_x_1111:
[----:B0-----:R-:W-:Y:S01]  /*131b0*/  SHF.L.U32 R3, R22, 0x1f, RZ ;  /* 0x0000001f16037819 */ /* 0x001fe200000006ff */
[----:B------:R-:W-:Y:S01]  /*131c0*/  BSSY B1, `(.L_x_1112) ;  /* 0x0000004000017945 */ /* 0x000fe20003800000 */
[----:B------:R-:W-:-:S04]  /*131d0*/  LEA R4, R19, UR45, 0x3 ;  /* 0x0000002d13047c11 */ /* 0x000fc8000f8e18ff */
[----:B------:R-:W0:Y:S02]  /*131e0*/  SYNCS.PHASECHK.TRANS64.TRYWAIT P0, [R4+URZ+0x30860], R3 ;  /* 0x03086003040075a7 */ /* 0x000e24000800017f */
[----:B0-----:R-:W-:Y:S05]  /*131f0*/  @!P0 BRA `(.L_x_1113) ;  /* 0x00000028006c8947 */ /* 0x001fea0003800000 */
.L_x_1177:
[----:B------:R-:W-:Y:S05]  /*13200*/  BSYNC B1 ;  /* 0x0000000000017941 */ /* 0x000fea0003800000 */
.L_x_1112:
[----:B------:R-:W-:Y:S01]  /*13210*/  UMOV UR4, 0xffffffff ;  /* 0xffffffff00047882 */ /* 0x000fe20000000000 */
[----:B------:R-:W-:Y:S01]  /*13220*/  IMAD R5, R19, 0x4000, R30 ;  /* 0x0000400013057824 */ /* 0x000fe200078e021e */
[----:B------:R-:W-:Y:S01]  /*13230*/  SHF.L.U32 R8, R25, 0x1, RZ ;  /* 0x0000000119087819 */ /* 0x000fe200000006ff */
[----:B------:R-:W-:Y:S06]  /*13240*/  BRA.DIV UR4, `(.L_x_1114) ;  /* 0x0000002a046c7947 */ /* 0x000fec000b800000 */
[----:B------:R-:W2:Y:S01]  /*13250*/  SHFL.IDX PT, R14, R17, RZ, 0x181f ;  /* 0x00181fff110e7589 */ /* 0x000ea200000e0000 */
[----:B------:R-:W-:-:S03]  /*13260*/  LEA R5, R5, UR45, 0x1 ;  /* 0x0000002d05057c11 */ /* 0x000fc6000f8e08ff */
        /* <DEDUP_REMOVED lines=28> */
[----:B0-----:R-:W-:Y:S02]  /*13430*/  IADD3.X R3, RZ, R3, RZ, P0, !PT ;  /* 0x00000003ff037210 */ /* 0x001fe400007fe4ff */
        /* <DEDUP_REMOVED lines=8> */
.L_x_1187:
[----:B0--3--:R-:W-:Y:S01]  /*134c0*/  IADD3 R2, P0, R14, R8, RZ ;  /* 0x000000080e027210 */ /* 0x009fe20007f1e0ff */
[----:B------:R-:W-:Y:S02]  /*134d0*/  ULDC.64 UR4, c[0x0][0x328] ;  /* 0x0000ca0000047ab9 */ /* 0x000fe40000000a00 */
        /* <DEDUP_REMOVED lines=14> */
[----:B------:R-:W-:Y:S01]  /*135c0*/  PLOP3.LUT P0, PT, PT, PT, PT, 0x80, 0x0 ;  /* 0x000000000000781c */ /* 0x000fe20003f0f070 */
[----:B------:R-:W-:Y:S01]  /*135d0*/  NOP ;  /* 0x0000000000007918 */ /* 0x000fe20000000000 */
[----:B0-----:R-:W-:Y:S01]  /*135e0*/  IMAD.WIDE.U32 R2, R7, UR4, RZ ;  /* 0x0000000407027c25 */ /* 0x001fe2000f8e00ff */
[----:B------:R-:W-:-:S03]  /*135f0*/  ULDC.64 UR4, c[0x0][0x338] ;  /* 0x0000ce0000047ab9 */ /* 0x000fc60000000a00 */
[----:B------:R-:W-:Y:S02]  /*13600*/  IMAD.IADD R3, R3, 0x1, R9 ;  /* 0x0000000103037824 */ /* 0x000fe400078e0209 */
[----:B------:R-:W-:Y:S02]  /*13610*/  IMAD R7, R26, UR4, RZ ;  /* 0x000000041a077c24 */ /* 0x000fe4000f8e02ff */
[----:B------:R-:W-:-:S04]  /*13620*/  IMAD.WIDE.U32 R2, R6, UR4, R2 ;  /* 0x0000000406027c25 */ /* 0x000fc8000f8e0002 */
[----:B------:R-:W-:-:S05]  /*13630*/  IMAD R7, R6, UR5, R7 ;  /* 0x0000000506077c24 */ /* 0x000fca000f8e0207 */
[----:B------:R-:W-:-:S07]  /*13640*/  IADD3 R19, R3, R7, RZ ;  /* 0x0000000703137210 */ /* 0x000fce0007ffe0ff */
.L_x_1115:
        /* <DEDUP_REMOVED lines=10> */
.L_x_1116:
[----:B------:R-:W-:Y:S01]  /*136f0*/  R2UR UR4, R32 ;  /* 0x00000000200472ca */ /* 0x000fe200000e0000 */
[----:B------:R-:W-:Y:S01]  /*13700*/  ULDC.64 UR6, c[0x0][0x330] ;  /* 0x0000cc0000067ab9 */ /* 0x000fe20000000a00 */
[----:B------:R-:W-:Y:S01]  /*13710*/  IMAD.MOV.U32 R18, RZ, RZ, R2 ;  /* 0x000000ffff127224 */ /* 0x000fe200078e0002 */
[----:B------:R0:W-:Y:S01]  /*13720*/  SYNCS.ARRIVE.TRANS64.A1T0 RZ, [R4+URZ+0x30850], RZ ;  /* 0x030850ff04ff79a7 */ /* 0x0001e2000810003f */
[----:B------:R-:W-:Y:S01]  /*13730*/  IMAD.U32 R3, RZ, RZ, UR6 ;  /* 0x00000006ff037e24 */ /* 0x000fe2000f8e00ff */
[----:B------:R-:W-:Y:S01]  /*13740*/  IADD3 R10, R10, -0x40, RZ ;  /* 0xffffffc00a0a7810 */ /* 0x000fe20007ffe0ff */
[----:B------:R-:W-:Y:S02]  /*13750*/  VIADD R27, R27, 0xffffffff ;  /* 0xffffffff1b1b7836 */ /* 0x000fe40000000000 */
[----:B------:R-:W-:-:S04]  /*13760*/  IMAD.WIDE.U32 R18, R3, UR39, R18 ;  /* 0x0000002703127c25 */ /* 0x000fc8000f8e0012 */
[----:B------:R-:W-:Y:S01]  /*13770*/  VIADD R0, R0, 0x40 ;  /* 0x0000004000007836 */ /* 0x000fe20000000000 */
[----:B------:R-:W-:Y:S01]  /*13780*/  UIMAD UR4, UR4, UR6, URZ ;  /* 0x00000006040472a4 */ /* 0x000fe2000f8e023f */
[----:B------:R-:W-:-:S03]  /*13790*/  IMAD.MOV.U32 R22, RZ, RZ, R23 ;  /* 0x000000ffff167224 */ /* 0x000fc600078e0017 */
[----:B------:R-:W-:-:S03]  /*137a0*/  UIMAD UR4, UR39, UR7, UR4 ;  /* 0x00000007270472a4 */ /* 0x000fc6000f8e0204 */
[----:B------:R-:W-:Y:S02]  /*137b0*/  ULDC.64 UR6, c[0x0][0x318] ;  /* 0x0000c60000067ab9 */ /* 0x000fe40000000a00 */
[----:B------:R-:W-:Y:S02]  /*137c0*/  LEA R17, P0, R18, UR6, 0x1 ;  /* 0x0000000612117c11 */ /* 0x000fe4000f8008ff */
[----:B------:R-:W-:Y:S01]  /*137d0*/  IADD3 R3, R19, UR4, RZ ;  /* 0x0000000413037c10 */ /* 0x000fe2000fffe0ff */
[----:B------:R-:W-:-:S03]  /*137e0*/  IMAD.MOV.U32 R19, RZ, RZ, R20 ;  /* 0x000000ffff137224 */ /* 0x000fc600078e0014 */
[----:B------:R-:W-:Y:S02]  /*137f0*/  LEA.HI.X R18, R18, UR7, R3, 0x1, P0 ;  /* 0x0000000712127c11 */ /* 0x000fe400080f0c03 */
[----:B------:R-:W-:-:S13]  /*13800*/  ISETP.GT.AND P0, PT, R27, UR49, PT ;  /* 0x000000311b007c0c */ /* 0x000fda000bf04270 */
[----:B0-----:R-:W-:Y:S05]  /*13810*/  @P0 BRA `(.L_x_1117) ;  /* 0xfffffff000640947 */ /* 0x001fea000383ffff */
[----:B------:R-:W-:Y:S05]  /*13820*/  BSYNC B0 ;  /* 0x0000000000007941 */ /* 0x000fea0003800000 */
.L_x_1104:
[----:B------:R-:W-:-:S13]  /*13830*/  LOP3.LUT P0, RZ, R16, 0x20, RZ, 0xc0, !PT ;  /* 0x0000002010ff7812 */ /* 0x000fda000780c0ff */
[----:B------:R-:W-:Y:S05]  /*13840*/  @!P0 BRA `(.L_x_1118) ;  /* 0x0000000000048947 */ /* 0x000fea0003800000 */
[----:B------:R-:W-:Y:S01]  /*13850*/  BPT.TRAP 0x1 ;  /* 0x000000040000795c */ /* 0x000fe20000300000 */
.L_x_1118:
[C---:B0-----:R-:W-:Y:S01]  /*13860*/  LEA R0, R20.reuse, UR45, 0x3 ;  /* 0x0000002d14007c11 */ /* 0x041fe2000f8e18ff */
[----:B------:R-:W0:Y:S01]  /*13870*/  S2R R6, SR_TID.X ;  /* 0x0000000000067919 */ /* 0x000e220000002100 */
[----:B------:R-:W-:Y:S01]  /*13880*/  SHF.L.U32 R3, R23, 0x1f, RZ ;  /* 0x0000001f17037819 */ /* 0x000fe200000006ff */
[----:B------:R-:W-:Y:S01]  /*13890*/  BSSY B0, `(.L_x_1119) ;  /* 0x0000009000007945 */ /* 0x000fe20003800000 */
[----:B------:R-:W-:Y:S01]  /*138a0*/  MOV R2, 0xffffffc0 ;  /* 0xffffffc000027802 */ /* 0x000fe20000000f00 */
[----:B------:R-:W-:Y:S01]  /*138b0*/  IMAD R4, R20, 0x4000, R30 ;  /* 0x0000400014047824 */ /* 0x000fe200078e021e */
[----:B------:R-:W2:Y:S03]  /*138c0*/  SYNCS.PHASECHK.TRANS64.TRYWAIT P0, [R0+URZ+0x30860], R3 ;  /* 0x03086003000075a7 */ /* 0x000ea6000800017f */
[----:B------:R-:W-:Y:S01]  /*138d0*/  IMAD R5, R27, R2, UR47 ;  /* 0x0000002f1b057e24 */ /* 0x000fe2000f8e0202 */
[----:B0-----:R-:W-:-:S04]  /*138e0*/  LOP3.LUT R6, R6, 0x7f, RZ, 0xc0, !PT ;  /* 0x0000007f06067812 */ /* 0x001fc800078ec0ff */
[----:B------:R-:W-:-:S05]  /*138f0*/  SHF.R.U32.HI R6, RZ, 0x3, R6 ;  /* 0x00000003ff067819 */ /* 0x000fca0000011606 */
[----:B------:R-:W-:Y:S01]  /*13900*/  IMAD.IADD R5, R5, 0x1, -R6 ;  /* 0x0000000105057824 */ /* 0x000fe200078e0a06 */
[----:B--2---:R-:W-:Y:S06]  /*13910*/  @!P0 BRA `(.L_x_1120) ;  /* 0x0000002800248947 */ /* 0x004fec0003800000 */
.L_x_1188:
[----:B------:R-:W-:Y:S05]  /*13920*/  BSYNC B0 ;  /* 0x0000000000007941 */ /* 0x000fea0003800000 */
.L_x_1119:
[----:B------:R-:W-:-:S03]  /*13930*/  UMOV UR4, 0xffffffff ;  /* 0xffffffff00047882 */ /* 0x000fc60000000000 */
[----:B------:R-:W-:Y:S05]  /*13940*/  BRA.DIV UR4, `(.L_x_1121) ;  /* 0x0000002a042c7947 */ /* 0x000fea000b800000 */
[----:B0-----:R-:W-:Y:S01]  /*13950*/  SHFL.IDX PT, R3, R18, RZ, 0x181f ;  /* 0x00181fff12037589 */ /* 0x001fe200000e0000 */
[----:B------:R-:W-:Y:S01]  /*13960*/  ULDC UR4, c[0x0][0x2f4] ;  /* 0x0000bd0000047ab9 */ /* 0x000fe20000000800 */
[----:B------:R-:W-:Y:S02]  /*13970*/  LEA R4, R4, UR45, 0x1 ;  /* 0x0000002d04047c11 */ /* 0x000fe4000f8e08ff */
[----:B------:R-:W0:Y:S01]  /*13980*/  SHFL.IDX PT, R2, R17, RZ, 0x181f ;  /* 0x00181fff11027589 */ /* 0x000e2200000e0000 */
[----:B------:R-:W-:Y:S02]  /*13990*/  ISETP.GE.AND P2, PT, R25, UR4, PT ;  /* 0x0000000419007c0c */ /* 0x000fe4000bf46270 */
[----:B------:R-:W-:Y:S01]  /*139a0*/  ISETP.GE.AND P3, PT, R36, UR4, PT ;  /* 0x0000000424007c0c */ /* 0x000fe2000bf66270 */
[----:B------:R-:W2:Y:S01]  /*139b0*/  SHFL.IDX PT, R14, R17, 0x1, 0x181f ;  /* 0x00381f00110e7f89 */ /* 0x000ea200000e0000 */
[C---:B------:R-:W-:Y:S02]  /*139c0*/  ISETP.LT.OR P5, PT, R5.reuse, 0x1, P2 ;  /* 0x000000010500780c */ /* 0x040fe400017a1670 */
[----:B------:R-:W-:Y:S01]  /*139d0*/  ISETP.LT.OR P4, PT, R5, 0x1, P3 ;  /* 0x000000010500780c */ /* 0x000fe20001f81670 */
[----:B------:R-:W3:Y:S01]  /*139e0*/  SHFL.IDX PT, R6, R18, 0x1, 0x181f ;  /* 0x00381f0012067f89 */ /* 0x000ee200000e0000 */
        /* <DEDUP_REMOVED lines=10> */
[----:B------:R-:W-:Y:S02]  /*13a90*/  ISETP.LT.OR P4, PT, R5, 0x11, P3 ;  /* 0x000000110500780c */ /* 0x000fe40001f81670 */
[----:B--2---:R-:W-:Y:S01]  /*13aa0*/  MOV R2, R14 ;  /* 0x0000000e00027202 */ /* 0x004fe20000000f00 */
[----:B---3--:R-:W-:Y:S01]  /*13ab0*/  IMAD.MOV.U32 R3, RZ, RZ, R6 ;  /* 0x000000ffff037224 */ /* 0x008fe200078e0006 */
[----:B------:R-:W-:Y:S03]  /*13ac0*/  SHFL.IDX PT, R14, R17, 0x2, 0x181f ;  /* 0x00581f00110e7f89 */ /* 0x000fe600000e0000 */
[----:B------:R-:W-:Y:S01]  /*13ad0*/  IMAD.WIDE.U32 R2, R25, 0x2, R2 ;  /* 0x0000000219027825 */ /* 0x000fe200078e0002 */
[----:B------:R-:W0:Y:S04]  /*13ae0*/  SHFL.IDX PT, R6, R18, 0x2, 0x181f ;  /* 0x00581f0012067f89 */ /* 0x000e2800000e0000 */
[----:B------:R-:W-:Y:S01]  /*13af0*/  LDGSTS.E.BYPASS.LTC128B.128 [R4+0xc00], desc[UR60][R2.64], !P5 ;  /* 0x00c0000002047fae */ /* 0x000fe2000e901d7c */
[----:B------:R-:W-:-:S03]  /*13b00*/  ISETP.LT.OR P5, PT, R5, 0x11, P1 ;  /* 0x000000110500780c */ /* 0x000fc60000fa1670 */
[----:B------:R-:W-:Y:S01]  /*13b10*/  LDGSTS.E.BYPASS.LTC128B.128 [R4+0x2c00], desc[UR60][R2.64+0x80], !P4 ;  /* 0x02c0008002047fae */ /* 0x000fe2000e101d7c */
[----:B------:R-:W-:-:S03]  /*13b20*/  ISETP.LT.OR P4, PT, R5, 0x11, P0 ;  /* 0x000000110500780c */ /* 0x000fc60000781670 */
[----:B------:R-:W2:Y:S06]  /*13b30*/  SHFL.IDX PT, R18, R18, 0x3, 0x181f ;  /* 0x00781f0012127f89 */ /* 0x000eac00000e0000 */
[----:B------:R-:W-:Y:S01]  /*13b40*/  LDGSTS.E.BYPASS.LTC128B.128 [R4+0x4c00], desc[UR60][R2.64+0x100], !P5 ;  /* 0x04c0010002047fae */ /* 0x000fe2000e901d7c */
[----:B------:R-:W-:-:S03]  /*13b50*/  ISETP.LT.OR P5, PT, R5, 0x21, P2 ;  /* 0x000000210500780c */ /* 0x000fc600017a1670 */
[----:B------:R0:W-:Y:S01]  /*13b60*/  LDGSTS.E.BYPASS.LTC128B.128 [R4+0x6c00], desc[UR60][R2.64+0x180], !P4 ;  /* 0x06c0018002047fae */ /* 0x0001e2000e101d7c */
[----:B------:R-:W-:Y:S02]  /*13b70*/  ISETP.LT.OR P4, PT, R5, 0x21, P3 ;  /* 0x000000210500780c */ /* 0x000fe40001f81670 */
[----:B0-----:R-:W-:Y:S01]  /*13b80*/  MOV R3, R6 ;  /* 0x0000000600037202 */ /* 0x001fe20000000f00 */
[----:B------:R-:W-:Y:S02]  /*13b90*/  IMAD.MOV.U32 R2, RZ, RZ, R14 ;  /* 0x000000ffff027224 */ /* 0x000fe400078e000e */
[----:B------:R0:W3:Y:S01]  /*13ba0*/  SHFL.IDX PT, R14, R17, 0x3, 0x181f ;  /* 0x00781f00110e7f89 */ /* 0x0000e200000e0000 */
[----:B------:R-:W-:Y:S02]  /*13bb0*/  IMAD.MOV.U32 R6, RZ, RZ, RZ ;  /* 0x000000ffff067224 */ /* 0x000fe400078e00ff */
[----:B------:R-:W-:-:S05]  /*13bc0*/  IMAD.WIDE.U32 R2, R25, 0x2, R2 ;  /* 0x0000000219027825 */ /* 0x000fca00078e0002 */
[----:B------:R0:W-:Y:S01]  /*13bd0*/  LDGSTS.E.BYPASS.LTC128B.128 [R4+0x1400], desc[UR60][R2.64], !P5 ;  /* 0x0140000002047fae */ /* 0x0001e2000e901d7c */
[----:B------:R-:W-:-:S03]  /*13be0*/  ISETP.LT.OR P5, PT, R5, 0x21, P1 ;  /* 0x000000210500780c */ /* 0x000fc60000fa1670 */
[----:B------:R0:W-:Y:S01]  /*13bf0*/  LDGSTS.E.BYPASS.LTC128B.128 [R4+0x3400], desc[UR60][R2.64+0x80], !P4 ;  /* 0x0340008002047fae */ /* 0x0001e2000e101d7c */
[----:B------:R-:W-:-:S09]  /*13c00*/  ISETP.LT.OR P4, PT, R5, 0x21, P0 ;  /* 0x000000210500780c */ /* 0x000fd20000781670 */
[----:B------:R0:W-:Y:S04]  /*13c10*/  LDGSTS.E.BYPASS.LTC128B.128 [R4+0x5400], desc[UR60][R2.64+0x100], !P5 ;  /* 0x0540010002047fae */ /* 0x0001e8000e901d7c */
[----:B--23--:R0:W-:Y:S02]  /*13c20*/  LDGSTS.E.BYPASS.LTC128B.128 [R4+0x7400], desc[UR60][R2.64+0x180], !P4 ;  /* 0x0740018002047fae */ /* 0x00c1e4000e101d7c */
.L_x_1198:
[C---:B------:R-:W-:Y:S01]  /*13c30*/  ISETP.LT.OR P2, PT, R5.reuse, 0x31, P2 ;  /* 0x000000310500780c */ /* 0x040fe20001741670 */
[----:B0-----:R-:W-:Y:S01]  /*13c40*/  IMAD.MOV.U32 R2, RZ, RZ, R14 ;  /* 0x000000ffff027224 */ /* 0x001fe200078e000e */
[C---:B------:R-:W-:Y:S02]  /*13c50*/  ISETP.LT.OR P3, PT, R5.reuse, 0x31, P3 ;  /* 0x000000310500780c */ /* 0x040fe40001f61670 */
        /* <DEDUP_REMOVED lines=13> */
.L_x_1122:
        /* <DEDUP_REMOVED lines=10> */
.L_x_1123:
[----:B0-----:R-:W-:Y:S01]  /*13dd0*/  VIADD R2, R20, 0x1 ;  /* 0x0000000114027836 */ /* 0x001fe20000000000 */
[----:B------:R0:W-:Y:S04]  /*13de0*/  SYNCS.ARRIVE.TRANS64.A1T0 RZ, [R0+URZ+0x30850], RZ ;  /* 0x030850ff00ff79a7 */ /* 0x0001e8000810003f */
[----:B------:R-:W-:-:S04]  /*13df0*/  ISETP.NE.AND P0, PT, R2, 0x2, PT ;  /* 0x000000020200780c */ /* 0x000fc80003f05270 */
[----:B0-----:R-:W-:Y:S02]  /*13e00*/  SEL R0, RZ, 0x1, P0 ;  /* 0x00000001ff007807 */ /* 0x001fe40000000000 */
[----:B------:R-:W-:Y:S02]  /*13e10*/  SEL R2, R2, RZ, P0 ;  /* 0x000000ff02027207 */ /* 0x000fe40000000000 */
[----:B------:R-:W-:-:S07]  /*13e20*/  LOP3.LUT R0, R23, R0, RZ, 0x3c, !PT ;  /* 0x0000000017007212 */ /* 0x000fce00078e3cff */
.L_x_1083:
[----:B------:R-:W0:Y:S01]  /*13e30*/  S2R R4, SR_CgaCtaId ;  /* 0x0000000000047919 */ /* 0x000e220000008800 */
[----:B------:R-:W-:Y:S02]  /*13e40*/  MOV R3, 0x400 ;  /* 0x0000040000037802 */ /* 0x000fe40000000f00 */
[----:B------:R-:W-:Y:S02]  /*13e50*/  SHF.L.U32 R6, R6, 0x1f, RZ ;  /* 0x0000001f06067819 */ /* 0x000fe400000006ff */
[----:B0-----:R-:W-:-:S04]  /*13e60*/  LEA R7, R4, R3, 0x18 ;  /* 0x0000000304077211 */ /* 0x001fc800078ec0ff */
[----:B------:R-:W0:Y:S02]  /*13e70*/  SYNCS.PHASECHK.TRANS64.TRYWAIT P0, [R7+URZ+0x30820], R6 ;  /* 0x03082006070075a7 */ /* 0x000e24000800017f */
[----:B0-----:R-:W-:Y:S05]  /*13e80*/  @!P0 BRA `(.L_x_1124) ;  /* 0x00000028005c8947 */ /* 0x001fea0003800000 */
.L_x_1199:
[----:B------:R-:W-:-:S03]  /*13e90*/  UMOV UR4, 0xffffffff ;  /* 0xffffffff00047882 */ /* 0x000fc60000000000 */
[----:B------:R-:W-:Y:S05]  /*13ea0*/  BRA.DIV UR4, `(.L_x_1125) ;  /* 0x0000002a04687947 */ /* 0x000fea000b800000 */
[----:B------:R-:W2:Y:S02]  /*13eb0*/  S2R R3, SR_TID.X ;  /* 0x0000000000037919 */ /* 0x000ea40000002100 */
[----:B--2---:R-:W-:-:S04]  /*13ec0*/  SHF.R.U32.HI R3, RZ, 0x5, R3 ;  /* 0x00000005ff037819 */ /* 0x004fc80000011603 */
[----:B------:R-:W-:-:S05]  /*13ed0*/  LOP3.LUT R3, R3, 0x3, RZ, 0xc0, !PT ;  /* 0x0000000303037812 */ /* 0x000fca00078ec0ff */
[----:B------:R2:W3:Y:S02]  /*13ee0*/  SHFL.IDX PT, R14, R3, RZ, 0x1f ;  /* 0x00001fff030e7589 */ /* 0x0004e400000e0000 */
.L_x_1202:
[----:B---3--:R-:W-:-:S13]  /*13ef0*/  ISETP.NE.AND P0, PT, R14, RZ, PT ;  /* 0x000000ff0e00720c */ /* 0x008fda0003f05270 */
[----:B------:R-:W-:Y:S05]  /*13f00*/  @P0 BRA `(.L_x_991) ;  /* 0x0000000000900947 */ /* 0x000fea0003800000 */
[----:B------:R-:W-:-:S03]  /*13f10*/  UMOV UR4, 0xffffffff ;  /* 0xffffffff00047882 */ /* 0x000fc60000000000 */
[----:B------:R-:W-:Y:S05]  /*13f20*/  BRA.DIV UR4, `(.L_x_1126) ;  /* 0x0000002a047c7947 */ /* 0x000fea000b800000 */
[----:B------:R-:W-:-:S13]  /*13f30*/  ELECT P6, URZ, PT ;  /* 0x00000000003f782f */ /* 0x000fda00038c0000 */
.L_x_1205:
[----:B------:R-:W-:Y:S05]  /*13f40*/  @!P6 BRA `(.L_x_991) ;  /* 0x000000000080e947 */ /* 0x000fea0003800000 */
[----:B--2---:R-:W2:Y:S02]  /*13f50*/  LDL R3, [R1+0x4] ;  /* 0x0000040001037983 */ /* 0x004ea40000100800 */
[----:B--2---:R-:W-:-:S13]  /*13f60*/  R2UR UR4, R3 ;  /* 0x00000000030472ca */ /* 0x004fda00000e0000 */
[----:B------:R-:W-:-:S06]  /*13f70*/  ULOP3.LUT UR4, UR4, 0x2, URZ, 0xfc, !UPT ;  /* 0x0000000204047892 */ /* 0x000fcc000f8efc3f */
[----:B------:R-:W-:-:S05]  /*13f80*/  IMAD.U32 R3, RZ, RZ, UR4 ;  /* 0x00000004ff037e24 */ /* 0x000fca000f8e00ff */
[----:B------:R-:W-:-:S13]  /*13f90*/  ISETP.NE.AND P0, PT, R3, 0x3, PT ;  /* 0x000000030300780c */ /* 0x000fda0003f05270 */
[----:B------:R-:W-:Y:S05]  /*13fa0*/  @!P0 BRA `(.L_x_1127) ;  /* 0x0000000000048947 */ /* 0x000fea0003800000 */
[----:B------:R-:W-:Y:S01]  /*13fb0*/  BPT.TRAP 0x1 ;  /* 0x000000040000795c */ /* 0x000fe20000300000 */
.L_x_1127:
[C---:B------:R-:W-:Y:S01]  /*13fc0*/  LEA R5, R2.reuse, R7, 0x3 ;  /* 0x0000000702057211 */ /* 0x040fe200078e18ff */
[----:B------:R-:W-:Y:S01]  /*13fd0*/  VIADD R2, R2, 0x1 ;  /* 0x0000000102027836 */ /* 0x000fe20000000000 */
[----:B------:R-:W-:-:S04]  /*13fe0*/  SHF.L.U32 R4, R0, 0x1f, RZ ;  /* 0x0000001f00047819 */ /* 0x000fc800000006ff */
[----:B------:R-:W2:Y:S01]  /*13ff0*/  SYNCS.PHASECHK.TRANS64.TRYWAIT P1, [R5+URZ+0x30840], R4 ;  /* 0x03084004050075a7 */ /* 0x000ea2000802017f */
[----:B------:R-:W-:-:S04]  /*14000*/  ISETP.NE.AND P2, PT, R2, 0x2, PT ;  /* 0x000000020200780c */ /* 0x000fc80003f45270 */
[----:B------:R-:W-:Y:S01]  /*14010*/  SEL R3, RZ, 0x1, P2 ;  /* 0x00000001ff037807 */ /* 0x000fe20001000000 */
[----:B--2---:R-:W-:Y:S08]  /*14020*/  @!P1 BRA `(.L_x_1128) ;  /* 0x00000028005c9947 */ /* 0x004ff00003800000 */
.L_x_1206:
[----:B------:R-:W-:Y:S02]  /*14030*/  SEL R2, R2, RZ, P2 ;  /* 0x000000ff02027207 */ /* 0x000fe40001000000 */
[----:B------:R-:W-:Y:S01]  /*14040*/  LOP3.LUT R0, R0, R3, RZ, 0x3c, !PT ;  /* 0x0000000300007212 */ /* 0x000fe200078e3cff */
[----:B------:R-:W-:Y:S06]  /*14050*/  @!P0 BRA `(.L_x_1129) ;  /* 0x0000000000048947 */ /* 0x000fec0003800000 */
[----:B------:R-:W-:Y:S01]  /*14060*/  BPT.TRAP 0x1 ;  /* 0x000000040000795c */ /* 0x000fe20000300000 */
.L_x_1129:
[----:B------:R-:W-:Y:S01]  /*14070*/  IMAD R3, R2, 0x8, R7 ;  /* 0x0000000802037824 */ /* 0x000fe200078e0207 */
[----:B------:R-:W-:-:S04]  /*14080*/  SHF.L.U32 R0, R0, 0x1f, RZ ;  /* 0x0000001f00007819 */ /* 0x000fc800000006ff */
[----:B------:R-:W3:Y:S02]  /*14090*/  SYNCS.PHASECHK.TRANS64.TRYWAIT P1, [R3+URZ+0x30840], R0 ;  /* 0x03084000030075a7 */ /* 0x000ee4000802017f */
[----:B---3--:R-:W-:Y:S05]  /*140a0*/  @!P1 BRA `(.L_x_1130) ;  /* 0x0000002800509947 */ /* 0x008fea0003800000 */
.L_x_1207:
[----:B------:R-:W-:Y:S05]  /*140b0*/  @!P0 BRA `(.L_x_1131) ;  /* 0x0000000000048947 */ /* 0x000fea0003800000 */
[----:B------:R-:W-:Y:S01]  /*140c0*/  BPT.TRAP 0x1 ;  /* 0x000000040000795c */ /* 0x000fe20000300000 */
.L_x_1131:
[----:B------:R-:W4:Y:S02]  /*140d0*/  SYNCS.PHASECHK.TRANS64.TRYWAIT P1, [R5+URZ+0x30860], R4 ;  /* 0x03086004050075a7 */ /* 0x000f24000802017f */
[----:B----4-:R-:W-:Y:S05]  /*140e0*/  @!P1 BRA `(.L_x_1132) ;  /* 0x0000002800549947 */ /* 0x010fea0003800000 */
.L_x_1208:
[----:B------:R-:W-:Y:S05]  /*140f0*/  @!P0 BRA `(.L_x_1133) ;  /* 0x0000000000048947 */ /* 0x000fea0003800000 */
[----:B------:R-:W-:Y:S01]  /*14100*/  BPT.TRAP 0x1 ;  /* 0x000000040000795c */ /* 0x000fe20000300000 */
.L_x_1133:
[----:B------:R0:W0:Y:S02]  /*14110*/  SYNCS.PHASECHK.TRANS64.TRYWAIT P0, [R3+URZ+0x30860], R0 ;  /* 0x03086000030075a7 */ /* 0x000024000800017f */
[----:B0-----:R-:W-:Y:S05]  /*14120*/  @!P0 NANOSLEEP.SYNCS 0x989680 ;  /* 0x009896800000895d */ /* 0x001fea0003900000 */
[----:B------:R-:W0:Y:S02]  /*14130*/  @!P0 SYNCS.PHASECHK.TRANS64 P0, [R3+URZ+0x30860], R0 ;  /* 0x03086000030085a7 */ /* 0x000e24000800007f */
[----:B0-----:R-:W-:Y:S05]  /*14140*/  @!P0 BRA `(.L_x_1133) ;  /* 0xfffffffc00f08947 */ /* 0x001fea000383ffff */
.L_x_991:
[----:B------:R-:W-:Y:S05]  /*14150*/  BSYNC B6 ;  /* 0x0000000000067941 */ /* 0x000fea0003800000 */
.L_x_988:
[----:B------:R-:W-:Y:S05]  /*14160*/  EXIT ;  /* 0x000000000000794d */ /* 0x000fea0003800000 */
.L_x_1001:
[----:B------:R-:W-:-:S13]  /*14170*/  R2UR UR4, R16 ;  /* 0x00000000100472ca */ /* 0x000fda00000e0000 */
[----:B0-----:R-:W-:-:S04]  /*14180*/  MOV R3, UR4 ;  /* 0x0000000400037c02 */ /* 0x001fc80008000f00 */
[----:B------:R0:W1:Y:S03]  /*14190*/  SYNCS.PHASECHK.TRANS64.TRYWAIT P0, [R3+URZ+0x30800], R0 ;  /* 0x03080000030075a7 */ /* 0x000066000800017f */
[----:B-1----:R-:W-:Y:S05]  /*141a0*/  @!P0 NANOSLEEP.SYNCS 0x989680 ;  /* 0x009896800000895d */ /* 0x002fea0003900000 */
[----:B------:R-:W1:Y:S02]  /*141b0*/  @!P0 SYNCS.PHASECHK.TRANS64 P0, [R3+URZ+0x30800], R0 ;  /* 0x03080000030085a7 */ /* 0x000e64000800007f */
[----:B-1----:R-:W-:Y:S05]  /*141c0*/  @!P0 BRA `(.L_x_1001) ;  /* 0xfffffffc00e88947 */ /* 0x002fea000383ffff */
[----:B------:R-:W-:Y:S05]  /*141d0*/  BRA `(.L_x_1134) ;  /* 0xfffffed400ec7947 */ /* 0x000fea000383ffff */
.L_x_1005:
[----:B------:R-:W-:-:S13]  /*141e0*/  R2UR UR4, R16 ;  /* 0x00000000100472ca */ /* 0x000fda00000e0000 */
[----:B0-----:R-:W-:-:S04]  /*141f0*/  IMAD.U32 R3, RZ, RZ, UR4 ;  /* 0x00000004ff037e24 */ /* 0x001fc8000f8e00ff */
[----:B------:R0:W2:Y:S03]  /*14200*/  SYNCS.PHASECHK.TRANS64.TRYWAIT P1, [R3+URZ+0x30830], R0 ;  /* 0x03083000030075a7 */ /* 0x0000a6000802017f */
[----:B--2---:R-:W-:Y:S05]  /*14210*/  @!P1 NANOSLEEP.SYNCS 0x989680 ;  /* 0x009896800000995d */ /* 0x004fea0003900000 */
[----:B------:R-:W2:Y:S02]  /*14220*/  @!P1 SYNCS.PHASECHK.TRANS64 P1, [R3+URZ+0x30830], R0 ;  /* 0x03083000030095a7 */ /* 0x000ea4000802007f */
[----:B--2---:R-:W-:Y:S05]  /*14230*/  @!P1 BRA `(.L_x_1005) ;  /* 0xfffffffc00e89947 */ /* 0x004fea000383ffff */
[----:B------:R-:W-:Y:S05]  /*14240*/  BRA `(.L_x_1004) ;  /* 0xfffffed800147947 */ /* 0x000fea000383ffff */
.L_x_1022:
[----:B------:R-:W-:-:S13]  /*14250*/  R2UR UR6, R206 ;  /* 0x00000000ce0672ca */ /* 0x000fda00000e0000 */
[----:B-1----:R-:W-:-:S04]  /*14260*/  IMAD.U32 R4, RZ, RZ, UR6 ;  /* 0x00000006ff047e24 */ /* 0x002fc8000f8e00ff */
[----:B------:R1:W2:Y:S03]  /*14270*/  SYNCS.PHASECHK.TRANS64.TRYWAIT P1, [R4+URZ+0x30830], R3 ;  /* 0x03083003040075a7 */ /* 0x0002a6000802017f */
[----:B--2---:R-:W-:Y:S05]  /*14280*/  @!P1 NANOSLEEP.SYNCS 0x989680 ;  /* 0x009896800000995d */ /* 0x004fea0003900000 */
[----:B------:R-:W2:Y:S02]  /*14290*/  @!P1 SYNCS.PHASECHK.TRANS64 P1, [R4+URZ+0x30830], R3 ;  /* 0x03083003040095a7 */ /* 0x000ea4000802007f */
[----:B--2---:R-:W-:Y:S05]  /*142a0*/  @!P1 BRA `(.L_x_1022) ;  /* 0xfffffffc00e89947 */ /* 0x004fea000383ffff */
[----:B------:R-:W-:Y:S05]  /*142b0*/  BRA `(.L_x_1021) ;  /* 0xffffff0800187947 */ /* 0x000fea000383ffff */
.L_x_1026:
[----:B-1----:R-:W-:-:S04]  /*142c0*/  MOV R3, UR6 ;  /* 0x0000000600037c02 */ /* 0x002fc80008000f00 */
[----:B------:R1:W2:Y:S03]  /*142d0*/  SYNCS.PHASECHK.TRANS64.TRYWAIT P1, [R3+URZ+0x30850], R0 ;  /* 0x03085000030075a7 */ /* 0x0002a6000802017f */
[----:B--2---:R-:W-:Y:S05]  /*142e0*/  @!P1 NANOSLEEP.SYNCS 0x989680 ;  /* 0x009896800000995d */ /* 0x004fea0003900000 */
[----:B------:R-:W2:Y:S02]  /*142f0*/  @!P1 SYNCS.PHASECHK.TRANS64 P1, [R3+URZ+0x30850], R0 ;  /* 0x03085000030095a7 */ /* 0x000ea4000802007f */
[----:B--2---:R-:W-:Y:S05]  /*14300*/  @!P1 BRA `(.L_x_1026) ;  /* 0xfffffffc00ec9947 */ /* 0x004fea000383ffff */
[----:B------:R-:W-:Y:S05]  /*14310*/  BRA `(.L_x_1025) ;  /* 0xffffff1400b87947 */ /* 0x000fea000383ffff */
.L_x_1045:
[----:B-1----:R-:W-:-:S04]  /*14320*/  IMAD.U32 R4, RZ, RZ, UR5 ;  /* 0x00000005ff047e24 */ /* 0x002fc8000f8e00ff */
[----:B------:R1:W2:Y:S03]  /*14330*/  SYNCS.PHASECHK.TRANS64.TRYWAIT P1, [R4+URZ+0x30830], R3 ;  /* 0x03083003040075a7 */ /* 0x0002a6000802017f */
[----:B--2---:R-:W-:Y:S05]  /*14340*/  @!P1 NANOSLEEP.SYNCS 0x989680 ;  /* 0x009896800000995d */ /* 0x004fea0003900000 */
[----:B------:R-:W2:Y:S02]  /*14350*/  @!P1 SYNCS.PHASECHK.TRANS64 P1, [R4+URZ+0x30830], R3 ;  /* 0x03083003040095a7 */ /* 0x000ea4000802007f */
[----:B--2---:R-:W-:Y:S05]  /*14360*/  @!P1 BRA `(.L_x_1045) ;  /* 0xfffffffc00ec9947 */ /* 0x004fea000383ffff */
[----:B------:R-:W-:Y:S05]  /*14370*/  BRA `(.L_x_1044) ;  /* 0xffffff3800087947 */ /* 0x000fea000383ffff */
.L_x_1049:
[----:B01----:R-:W-:-:S04]  /*14380*/  IMAD.U32 R3, RZ, RZ, UR5 ;  /* 0x00000005ff037e24 */ /* 0x003fc8000f8e00ff */
[----:B------:R0:W1:Y:S03]  /*14390*/  SYNCS.PHASECHK.TRANS64.TRYWAIT P1, [R3+URZ+0x30850], R0 ;  /* 0x03085000030075a7 */ /* 0x000066000802017f */
[----:B-1----:R-:W-:Y:S05]  /*143a0*/  @!P1 NANOSLEEP.SYNCS 0x989680 ;  /* 0x009896800000995d */ /* 0x002fea0003900000 */
[----:B------:R-:W1:Y:S02]  /*143b0*/  @!P1 SYNCS.PHASECHK.TRANS64 P1, [R3+URZ+0x30850], R0 ;  /* 0x03085000030095a7 */ /* 0x000e64000802007f */
[----:B-1----:R-:W-:Y:S05]  /*143c0*/  @!P1 BRA `(.L_x_1049) ;  /* 0xfffffffc00ec9947 */ /* 0x002fea000383ffff */
[----:B------:R-:W-:Y:S05]  /*143d0*/  BRA `(.L_x_1048) ;  /* 0xffffff44008c7947 */ /* 0x000fea000383ffff */
.L_x_1057:
[----:B------:R-:W-:-:S13]  /*143e0*/  R2UR UR5, R205 ;  /* 0x00000000cd0572ca */ /* 0x000fda00000e0000 */
[----:B-1----:R-:W-:-:S04]  /*143f0*/  MOV R4, UR5 ;  /* 0x0000000500047c02 */ /* 0x002fc80008000f00 */
[----:B------:R1:W2:Y:S03]  /*14400*/  SYNCS.PHASECHK.TRANS64.TRYWAIT P1, [R4+URZ+0x30830], R3 ;  /* 0x03083003040075a7 */ /* 0x0002a6000802017f */
[----:B--2---:R-:W-:Y:S05]  /*14410*/  @!P1 NANOSLEEP.SYNCS 0x989680 ;  /* 0x009896800000995d */ /* 0x004fea0003900000 */
[----:B------:R-:W2:Y:S02]  /*14420*/  @!P1 SYNCS.PHASECHK.TRANS64 P1, [R4+URZ+0x30830], R3 ;  /* 0x03083003040095a7 */ /* 0x000ea4000802007f */
[----:B--2---:R-:W-:Y:S05]  /*14430*/  @!P1 BRA `(.L_x_1057) ;  /* 0xfffffffc00e89947 */ /* 0x004fea000383ffff */
[----:B------:R-:W-:Y:S05]  /*14440*/  BRA `(.L_x_1056) ;  /* 0xffffff5800447947 */ /* 0x000fea000383ffff */
.L_x_1061:
[----:B01----:R-:W-:-:S04]  /*14450*/  IMAD.U32 R3, RZ, RZ, UR5 ;  /* 0x00000005ff037e24 */ /* 0x003fc8000f8e00ff */
[----:B------:R0:W1:Y:S03]  /*14460*/  SYNCS.PHASECHK.TRANS64.TRYWAIT P1, [R3+URZ+0x30850], R0 ;  /* 0x03085000030075a7 */ /* 0x000066000802017f */
[----:B-1----:R-:W-:Y:S05]  /*14470*/  @!P1 NANOSLEEP.SYNCS 0x989680 ;  /* 0x009896800000995d */ /* 0x002fea0003900000 */
[----:B------:R-:W1:Y:S02]  /*14480*/  @!P1 SYNCS.PHASECHK.TRANS64 P1, [R3+URZ+0x30850], R0 ;  /* 0x03085000030095a7 */ /* 0x000e64000802007f */
[----:B-1----:R-:W-:Y:S05]  /*14490*/  @!P1 BRA `(.L_x_1061) ;  /* 0xfffffffc00ec9947 */ /* 0x002fea000383ffff */
[----:B------:R-:W-:Y:S05]  /*144a0*/  BRA `(.L_x_1060) ;  /* 0xffffff6400c87947 */ /* 0x000fea000383ffff */
.L_x_1076:
[----:B-1----:R-:W-:-:S04]  /*144b0*/  IMAD.U32 R5, RZ, RZ, UR5 ;  /* 0x00000005ff057e24 */ /* 0x002fc8000f8e00ff */
[----:B------:R1:W2:Y:S03]  /*144c0*/  SYNCS.PHASECHK.TRANS64.TRYWAIT P1, [R5+URZ+0x30850], R0 ;  /* 0x03085000050075a7 */ /* 0x0002a6000802017f */
[----:B--2---:R-:W-:Y:S05]  /*144d0*/  @!P1 NANOSLEEP.SYNCS 0x989680 ;  /* 0x009896800000995d */ /* 0x004fea0003900000 */
[----:B------:R-:W2:Y:S02]  /*144e0*/  @!P1 SYNCS.PHASECHK.TRANS64 P1, [R5+URZ+0x30850], R0 ;  /* 0x03085000050095a7 */ /* 0x000ea4000802007f */
[----:B--2---:R-:W-:Y:S05]  /*144f0*/  @!P1 BRA `(.L_x_1076) ;  /* 0xfffffffc00ec9947 */ /* 0x004fea000383ffff */
[----:B------:R-:W-:Y:S05]  /*14500*/  BRA `(.L_x_1075) ;  /* 0xffffff8c00387947 */ /* 0x000fea000383ffff */
.L_x_1094:
[----:B------:R-:W-:Y:S01]  /*14510*/  MOV R13, R18 ;  /* 0x00000012000d7202 */ /* 0x000fe20000000f00 */
[----:B------:R-:W-:Y:S01]  /*14520*/  IMAD.MOV.U32 R12, RZ, RZ, RZ ;  /* 0x000000ffff0c7224 */ /* 0x000fe200078e00ff */
[----:B------:R-:W-:Y:S01]  /*14530*/  MOV R15, 0xffffffff ;  /* 0xffffffff000f7802 */ /* 0x000fe20000000f00 */
[----:B------:R-:W-:-:S07]  /*14540*/  IMAD.MOV.U32 R11, RZ, RZ, 0x1f ;  /* 0x0000001fff0b7424 */ /* 0x000fce00078e00ff */
[----:B-----5:R-:W-:Y:S05]  /*14550*/  WARPSYNC.COLLECTIVE R15, `(.L_x_1135) ;  /* 0x000000000f087348 */ /* 0x020fea0003c00000 */
[----:B------:R0:W1:Y:S02]  /*14560*/  SHFL.IDX P6, R14, R13, R12, R11 ;  /* 0x0000000c0d0e7389 */ /* 0x00006400000c000b */
[----:B01---5:R-:W-:Y:S01]  /*14570*/  ENDCOLLECTIVE ;  /* 0x000000000000791b */ /* 0x023fe20003800000 */
.L_x_1135:
[----:B------:R-:W-:Y:S05]  /*14580*/  BRA `(.L_x_1136) ;  /* 0xffffffcc00e47947 */ /* 0x000fea000383ffff */
.L_x_1096:
[----:B0-----:R-:W-:-:S04]  /*14590*/  IMAD.U32 R3, RZ, RZ, UR45 ;  /* 0x0000002dff037e24 */ /* 0x001fc8000f8e00ff */
[----:B------:R0:W1:Y:S03]  /*145a0*/  SYNCS.PHASECHK.TRANS64.TRYWAIT P0, [R3+URZ+0x30840], R2 ;  /* 0x03084002030075a7 */ /* 0x000066000800017f */
[----:B-1----:R-:W-:Y:S05]  /*145b0*/  @!P0 NANOSLEEP.SYNCS 0x989680 ;  /* 0x009896800000895d */ /* 0x002fea0003900000 */
[----:B------:R-:W1:Y:S02]  /*145c0*/  @!P0 SYNCS.PHASECHK.TRANS64 P0, [R3+URZ+0x30840], R2 ;  /* 0x03084002030085a7 */ /* 0x000e64000800007f */
[----:B-1----:R-:W-:Y:S05]  /*145d0*/  @!P0 BRA `(.L_x_1096) ;  /* 0xfffffffc00ec8947 */ /* 0x002fea000383ffff */
[----:B------:R-:W-:Y:S05]  /*145e0*/  BRA `(.L_x_1137) ;  /* 0xffffffd000787947 */ /* 0x000fea000383ffff */
.L_x_1097:
[----:B------:R-:W-:Y:S01]  /*145f0*/  BSSY B0, `(.L_x_1138) ;  /* 0x0000008000007945 */ /* 0x000fe20003800000 */
[----:B------:R-:W-:Y:S01]  /*14600*/  IMAD.MOV.U32 R13, RZ, RZ, R7 ;  /* 0x000000ffff0d7224 */ /* 0x000fe200078e0007 */
[----:B------:R-:W-:Y:S01]  /*14610*/  MOV R12, RZ ;  /* 0x000000ff000c7202 */ /* 0x000fe20000000f00 */
[----:B------:R-:W-:Y:S02]  /*14620*/  IMAD.MOV.U32 R11, RZ, RZ, 0x181f ;  /* 0x0000181fff0b7424 */ /* 0x000fe400078e00ff */
[----:B------:R-:W-:-:S07]  /*14630*/  IMAD.MOV.U32 R15, RZ, RZ, -0x1 ;  /* 0xffffffffff0f7424 */ /* 0x000fce00078e00ff */
[----:B------:R-:W-:Y:S05]  /*14640*/  WARPSYNC.COLLECTIVE R15, `(.L_x_1139) ;  /* 0x000000000f087348 */ /* 0x000fea0003c00000 */
[----:B------:R0:W1:Y:S02]  /*14650*/  SHFL.IDX P6, R14, R13, R12, R11 ;  /* 0x0000000c0d0e7389 */ /* 0x00006400000c000b */
[----:B01----:R-:W-:Y:S01]  /*14660*/  ENDCOLLECTIVE ;  /* 0x000000000000791b */ /* 0x003fe20003800000 */
.L_x_1139:
[----:B------:R-:W-:Y:S05]  /*14670*/  BSYNC B0 ;  /* 0x0000000000007941 */ /* 0x000fea0003800000 */
.L_x_1138:
[----:B------:R-:W-:Y:S01]  /*14680*/  IMAD.MOV.U32 R13, RZ, RZ, R6 ;  /* 0x000000ffff0d7224 */ /* 0x000fe200078e0006 */
[----:B------:R-:W-:Y:S01]  /*14690*/  MOV R11, 0x181f ;  /* 0x0000181f000b7802 */ /* 0x000fe20000000f00 */
[----:B------:R-:W-:Y:S01]  /*146a0*/  IMAD.MOV.U32 R12, RZ, RZ, RZ ;  /* 0x000000ffff0c7224 */ /* 0x000fe200078e00ff */
[----:B------:R-:W-:Y:S01]  /*146b0*/  MOV R3, R14 ;  /* 0x0000000e00037202 */ /* 0x000fe20000000f00 */
[----:B------:R-:W-:Y:S01]  /*146c0*/  IMAD.MOV.U32 R15, RZ, RZ, -0x1 ;  /* 0xffffffffff0f7424 */ /* 0x000fe200078e00ff */
[----:B------:R-:W-:-:S07]  /*146d0*/  @P0 LEA R9, R30, UR45, 0x1 ;  /* 0x0000002d1e090c11 */ /* 0x000fce000f8e08ff */
[----:B------:R-:W-:Y:S05]  /*146e0*/  WARPSYNC.COLLECTIVE R15, `(.L_x_1140) ;  /* 0x000000000f087348 */ /* 0x000fea0003c00000 */
[----:B------:R0:W1:Y:S02]  /*146f0*/  SHFL.IDX P6, R14, R13, R12, R11 ;  /* 0x0000000c0d0e7389 */ /* 0x00006400000c000b */
[----:B01----:R-:W-:Y:S01]  /*14700*/  ENDCOLLECTIVE ;  /* 0x000000000000791b */ /* 0x003fe20003800000 */
.L_x_1140:
[----:B------:R-:W-:Y:S01]  /*14710*/  MOV R13, R7 ;  /* 0x00000007000d7202 */ /* 0x000fe20000000f00 */
[----:B------:R-:W-:Y:S02]  /*14720*/  IMAD.MOV.U32 R12, RZ, RZ, 0x1 ;  /* 0x00000001ff0c7424 */ /* 0x000fe400078e00ff */
[----:B------:R-:W-:-:S07]  /*14730*/  IMAD.MOV.U32 R2, RZ, RZ, R14 ;  /* 0x000000ffff027224 */ /* 0x000fce00078e000e */
[----:B------:R-:W-:Y:S05]  /*14740*/  WARPSYNC.COLLECTIVE R15, `(.L_x_1141) ;  /* 0x000000000f087348 */ /* 0x000fea0003c00000 */
[----:B------:R0:W1:Y:S02]  /*14750*/  SHFL.IDX P6, R14, R13, R12, R11 ;  /* 0x0000000c0d0e7389 */ /* 0x00006400000c000b */
[----:B01----:R-:W-:Y:S01]  /*14760*/  ENDCOLLECTIVE ;  /* 0x000000000000791b */ /* 0x003fe20003800000 */
.L_x_1141:
[----:B------:R-:W-:-:S05]  /*14770*/  @P0 IMAD.WIDE.U32 R2, R25, 0x2, R2 ;  /* 0x0000000219020825 */ /* 0x000fca00078e0002 */
[----:B------:R-:W-:Y:S01]  /*14780*/  @!PT LDS RZ, [RZ] ;  /* 0x00000000fffff984 */ /* 0x000fe20000000800 */
[----:B------:R-:W-:Y:S01]  /*14790*/  @!PT LDS RZ, [RZ] ;  /* 0x00000000fffff984 */ /* 0x000fe20000000800 */
[----:B------:R-:W-:Y:S01]  /*147a0*/  @!PT LDS RZ, [RZ] ;  /* 0x00000000fffff984 */ /* 0x000fe20000000800 */
[----:B------:R0:W-:Y:S04]  /*147b0*/  @P0 LDGSTS.E.BYPASS.LTC128B.128 [R9+0x20400], desc[UR60][R2.64], !P4 ;  /* 0x2040000002090fae */ /* 0x0001e8000e101d7c */
[----:B------:R0:W-:Y:S01]  /*147c0*/  @P0 LDGSTS.E.BYPASS.LTC128B.128 [R9+0x22400], desc[UR60][R2.64+0x80], !P3 ;  /* 0x2240008002090fae */ /* 0x0001e2000d901d7c */
[----:B------:R-:W-:-:S03]  /*147d0*/  MOV R13, R6 ;  /* 0x00000006000d7202 */ /* 0x000fc60000000f00 */
[----:B------:R0:W-:Y:S04]  /*147e0*/  @P0 LDGSTS.E.BYPASS.LTC128B.128 [R9+0x24400], desc[UR60][R2.64+0x100], !P2 ;  /* 0x2440010002090fae */ /* 0x0001e8000d101d7c */
[----:B------:R0:W-:Y:S01]  /*147f0*/  @P0 LDGSTS.E.BYPASS.LTC128B.128 [R9+0x26400], desc[UR60][R2.64+0x180], !P1 ;  /* 0x2640018002090fae */ /* 0x0001e2000c901d7c */
[----:B------:R-:W-:Y:S01]  /*14800*/  ISETP.GE.AND P0, PT, R0, 0x11, PT ;  /* 0x000000110000780c */ /* 0x000fe20003f06270 */
[----:B------:R-:W-:-:S12]  /*14810*/  IMAD.MOV.U32 R5, RZ, RZ, R14 ;  /* 0x000000ffff057224 */ /* 0x000fd800078e000e */
[----:B0-----:R-:W-:Y:S05]  /*14820*/  WARPSYNC.COLLECTIVE R15, `(.L_x_1142) ;  /* 0x000000000f087348 */ /* 0x001fea0003c00000 */
[----:B------:R1:W2:Y:S02]  /*14830*/  SHFL.IDX P6, R14, R13, R12, R11 ;  /* 0x0000000c0d0e7389 */ /* 0x0002a400000c000b */
[----:B012---:R-:W-:Y:S01]  /*14840*/  ENDCOLLECTIVE ;  /* 0x000000000000791b */ /* 0x007fe20003800000 */
.L_x_1142:
[----:B------:R-:W-:Y:S01]  /*14850*/  @P0 LEA R21, R30, UR45, 0x1 ;  /* 0x0000002d1e150c11 */ /* 0x000fe2000f8e08ff */
[----:B------:R-:W-:Y:S01]  /*14860*/  IMAD.MOV.U32 R13, RZ, RZ, R7 ;  /* 0x000000ffff0d7224 */ /* 0x000fe200078e0007 */
[----:B------:R-:W-:Y:S01]  /*14870*/  MOV R12, 0x2 ;  /* 0x00000002000c7802 */ /* 0x000fe20000000f00 */
[----:B------:R-:W-:-:S07]  /*14880*/  IMAD.MOV.U32 R4, RZ, RZ, R14 ;  /* 0x000000ffff047224 */ /* 0x000fce00078e000e */
[----:B------:R-:W-:Y:S05]  /*14890*/  WARPSYNC.COLLECTIVE R15, `(.L_x_1143) ;  /* 0x000000000f087348 */ /* 0x000fea0003c00000 */
[----:B------:R0:W1:Y:S02]  /*148a0*/  SHFL.IDX P6, R14, R13, R12, R11 ;  /* 0x0000000c0d0e7389 */ /* 0x00006400000c000b */
[----:B01----:R-:W-:Y:S01]  /*148b0*/  ENDCOLLECTIVE ;  /* 0x000000000000791b */ /* 0x003fe20003800000 */
.L_x_1143:
[----:B------:R-:W-:-:S05]  /*148c0*/  @P0 IMAD.WIDE.U32 R4, R25, 0x2, R4 ;  /* 0x0000000219040825 */ /* 0x000fca00078e0004 */
[----:B------:R-:W-:Y:S01]  /*148d0*/  @!PT LDS RZ, [RZ] ;  /* 0x00000000fffff984 */ /* 0x000fe20000000800 */
[----:B------:R-:W-:Y:S01]  /*148e0*/  @!PT LDS RZ, [RZ] ;  /* 0x00000000fffff984 */ /* 0x000fe20000000800 */
[----:B------:R-:W-:Y:S01]  /*148f0*/  @!PT LDS RZ, [RZ] ;  /* 0x00000000fffff984 */ /* 0x000fe20000000800 */
[----:B------:R0:W-:Y:S04]  /*14900*/  @P0 LDGSTS.E.BYPASS.LTC128B.128 [R21+0x20c00], desc[UR60][R4.64], !P4 ;  /* 0x20c0000004150fae */ /* 0x0001e8000e101d7c */
[----:B------:R0:W-:Y:S01]  /*14910*/  @P0 LDGSTS.E.BYPASS.LTC128B.128 [R21+0x22c00], desc[UR60][R4.64+0x80], !P3 ;  /* 0x22c0008004150fae */ /* 0x0001e2000d901d7c */
[----:B------:R-:W-:-:S03]  /*14920*/  IMAD.MOV.U32 R13, RZ, RZ, R6 ;  /* 0x000000ffff0d7224 */ /* 0x000fc600078e0006 */
[----:B------:R0:W-:Y:S04]  /*14930*/  @P0 LDGSTS.E.BYPASS.LTC128B.128 [R21+0x24c00], desc[UR60][R4.64+0x100], !P2 ;  /* 0x24c0010004150fae */ /* 0x0001e8000d101d7c */
[----:B------:R0:W-:Y:S01]  /*14940*/  @P0 LDGSTS.E.BYPASS.LTC128B.128 [R21+0x26c00], desc[UR60][R4.64+0x180], !P1 ;  /* 0x26c0018004150fae */ /* 0x0001e2000c901d7c */
[----:B------:R-:W-:Y:S01]  /*14950*/  ISETP.GE.AND P0, PT, R0, 0x21, PT ;  /* 0x000000210000780c */ /* 0x000fe20003f06270 */
[----:B------:R-:W-:-:S12]  /*14960*/  IMAD.MOV.U32 R3, RZ, RZ, R14 ;  /* 0x000000ffff037224 */ /* 0x000fd800078e000e */
[----:B0-----:R-:W-:Y:S05]  /*14970*/  WARPSYNC.COLLECTIVE R15, `(.L_x_1144) ;  /* 0x000000000f087348 */ /* 0x001fea0003c00000 */
[----:B------:R1:W2:Y:S02]  /*14980*/  SHFL.IDX P6, R14, R13, R12, R11 ;  /* 0x0000000c0d0e7389 */ /* 0x0002a400000c000b */
[----:B012---:R-:W-:Y:S01]  /*14990*/  ENDCOLLECTIVE ;  /* 0x000000000000791b */ /* 0x007fe20003800000 */
.L_x_1144:
[----:B------:R-:W-:Y:S01]  /*149a0*/  @P0 LEA R9, R30, UR45, 0x1 ;  /* 0x0000002d1e090c11 */ /* 0x000fe2000f8e08ff */
[----:B------:R-:W-:Y:S02]  /*149b0*/  IMAD.MOV.U32 R13, RZ, RZ, R7 ;  /* 0x000000ffff0d7224 */ /* 0x000fe400078e0007 */
[----:B------:R-:W-:Y:S01]  /*149c0*/  IMAD.MOV.U32 R12, RZ, RZ, 0x3 ;  /* 0x00000003ff0c7424 */ /* 0x000fe200078e00ff */
[----:B------:R-:W-:-:S07]  /*149d0*/  MOV R2, R14 ;  /* 0x0000000e00027202 */ /* 0x000fce0000000f00 */
[----:B------:R-:W-:Y:S05]  /*149e0*/  WARPSYNC.COLLECTIVE R15, `(.L_x_1145) ;  /* 0x000000000f087348 */ /* 0x000fea0003c00000 */
[----:B------:R0:W1:Y:S02]  /*149f0*/  SHFL.IDX P6, R14, R13, R12, R11 ;  /* 0x0000000c0d0e7389 */ /* 0x00006400000c000b */
[----:B01----:R-:W-:Y:S01]  /*14a00*/  ENDCOLLECTIVE ;  /* 0x000000000000791b */ /* 0x003fe20003800000 */
.L_x_1145:
        /* <DEDUP_REMOVED lines=9> */
[----:B------:R-:W-:-:S07]  /*14aa0*/  MOV R4, R14 ;  /* 0x0000000e00047202 */ /* 0x000fce0000000f00 */
[----:B0-----:R-:W-:Y:S05]  /*14ab0*/  WARPSYNC.COLLECTIVE R15, `(.L_x_1146) ;  /* 0x000000000f087348 */ /* 0x001fea0003c00000 */
[----:B------:R1:W2:Y:S02]  /*14ac0*/  SHFL.IDX P6, R14, R13, R12, R11 ;  /* 0x0000000c0d0e7389 */ /* 0x0002a400000c000b */
[----:B012---:R-:W-:Y:S01]  /*14ad0*/  ENDCOLLECTIVE ;  /* 0x000000000000791b */ /* 0x007fe20003800000 */
.L_x_1146:
[----:B------:R-:W-:Y:S05]  /*14ae0*/  BRA `(.L_x_1147) ;  /* 0xffffffd000387947 */ /* 0x000fea000383ffff */
.L_x_1100:
[----:B------:R-:W-:Y:S01]  /*14af0*/  IMAD.MOV.U32 R13, RZ, RZ, R6 ;  /* 0x000000ffff0d7224 */ /* 0x000fe200078e0006 */
[----:B------:R-:W-:Y:S01]  /*14b00*/  MOV R12, RZ ;  /* 0x000000ff000c7202 */ /* 0x000fe20000000f00 */
[----:B------:R-:W-:Y:S01]  /*14b10*/  IMAD.MOV.U32 R11, RZ, RZ, 0x181f ;  /* 0x0000181fff0b7424 */ /* 0x000fe200078e00ff */
[----:B------:R-:W-:Y:S01]  /*14b20*/  IADD3 R8, R28, UR40, RZ ;  /* 0x000000281c087c10 */ /* 0x000fe2000fffe0ff */
[----:B------:R-:W-:-:S04]  /*14b30*/  IMAD.MOV.U32 R15, RZ, RZ, -0x1 ;  /* 0xffffffffff0f7424 */ /* 0x000fc800078e00ff */
[----:B------:R-:W-:-:S07]  /*14b40*/  VIADD R4, R8, 0x10 ;  /* 0x0000001008047836 */ /* 0x000fce0000000000 */
[----:B------:R-:W-:Y:S05]  /*14b50*/  WARPSYNC.COLLECTIVE R15, `(.L_x_1148) ;  /* 0x000000000f087348 */ /* 0x000fea0003c00000 */
[----:B------:R0:W1:Y:S02]  /*14b60*/  SHFL.IDX P6, R14, R13, R12, R11 ;  /* 0x0000000c0d0e7389 */ /* 0x00006400000c000b */
[----:B01----:R-:W-:Y:S01]  /*14b70*/  ENDCOLLECTIVE ;  /* 0x000000000000791b */ /* 0x003fe20003800000 */
.L_x_1148:
[----:B------:R-:W-:Y:S01]  /*14b80*/  IMAD.MOV.U32 R13, RZ, RZ, R0 ;  /* 0x000000ffff0d7224 */ /* 0x000fe200078e0000 */
[----:B------:R-:W-:-:S07]  /*14b90*/  MOV R3, R14 ;  /* 0x0000000e00037202 */ /* 0x000fce0000000f00 */
[----:B------:R-:W-:Y:S05]  /*14ba0*/  WARPSYNC.COLLECTIVE R15, `(.L_x_1149) ;  /* 0x000000000f087348 */ /* 0x000fea0003c00000 */
[----:B------:R0:W1:Y:S02]  /*14bb0*/  SHFL.IDX P6, R14, R13, R12, R11 ;  /* 0x0000000c0d0e7389 */ /* 0x00006400000c000b */
[----:B01----:R-:W-:Y:S01]  /*14bc0*/  ENDCOLLECTIVE ;  /* 0x000000000000791b */ /* 0x003fe20003800000 */
.L_x_1149:
[----:B------:R-:W-:Y:S02]  /*14bd0*/  ULDC UR4, c[0x0][0x288] ;  /* 0x0000a20000047ab9 */ /* 0x000fe40000000800 */
[----:B------:R-:W-:-:S05]  /*14be0*/  IMAD R7, R7, UR4, RZ ;  /* 0x0000000407077c24 */ /* 0x000fca000f8e02ff */
[----:B------:R-:W-:Y:S01]  /*14bf0*/  ISETP.GE.AND P0, PT, R8, R7, PT ;  /* 0x000000070800720c */ /* 0x000fe20003f06270 */
[----:B------:R-:W-:Y:S01]  /*14c00*/  IMAD.MOV.U32 R13, RZ, RZ, R6 ;  /* 0x000000ffff0d7224 */ /* 0x000fe200078e0006 */
[----:B------:R-:W-:-:S11]  /*14c10*/  MOV R12, 0x1 ;  /* 0x00000001000c7802 */ /* 0x000fd60000000f00 */
[----:B------:R-:W-:Y:S01]  /*14c20*/  @!P0 LEA R9, R30, UR45, 0x1 ;  /* 0x0000002d1e098c11 */ /* 0x000fe2000f8e08ff */
[----:B------:R-:W-:-:S07]  /*14c30*/  IMAD.MOV.U32 R2, RZ, RZ, R14 ;  /* 0x000000ffff027224 */ /* 0x000fce00078e000e */
[----:B------:R-:W-:Y:S05]  /*14c40*/  WARPSYNC.COLLECTIVE R15, `(.L_x_1150) ;  /* 0x000000000f087348 */ /* 0x000fea0003c00000 */
[----:B------:R0:W1:Y:S02]  /*14c50*/  SHFL.IDX P6, R14, R13, R12, R11 ;  /* 0x0000000c0d0e7389 */ /* 0x00006400000c000b */
[----:B01----:R-:W-:Y:S01]  /*14c60*/  ENDCOLLECTIVE ;  /* 0x000000000000791b */ /* 0x003fe20003800000 */
.L_x_1150:
[----:B------:R-:W-:-:S05]  /*14c70*/  @!P0 IMAD.WIDE.U32 R2, R25, 0x2, R2 ;  /* 0x0000000219028825 */ /* 0x000fca00078e0002 */
        /* <DEDUP_REMOVED lines=8> */
[----:B------:R-:W-:Y:S01]  /*14d00*/  ISETP.GE.AND P0, PT, R4, R7, PT ;  /* 0x000000070400720c */ /* 0x000fe20003f06270 */
[----:B------:R-:W-:-:S12]  /*14d10*/  IMAD.MOV.U32 R5, RZ, RZ, R14 ;  /* 0x000000ffff057224 */ /* 0x000fd800078e000e */
[----:B0-----:R-:W-:Y:S05]  /*14d20*/  WARPSYNC.COLLECTIVE R15, `(.L_x_1151) ;  /* 0x000000000f087348 */ /* 0x001fea0003c00000 */
[----:B------:R1:W2:Y:S02]  /*14d30*/  SHFL.IDX P6, R14, R13, R12, R11 ;  /* 0x0000000c0d0e7389 */ /* 0x0002a400000c000b */
[----:B012---:R-:W-:Y:S01]  /*14d40*/  ENDCOLLECTIVE ;  /* 0x000000000000791b */ /* 0x007fe20003800000 */
.L_x_1151:
[----:B------:R-:W-:Y:S01]  /*14d50*/  VIADD R2, R8, 0x20 ;  /* 0x0000002008027836 */ /* 0x000fe20000000000 */
[----:B------:R-:W-:Y:S01]  /*14d60*/  @!P0 LEA R21, R30, UR45, 0x1 ;  /* 0x0000002d1e158c11 */ /* 0x000fe2000f8e08ff */
[----:B------:R-:W-:Y:S01]  /*14d70*/  IMAD.MOV.U32 R13, RZ, RZ, R6 ;  /* 0x000000ffff0d7224 */ /* 0x000fe200078e0006 */
[----:B------:R-:W-:Y:S02]  /*14d80*/  MOV R12, 0x2 ;  /* 0x00000002000c7802 */ /* 0x000fe40000000f00 */
[----:B------:R-:W-:-:S07]  /*14d90*/  MOV R4, R14 ;  /* 0x0000000e00047202 */ /* 0x000fce0000000f00 */
[----:B------:R-:W-:Y:S05]  /*14da0*/  WARPSYNC.COLLECTIVE R15, `(.L_x_1152) ;  /* 0x000000000f087348 */ /* 0x000fea0003c00000 */
[----:B------:R0:W1:Y:S02]  /*14db0*/  SHFL.IDX P6, R14, R13, R12, R11 ;  /* 0x0000000c0d0e7389 */ /* 0x00006400000c000b */
[----:B01----:R-:W-:Y:S01]  /*14dc0*/  ENDCOLLECTIVE ;  /* 0x000000000000791b */ /* 0x003fe20003800000 */
.L_x_1152:
        /* <DEDUP_REMOVED lines=14> */
.L_x_1153:
        /* <DEDUP_REMOVED lines=8> */
.L_x_1154:
        /* <DEDUP_REMOVED lines=14> */
.L_x_1155:
        /* <DEDUP_REMOVED lines=8> */
.L_x_1156:
        /* <DEDUP_REMOVED lines=14> */
.L_x_1157:
        /* <DEDUP_REMOVED lines=8> */
.L_x_1158:
        /* <DEDUP_REMOVED lines=14> */
.L_x_1159:
        /* <DEDUP_REMOVED lines=8> */
.L_x_1160:
        /* <DEDUP_REMOVED lines=14> */
.L_x_1161:
[----:B------:R-:W-:Y:S01]  /*15430*/  @!P0 LEA R9, R30, UR45, 0x1 ;  /* 0x0000002d1e098c11 */ /* 0x000fe2000f8e08ff */
[----:B------:R-:W-:Y:S02]  /*15440*/  IMAD.MOV.U32 R13, RZ, RZ, R6 ;  /* 0x000000ffff0d7224 */ /* 0x000fe400078e0006 */
[----:B------:R-:W-:Y:S01]  /*15450*/  IMAD.MOV.U32 R12, RZ, RZ, 0x7 ;  /* 0x00000007ff0c7424 */ /* 0x000fe200078e00ff */
[----:B------:R-:W-:-:S07]  /*15460*/  MOV R2, R14 ;  /* 0x0000000e00027202 */ /* 0x000fce0000000f00 */
[----:B------:R-:W-:Y:S05]  /*15470*/  WARPSYNC.COLLECTIVE R15, `(.L_x_1162) ;  /* 0x000000000f087348 */ /* 0x000fea0003c00000 */
[----:B------:R0:W1:Y:S02]  /*15480*/  SHFL.IDX P6, R14, R13, R12, R11 ;  /* 0x0000000c0d0e7389 */ /* 0x00006400000c000b */
[----:B01----:R-:W-:Y:S01]  /*15490*/  ENDCOLLECTIVE ;  /* 0x000000000000791b */ /* 0x003fe20003800000 */
.L_x_1162:
        /* <DEDUP_REMOVED lines=9> */
[----:B------:R-:W-:-:S07]  /*15530*/  MOV R6, R14 ;  /* 0x0000000e00067202 */ /* 0x000fce0000000f00 */
[----:B0-----:R-:W-:Y:S05]  /*15540*/  WARPSYNC.COLLECTIVE R15, `(.L_x_1163) ;  /* 0x000000000f087348 */ /* 0x001fea0003c00000 */
[----:B------:R1:W2:Y:S02]  /*15550*/  SHFL.IDX P6, R14, R13, R12, R11 ;  /* 0x0000000c0d0e7389 */ /* 0x0002a400000c000b */
[----:B012---:R-:W-:Y:S01]  /*15560*/  ENDCOLLECTIVE ;  /* 0x000000000000791b */ /* 0x007fe20003800000 */
.L_x_1163:
[----:B------:R-:W-:Y:S05]  /*15570*/  BRA `(.L_x_1164) ;  /* 0xffffffd0002c7947 */ /* 0x000fea000383ffff */
.L_x_1103:
[----:B0-----:R-:W-:-:S04]  /*15580*/  IMAD.U32 R3, RZ, RZ, UR45 ;  /* 0x0000002dff037e24 */ /* 0x001fc8000f8e00ff */
[----:B------:R0:W1:Y:S03]  /*15590*/  SYNCS.PHASECHK.TRANS64.TRYWAIT P0, [R3+URZ+0x30820], R0 ;  /* 0x03082000030075a7 */ /* 0x000066000800017f */
[----:B-1----:R-:W-:Y:S05]  /*155a0*/  @!P0 NANOSLEEP.SYNCS 0x989680 ;  /* 0x009896800000895d */ /* 0x002fea0003900000 */
[----:B------:R-:W1:Y:S02]  /*155b0*/  @!P0 SYNCS.PHASECHK.TRANS64 P0, [R3+URZ+0x30820], R0 ;  /* 0x03082000030085a7 */ /* 0x000e64000800007f */
[----:B-1----:R-:W-:Y:S05]  /*155c0*/  @!P0 BRA `(.L_x_1103) ;  /* 0xfffffffc00ec8947 */ /* 0x002fea000383ffff */
[----:B------:R-:W-:Y:S05]  /*155d0*/  BRA `(.L_x_1165) ;  /* 0xffffffd000807947 */ /* 0x000fea000383ffff */
.L_x_1107:
[----:B0-----:R0:W1:Y:S02]  /*155e0*/  SYNCS.PHASECHK.TRANS64.TRYWAIT P0, [R21+URZ+0x30840], R2 ;  /* 0x03084002150075a7 */ /* 0x001064000800017f */
[----:B-1----:R-:W-:Y:S05]  /*155f0*/  @!P0 NANOSLEEP.SYNCS 0x989680 ;  /* 0x009896800000895d */ /* 0x002fea0003900000 */
[----:B------:R-:W1:Y:S02]  /*15600*/  @!P0 SYNCS.PHASECHK.TRANS64 P0, [R21+URZ+0x30840], R2 ;  /* 0x03084002150085a7 */ /* 0x000e64000800007f */
[----:B-1----:R-:W-:Y:S05]  /*15610*/  @!P0 BRA `(.L_x_1107) ;  /* 0xfffffffc00f08947 */ /* 0x002fea000383ffff */
[----:B------:R-:W-:Y:S05]  /*15620*/  BRA `(.L_x_1166) ;  /* 0xffffffd400687947 */ /* 0x000fea000383ffff */
.L_x_1108:
[----:B------:R-:W-:Y:S01]  /*15630*/  BSSY B1, `(.L_x_1167) ;  /* 0x0000008000017945 */ /* 0x000fe20003800000 */
[----:B------:R-:W-:Y:S01]  /*15640*/  MOV R13, R31 ;  /* 0x0000001f000d7202 */ /* 0x000fe20000000f00 */
[----:B------:R-:W-:Y:S01]  /*15650*/  IMAD.MOV.U32 R12, RZ, RZ, RZ ;  /* 0x000000ffff0c7224 */ /* 0x000fe200078e00ff */
[----:B------:R-:W-:Y:S01]  /*15660*/  MOV R15, 0xffffffff ;  /* 0xffffffff000f7802 */ /* 0x000fe20000000f00 */
[----:B------:R-:W-:-:S07]  /*15670*/  IMAD.MOV.U32 R11, RZ, RZ, 0x181f ;  /* 0x0000181fff0b7424 */ /* 0x000fce00078e00ff */
[----:B------:R-:W-:Y:S05]  /*15680*/  WARPSYNC.COLLECTIVE R15, `(.L_x_1168) ;  /* 0x000000000f087348 */ /* 0x000fea0003c00000 */
[----:B------:R0:W1:Y:S02]  /*15690*/  SHFL.IDX P6, R14, R13, R12, R11 ;  /* 0x0000000c0d0e7389 */ /* 0x00006400000c000b */
[----:B01----:R-:W-:Y:S01]  /*156a0*/  ENDCOLLECTIVE ;  /* 0x000000000000791b */ /* 0x003fe20003800000 */
.L_x_1168:
[----:B------:R-:W-:Y:S05]  /*156b0*/  BSYNC B1 ;  /* 0x0000000000017941 */ /* 0x000fea0003800000 */
.L_x_1167:
[----:B------:R-:W-:Y:S01]  /*156c0*/  IMAD.MOV.U32 R13, RZ, RZ, R28 ;  /* 0x000000ffff0d7224 */ /* 0x000fe200078e001c */
[----:B------:R-:W-:Y:S01]  /*156d0*/  MOV R12, RZ ;  /* 0x000000ff000c7202 */ /* 0x000fe20000000f00 */
[----:B------:R-:W-:Y:S01]  /*156e0*/  IMAD.MOV.U32 R11, RZ, RZ, 0x181f ;  /* 0x0000181fff0b7424 */ /* 0x000fe200078e00ff */
[----:B------:R-:W-:Y:S01]  /*156f0*/  MOV R15, 0xffffffff ;  /* 0xffffffff000f7802 */ /* 0x000fe20000000f00 */
[----:B------:R-:W-:Y:S01]  /*15700*/  IMAD.MOV.U32 R3, RZ, RZ, R14 ;  /* 0x000000ffff037224 */ /* 0x000fe200078e000e */
[----:B------:R-:W-:Y:S01]  /*15710*/  P2R R4, PR, RZ, 0x8 ;  /* 0x00000008ff047803 */ /* 0x000fe20000000000 */
[----:B------:R-:W-:Y:S01]  /*15720*/  IMAD.SHL.U32 R9, R25, 0x2, RZ ;  /* 0x0000000219097824 */ /* 0x000fe200078e00ff */
[----:B------:R-:W-:-:S13]  /*15730*/  LOP3.LUT P3, RZ, R16, 0x10, RZ, 0xc0, !PT ;  /* 0x0000001010ff7812 */ /* 0x000fda000786c0ff */
[----:B------:R-:W-:Y:S05]  /*15740*/  WARPSYNC.COLLECTIVE R15, `(.L_x_1169) ;  /* 0x000000000f087348 */ /* 0x000fea0003c00000 */
[----:B------:R0:W1:Y:S02]  /*15750*/  SHFL.IDX P6, R14, R13, R12, R11 ;  /* 0x0000000c0d0e7389 */ /* 0x00006400000c000b */
[----:B01----:R-:W-:Y:S01]  /*15760*/  ENDCOLLECTIVE ;  /* 0x000000000000791b */ /* 0x003fe20003800000 */
.L_x_1169:
[----:B------:R-:W-:Y:S02]  /*15770*/  P2R R5, PR, RZ, 0x4 ;  /* 0x00000004ff057803 */ /* 0x000fe40000000000 */
[C---:B------:R-:W-:Y:S02]  /*15780*/  LOP3.LUT P2, RZ, R16.reuse, 0x8, RZ, 0xc0, !PT ;  /* 0x0000000810ff7812 */ /* 0x040fe4000784c0ff */
[----:B------:R-:W-:Y:S02]  /*15790*/  P2R R8, PR, RZ, 0x2 ;  /* 0x00000002ff087803 */ /* 0x000fe40000000000 */
[----:B------:R-:W-:Y:S02]  /*157a0*/  LOP3.LUT P1, RZ, R16, 0x4, RZ, 0xc0, !PT ;  /* 0x0000000410ff7812 */ /* 0x000fe4000782c0ff */
[----:B------:R-:W-:Y:S01]  /*157b0*/  LEA R29, R29, UR45, 0x1 ;  /* 0x0000002d1d1d7c11 */ /* 0x000fe2000f8e08ff */
[----:B------:R-:W-:Y:S01]  /*157c0*/  IMAD.MOV.U32 R13, RZ, RZ, R31 ;  /* 0x000000ffff0d7224 */ /* 0x000fe200078e001f */
[----:B------:R-:W-:-:S02]  /*157d0*/  MOV R12, 0x1 ;  /* 0x00000001000c7802 */ /* 0x000fc40000000f00 */
[----:B------:R-:W-:-:S13]  /*157e0*/  IADD3 R2, P0, R14, R9, RZ ;  /* 0x000000090e027210 */ /* 0x000fda0007f1e0ff */
[----:B------:R-:W-:Y:S05]  /*157f0*/  WARPSYNC.COLLECTIVE R15, `(.L_x_1170) ;  /* 0x000000000f087348 */ /* 0x000fea0003c00000 */
[----:B------:R0:W1:Y:S02]  /*15800*/  SHFL.IDX P6, R14, R13, R12, R11 ;  /* 0x0000000c0d0e7389 */ /* 0x00006400000c000b */
[----:B01----:R-:W-:Y:S01]  /*15810*/  ENDCOLLECTIVE ;  /* 0x000000000000791b */ /* 0x003fe20003800000 */
.L_x_1170:
[----:B------:R-:W-:-:S05]  /*15820*/  IMAD.X R3, RZ, RZ, R3, P0 ;  /* 0x000000ffff037224 */ /* 0x000fca00000e0603 */
[----:B------:R-:W-:Y:S01]  /*15830*/  @!PT LDS RZ, [RZ] ;  /* 0x00000000fffff984 */ /* 0x000fe20000000800 */
[----:B------:R-:W-:Y:S01]  /*15840*/  @!PT LDS RZ, [RZ] ;  /* 0x00000000fffff984 */ /* 0x000fe20000000800 */
[----:B------:R-:W-:Y:S01]  /*15850*/  @!PT LDS RZ, [RZ] ;  /* 0x00000000fffff984 */ /* 0x000fe20000000800 */
[----:B------:R-:W-:Y:S04]  /*15860*/  LDGSTS.E.BYPASS.LTC128B.128 [R29+0x20400], desc[UR60][R2.64], !P3 ;  /* 0x20400000021d7fae */ /* 0x000fe8000d901d7c */
[----:B------:R-:W-:Y:S01]  /*15870*/  LDGSTS.E.BYPASS.LTC128B.128 [R29+0x22400], desc[UR60][R2.64+0x80], !P2 ;  /* 0x22400080021d7fae */ /* 0x000fe2000d101d7c */
[----:B------:R-:W-:-:S03]  /*15880*/  IMAD.MOV.U32 R13, RZ, RZ, R28 ;  /* 0x000000ffff0d7224 */ /* 0x000fc600078e001c */
[----:B------:R-:W-:Y:S04]  /*15890*/  LDGSTS.E.BYPASS.LTC128B.128 [R29+0x24400], desc[UR60][R2.64+0x100], !P1 ;  /* 0x24400100021d7fae */ /* 0x000fe8000c901d7c */
[----:B------:R0:W-:Y:S02]  /*158a0*/  LDGSTS.E.BYPASS.LTC128B.128 [R29+0x26400], desc[UR60][R2.64+0x180], !P5 ;  /* 0x26400180021d7fae */ /* 0x0001e4000e901d7c */
[----:B0-----:R-:W-:-:S07]  /*158b0*/  IMAD.MOV.U32 R3, RZ, RZ, R14 ;  /* 0x000000ffff037224 */ /* 0x001fce00078e000e */
[----:B------:R-:W-:Y:S05]  /*158c0*/  WARPSYNC.COLLECTIVE R15, `(.L_x_1171) ;  /* 0x000000000f087348 */ /* 0x000fea0003c00000 */
[----:B------:R0:W1:Y:S02]  /*158d0*/  SHFL.IDX P6, R14, R13, R12, R11 ;  /* 0x0000000c0d0e7389 */ /* 0x00006400000c000b */
[----:B01----:R-:W-:Y:S01]  /*158e0*/  ENDCOLLECTIVE ;  /* 0x000000000000791b */ /* 0x003fe20003800000 */
.L_x_1171:
[----:B------:R-:W-:Y:S01]  /*158f0*/  IMAD.MOV.U32 R13, RZ, RZ, R31 ;  /* 0x000000ffff0d7224 */ /* 0x000fe200078e001f */
[----:B------:R-:W-:Y:S02]  /*15900*/  MOV R12, 0x2 ;  /* 0x00000002000c7802 */ /* 0x000fe40000000f00 */
[----:B------:R-:W-:-:S07]  /*15910*/  MOV R2, R14 ;  /* 0x0000000e00027202 */ /* 0x000fce0000000f00 */
[----:B------:R-:W-:Y:S05]  /*15920*/  WARPSYNC.COLLECTIVE R15, `(.L_x_1172) ;  /* 0x000000000f087348 */ /* 0x000fea0003c00000 */
[----:B------:R0:W1:Y:S02]  /*15930*/  SHFL.IDX P6, R14, R13, R12, R11 ;  /* 0x0000000c0d0e7389 */ /* 0x00006400000c000b */
[----:B01----:R-:W-:Y:S01]  /*15940*/  ENDCOLLECTIVE ;  /* 0x000000000000791b */ /* 0x003fe20003800000 */
.L_x_1172:
[----:B------:R-:W-:-:S05]  /*15950*/  IADD3 R2, P0, R2, R9, RZ ;  /* 0x0000000902027210 */ /* 0x000fca0007f1e0ff */
[----:B------:R-:W-:-:S05]  /*15960*/  IMAD.X R3, RZ, RZ, R3, P0 ;  /* 0x000000ffff037224 */ /* 0x000fca00000e0603 */
[----:B------:R-:W-:Y:S01]  /*15970*/  @!PT LDS RZ, [RZ] ;  /* 0x00000000fffff984 */ /* 0x000fe20000000800 */
[----:B------:R-:W-:Y:S01]  /*15980*/  @!PT LDS RZ, [RZ] ;  /* 0x00000000fffff984 */ /* 0x000fe20000000800 */
[----:B------:R-:W-:Y:S01]  /*15990*/  @!PT LDS RZ, [RZ] ;  /* 0x00000000fffff984 */ /* 0x000fe20000000800 */
[----:B------:R-:W-:Y:S01]  /*159a0*/  LDGSTS.E.BYPASS.LTC128B.128 [R29+0x20c00], desc[UR60][R2.64], !P3 ;  /* 0x20c00000021d7fae */ /* 0x000fe2000d901d7c */
[----:B------:R-:W-:-:S03]  /*159b0*/  IMAD.MOV.U32 R13, RZ, RZ, R28 ;  /* 0x000000ffff0d7224 */ /* 0x000fc600078e001c */
[----:B------:R-:W-:Y:S04]  /*159c0*/  LDGSTS.E.BYPASS.LTC128B.128 [R29+0x22c00], desc[UR60][R2.64+0x80], !P2 ;  /* 0x22c00080021d7fae */ /* 0x000fe8000d101d7c */
[----:B------:R-:W-:Y:S04]  /*159d0*/  LDGSTS.E.BYPASS.LTC128B.128 [R29+0x24c00], desc[UR60][R2.64+0x100], !P1 ;  /* 0x24c00100021d7fae */ /* 0x000fe8000c901d7c */
[----:B------:R0:W-:Y:S02]  /*159e0*/  LDGSTS.E.BYPASS.LTC128B.128 [R29+0x26c00], desc[UR60][R2.64+0x180], !P5 ;  /* 0x26c00180021d7fae */ /* 0x0001e4000e901d7c */
[----:B0-----:R-:W-:-:S07]  /*159f0*/  IMAD.MOV.U32 R3, RZ, RZ, R14 ;  /* 0x000000ffff037224 */ /* 0x001fce00078e000e */
[----:B------:R-:W-:Y:S05]  /*15a00*/  WARPSYNC.COLLECTIVE R15, `(.L_x_1173) ;  /* 0x000000000f087348 */ /* 0x000fea0003c00000 */
[----:B------:R0:W1:Y:S02]  /*15a10*/  SHFL.IDX P6, R14, R13, R12, R11 ;  /* 0x0000000c0d0e7389 */ /* 0x00006400000c000b */
[----:B01----:R-:W-:Y:S01]  /*15a20*/  ENDCOLLECTIVE ;  /* 0x000000000000791b */ /* 0x003fe20003800000 */
.L_x_1173:
[----:B------:R-:W-:Y:S01]  /*15a30*/  IMAD.MOV.U32 R13, RZ, RZ, R31 ;  /* 0x000000ffff0d7224 */ /* 0x000fe200078e001f */
[----:B------:R-:W-:Y:S02]  /*15a40*/  MOV R12, 0x3 ;  /* 0x00000003000c7802 */ /* 0x000fe40000000f00 */
[----:B------:R-:W-:-:S07]  /*15a50*/  MOV R2, R14 ;  /* 0x0000000e00027202 */ /* 0x000fce0000000f00 */
[----:B------:R-:W-:Y:S05]  /*15a60*/  WARPSYNC.COLLECTIVE R15, `(.L_x_1174) ;  /* 0x000000000f087348 */ /* 0x000fea0003c00000 */
[----:B------:R0:W1:Y:S02]  /*15a70*/  SHFL.IDX P6, R14, R13, R12, R11 ;  /* 0x0000000c0d0e7389 */ /* 0x00006400000c000b */
[----:B01----:R-:W-:Y:S01]  /*15a80*/  ENDCOLLECTIVE ;  /* 0x000000000000791b */ /* 0x003fe20003800000 */
.L_x_1174:
[----:B------:R-:W-:-:S05]  /*15a90*/  IADD3 R2, P0, R2, R9, RZ ;  /* 0x0000000902027210 */ /* 0x000fca0007f1e0ff */
[----:B------:R-:W-:-:S05]  /*15aa0*/  IMAD.X R3, RZ, RZ, R3, P0 ;  /* 0x000000ffff037224 */ /* 0x000fca00000e0603 */
[----:B------:R-:W-:Y:S01]  /*15ab0*/  @!PT LDS RZ, [RZ] ;  /* 0x00000000fffff984 */ /* 0x000fe20000000800 */
[----:B------:R-:W-:Y:S01]  /*15ac0*/  @!PT LDS RZ, [RZ] ;  /* 0x00000000fffff984 */ /* 0x000fe20000000800 */
[----:B------:R-:W-:Y:S01]  /*15ad0*/  @!PT LDS RZ, [RZ] ;  /* 0x00000000fffff984 */ /* 0x000fe20000000800 */
[----:B------:R0:W-:Y:S01]  /*15ae0*/  LDGSTS.E.BYPASS.LTC128B.128 [R29+0x21400], desc[UR60][R2.64], !P3 ;  /* 0x21400000021d7fae */ /* 0x0001e2000d901d7c */
[----:B------:R-:W-:Y:S01]  /*15af0*/  ISETP.NE.AND P3, PT, R4, RZ, PT ;  /* 0x000000ff0400720c */ /* 0x000fe20003f65270 */
[----:B------:R-:W-:Y:S02]  /*15b00*/  IMAD.MOV.U32 R13, RZ, RZ, R28 ;  /* 0x000000ffff0d7224 */ /* 0x000fe400078e001c */
[----:B------:R0:W-:Y:S01]  /*15b10*/  LDGSTS.E.BYPASS.LTC128B.128 [R29+0x23400], desc[UR60][R2.64+0x80], !P2 ;  /* 0x23400080021d7fae */ /* 0x0001e2000d101d7c */
[----:B------:R-:W-:-:S03]  /*15b20*/  ISETP.NE.AND P2, PT, R5, RZ, PT ;  /* 0x000000ff0500720c */ /* 0x000fc60003f45270 */
[----:B------:R0:W-:Y:S01]  /*15b30*/  LDGSTS.E.BYPASS.LTC128B.128 [R29+0x25400], desc[UR60][R2.64+0x100], !P1 ;  /* 0x25400100021d7fae */ /* 0x0001e2000c901d7c */
[----:B------:R-:W-:Y:S01]  /*15b40*/  ISETP.NE.AND P1, PT, R8, RZ, PT ;  /* 0x000000ff0800720c */ /* 0x000fe20003f25270 */
[----:B------:R-:W-:Y:S02]  /*15b50*/  IMAD.MOV.U32 R31, RZ, RZ, R14 ;  /* 0x000000ffff1f7224 */ /* 0x000fe400078e000e */
[----:B------:R0:W-:Y:S10]  /*15b60*/  LDGSTS.E.BYPASS.LTC128B.128 [R29+0x27400], desc[UR60][R2.64+0x180], !P5 ;  /* 0x27400180021d7fae */ /* 0x0001f4000e901d7c */
[----:B0-----:R-:W-:Y:S05]  /*15b70*/  WARPSYNC.COLLECTIVE R15, `(.L_x_1175) ;  /* 0x000000000f087348 */ /* 0x001fea0003c00000 */
[----:B------:R1:W2:Y:S02]  /*15b80*/  SHFL.IDX P6, R14, R13, R12, R11 ;  /* 0x0000000c0d0e7389 */ /* 0x0002a400000c000b */
[----:B012---:R-:W-:Y:S01]  /*15b90*/  ENDCOLLECTIVE ;  /* 0x000000000000791b */ /* 0x007fe20003800000 */
.L_x_1175:
[----:B------:R-:W-:Y:S05]  /*15ba0*/  BRA `(.L_x_1176) ;  /* 0xffffffd400087947 */ /* 0x000fea000383ffff */
.L_x_1113:
[----:B0-----:R0:W2:Y:S02]  /*15bb0*/  SYNCS.PHASECHK.TRANS64.TRYWAIT P0, [R4+URZ+0x30860], R3 ;  /* 0x03086003040075a7 */ /* 0x0010a4000800017f */
[----:B--2---:R-:W-:Y:S05]  /*15bc0*/  @!P0 NANOSLEEP.SYNCS 0x989680 ;  /* 0x009896800000895d */ /* 0x004fea0003900000 */
[----:B------:R-:W2:Y:S02]  /*15bd0*/  @!P0 SYNCS.PHASECHK.TRANS64 P0, [R4+URZ+0x30860], R3 ;  /* 0x03086003040085a7 */ /* 0x000ea4000800007f */
[----:B--2---:R-:W-:Y:S05]  /*15be0*/  @!P0 BRA `(.L_x_1113) ;  /* 0xfffffffc00f08947 */ /* 0x004fea000383ffff */
[----:B------:R-:W-:Y:S05]  /*15bf0*/  BRA `(.L_x_1177) ;  /* 0xffffffd400807947 */ /* 0x000fea000383ffff */
.L_x_1114:
[----:B------:R-:W-:Y:S01]  /*15c00*/  BSSY B1, `(.L_x_1178) ;  /* 0x0000008000017945 */ /* 0x000fe20003800000 */
[----:B------:R-:W-:Y:S01]  /*15c10*/  MOV R13, R18 ;  /* 0x00000012000d7202 */ /* 0x000fe20000000f00 */
[----:B------:R-:W-:Y:S01]  /*15c20*/  IMAD.MOV.U32 R12, RZ, RZ, RZ ;  /* 0x000000ffff0c7224 */ /* 0x000fe200078e00ff */
[----:B------:R-:W-:Y:S01]  /*15c30*/  MOV R15, 0xffffffff ;  /* 0xffffffff000f7802 */ /* 0x000fe20000000f00 */
[----:B------:R-:W-:-:S07]  /*15c40*/  IMAD.MOV.U32 R11, RZ, RZ, 0x181f ;  /* 0x0000181fff0b7424 */ /* 0x000fce00078e00ff */
[----:B01----:R-:W-:Y:S05]  /*15c50*/  WARPSYNC.COLLECTIVE R15, `(.L_x_1179) ;  /* 0x000000000f087348 */ /* 0x003fea0003c00000 */
[----:B------:R2:W3:Y:S02]  /*15c60*/  SHFL.IDX P6, R14, R13, R12, R11 ;  /* 0x0000000c0d0e7389 */ /* 0x0004e400000c000b */
[----:B0123--:R-:W-:Y:S01]  /*15c70*/  ENDCOLLECTIVE ;  /* 0x000000000000791b */ /* 0x00ffe20003800000 */
.L_x_1179:
[----:B------:R-:W-:Y:S05]  /*15c80*/  BSYNC B1 ;  /* 0x0000000000017941 */ /* 0x000fea0003800000 */
.L_x_1178:
        /* <DEDUP_REMOVED lines=9> */
.L_x_1180:
[----:B------:R-:W-:Y:S02]  /*15d20*/  IMAD.MOV.U32 R13, RZ, RZ, R18 ;  /* 0x000000ffff0d7224 */ /* 0x000fe400078e0012 */
[----:B------:R-:W-:Y:S01]  /*15d30*/  IMAD.MOV.U32 R12, RZ, RZ, 0x1 ;  /* 0x00000001ff0c7424 */ /* 0x000fe200078e00ff */
[----:B------:R-:W-:-:S13]  /*15d40*/  IADD3 R2, P0, R14, R8, RZ ;  /* 0x000000080e027210 */ /* 0x000fda0007f1e0ff */
[----:B------:R-:W-:Y:S05]  /*15d50*/  WARPSYNC.COLLECTIVE R15, `(.L_x_1181) ;  /* 0x000000000f087348 */ /* 0x000fea0003c00000 */
[----:B------:R0:W1:Y:S02]  /*15d60*/  SHFL.IDX P6, R14, R13, R12, R11 ;  /* 0x0000000c0d0e7389 */ /* 0x00006400000c000b */
[----:B01----:R-:W-:Y:S01]  /*15d70*/  ENDCOLLECTIVE ;  /* 0x000000000000791b */ /* 0x003fe20003800000 */
.L_x_1181:
[----:B------:R-:W-:Y:S02]  /*15d80*/  IADD3.X R3, RZ, R3, RZ, P0, !PT ;  /* 0x00000003ff037210 */ /* 0x000fe400007fe4ff */
        /* <DEDUP_REMOVED lines=12> */
[----:B0-----:R-:W-:-:S07]  /*15e50*/  MOV R3, R14 ;  /* 0x0000000e00037202 */ /* 0x001fce0000000f00 */
[----:B------:R-:W-:Y:S05]  /*15e60*/  WARPSYNC.COLLECTIVE R15, `(.L_x_1182) ;  /* 0x000000000f087348 */ /* 0x000fea0003c00000 */
[----:B------:R0:W1:Y:S02]  /*15e70*/  SHFL.IDX P6, R14, R13, R12, R11 ;  /* 0x0000000c0d0e7389 */ /* 0x00006400000c000b */
[----:B01----:R-:W-:Y:S01]  /*15e80*/  ENDCOLLECTIVE ;  /* 0x000000000000791b */ /* 0x003fe20003800000 */
.L_x_1182:
[----:B------:R-:W-:Y:S01]  /*15e90*/  MOV R13, R18 ;  /* 0x00000012000d7202 */ /* 0x000fe20000000f00 */
[----:B------:R-:W-:Y:S01]  /*15ea0*/  IMAD.MOV.U32 R12, RZ, RZ, 0x2 ;  /* 0x00000002ff0c7424 */ /* 0x000fe200078e00ff */
[----:B------:R-:W-:-:S13]  /*15eb0*/  IADD3 R2, P0, R14, R8, RZ ;  /* 0x000000080e027210 */ /* 0x000fda0007f1e0ff */
[----:B------:R-:W-:Y:S05]  /*15ec0*/  WARPSYNC.COLLECTIVE R15, `(.L_x_1183) ;  /* 0x000000000f087348 */ /* 0x000fea0003c00000 */
[----:B------:R0:W1:Y:S02]  /*15ed0*/  SHFL.IDX P6, R14, R13, R12, R11 ;  /* 0x0000000c0d0e7389 */ /* 0x00006400000c000b */
[----:B01----:R-:W-:Y:S01]  /*15ee0*/  ENDCOLLECTIVE ;  /* 0x000000000000791b */ /* 0x003fe20003800000 */
.L_x_1183:
[----:B------:R-:W-:Y:S01]  /*15ef0*/  IMAD.X R3, RZ, RZ, R3, P0 ;  /* 0x000000ffff037224 */ /* 0x000fe200000e0603 */
[----:B------:R-:W-:Y:S02]  /*15f00*/  ISETP.LT.OR P0, PT, R0, 0x11, P4 ;  /* 0x000000110000780c */ /* 0x000fe40002701670 */
[----:B------:R-:W-:-:S11]  /*15f10*/  MOV R13, R17 ;  /* 0x00000011000d7202 */ /* 0x000fd60000000f00 */
        /* <DEDUP_REMOVED lines=14> */
.L_x_1184:
[----:B------:R-:W-:Y:S01]  /*16000*/  IMAD.MOV.U32 R13, RZ, RZ, R18 ;  /* 0x000000ffff0d7224 */ /* 0x000fe200078e0012 */
[----:B------:R-:W-:Y:S02]  /*16010*/  MOV R12, 0x3 ;  /* 0x00000003000c7802 */ /* 0x000fe40000000f00 */
[----:B------:R-:W-:-:S13]  /*16020*/  IADD3 R2, P0, R14, R8, RZ ;  /* 0x000000080e027210 */ /* 0x000fda0007f1e0ff */
[----:B------:R-:W-:Y:S05]  /*16030*/  WARPSYNC.COLLECTIVE R15, `(.L_x_1185) ;  /* 0x000000000f087348 */ /* 0x000fea0003c00000 */
[----:B------:R0:W1:Y:S02]  /*16040*/  SHFL.IDX P6, R14, R13, R12, R11 ;  /* 0x0000000c0d0e7389 */ /* 0x00006400000c000b */
[----:B01----:R-:W-:Y:S01]  /*16050*/  ENDCOLLECTIVE ;  /* 0x000000000000791b */ /* 0x003fe20003800000 */
.L_x_1185:
        /* <DEDUP_REMOVED lines=12> */
.L_x_1186:
        /* <DEDUP_REMOVED lines=9> */
.L_x_1120:
[----:B0-----:R0:W2:Y:S02]  /*161b0*/  SYNCS.PHASECHK.TRANS64.TRYWAIT P0, [R0+URZ+0x30860], R3 ;  /* 0x03086003000075a7 */ /* 0x0010a4000800017f */
[----:B--2---:R-:W-:Y:S05]  /*161c0*/  @!P0 NANOSLEEP.SYNCS 0x989680 ;  /* 0x009896800000895d */ /* 0x004fea0003900000 */
[----:B------:R-:W2:Y:S02]  /*161d0*/  @!P0 SYNCS.PHASECHK.TRANS64 P0, [R0+URZ+0x30860], R3 ;  /* 0x03086003000085a7 */ /* 0x000ea4000800007f */
[----:B--2---:R-:W-:Y:S05]  /*161e0*/  @!P0 BRA `(.L_x_1120) ;  /* 0xfffffffc00f08947 */ /* 0x004fea000383ffff */
[----:B------:R-:W-:Y:S05]  /*161f0*/  BRA `(.L_x_1188) ;  /* 0xffffffd400c87947 */ /* 0x000fea000383ffff */
.L_x_1121:
        /* <DEDUP_REMOVED lines=8> */
.L_x_1190:
[----:B------:R-:W-:Y:S05]  /*16280*/  BSYNC B0 ;  /* 0x0000000000007941 */ /* 0x000fea0003800000 */
.L_x_1189:
        /* <DEDUP_REMOVED lines=9> */
.L_x_1191:
[----:B------:R-:W-:Y:S02]  /*16320*/  ULDC UR4, c[0x0][0x2f4] ;  /* 0x0000bd0000047ab9 */ /* 0x000fe40000000800 */
[----:B------:R-:W-:Y:S02]  /*16330*/  ISETP.GE.AND P3, PT, R36, UR4, PT ;  /* 0x0000000424007c0c */ /* 0x000fe4000bf66270 */
[----:B------:R-:W-:Y:S02]  /*16340*/  ISETP.GE.AND P1, PT, R35, UR4, PT ;  /* 0x0000000423007c0c */ /* 0x000fe4000bf26270 */
[----:B------:R-:W-:Y:S02]  /*16350*/  ISETP.GE.AND P0, PT, R34, UR4, PT ;  /* 0x0000000422007c0c */ /* 0x000fe4000bf06270 */
[----:B------:R-:W-:Y:S02]  /*16360*/  ISETP.GE.AND P2, PT, R25, UR4, PT ;  /* 0x0000000419007c0c */ /* 0x000fe4000bf46270 */
[----:B------:R-:W-:-:S02]  /*16370*/  ISETP.LT.OR P4, PT, R5, 0x1, P3 ;  /* 0x000000010500780c */ /* 0x000fc40001f81670 */
[----:B------:R-:W-:Y:S01]  /*16380*/  ISETP.LT.OR P5, PT, R5, 0x1, P2 ;  /* 0x000000010500780c */ /* 0x000fe200017a1670 */
[----:B------:R-:W-:Y:S02]  /*16390*/  IMAD.MOV.U32 R13, RZ, RZ, R18 ;  /* 0x000000ffff0d7224 */ /* 0x000fe400078e0012 */
[----:B------:R-:W-:Y:S01]  /*163a0*/  IMAD.MOV.U32 R12, RZ, RZ, 0x1 ;  /* 0x00000001ff0c7424 */ /* 0x000fe200078e00ff */
[----:B------:R-:W-:-:S09]  /*163b0*/  MOV R2, R14 ;  /* 0x0000000e00027202 */ /* 0x000fd20000000f00 */
[----:B------:R-:W-:Y:S05]  /*163c0*/  WARPSYNC.COLLECTIVE R15, `(.L_x_1192) ;  /* 0x000000000f087348 */ /* 0x000fea0003c00000 */
[----:B------:R0:W1:Y:S02]  /*163d0*/  SHFL.IDX P6, R14, R13, R12, R11 ;  /* 0x0000000c0d0e7389 */ /* 0x00006400000c000b */
[----:B01----:R-:W-:Y:S01]  /*163e0*/  ENDCOLLECTIVE ;  /* 0x000000000000791b */ /* 0x003fe20003800000 */
.L_x_1192:
[----:B------:R-:W-:-:S05]  /*163f0*/  IMAD.WIDE.U32 R2, R25, 0x2, R2 ;  /* 0x0000000219027825 */ /* 0x000fca00078e0002 */
[----:B------:R-:W-:Y:S01]  /*16400*/  @!PT LDS RZ, [RZ] ;  /* 0x00000000fffff984 */ /* 0x000fe20000000800 */
[----:B------:R-:W-:Y:S01]  /*16410*/  @!PT LDS RZ, [RZ] ;  /* 0x00000000fffff984 */ /* 0x000fe20000000800 */
[----:B------:R-:W-:Y:S01]  /*16420*/  @!PT LDS RZ, [RZ] ;  /* 0x00000000fffff984 */ /* 0x000fe20000000800 */
[----:B------:R0:W-:Y:S01]  /*16430*/  LDGSTS.E.BYPASS.LTC128B.128 [R4+0x400], desc[UR60][R2.64], !P5 ;  /* 0x0040000002047fae */ /* 0x0001e2000e901d7c */
[----:B------:R-:W-:-:S03]  /*16440*/  ISETP.LT.OR P5, PT, R5, 0x1, P1 ;  /* 0x000000010500780c */ /* 0x000fc60000fa1670 */
[----:B------:R0:W-:Y:S01]  /*16450*/  LDGSTS.E.BYPASS.LTC128B.128 [R4+0x2400], desc[UR60][R2.64+0x80], !P4 ;  /* 0x0240008002047fae */ /* 0x0001e2000e101d7c */
[----:B------:R-:W-:Y:S01]  /*16460*/  ISETP.LT.OR P4, PT, R5, 0x1, P0 ;  /* 0x000000010500780c */ /* 0x000fe20000781670 */
[----:B------:R-:W-:-:S08]  /*16470*/  IMAD.MOV.U32 R13, RZ, RZ, R17 ;  /* 0x000000ffff0d7224 */ /* 0x000fd000078e0011 */
[----:B------:R0:W-:Y:S01]  /*16480*/  LDGSTS.E.BYPASS.LTC128B.128 [R4+0x4400], desc[UR60][R2.64+0x100], !P5 ;  /* 0x0440010002047fae */ /* 0x0001e2000e901d7c */
[C---:B------:R-:W-:Y:S02]  /*16490*/  ISETP.LT.OR P5, PT, R5.reuse, 0x11, P2 ;  /* 0x000000110500780c */ /* 0x040fe400017a1670 */
[----:B------:R-:W-:Y:S01]  /*164a0*/  MOV R6, R14 ;  /* 0x0000000e00067202 */ /* 0x000fe20000000f00 */
[----:B------:R0:W-:Y:S01]  /*164b0*/  LDGSTS.E.BYPASS.LTC128B.128 [R4+0x6400], desc[UR60][R2.64+0x180], !P4 ;  /* 0x0640018002047fae */ /* 0x0001e2000e101d7c */
[----:B------:R-:W-:-:S13]  /*164c0*/  ISETP.LT.OR P4, PT, R5, 0x11, P3 ;  /* 0x000000110500780c */ /* 0x000fda0001f81670 */
[----:B0-----:R-:W-:Y:S05]  /*164d0*/  WARPSYNC.COLLECTIVE R15, `(.L_x_1193) ;  /* 0x000000000f087348 */ /* 0x001fea0003c00000 */
[----:B------:R1:W2:Y:S02]  /*164e0*/  SHFL.IDX P6, R14, R13, R12, R11 ;  /* 0x0000000c0d0e7389 */ /* 0x0002a400000c000b */
[----:B012---:R-:W-:Y:S01]  /*164f0*/  ENDCOLLECTIVE ;  /* 0x000000000000791b */ /* 0x007fe20003800000 */
.L_x_1193:
[----:B------:R-:W-:Y:S01]  /*16500*/  MOV R3, R6 ;  /* 0x0000000600037202 */ /* 0x000fe20000000f00 */
[----:B------:R-:W-:Y:S02]  /*16510*/  IMAD.MOV.U32 R13, RZ, RZ, R18 ;  /* 0x000000ffff0d7224 */ /* 0x000fe400078e0012 */
[----:B------:R-:W-:Y:S02]  /*16520*/  IMAD.MOV.U32 R12, RZ, RZ, 0x2 ;  /* 0x00000002ff0c7424 */ /* 0x000fe400078e00ff */
[----:B------:R-:W-:-:S07]  /*16530*/  IMAD.MOV.U32 R2, RZ, RZ, R14 ;  /* 0x000000ffff027224 */ /* 0x000fce00078e000e */
[----:B------:R-:W-:Y:S05]  /*16540*/  WARPSYNC.COLLECTIVE R15, `(.L_x_1194) ;  /* 0x000000000f087348 */ /* 0x000fea0003c00000 */
[----:B------:R0:W1:Y:S02]  /*16550*/  SHFL.IDX P6, R14, R13, R12, R11 ;  /* 0x0000000c0d0e7389 */ /* 0x00006400000c000b */
[----:B01----:R-:W-:Y:S01]  /*16560*/  ENDCOLLECTIVE ;  /* 0x000000000000791b */ /* 0x003fe20003800000 */
.L_x_1194:
        /* <DEDUP_REMOVED lines=17> */
.L_x_1195:
[----:B------:R-:W-:Y:S01]  /*16680*/  MOV R3, R6 ;  /* 0x0000000600037202 */ /* 0x000fe20000000f00 */
[----:B------:R-:W-:Y:S02]  /*16690*/  IMAD.MOV.U32 R6, RZ, RZ, RZ ;  /* 0x000000ffff067224 */ /* 0x000fe400078e00ff */
[----:B------:R-:W-:Y:S02]  /*166a0*/  IMAD.MOV.U32 R13, RZ, RZ, R18 ;  /* 0x000000ffff0d7224 */ /* 0x000fe400078e0012 */
[----:B------:R-:W-:Y:S02]  /*166b0*/  IMAD.MOV.U32 R12, RZ, RZ, 0x3 ;  /* 0x00000003ff0c7424 */ /* 0x000fe400078e00ff */
[----:B------:R-:W-:-:S07]  /*166c0*/  IMAD.MOV.U32 R2, RZ, RZ, R14 ;  /* 0x000000ffff027224 */ /* 0x000fce00078e000e */
[----:B------:R-:W-:Y:S05]  /*166d0*/  WARPSYNC.COLLECTIVE R15, `(.L_x_1196) ;  /* 0x000000000f087348 */ /* 0x000fea0003c00000 */
[----:B------:R0:W1:Y:S02]  /*166e0*/  SHFL.IDX P6, R14, R13, R12, R11 ;  /* 0x0000000c0d0e7389 */ /* 0x00006400000c000b */
[----:B01----:R-:W-:Y:S01]  /*166f0*/  ENDCOLLECTIVE ;  /* 0x000000000000791b */ /* 0x003fe20003800000 */
.L_x_1196:
        /* <DEDUP_REMOVED lines=10> */
[----:B------:R-:W-:-:S03]  /*167a0*/  MOV R18, R14 ;  /* 0x0000000e00127202 */ /* 0x000fc60000000f00 */
[----:B------:R0:W-:Y:S04]  /*167b0*/  LDGSTS.E.BYPASS.LTC128B.128 [R4+0x7400], desc[UR60][R2.64+0x180], !P4 ;  /* 0x0740018002047fae */ /* 0x0001e8000e101d7c */
[----:B0-----:R-:W-:Y:S05]  /*167c0*/  WARPSYNC.COLLECTIVE R15, `(.L_x_1197) ;  /* 0x000000000f087348 */ /* 0x001fea0003c00000 */
[----:B------:R1:W2:Y:S02]  /*167d0*/  SHFL.IDX P6, R14, R13, R12, R11 ;  /* 0x0000000c0d0e7389 */ /* 0x0002a400000c000b */
[----:B012---:R-:W-:Y:S01]  /*167e0*/  ENDCOLLECTIVE ;  /* 0x000000000000791b */ /* 0x007fe20003800000 */
.L_x_1197:
[----:B------:R-:W-:Y:S05]  /*167f0*/  BRA `(.L_x_1198) ;  /* 0xffffffd4000c7947 */ /* 0x000fea000383ffff */
.L_x_1124:
[----:B0-----:R0:W2:Y:S02]  /*16800*/  SYNCS.PHASECHK.TRANS64.TRYWAIT P0, [R7+URZ+0x30820], R6 ;  /* 0x03082006070075a7 */ /* 0x0010a4000800017f */
[----:B--2---:R-:W-:Y:S05]  /*16810*/  @!P0 NANOSLEEP.SYNCS 0x989680 ;  /* 0x009896800000895d */ /* 0x004fea0003900000 */
[----:B------:R-:W2:Y:S02]  /*16820*/  @!P0 SYNCS.PHASECHK.TRANS64 P0, [R7+URZ+0x30820], R6 ;  /* 0x03082006070085a7 */ /* 0x000ea4000800007f */
[----:B--2---:R-:W-:Y:S05]  /*16830*/  @!P0 BRA `(.L_x_1124) ;  /* 0xfffffffc00f08947 */ /* 0x004fea000383ffff */
[----:B------:R-:W-:Y:S05]  /*16840*/  BRA `(.L_x_1199) ;  /* 0xffffffd400907947 */ /* 0x000fea000383ffff */
.L_x_1125:
[----:B------:R-:W2:Y:S01]  /*16850*/  S2R R3, SR_TID.X ;  /* 0x0000000000037919 */ /* 0x000ea20000002100 */
[----:B------:R-:W-:Y:S01]  /*16860*/  BSSY B0, `(.L_x_1200) ;  /* 0x000000a000007945 */ /* 0x000fe20003800000 */
[----:B------:R-:W-:Y:S01]  /*16870*/  IMAD.MOV.U32 R12, RZ, RZ, RZ ;  /* 0x000000ffff0c7224 */ /* 0x000fe200078e00ff */
[----:B------:R-:W-:Y:S01]  /*16880*/  MOV R15, 0xffffffff ;  /* 0xffffffff000f7802 */ /* 0x000fe20000000f00 */
[----:B------:R-:W-:Y:S01]  /*16890*/  IMAD.MOV.U32 R11, RZ, RZ, 0x1f ;  /* 0x0000001fff0b7424 */ /* 0x000fe200078e00ff */
[----:B--2---:R-:W-:-:S04]  /*168a0*/  SHF.R.U32.HI R3, RZ, 0x5, R3 ;  /* 0x00000005ff037819 */ /* 0x004fc80000011603 */
[----:B------:R-:W-:-:S04]  /*168b0*/  LOP3.LUT R3, R3, 0x3, RZ, 0xc0, !PT ;  /* 0x0000000303037812 */ /* 0x000fc800078ec0ff */
[----:B------:R-:W-:-:S07]  /*168c0*/  MOV R13, R3 ;  /* 0x00000003000d7202 */ /* 0x000fce0000000f00 */
[----:B01---5:R-:W-:Y:S05]  /*168d0*/  WARPSYNC.COLLECTIVE R15, `(.L_x_1201) ;  /* 0x000000000f087348 */ /* 0x023fea0003c00000 */
[----:B------:R2:W3:Y:S02]  /*168e0*/  SHFL.IDX P6, R14, R13, R12, R11 ;  /* 0x0000000c0d0e7389 */ /* 0x0004e400000c000b */
[----:B0123-5:R-:W-:Y:S01]  /*168f0*/  ENDCOLLECTIVE ;  /* 0x000000000000791b */ /* 0x02ffe20003800000 */
.L_x_1201:
[----:B------:R-:W-:Y:S05]  /*16900*/  BSYNC B0 ;  /* 0x0000000000007941 */ /* 0x000fea0003800000 */
.L_x_1200:
[----:B------:R-:W-:Y:S05]  /*16910*/  BRA `(.L_x_1202) ;  /* 0xffffffd400747947 */ /* 0x000fea000383ffff */
.L_x_1126:
[----:B------:R-:W-:Y:S01]  /*16920*/  BSSY B0, `(.L_x_1203) ;  /* 0x0000006000007945 */ /* 0x000fe20003800000 */
[----:B------:R-:W-:-:S07]  /*16930*/  IMAD.MOV.U32 R15, RZ, RZ, -0x1 ;  /* 0xffffffffff0f7424 */ /* 0x000fce00078e00ff */
[----:B012--5:R-:W-:Y:S05]  /*16940*/  WARPSYNC.COLLECTIVE R15, `(.L_x_1204) ;  /* 0x000000000f0c7348 */ /* 0x027fea0003c00000 */
[----:B------:R-:W-:Y:S02]  /*16950*/  ELECT P6, UR62, PT ;  /* 0x00000000003e782f */ /* 0x000fe400038c0000 */
[----:B------:R-:W-:Y:S01]  /*16960*/  MOV R14, UR62 ;  /* 0x0000003e000e7c02 */ /* 0x000fe20008000f00 */
[----:B012--5:R-:W-:Y:S10]  /*16970*/  ENDCOLLECTIVE ;  /* 0x000000000000791b */ /* 0x027ff40003800000 */
.L_x_1204:
[----:B------:R-:W-:Y:S05]  /*16980*/  BSYNC B0 ;  /* 0x0000000000007941 */ /* 0x000fea0003800000 */
.L_x_1203:
[----:B------:R-:W-:Y:S05]  /*16990*/  BRA `(.L_x_1205) ;  /* 0xffffffd400687947 */ /* 0x000fea000383ffff */
.L_x_1128:
[----:B--2---:R2:W3:Y:S02]  /*169a0*/  SYNCS.PHASECHK.TRANS64.TRYWAIT P1, [R5+URZ+0x30840], R4 ;  /* 0x03084004050075a7 */ /* 0x0044e4000802017f */
[----:B---3--:R-:W-:Y:S05]  /*169b0*/  @!P1 NANOSLEEP.SYNCS 0x989680 ;  /* 0x009896800000995d */ /* 0x008fea0003900000 */
[----:B------:R-:W3:Y:S02]  /*169c0*/  @!P1 SYNCS.PHASECHK.TRANS64 P1, [R5+URZ+0x30840], R4 ;  /* 0x03084004050095a7 */ /* 0x000ee4000802007f */
[----:B---3--:R-:W-:Y:S05]  /*169d0*/  @!P1 BRA `(.L_x_1128) ;  /* 0xfffffffc00f09947 */ /* 0x008fea000383ffff */
[----:B------:R-:W-:Y:S05]  /*169e0*/  BRA `(.L_x_1206) ;  /* 0xffffffd400907947 */ /* 0x000fea000383ffff */
.L_x_1130:
[----:B---3--:R3:W4:Y:S02]  /*169f0*/  SYNCS.PHASECHK.TRANS64.TRYWAIT P1, [R3+URZ+0x30840], R0 ;  /* 0x03084000030075a7 */ /* 0x008724000802017f */
[----:B----4-:R-:W-:Y:S05]  /*16a00*/  @!P1 NANOSLEEP.SYNCS 0x989680 ;  /* 0x009896800000995d */ /* 0x010fea0003900000 */
[----:B------:R-:W4:Y:S02]  /*16a10*/  @!P1 SYNCS.PHASECHK.TRANS64 P1, [R3+URZ+0x30840], R0 ;  /* 0x03084000030095a7 */ /* 0x000f24000802007f */
[----:B----4-:R-:W-:Y:S05]  /*16a20*/  @!P1 BRA `(.L_x_1130) ;  /* 0xfffffffc00f09947 */ /* 0x010fea000383ffff */
[----:B------:R-:W-:Y:S05]  /*16a30*/  BRA `(.L_x_1207) ;  /* 0xffffffd4009c7947 */ /* 0x000fea000383ffff */
.L_x_1132:
[----:B----4-:R4:W0:Y:S02]  /*16a40*/  SYNCS.PHASECHK.TRANS64.TRYWAIT P1, [R5+URZ+0x30860], R4 ;  /* 0x03086004050075a7 */ /* 0x010824000802017f */
[----:B0-----:R-:W-:Y:S05]  /*16a50*/  @!P1 NANOSLEEP.SYNCS 0x989680 ;  /* 0x009896800000995d */ /* 0x001fea0003900000 */
[----:B------:R-:W0:Y:S02]  /*16a60*/  @!P1 SYNCS.PHASECHK.TRANS64 P1, [R5+URZ+0x30860], R4 ;  /* 0x03086004050095a7 */ /* 0x000e24000802007f */
[----:B0-----:R-:W-:Y:S05]  /*16a70*/  @!P1 BRA `(.L_x_1132) ;  /* 0xfffffffc00f09947 */ /* 0x001fea000383ffff */
[----:B------:R-:W-:Y:S05]  /*16a80*/  BRA `(.L_x_1208) ;  /* 0xffffffd400987947 */ /* 0x000fea000383ffff */
.L_x_1209:
        /* <DEDUP_REMOVED lines=15> */
.L_x_3274:


//--------------------- .text._ZN7cutlass13device_kernelIN5flash11enable_sm90INS1_16FlashAttnFwdSm90INS1_25CollectiveMainloopFwdSm90ILi2EN4cute5tupleIJNS5_1CILi1EEES8_S8_EEENS6_IJNS7_ILi128EEENS7_ILi64EEENS7_ILi256EEEEEELi256ENS_10bfloat16_tEfNS_4arch4Sm90ELb0ELb1ELb1ELb1ELb1ELb0ELb0ELb1ELb1ELb1ELb1ELb0EEENS1_21CollectiveEpilogueFwdINS6_IJSA_SC_SB_EEES9_SE_SG_Li256ELb1ELb1ELb1ELb0EEENS1_36VarlenDynamicPersistentTileSchedulerILi128ELi64ELi256ELi128ELb1ELb1ELb1ELb1ELb0ELb1EEEEEEEEEvNT_6ParamsE --------------------------
	.section	.text._ZN7cutlass13device_kernelIN5flash11enable_sm90INS1_16FlashAttnFwdSm90INS1_25CollectiveMainloopFwdSm90ILi2EN4cute5tupleIJNS5_1CILi1EEES8_S8_EEENS6_IJNS7_ILi128EEENS7_ILi64EEENS7_ILi256EEEEEELi256ENS_10bfloat16_tEfNS_4arch4Sm90ELb0ELb1ELb1ELb1ELb1ELb0ELb0ELb1ELb1ELb1ELb1ELb0EEENS1_21CollectiveEpilogueFwdINS6_IJSA_SC_SB_EEES9_SE_SG_Li256ELb1ELb1ELb1ELb0EEENS1_36VarlenDynamicPersistentTileSchedulerILi128ELi64ELi256ELi128ELb1ELb1ELb1ELb1ELb0ELb1EEEEEEEEEvNT_6ParamsE,"ax",@progbits
	.align	128
.text._ZN7cutlass13device_kernelIN5flash11enable_sm90INS1_16FlashAttnFwdSm90INS1_25CollectiveMainloopFwdSm90ILi2EN4cute5tupleIJNS5_1CILi1EEES8_S8_EEENS6_IJNS7_ILi128EEENS7_ILi64EEENS7_ILi256EEEEEELi256ENS_10bfloat16_tEfNS_4arch4Sm90ELb0ELb1ELb1ELb1ELb1ELb0ELb0ELb1ELb1ELb1ELb1ELb0EEENS1_21CollectiveEpilogueFwdINS6_IJSA_SC_SB_EEES9_SE_SG_Li256ELb1ELb1ELb1ELb0EEENS1_36VarlenDynamicPersistentTileSchedulerILi128ELi64ELi256ELi128ELb1ELb1ELb1ELb1ELb0ELb1EEEEEEEEEvNT_6ParamsE:
        .type           _ZN7cutlass13device_kernelIN5flash11enable_sm90INS1_16FlashAttnFwdSm90INS1_25CollectiveMainloopFwdSm90ILi2EN4cute5tupleIJNS5_1CILi1EEES8_S8_EEENS6_IJNS7_ILi128EEENS7_ILi64EEENS7_ILi256EEEEEELi256ENS_10bfloat16_tEfNS_4arch4Sm90ELb0ELb1ELb1ELb1ELb1ELb0ELb0ELb1ELb1ELb1ELb1ELb0EEENS1_21CollectiveEpilogueFwdINS6_IJSA_SC_SB_EEES9_SE_SG_Li256ELb1ELb1ELb1ELb0EEENS1_36VarlenDynamicPersistentTileSchedulerILi128ELi64ELi256ELi128ELb1ELb1ELb1ELb1ELb0ELb1EEEEEEEEEvNT_6ParamsE,@function
        .size           _ZN7cutlass13device_kernelIN5flash11enable_sm90INS1_16FlashAttnFwdSm90INS1_25CollectiveMainloopFwdSm90ILi2EN4cute5tupleIJNS5_1CILi1EEES8_S8_EEENS6_IJNS7_ILi128EEENS7_ILi64EEENS7_ILi256EEEEEELi256ENS_10bfloat16_tEfNS_4arch4Sm90ELb0ELb1ELb1ELb1ELb1ELb0ELb0ELb1ELb1ELb1ELb1ELb0EEENS1_21CollectiveEpilogueFwdINS6_IJSA_SC_SB_EEES9_SE_SG_Li256ELb1ELb1ELb1ELb0EEENS1_36VarlenDynamicPersistentTileSchedulerILi128ELi64ELi256ELi128ELb1ELb1ELb1ELb1ELb0ELb1EEEEEEEEEvNT_6ParamsE,(.L_x_3275 - _ZN7cutlass13device_kernelIN5flash11enable_sm90INS1_16FlashAttnFwdSm90INS1_25CollectiveMainloopFwdSm90ILi2EN4cute5tupleIJNS5_1CILi1EEES8_S8_EEENS6_IJNS7_ILi128EEENS7_ILi64EEENS7_ILi256EEEEEELi256ENS_10bfloat16_tEfNS_4arch4Sm90ELb0ELb1ELb1ELb1ELb1ELb0ELb0ELb1ELb1ELb1ELb1ELb0EEENS1_21CollectiveEpilogueFwdINS6_IJSA_SC_SB_EEES9_SE_SG_Li256ELb1ELb1ELb1ELb0EEENS1_36VarlenDynamicPersistentTileSchedulerILi128ELi64ELi256ELi128ELb1ELb1ELb1ELb1ELb0ELb1EEEEEEEEEvNT_6ParamsE)
        .other          _ZN7cutlass13device_kernelIN5flash11enable_sm90INS1_16FlashAttnFwdSm90INS1_25CollectiveMainloopFwdSm90ILi2EN4cute5tupleIJNS5_1CILi1EEES8_S8_EEENS6_IJNS7_ILi128EEENS7_ILi64EEENS7_ILi256EEEEEELi256ENS_10bfloat16_tEfNS_4arch4Sm90ELb0ELb1ELb1ELb1ELb1ELb0ELb0ELb1ELb1ELb1ELb1ELb0EEENS1_21CollectiveEpilogueFwdINS6_IJSA_SC_SB_EEES9_SE_SG_Li256ELb1ELb1ELb1ELb0EEENS1_36VarlenDynamicPersistentTileSchedulerILi128ELi64ELi256ELi128ELb1ELb1ELb1ELb1ELb0ELb1EEEEEEEEEvNT_6ParamsE,@"STO_CUDA_ENTRY STV_DEFAULT"
_ZN7cutlass13device_kernelIN5flash11enable_sm90INS1_16FlashAttnFwdSm90INS1_25CollectiveMainloopFwdSm90ILi2EN4cute5tupleIJNS5_1CILi1EEES8_S8_EEENS6_IJNS7_ILi128EEENS7_ILi64EEENS7_ILi256EEEEEELi256ENS_10bfloat16_tEfNS_4arch4Sm90ELb0ELb1ELb1ELb1ELb1ELb0ELb0ELb1ELb1ELb1ELb1ELb0EEENS1_21CollectiveEpilogueFwdINS6_IJSA_SC_SB_EEES9_SE_SG_Li256ELb1ELb1ELb1ELb0EEENS1_36VarlenDynamicPersistentTileSchedulerILi128ELi64ELi256ELi128ELb1ELb1ELb1ELb1ELb0ELb1EEEEEEEEEvNT_6ParamsE:
        /* <DEDUP_REMOVED lines=45> */
.L_x_1210:
        /* <DEDUP_REMOVED lines=22> */
.L_x_1211:
        /* <DEDUP_REMOVED lines=18> */
.L_x_1212:
        /* <DEDUP_REMOVED lines=22> */
.L_x_1213:
        /* <DEDUP_REMOVED lines=23> */
.L_x_1214:
        /* <DEDUP_REMOVED lines=10> */
.L_x_1216:
        /* <DEDUP_REMOVED lines=18> */
[----:B------:R-:W-:Y:S01]  /*09e0*/  R2UR UR5, R10 ;  /* 0x000000000a0572ca */ /* 0x000fe200000e0000 */
[----:B------:R-:W-:Y:S01]  /*09f0*/  UMOV UR39, URZ ;  /* 0x0000003f00277c82 */ /* 0x000fe20008000000 */
[----:B0-----:R-:W-:Y:S02]  /*0a00*/  SHF.R.S32.HI R3, RZ, 0x1f, R0 ;  /* 0x0000001fff037819 */ /* 0x001fe40000011400 */
[----:B------:R-:W-:Y:S02]  /*0a10*/  R2UR UR7, R11 ;  /* 0x000000000b0772ca */ /* 0x000fe400000e0000 */
[----:B------:R-:W-:-:S02]  /*0a20*/  LEA.HI R4, R3, R0, RZ, 0x4 ;  /* 0x0000000003047211 */ /* 0x000fc400078f20ff */
[CC--:B------:R-:W-:Y:S02]  /*0a30*/  LEA.HI R5, R3.reuse, R0.reuse, RZ, 0x5 ;  /* 0x0000000003057211 */ /* 0x0c0fe400078f28ff */
[----:B------:R-:W-:-:S03]  /*0a40*/  LEA.HI R8, R3, R0, RZ, 0x3 ;  /* 0x0000000003087211 */ /* 0x000fc600078f18ff */
[----:B------:R-:W-:Y:S01]  /*0a50*/  IMAD.SHL.U32 R6, R5, 0x20, RZ ;  /* 0x0000002005067824 */ /* 0x000fe200078e00ff */
[----:B------:R-:W-:-:S04]  /*0a60*/  LOP3.LUT R201, R8, 0xfffffff8, RZ, 0xc0, !PT ;  /* 0xfffffff808c97812 */ /* 0x000fc800078ec0ff */
[----:B------:R-:W-:Y:S01]  /*0a70*/  LOP3.LUT R6, R6, 0xfffffc00, RZ, 0xc0, !PT ;  /* 0xfffffc0006067812 */ /* 0x000fe200078ec0ff */
[----:B------:R-:W-:Y:S01]  /*0a80*/  IMAD.IADD R201, R0, 0x1, -R201 ;  /* 0x0000000100c97824 */ /* 0x000fe200078e0ac9 */
[----:B--2---:R-:W-:Y:S02]  /*0a90*/  R2UR UR4, R2 ;  /* 0x00000000020472ca */ /* 0x004fe400000e0000 */
[----:B------:R-:W-:-:S04]  /*0aa0*/  LEA.HI R2, R3, R0, RZ, 0x7 ;  /* 0x0000000003027211 */ /* 0x000fc800078f38ff */
[----:B------:R-:W-:-:S05]  /*0ab0*/  LOP3.LUT R7, R2, 0xffffff80, RZ, 0xc0, !PT ;  /* 0xffffff8002077812 */ /* 0x000fca00078ec0ff */
[----:B------:R-:W-:Y:S01]  /*0ac0*/  IMAD.IADD R14, R0, 0x1, -R7 ;  /* 0x00000001000e7824 */ /* 0x000fe200078e0a07 */
[----:B------:R-:W-:Y:S01]  /*0ad0*/  LEA.HI R7, R3, R0, RZ, 0x2 ;  /* 0x0000000003077211 */ /* 0x000fe200078f10ff */
[----:B------:R-:W-:Y:S01]  /*0ae0*/  ULOP3.LUT UR8, UR4, 0x1, URZ, 0xfc, !UPT ;  /* 0x0000000104087892 */ /* 0x000fe2000f8efc3f */
[----:B------:R-:W-:Y:S02]  /*0af0*/  LOP3.LUT R3, R4, 0x3fffff0, RZ, 0xc0, !PT ;  /* 0x03fffff004037812 */ /* 0x000fe400078ec0ff */
[----:B------:R-:W-:Y:S01]  /*0b00*/  SHF.R.S32.HI R9, RZ, 0x1f, R14 ;  /* 0x0000001fff097819 */ /* 0x000fe2000001140e */
[----:B------:R-:W-:Y:S01]  /*0b10*/  STL [R1+0x18], R14 ;  /* 0x0000180e01007387 */ /* 0x000fe20000100800 */
[----:B------:R-:W-:Y:S01]  /*0b20*/  LOP3.LUT R13, R7, 0xfffffffc, RZ, 0xc0, !PT ;  /* 0xfffffffc070d7812 */ /* 0x000fe200078ec0ff */
[C---:B------:R-:W-:Y:S01]  /*0b30*/  IMAD.IADD R5, R0.reuse, 0x1, -R3 ;  /* 0x0000000100057824 */ /* 0x040fe200078e0a03 */
[----:B------:R-:W-:Y:S01]  /*0b40*/  LEA.HI R10, R9, R14, RZ, 0x2 ;  /* 0x0000000e090a7211 */ /* 0x000fe200078f10ff */
[----:B------:R-:W-:Y:S01]  /*0b50*/  UMOV UR4, URZ ;  /* 0x0000003f00047c82 */ /* 0x000fe20008000000 */
[----:B------:R-:W-:Y:S01]  /*0b60*/  SHF.R.S32.HI R7, RZ, 0x4, R4 ;  /* 0x00000004ff077819 */ /* 0x000fe20000011404 */
[----:B------:R-:W-:Y:S01]  /*0b70*/  IMAD R5, R5, 0x40, R6 ;  /* 0x0000004005057824 */ /* 0x000fe200078e0206 */
[--C-:B------:R-:W-:Y:S01]  /*0b80*/  SHF.R.S32.HI R11, RZ, 0x2, R10.reuse ;  /* 0x00000002ff0b7819 */ /* 0x100fe2000001140a */
[----:B------:R-:W-:Y:S01]  /*0b90*/  IMAD.IADD R13, R0, 0x1, -R13 ;  /* 0x00000001000d7824 */ /* 0x000fe200078e0a0d */
[----:B------:R-:W-:-:S02]  /*0ba0*/  SHF.R.S32.HI R12, RZ, 0x1f, R10 ;  /* 0x0000001fff0c7819 */ /* 0x000fc4000001140a */
[----:B------:R-:W-:Y:S02]  /*0bb0*/  SHF.R.S32.HI R3, RZ, 0x7, R2 ;  /* 0x00000007ff037819 */ /* 0x000fe40000011402 */
[----:B------:R-:W-:Y:S02]  /*0bc0*/  LEA.HI R4, R4, R7, RZ, 0x1 ;  /* 0x0000000704047211 */ /* 0x000fe400078f08ff */
[----:B------:R-:W-:Y:S02]  /*0bd0*/  LEA.HI R12, R12, R11, RZ, 0x3 ;  /* 0x0000000b0c0c7211 */ /* 0x000fe400078f18ff */
[----:B------:R-:W-:Y:S02]  /*0be0*/  LEA.HI R2, R2, R3, RZ, 0x1 ;  /* 0x0000000302027211 */ /* 0x000fe400078f08ff */
[----:B------:R-:W-:Y:S02]  /*0bf0*/  LOP3.LUT R4, R4, 0x1ffffffe, RZ, 0xc0, !PT ;  /* 0x1ffffffe04047812 */ /* 0x000fe400078ec0ff */
[----:B------:R-:W-:-:S02]  /*0c00*/  LOP3.LUT R12, R12, 0xfffffff8, RZ, 0xc0, !PT ;  /* 0xfffffff80c0c7812 */ /* 0x000fc400078ec0ff */
[----:B------:R-:W-:Y:S01]  /*0c10*/  LEA.HI R9, R9, R14, RZ, 0x5 ;  /* 0x0000000e09097211 */ /* 0x000fe200078f28ff */
[----:B------:R-:W-:Y:S01]  /*0c20*/  IMAD.IADD R4, R7, 0x1, -R4 ;  /* 0x0000000107047824 */ /* 0x000fe200078e0a04 */
[----:B------:R-:W-:Y:S01]  /*0c30*/  LOP3.LUT R2, R2, 0x3fffffe, RZ, 0xc0, !PT ;  /* 0x03fffffe02027812 */ /* 0x000fe200078ec0ff */
[----:B------:R-:W-:Y:S01]  /*0c40*/  IMAD.IADD R12, R11, 0x1, -R12 ;  /* 0x000000010b0c7824 */ /* 0x000fe200078e0a0c */
[----:B------:R-:W-:Y:S02]  /*0c50*/  SHF.R.S32.HI R9, RZ, 0x5, R9 ;  /* 0x00000005ff097819 */ /* 0x000fe40000011409 */
[----:B------:R-:W-:Y:S01]  /*0c60*/  LOP3.LUT R10, R10, 0x7ffffffc, RZ, 0xc0, !PT ;  /* 0x7ffffffc0a0a7812 */ /* 0x000fe200078ec0ff */
[----:B------:R-:W-:Y:S01]  /*0c70*/  IMAD.IADD R2, R3, 0x1, -R2 ;  /* 0x0000000103027824 */ /* 0x000fe200078e0a02 */
[----:B------:R-:W-:Y:S01]  /*0c80*/  LEA.HI R0, R13, R13, RZ, 0x1 ;  /* 0x0000000d0d007211 */ /* 0x000fe200078f08ff */
[----:B------:R-:W-:Y:S02]  /*0c90*/  IMAD R3, R4, 0x8, R5 ;  /* 0x0000000804037824 */ /* 0x000fe400078e0205 */
[----:B------:R-:W-:Y:S01]  /*0ca0*/  IMAD R9, R9, 0x10, R12 ;  /* 0x0000001009097824 */ /* 0x000fe200078e020c */
[----:B------:R-:W-:Y:S01]  /*0cb0*/  LOP3.LUT R0, R0, 0x1ffffffe, RZ, 0xc0, !PT ;  /* 0x1ffffffe00007812 */ /* 0x000fe200078ec0ff */
[----:B------:R-:W-:Y:S01]  /*0cc0*/  IMAD.IADD R10, R14, 0x1, -R10 ;  /* 0x000000010e0a7824 */ /* 0x000fe200078e0a0a */
[----:B------:R0:W-:Y:S01]  /*0cd0*/  STL [R1+0x28], R3 ;  /* 0x0000280301007387 */ /* 0x0001e20000100800 */
[----:B------:R-:W-:-:S02]  /*0ce0*/  IMAD R2, R2, 0x40, R9 ;  /* 0x0000004002027824 */ /* 0x000fc400078e0209 */
[----:B------:R-:W-:Y:S02]  /*0cf0*/  IMAD.U32 R5, RZ, RZ, UR8 ;  /* 0x00000008ff057e24 */ /* 0x000fe4000f8e00ff */
[----:B------:R-:W-:Y:S01]  /*0d00*/  IMAD.SHL.U32 R17, R10, 0x2, RZ ;  /* 0x000000020a117824 */ /* 0x000fe200078e00ff */
[----:B------:R-:W-:Y:S01]  /*0d10*/  STL [R1+0x24], R2 ;  /* 0x0000240201007387 */ /* 0x000fe20000100800 */
[----:B------:R-:W-:Y:S02]  /*0d20*/  IMAD.IADD R0, R13, 0x1, -R0 ;  /* 0x000000010d007824 */ /* 0x000fe400078e0a00 */
[C---:B------:R-:W-:Y:S01]  /*0d30*/  VIADD R229, R17.reuse, 0x20 ;  /* 0x0000002011e57836 */ /* 0x040fe20000000000 */
[----:B0-----:R-:W-:Y:S01]  /*0d40*/  SHF.R.S32.HI R3, RZ, 0x3, R8 ;  /* 0x00000003ff037819 */ /* 0x001fe20000011408 */
[C---:B------:R-:W-:Y:S01]  /*0d50*/  VIADD R226, R17.reuse, 0x28 ;  /* 0x0000002811e27836 */ /* 0x040fe20000000000 */
[----:B------:R-:W-:Y:S01]  /*0d60*/  SHF.R.S32.HI R4, RZ, 0x1f, R17 ;  /* 0x0000001fff047819 */ /* 0x000fe20000011411 */
[----:B------:R-:W-:-:S02]  /*0d70*/  VIADD R4, R17, 0x10 ;  /* 0x0000001011047836 */ /* 0x000fc40000000000 */
[----:B------:R0:W-:Y:S01]  /*0d80*/  STL [R1+0xc], R3 ;  /* 0x00000c0301007387 */ /* 0x0001e20000100800 */
[C---:B------:R-:W-:Y:S02]  /*0d90*/  VIADD R225, R17.reuse, 0x30 ;  /* 0x0000003011e17836 */ /* 0x040fe40000000000 */
[C---:B------:R-:W-:Y:S01]  /*0da0*/  VIADD R224, R17.reuse, 0x38 ;  /* 0x0000003811e07836 */ /* 0x040fe20000000000 */
[----:B------:R1:W-:Y:S01]  /*0db0*/  STL [R1+0x2c], R5 ;  /* 0x00002c0501007387 */ /* 0x0003e20000100800 */
[C---:B------:R-:W-:Y:S02]  /*0dc0*/  VIADD R223, R17.reuse, 0x40 ;  /* 0x0000004011df7836 */ /* 0x040fe40000000000 */
[C---:B------:R-:W-:Y:S02]  /*0dd0*/  VIADD R222, R17.reuse, 0x48 ;  /* 0x0000004811de7836 */ /* 0x040fe40000000000 */
[----:B------:R-:W-:Y:S02]  /*0de0*/  VIADD R221, R17, 0x50 ;  /* 0x0000005011dd7836 */ /* 0x000fe40000000000 */
[----:B0-----:R-:W-:-:S02]  /*0df0*/  IMAD.U32 R3, RZ, RZ, UR4 ;  /* 0x00000004ff037e24 */ /* 0x001fc4000f8e00ff */
[C---:B------:R-:W-:Y:S02]  /*0e00*/  VIADD R220, R17.reuse, 0x58 ;  /* 0x0000005811dc7836 */ /* 0x040fe40000000000 */
[C---:B-1----:R-:W-:Y:S01]  /*0e10*/  VIADD R5, R17.reuse, 0x8 ;  /* 0x0000000811057836 */ /* 0x042fe20000000000 */
[----:B------:R0:W-:Y:S01]  /*0e20*/  STL [R1+0x14], R3 ;  /* 0x0000140301007387 */ /* 0x0001e20000100800 */
[C---:B------:R-:W-:Y:S02]  /*0e30*/  VIADD R219, R17.reuse, 0x60 ;  /* 0x0000006011db7836 */ /* 0x040fe40000000000 */
        /* <DEDUP_REMOVED lines=8> */
[C---:B0-----:R-:W-:Y:S01]  /*0ec0*/  VIADD R3, R17.reuse, 0x18 ;  /* 0x0000001811037836 */ /* 0x041fe20000000000 */
        /* <DEDUP_REMOVED lines=21> */
[----:B------:R-:W-:Y:S01]  /*1020*/  IMAD R23, R0, 0x8, R2 ;  /* 0x0000000800177824 */ /* 0x000fe200078e0202 */
[----:B------:R-:W-:-:S02]  /*1030*/  SHF.R.S32.HI R3, RZ, 0x1f, R215 ;  /* 0x0000001fff037819 */ /* 0x000fc400000114d7 */
[----:B------:R-:W-:Y:S02]  /*1040*/  SHF.R.S32.HI R5, RZ, 0x1f, R214 ;  /* 0x0000001fff057819 */ /* 0x000fe400000114d6 */
[----:B------:R-:W-:Y:S02]  /*1050*/  SHF.R.S32.HI R4, RZ, 0x1f, R213 ;  /* 0x0000001fff047819 */ /* 0x000fe400000114d5 */
[----:B------:R-:W-:Y:S02]  /*1060*/  SHF.R.S32.HI R3, RZ, 0x1f, R212 ;  /* 0x0000001fff037819 */ /* 0x000fe400000114d4 */
[----:B------:R-:W-:Y:S02]  /*1070*/  SHF.R.S32.HI R5, RZ, 0x1f, R211 ;  /* 0x0000001fff057819 */ /* 0x000fe400000114d3 */
[----:B------:R-:W-:Y:S02]  /*1080*/  SHF.R.S32.HI R4, RZ, 0x1f, R210 ;  /* 0x0000001fff047819 */ /* 0x000fe400000114d2 */
[----:B------:R-:W-:-:S02]  /*1090*/  SHF.R.S32.HI R3, RZ, 0x1f, R209 ;  /* 0x0000001fff037819 */ /* 0x000fc400000114d1 */
[----:B------:R-:W-:Y:S02]  /*10a0*/  SHF.R.S32.HI R5, RZ, 0x1f, R208 ;  /* 0x0000001fff057819 */ /* 0x000fe400000114d0 */
[----:B------:R-:W-:Y:S02]  /*10b0*/  SHF.R.S32.HI R4, RZ, 0x1f, R207 ;  /* 0x0000001fff047819 */ /* 0x000fe400000114cf */
[----:B------:R-:W-:-:S07]  /*10c0*/  SHF.R.S32.HI R3, RZ, 0x1f, R206 ;  /* 0x0000001fff037819 */ /* 0x000fce00000114ce */
.L_x_1328:
[----:B------:R-:W-:Y:S01]  /*10d0*/  ULDC.64 UR8, c[0x0][0xa28] ;  /* 0x00028a0000087ab9 */ /* 0x000fe20000000a00 */
[----:B------:R-:W-:Y:S01]  /*10e0*/  ULDC UR4, c[0x0][0x424] ;  /* 0x0001090000047ab9 */ /* 0x000fe20000000800 */
[----:B------:R-:W-:-:S04]  /*10f0*/  UISETP.NE.U32.AND UP0, UPT, UR8, URZ, UPT ;  /* 0x0000003f0800728c */ /* 0x000fc8000bf05070 */
[----:B------:R-:W-:-:S03]  /*1100*/  UISETP.NE.AND.EX UP0, UPT, UR9, URZ, UPT, UP0 ;  /* 0x0000003f0900728c */ /* 0x000fc6000bf05300 */
[----:B------:R-:W-:Y:S02]  /*1110*/  ULDC.64 UR8, c[0x0][0xa18] ;  /* 0x0002860000087ab9 */ /* 0x000fe40000000a00 */
[----:B------:R-:W-:Y:S01]  /*1120*/  UISETP.NE.U32.AND UP1, UPT, UR8, URZ, UPT ;  /* 0x0000003f0800728c */ /* 0x000fe2000bf25070 */
[----:B------:R-:W-:-:S03]  /*1130*/  PLOP3.LUT P0, PT, PT, PT, UP0, 0x80, 0x0 ;  /* 0x000000000000781c */ /* 0x000fc60003f0f008 */
[----:B------:R-:W-:-:S03]  /*1140*/  UISETP.NE.AND.EX UP1, UPT, UR9, URZ, UPT, UP1 ;  /* 0x0000003f0900728c */ /* 0x000fc6000bf25310 */
[----:B------:R-:W-:Y:S02]  /*1150*/  @UP0 ULDC.64 UR8, c[0x0][0xa28] ;  /* 0x00028a0000080ab9 */ /* 0x000fe40000000a00 */
[----:B------:R-:W-:Y:S01]  /*1160*/  @UP0 UIMAD.WIDE UR8, UR7, 0x4, UR8 ;  /* 0x00000004070808a5 */ /* 0x000fe2000f8e0208 */
[----:B------:R-:W-:-:S05]  /*1170*/  PLOP3.LUT P2, PT, PT, PT, UP1, 0x80, 0x0 ;  /* 0x000000000000781c */ /* 0x000fca0003f4f018 */
[----:B012---:R-:W-:Y:S02]  /*1180*/  IMAD.U32 R2, RZ, RZ, UR8 ;  /* 0x00000008ff027e24 */ /* 0x007fe4000f8e00ff */
[----:B------:R-:W-:Y:S01]  /*1190*/  IMAD.U32 R3, RZ, RZ, UR9 ;  /* 0x00000009ff037e24 */ /* 0x000fe2000f8e00ff */
[----:B------:R-:W-:Y:S02]  /*11a0*/  @UP1 ULDC.64 UR8, c[0x0][0xa18] ;  /* 0x0002860000081ab9 */ /* 0x000fe40000000a00 */
[----:B------:R-:W-:Y:S02]  /*11b0*/  @UP1 UIMAD.WIDE UR8, UR7, 0x4, UR8 ;  /* 0x00000004070818a5 */ /* 0x000fe4000f8e0208 */
[----:B------:R-:W2:Y:S04]  /*11c0*/  @P0 LDG.E R2, desc[UR36][R2.64] ;  /* 0x0000002402020981 */ /* 0x000ea8000c1e1900 */
[----:B------:R-:W-:-:S02]  /*11d0*/  IMAD.U32 R4, RZ, RZ, UR8 ;  /* 0x00000008ff047e24 */ /* 0x000fc4000f8e00ff */
[----:B------:R-:W-:Y:S01]  /*11e0*/  IMAD.U32 R5, RZ, RZ, UR9 ;  /* 0x00000009ff057e24 */ /* 0x000fe2000f8e00ff */
[----:B------:R-:W-:-:S04]  /*11f0*/  ULDC.64 UR8, c[0x0][0x418] ;  /* 0x0001060000087ab9 */ /* 0x000fc80000000a00 */
[----:B---3--:R-:W3:Y:S01]  /*1200*/  @P2 LDG.E R4, desc[UR36][R4.64] ;  /* 0x0000002404042981 */ /* 0x008ee2000c1e1900 */
[----:B------:R-:W-:Y:S02]  /*1210*/  UISETP.NE.U32.AND UP0, UPT, UR8, URZ, UPT ;  /* 0x0000003f0800728c */ /* 0x000fe4000bf05070 */
[----:B------:R-:W-:Y:S02]  /*1220*/  ULOP3.LUT UR10, UR5, 0xffff, URZ, 0xc0, !UPT ;  /* 0x0000ffff050a7892 */ /* 0x000fe4000f8ec03f */
[----:B------:R-:W-:Y:S01]  /*1230*/  UISETP.NE.AND.EX UP0, UPT, UR9, URZ, UPT, UP0 ;  /* 0x0000003f0900728c */ /* 0x000fe2000bf05300 */
[----:B------:R-:W-:Y:S02]  /*1240*/  UMOV UR43, URZ ;  /* 0x0000003f002b7c82 */ /* 0x000fe40008000000 */
[----:B------:R-:W-:Y:S01]  /*1250*/  ULDC.64 UR8, c[0x0][0xa20] ;  /* 0x0002880000087ab9 */ /* 0x000fe20000000a00 */
[----:B------:R-:W-:Y:S01]  /*1260*/  USEL UR4, UR4, 0x1, UP0 ;  /* 0x0000000104047887 */ /* 0x000fe20008000000 */
[----:B------:R-:W-:Y:S01]  /*1270*/  ISETP.NE.U32.AND P1, PT, RZ, UR8, PT ;  /* 0x00000008ff007c0c */ /* 0x000fe2000bf25070 */
[----:B------:R-:W-:Y:S01]  /*1280*/  ULDC UR8, c[0x0][0x2f0] ;  /* 0x0000bc0000087ab9 */ /* 0x000fe20000000800 */
[----:B------:R-:W-:Y:S01]  /*1290*/  IMAD.U32 R205, RZ, RZ, UR10 ;  /* 0x0000000affcd7e24 */ /* 0x000fe2000f8e00ff */
[----:B------:R-:W-:Y:S01]  /*12a0*/  UIMAD UR4, UR4, UR8, URZ ;  /* 0x00000008040472a4 */ /* 0x000fe2000f8e023f */
[----:B------:R-:W-:-:S02]  /*12b0*/  ISETP.NE.AND.EX P1, PT, RZ, UR9, PT, P1 ;  /* 0x00000009ff007c0c */ /* 0x000fc4000bf25310 */
[----:B--2---:R-:W-:Y:S02]  /*12c0*/  @P0 R2UR UR43, R2 ;  /* 0x00000000022b02ca */ /* 0x004fe400000e0000 */
[----:B---3--:R-:W-:Y:S01]  /*12d0*/  @P2 R2UR UR42, R4 ;  /* 0x00000000042a22ca */ /* 0x008fe200000e0000 */
[----:B----45:R-:W-:-:S14]  /*12e0*/  @P2 BRA `(.L_x_1217) ;  /* 0x0000000000382947 */ /* 0x030fdc0003800000 */
[----:B------:R-:W-:Y:S01]  /*12f0*/  ULDC.64 UR8, c[0x0][0xa00] ;  /* 0x0002800000087ab9 */ /* 0x000fe20000000a00 */
[----:B------:R-:W-:Y:S01]  /*1300*/  ULDC UR42, c[0x0][0x288] ;  /* 0x0000a200002a7ab9 */ /* 0x000fe20000000800 */
[----:B------:R-:W-:-:S04]  /*1310*/  ISETP.NE.U32.AND P0, PT, RZ, UR8, PT ;  /* 0x00000008ff007c0c */ /* 0x000fc8000bf05070 */
[----:B------:R-:W-:-:S13]  /*1320*/  ISETP.NE.AND.EX P0, PT, RZ, UR9, PT, P0 ;  /* 0x00000009ff007c0c */ /* 0x000fda000bf05300 */
[----:B------:R-:W-:Y:S05]  /*1330*/  @!P0 BRA `(.L_x_1217) ;  /* 0x0000000000248947 */ /* 0x000fea0003800000 */
[----:B------:R-:W-:Y:S02]  /*1340*/  ULDC.64 UR8, c[0x0][0xa00] ;  /* 0x0002800000087ab9 */ /* 0x000fe40000000a00 */
[----:B------:R-:W-:-:S06]  /*1350*/  UIMAD.WIDE UR8, UR7, 0x4, UR8 ;  /* 0x00000004070878a5 */ /* 0x000fcc000f8e0208 */
[----:B------:R-:W-:Y:S02]  /*1360*/  IMAD.U32 R2, RZ, RZ, UR8 ;  /* 0x00000008ff027e24 */ /* 0x000fe4000f8e00ff */
[----:B------:R-:W-:-:S05]  /*1370*/  IMAD.U32 R3, RZ, RZ, UR9 ;  /* 0x00000009ff037e24 */ /* 0x000fca000f8e00ff */
[----:B------:R-:W2:Y:S04]  /*1380*/  LDG.E R4, desc[UR36][R2.64] ;  /* 0x0000002402047981 */ /* 0x000ea8000c1e1900 */
[----:B------:R-:W3:Y:S01]  /*1390*/  LDG.E R0, desc[UR36][R2.64+0x4] ;  /* 0x0000042402007981 */ /* 0x000ee2000c1e1900 */
[----:B--2---:R-:W-:Y:S02]  /*13a0*/  R2UR UR42, R4 ;  /* 0x00000000042a72ca */ /* 0x004fe400000e0000 */
[----:B---3--:R-:W-:-:S13]  /*13b0*/  R2UR UR8, R0 ;  /* 0x00000000000872ca */ /* 0x008fda00000e0000 */
[----:B------:R-:W-:-:S12]  /*13c0*/  UIADD3 UR42, -UR42, UR8, URZ ;  /* 0x000000082a2a7290 */ /* 0x000fd8000fffe13f */
.L_x_1217:
[----:B------:R-:W-:-:S05]  /*13d0*/  IMAD.U32 R0, RZ, RZ, UR7 ;  /* 0x00000007ff007e24 */ /* 0x000fca000f8e00ff */
[----:B------:R0:W-:Y:S01]  /*13e0*/  STL [R1+0x10], R0 ;  /* 0x0000100001007387 */ /* 0x0001e20000100800 */
[----:B------:R-:W-:Y:S05]  /*13f0*/  @!P1 BRA `(.L_x_1218) ;  /* 0x00000000001c9947 */ /* 0x000fea0003800000 */
[----:B------:R-:W-:Y:S02]  /*1400*/  ULDC.64 UR8, c[0x0][0xa20] ;  /* 0x0002880000087ab9 */ /* 0x000fe40000000a00 */
[----:B------:R-:W-:-:S06]  /*1410*/  UIMAD.WIDE UR8, UR7, 0x4, UR8 ;  /* 0x00000004070878a5 */ /* 0x000fcc000f8e0208 */
[----:B------:R-:W-:Y:S02]  /*1420*/  IMAD.U32 R2, RZ, RZ, UR8 ;  /* 0x00000008ff027e24 */ /* 0x000fe4000f8e00ff */
[----:B------:R-:W-:-:S05]  /*1430*/  IMAD.U32 R3, RZ, RZ, UR9 ;  /* 0x00000009ff037e24 */ /* 0x000fca000f8e00ff */
[----:B------:R-:W2:Y:S02]  /*1440*/  LDG.E R2, desc[UR36][R2.64] ;  /* 0x0000002402027981 */ /* 0x000ea4000c1e1900 */
[----:B--2---:R-:W-:Y:S01]  /*1450*/  R2UR UR4, R2 ;  /* 0x00000000020472ca */ /* 0x004fe200000e0000 */
[----:B------:R-:W-:-:S14]  /*1460*/  BRA `(.L_x_1219) ;  /* 0x0000000000347947 */ /* 0x000fdc0003800000 */
.L_x_1218:
[----:B------:R-:W-:Y:S02]  /*1470*/  ULDC.64 UR8, c[0x0][0xa08] ;  /* 0x0002820000087ab9 */ /* 0x000fe40000000a00 */
        /* <DEDUP_REMOVED lines=8> */
[----:B0-----:R-:W3:Y:S01]  /*1500*/  LDG.E R0, desc[UR36][R2.64+0x4] ;  /* 0x0000042402007981 */ /* 0x001ee2000c1e1900 */
[----:B--2---:R-:W-:Y:S02]  /*1510*/  R2UR UR4, R4 ;  /* 0x00000000040472ca */ /* 0x004fe400000e0000 */
[----:B---3--:R-:W-:-:S13]  /*1520*/  R2UR UR7, R0 ;  /* 0x00000000000772ca */ /* 0x008fda00000e0000 */
[----:B------:R-:W-:-:S12]  /*1530*/  UIADD3 UR4, -UR4, UR7, URZ ;  /* 0x0000000704047290 */ /* 0x000fd8000fffe13f */
.L_x_1219:
[----:B------:R-:W-:Y:S01]  /*1540*/  ULDC UR7, c[0x0][0x448] ;  /* 0x0001120000077ab9 */ /* 0x000fe20000000800 */
[----:B------:R-:W-:Y:S02]  /*1550*/  USHF.L.U32 UR61, UR6, 0x7, URZ ;  /* 0x00000007063d7899 */ /* 0x000fe4000800063f */
[----:B------:R-:W-:Y:S02]  /*1560*/  UISETP.NE.AND UP0, UPT, UR7, 0x1, UPT ;  /* 0x000000010700788c */ /* 0x000fe4000bf05270 */
[----:B------:R-:W-:Y:S02]  /*1570*/  UIADD3 UR10, UR61, 0x7f, URZ ;  /* 0x0000007f3d0a7890 */ /* 0x000fe4000fffe03f */
[----:B------:R-:W-:Y:S01]  /*1580*/  UIADD3 UR43, UR4, -UR43, URZ ;  /* 0x8000002b042b7290 */ /* 0x000fe2000fffe03f */
[----:B------:R-:W-:Y:S01]  /*1590*/  ULDC.64 UR6, c[0x0][0x9e0] ;  /* 0x0002780000067ab9 */ /* 0x000fe20000000a00 */
[----:B------:R-:W-:-:S05]  /*15a0*/  UP2UR UR4, UPR, URZ, 0x1 ;  /* 0x000000013f047883 */ /* 0x000fca0008000000 */
[----:B------:R-:W-:Y:S01]  /*15b0*/  @UP0 ULDC UR8, c[0x0][0x44c] ;  /* 0x0001130000080ab9 */ /* 0x000fe20000000800 */
[----:B------:R-:W-:Y:S01]  /*15c0*/  @UP0 ULDC UR11, c[0x0][0x450] ;  /* 0x00011400000b0ab9 */ /* 0x000fe20000000800 */
[----:B------:R-:W-:Y:S01]  /*15d0*/  UIMAD.WIDE.U32 UR8, UR10, UR8, URZ ;  /* 0x000000080a0872a5 */ /* 0x000fe2000f8e003f */
[----:B------:R-:W-:Y:S01]  /*15e0*/  IMAD.U32 R22, RZ, RZ, UR4 ;  /* 0x00000004ff167e24 */ /* 0x000fe2000f8e00ff */
[----:B------:R-:W-:Y:S02]  /*15f0*/  UIADD3 UR4, UR43, 0x1, -UR42 ;  /* 0x000000012b047890 */ /* 0x000fe4000fffe82a */
[----:B------:R-:W-:Y:S02]  /*1600*/  @UP0 USHF.R.U32.HI UR10, URZ, UR11, UR9 ;  /* 0x0000000b3f0a0299 */ /* 0x000fe40008011609 */
[----:B------:R-:W-:Y:S02]  /*1610*/  UISETP.GE.AND UP0, UPT, UR7, 0x1, UPT ;  /* 0x000000010700788c */ /* 0x000fe4000bf06270 */
[----:B------:R-:W-:-:S02]  /*1620*/  UIADD3 UR10, UR4, UR10, URZ ;  /* 0x0000000a040a7290 */ /* 0x000fc4000fffe03f */
[----:B------:R-:W-:Y:S02]  /*1630*/  UP2UR UR60, UPR, URZ, 0x1 ;  /* 0x000000013f3c7883 */ /* 0x000fe40008000000 */
[----:B------:R-:W-:Y:S01]  /*1640*/  PLOP3.LUT P0, PT, PT, PT, UP0, 0x40, 0x0 ;  /* 0x000000000000781c */ /* 0x000fe20003f0e808 */
[----:B------:R-:W-:-:S12]  /*1650*/  UIADD3 UR6, UR10, UR6, URZ ;  /* 0x000000060a067290 */ /* 0x000fd8000fffe03f */
[----:B------:R-:W-:Y:S05]  /*1660*/  @P0 BRA `(.L_x_1220) ;  /* 0x0000000000440947 */ /* 0x000fea0003800000 */
        /* <DEDUP_REMOVED lines=10> */
.L_x_1221:
[----:B------:R-:W-:-:S11]  /*1710*/  UISETP.NE.AND UP0, UPT, UR7, 0x1, UPT ;  /* 0x000000010700788c */ /* 0x000fd6000bf05270 */
[----:B------:R-:W-:Y:S02]  /*1720*/  @UP0 ULDC.64 UR10, c[0x0][0x9e8] ;  /* 0x00027a00000a0ab9 */ /* 0x000fe40000000a00 */
[----:B------:R-:W-:-:S04]  /*1730*/  UIMAD.WIDE.U32 UR8, UR4, UR10, URZ ;  /* 0x0000000a040872a5 */ /* 0x000fc8000f8e003f */
[----:B------:R-:W-:-:S12]  /*1740*/  @UP0 USHF.R.U32.HI UR4, URZ, UR11, UR9 ;  /* 0x0000000b3f040299 */ /* 0x000fd80008011609 */
.L_x_1222:
[----:B------:R-:W-:-:S04]  /*1750*/  UIMAD UR4, UR4, UR7, UR7 ;  /* 0x00000007040472a4 */ /* 0x000fc8000f8e0207 */
[----:B------:R-:W-:-:S04]  /*1760*/  UISETP.LT.AND UP0, UPT, UR6, UR4, UPT ;  /* 0x000000040600728c */ /* 0x000fc8000bf01270 */
[----:B------:R-:W-:-:S12]  /*1770*/  USEL UR6, UR6, UR4, UP0 ;  /* 0x0000000406067287 */ /* 0x000fd80008000000 */
.L_x_1220:
[----:B------:R-:W-:Y:S01]  /*1780*/  R2UR UR4, R22 ;  /* 0x00000000160472ca */ /* 0x000fe200000e0000 */
[----:B------:R-:W-:Y:S02]  /*1790*/  UIADD3 UR10, UR6, 0x3f, URZ ;  /* 0x0000003f060a7890 */ /* 0x000fe4000fffe03f */
[----:B------:R-:W-:Y:S02]  /*17a0*/  UISETP.GE.AND UP1, UPT, UR7, 0x1, UPT ;  /* 0x000000010700788c */ /* 0x000fe4000bf26270 */
[----:B------:R-:W-:Y:S01]  /*17b0*/  USHF.R.S32.HI UR11, URZ, 0x1f, UR10 ;  /* 0x0000001f3f0b7899 */ /* 0x000fe2000801140a */
[----:B------:R-:W-:Y:S01]  /*17c0*/  UMOV UR12, UR61 ;  /* 0x0000003d000c7c82 */ /* 0x000fe20008000000 */
[----:B------:R-:W-:Y:S02]  /*17d0*/  UIADD3 UR41, UR43, -UR42, URZ ;  /* 0x8000002a2b297290 */ /* 0x000fe4000fffe03f */
[----:B------:R-:W-:Y:S01]  /*17e0*/  PLOP3.LUT P0, PT, PT, PT, UP1, 0x40, 0x0 ;  /* 0x000000000000781c */ /* 0x000fe20003f0e818 */
[----:B------:R-:W-:-:S03]  /*17f0*/  ULEA.HI UR11, UR11, UR10, URZ, 0x6 ;  /* 0x0000000a0b0b7291 */ /* 0x000fc6000f8f303f */
[----:B------:R-:W-:Y:S02]  /*1800*/  UISETP.NE.AND UP0, UPT, UR4, URZ, UPT ;  /* 0x0000003f0400728c */ /* 0x000fe4000bf05270 */
[----:B------:R-:W-:Y:S02]  /*1810*/  UIADD3 UR4, UR43, 0x3f, URZ ;  /* 0x0000003f2b047890 */ /* 0x000fe4000fffe03f */
[----:B------:R-:W-:Y:S02]  /*1820*/  USHF.R.S32.HI UR11, URZ, 0x6, UR11 ;  /* 0x000000063f0b7899 */ /* 0x000fe4000801140b */
[----:B------:R-:W-:Y:S01]  /*1830*/  USHF.R.S32.HI UR6, URZ, 0x1f, UR4 ;  /* 0x0000001f3f067899 */ /* 0x000fe20008011404 */
[----:B------:R-:W-:-:S03]  /*1840*/  ULDC UR10, c[0x0][0x9dc] ;  /* 0x00027700000a7ab9 */ /* 0x000fc60000000800 */
[----:B------:R-:W-:Y:S01]  /*1850*/  ULEA.HI UR6, UR6, UR4, URZ, 0x6 ;  /* 0x0000000406067291 */ /* 0x000fe2000f8f303f */
[----:B------:R-:W-:Y:S01]  /*1860*/  @UP0 ULDC UR8, c[0x0][0x44c] ;  /* 0x0001130000080ab9 */ /* 0x000fe20000000800 */
[----:B------:R-:W-:Y:S01]  /*1870*/  @UP0 ULDC UR13, c[0x0][0x450] ;  /* 0x00011400000d0ab9 */ /* 0x000fe20000000800 */
[----:B------:R-:W-:Y:S02]  /*1880*/  UIMAD.WIDE.U32 UR8, UR61, UR8, URZ ;  /* 0x000000083d0872a5 */ /* 0x000fe4000f8e003f */
[----:B------:R-:W-:Y:S02]  /*1890*/  USHF.R.S32.HI UR6, URZ, 0x6, UR6 ;  /* 0x000000063f067899 */ /* 0x000fe40008011406 */
[----:B------:R-:W-:Y:S02]  /*18a0*/  @UP0 USHF.R.U32.HI UR12, URZ, UR13, UR9 ;  /* 0x0000000d3f0c0299 */ /* 0x000fe40008011609 */
[----:B------:R-:W-:Y:S02]  /*18b0*/  UISETP.LT.AND UP0, UPT, UR6, UR11, UPT ;  /* 0x0000000b0600728c */ /* 0x000fe4000bf01270 */
[----:B------:R-:W-:-:S02]  /*18c0*/  UIADD3 UR4, UR41, UR12, URZ ;  /* 0x0000000c29047290 */ /* 0x000fc4000fffe03f */
[----:B------:R-:W-:Y:S02]  /*18d0*/  USEL UR6, UR6, UR11, UP0 ;  /* 0x0000000b06067287 */ /* 0x000fe40008000000 */
[----:B------:R-:W-:Y:S01]  /*18e0*/  UIADD3 UR10, UR4, -UR10, URZ ;  /* 0x8000000a040a7290 */ /* 0x000fe2000fffe03f */
[----:B------:R-:W-:Y:S11]  /*18f0*/  @P0 BRA `(.L_x_1223) ;  /* 0x0000000000440947 */ /* 0x000ff60003800000 */
        /* <DEDUP_REMOVED lines=10> */
.L_x_1224:
[----:B------:R-:W-:-:S11]  /*19a0*/  UISETP.NE.AND UP0, UPT, UR7, 0x1, UPT ;  /* 0x000000010700788c */ /* 0x000fd6000bf05270 */
[----:B------:R-:W-:Y:S02]  /*19b0*/  @UP0 ULDC.64 UR12, c[0x0][0x9e8] ;  /* 0x00027a00000c0ab9 */ /* 0x000fe40000000a00 */
[----:B------:R-:W-:-:S04]  /*19c0*/  UIMAD.WIDE.U32 UR8, UR4, UR12, URZ ;  /* 0x0000000c040872a5 */ /* 0x000fc8000f8e003f */
[----:B------:R-:W-:-:S12]  /*19d0*/  @UP0 USHF.R.U32.HI UR4, URZ, UR13, UR9 ;  /* 0x0000000d3f040299 */ /* 0x000fd80008011609 */
.L_x_1225:
[----:B------:R-:W-:-:S04]  /*19e0*/  UIMAD UR4, UR4, UR7, URZ ;  /* 0x00000007040472a4 */ /* 0x000fc8000f8e023f */
[----:B------:R-:W-:-:S04]  /*19f0*/  UISETP.LT.AND UP0, UPT, UR10, UR4, UPT ;  /* 0x000000040a00728c */ /* 0x000fc8000bf01270 */
[----:B------:R-:W-:-:S12]  /*1a00*/  USEL UR10, UR10, UR4, !UP0 ;  /* 0x000000040a0a7287 */ /* 0x000fd8000c000000 */
.L_x_1223:
[----:B------:R-:W-:-:S04]  /*1a10*/  USHF.R.S32.HI UR4, URZ, 0x1f, UR10 ;  /* 0x0000001f3f047899 */ /* 0x000fc8000801140a */
[----:B------:R-:W-:-:S04]  /*1a20*/  ULEA.HI UR4, UR4, UR10, URZ, 0x6 ;  /* 0x0000000a04047291 */ /* 0x000fc8000f8f303f */
[----:B------:R-:W-:Y:S02]  /*1a30*/  USHF.R.S32.HI UR7, URZ, 0x6, UR4 ;  /* 0x000000063f077899 */ /* 0x000fe40008011404 */
[----:B------:R-:W-:Y:S02]  /*1a40*/  ULOP3.LUT UR4, UR5, 0xff000000, URZ, 0xc0, !UPT ;  /* 0xff00000005047892 */ /* 0x000fe4000f8ec03f */
[----:B------:R-:W-:Y:S02]  /*1a50*/  UISETP.LT.AND UP0, UPT, URZ, UR7, UPT ;  /* 0x000000073f00728c */ /* 0x000fe4000bf01270 */
[----:B------:R-:W-:Y:S02]  /*1a60*/  ULOP3.LUT UR5, UR5, 0xff0000, URZ, 0xc0, !UPT ;  /* 0x00ff000005057892 */ /* 0x000fe4000f8ec03f */
[----:B------:R-:W-:Y:S02]  /*1a70*/  USEL UR10, URZ, UR7, !UP0 ;  /* 0x000000073f0a7287 */ /* 0x000fe4000c000000 */
[----:B------:R-:W-:-:S02]  /*1a80*/  USHF.R.U32.HI UR4, URZ, 0x8, UR4 ;  /* 0x000000083f047899 */ /* 0x000fc40008011604 */
[----:B------:R-:W-:Y:S02]  /*1a90*/  UISETP.GT.AND UP0, UPT, UR6, UR10, UPT ;  /* 0x0000000a0600728c */ /* 0x000fe4000bf04270 */
[----:B------:R-:W-:-:S03]  /*1aa0*/  ULEA.HI UR5, UR5, UR4, URZ, 0x10 ;  /* 0x0000000405057291 */ /* 0x000fc6000f8f803f */
[----:B------:R-:W-:Y:S01]  /*1ab0*/  UMOV UR4, URZ ;  /* 0x0000003f00047c82 */ /* 0x000fe20008000000 */
[----:B------:R-:W-:Y:S01]  /*1ac0*/  PLOP3.LUT P0, PT, PT, PT, UP0, 0x80, 0x0 ;  /* 0x000000000000781c */ /* 0x000fe20003f0f008 */
[----:B------:R-:W-:Y:S02]  /*1ad0*/  ULOP3.LUT UR7, UR5, 0xff, URZ, 0xc0, !UPT ;  /* 0x000000ff05077892 */ /* 0x000fe4000f8ec03f */
[----:B------:R-:W-:-:S04]  /*1ae0*/  USHF.R.U32.HI UR5, URZ, 0x10, UR5 ;  /* 0x000000103f057899 */ /* 0x000fc80008011605 */
[----:B------:R-:W-:Y:S02]  /*1af0*/  IMAD.U32 R204, RZ, RZ, UR7 ;  /* 0x00000007ffcc7e24 */ /* 0x000fe4000f8e00ff */
[----:B------:R-:W-:-:S04]  /*1b00*/  IMAD.U32 R202, RZ, RZ, UR5 ;  /* 0x00000005ffca7e24 */ /* 0x000fc8000f8e00ff */
[----:B------:R-:W-:Y:S05]  /*1b10*/  @!P0 BRA `(.L_x_1226) ;  /* 0x0000000000988947 */ /* 0x000fea0003800000 */
[----:B------:R-:W-:Y:S01]  /*1b20*/  R2UR UR5, R202 ;  /* 0x00000000ca0572ca */ /* 0x000fe200000e0000 */
[----:B------:R-:W-:-:S12]  /*1b30*/  ULDC UR4, c[0x0][0x9f0] ;  /* 0x00027c0000047ab9 */ /* 0x000fd80000000800 */
[----:B------:R-:W-:-:S04]  /*1b40*/  UISETP.NE.AND UP0, UPT, UR5, URZ, UPT ;  /* 0x0000003f0500728c */ /* 0x000fc8000bf05270 */
[----:B------:R-:W-:-:S04]  /*1b50*/  USEL UR11, UR5, UR4, UP0 ;  /* 0x00000004050b7287 */ /* 0x000fc80008000000 */
[----:B------:R-:W-:Y:S02]  /*1b60*/  UIADD3 UR4, UR11, -0x1, UR6 ;  /* 0xffffffff0b047890 */ /* 0x000fe4000fffe006 */
[----:B------:R-:W-:Y:S02]  /*1b70*/  IMAD.U32 R3, RZ, RZ, UR11 ;  /* 0x0000000bff037e24 */ /* 0x000fe4000f8e00ff */
[----:B------:R-:W-:-:S03]  /*1b80*/  UIADD3 UR7, -UR10, UR4, URZ ;  /* 0x000000040a077290 */ /* 0x000fc6000fffe13f */
[-C--:B0-----:R-:W-:Y:S01]  /*1b90*/  IABS R0, R3.reuse ;  /* 0x0000000300007213 */ /* 0x081fe20000000000 */
[----:B------:R-:W-:Y:S01]  /*1ba0*/  UMOV UR4, URZ ;  /* 0x0000003f00047c82 */ /* 0x000fe20008000000 */
[----:B------:R-:W-:Y:S01]  /*1bb0*/  IABS R5, R3 ;  /* 0x0000000300057213 */ /* 0x000fe20000000000 */
[----:B------:R-:W-:Y:S01]  /*1bc0*/  IMAD.U32 R4, RZ, RZ, UR7 ;  /* 0x00000007ff047e24 */ /* 0x000fe2000f8e00ff */
[----:B------:R-:W-:Y:S01]  /*1bd0*/  R2UR UR12, R0 ;  /* 0x00000000000c72ca */ /* 0x000fe200000e0000 */
[----:B------:R-:W-:-:S03]  /*1be0*/  ULOP3.LUT UR7, UR7, UR11, URZ, 0x3c, !UPT ;  /* 0x0000000b07077292 */ /* 0x000fc6000f8e3c3f */
[----:B------:R-:W-:-:S05]  /*1bf0*/  IABS R4, R4 ;  /* 0x0000000400047213 */ /* 0x000fca0000000000 */
[----:B------:R-:W-:-:S04]  /*1c00*/  IMAD.MOV.U32 R3, RZ, RZ, R4 ;  /* 0x000000ffff037224 */ /* 0x000fc800078e0004 */
[----:B------:R-:W0:Y:S01]  /*1c10*/  I2F.RP R0, UR12 ;  /* 0x0000000c00007d06 */ /* 0x000e220008209400 */
[----:B------:R-:W-:-:S07]  /*1c20*/  R2UR UR9, R3 ;  /* 0x00000000030972ca */ /* 0x000fce00000e0000 */
[----:B0-----:R-:W0:Y:S02]  /*1c30*/  MUFU.RCP R0, R0 ;  /* 0x0000000000007308 */ /* 0x001e240000001000 */
[----:B0-----:R-:W-:Y:S02]  /*1c40*/  VIADD R2, R0, 0xffffffe ;  /* 0x0ffffffe00027836 */ /* 0x001fe40000000000 */
        /* <DEDUP_REMOVED lines=19> */
.L_x_1226:
[----:B------:R-:W-:Y:S01]  /*1d80*/  R2UR UR5, R204 ;  /* 0x00000000cc0572ca */ /* 0x000fe200000e0000 */
[----:B------:R-:W-:Y:S01]  /*1d90*/  IMAD.U32 R152, RZ, RZ, UR6 ;  /* 0x00000006ff987e24 */ /* 0x000fe2000f8e00ff */
[----:B------:R-:W-:Y:S01]  /*1da0*/  PLOP3.LUT P0, PT, PT, PT, PT, 0x80, 0x0 ;  /* 0x000000000000781c */ /* 0x000fe20003f0f070 */
[----:B------:R-:W-:Y:S01]  /*1db0*/  IMAD.U32 R3, RZ, RZ, UR4 ;  /* 0x00000004ff037e24 */ /* 0x000fe2000f8e00ff */
[----:B------:R-:W-:Y:S01]  /*1dc0*/  CS2R R150, SRZ ;  /* 0x0000000000967805 */ /* 0x000fe2000001ff00 */
[----:B0-----:R-:W-:Y:S01]  /*1dd0*/  IMAD.MOV.U32 R0, RZ, RZ, RZ ;  /* 0x000000ffff007224 */ /* 0x001fe200078e00ff */
[----:B------:R-:W-:Y:S01]  /*1de0*/  CS2R R148, SRZ ;  /* 0x0000000000947805 */ /* 0x000fe2000001ff00 */
[----:B------:R-:W-:Y:S01]  /*1df0*/  IMAD.MOV.U32 R4, RZ, RZ, RZ ;  /* 0x000000ffff047224 */ /* 0x000fe200078e00ff */
[----:B------:R-:W-:Y:S02]  /*1e00*/  CS2R R146, SRZ ;  /* 0x0000000000927805 */ /* 0x000fe4000001ff00 */
[----:B------:R-:W-:-:S02]  /*1e10*/  CS2R R144, SRZ ;  /* 0x0000000000907805 */ /* 0x000fc4000001ff00 */
[----:B------:R-:W-:Y:S02]  /*1e20*/  CS2R R142, SRZ ;  /* 0x00000000008e7805 */ /* 0x000fe4000001ff00 */
[----:B------:R-:W-:Y:S02]  /*1e30*/  CS2R R140, SRZ ;  /* 0x00000000008c7805 */ /* 0x000fe4000001ff00 */
[----:B------:R-:W-:Y:S01]  /*1e40*/  CS2R R138, SRZ ;  /* 0x00000000008a7805 */ /* 0x000fe2000001ff00 */
[----:B------:R-:W-:Y:S01]  /*1e50*/  UIMAD UR5, UR5, UR4, UR10 ;  /* 0x00000004050572a4 */ /* 0x000fe2000f8e020a */
[----:B------:R-:W-:Y:S02]  /*1e60*/  CS2R R136, SRZ ;  /* 0x0000000000887805 */ /* 0x000fe4000001ff00 */
[----:B------:R-:W-:Y:S02]  /*1e70*/  CS2R R134, SRZ ;  /* 0x0000000000867805 */ /* 0x000fe4000001ff00 */
[----:B------:R-:W-:-:S02]  /*1e80*/  CS2R R132, SRZ ;  /* 0x0000000000847805 */ /* 0x000fc4000001ff00 */
[----:B------:R-:W-:Y:S02]  /*1e90*/  CS2R R130, SRZ ;  /* 0x0000000000827805 */ /* 0x000fe4000001ff00 */
[----:B------:R-:W-:Y:S02]  /*1ea0*/  CS2R R128, SRZ ;  /* 0x0000000000807805 */ /* 0x000fe4000001ff00 */
[----:B------:R-:W-:Y:S01]  /*1eb0*/  VIADDMNMX R152, R3, UR5, R152, PT ;  /* 0x0000000503987c46 */ /* 0x000fe2000b800198 */
[----:B------:R-:W-:Y:S01]  /*1ec0*/  IMAD.U32 R200, RZ, RZ, UR5 ;  /* 0x00000005ffc87e24 */ /* 0x000fe2000f8e00ff */
[----:B------:R-:W-:Y:S02]  /*1ed0*/  CS2R R126, SRZ ;  /* 0x00000000007e7805 */ /* 0x000fe4000001ff00 */
[----:B------:R-:W-:Y:S02]  /*1ee0*/  CS2R R124, SRZ ;  /* 0x00000000007c7805 */ /* 0x000fe4000001ff00 */
[----:B------:R-:W-:-:S02]  /*1ef0*/  ISETP.GT.AND P1, PT, R152, UR5, PT ;  /* 0x0000000598007c0c */ /* 0x000fc4000bf24270 */
        /* <DEDUP_REMOVED lines=87> */
.L_x_1228:
[----:B------:R-:W2:Y:S04]  /*2470*/  LDL R18, [R1+0x14] ;  /* 0x0000140001127983 */ /* 0x000ea80000100800 */
[----:B------:R-:W3:Y:S01]  /*2480*/  LDL R2, [R1+0x2c] ;  /* 0x00002c0001027983 */ /* 0x000ee20000100800 */
[----:B--2---:R-:W-:Y:S02]  /*2490*/  R2UR UR6, R18 ;  /* 0x00000000120672ca */ /* 0x004fe400000e0000 */
[----:B---3--:R-:W-:-:S11]  /*24a0*/  R2UR UR5, R2 ;  /* 0x00000000020572ca */ /* 0x008fd600000e0000 */
[----:B------:R-:W-:-:S04]  /*24b0*/  ULEA.HI UR4, UR6, UR6, URZ, 0x1 ;  /* 0x0000000606047291 */ /* 0x000fc8000f8f083f */
[----:B------:R-:W-:Y:S01]  /*24c0*/  ULOP3.LUT UR4, UR4, 0xfffffffe, URZ, 0xc0, !UPT ;  /* 0xfffffffe04047892 */ /* 0x000fe2000f8ec03f */
[----:B------:R-:W-:-:S03]  /*24d0*/  IMAD.U32 R2, RZ, RZ, UR5 ;  /* 0x00000005ff027e24 */ /* 0x000fc6000f8e00ff */
[----:B------:R-:W-:Y:S02]  /*24e0*/  UIADD3 UR4, UR6, -UR4, URZ ;  /* 0x8000000406047290 */ /* 0x000fe4000fffe03f */
[----:B------:R-:W-:-:S04]  /*24f0*/  ISETP.NE.AND P0, PT, R2, 0x3, PT ;  /* 0x000000030200780c */ /* 0x000fc80003f05270 */
[----:B------:R-:W-:-:S05]  /*2500*/  IMAD.U32 R0, RZ, RZ, UR4 ;  /* 0x00000004ff007e24 */ /* 0x000fca000f8e00ff */
[----:B------:R-:W-:-:S04]  /*2510*/  SHF.L.U32 R0, R0, 0x1f, RZ ;  /* 0x0000001f00007819 */ /* 0x000fc800000006ff */
[----:B------:R-:W0:Y:S02]  /*2520*/  SYNCS.PHASECHK.TRANS64.TRYWAIT P1, [UR40+0x30800], R0 ;  /* 0x03080000ff0075a7 */ /* 0x000e240008020168 */
[----:B0-----:R-:W-:Y:S05]  /*2530*/  @!P1 BRA `(.L_x_1229) ;  /* 0x00000170006c9947 */ /* 0x001fea0003800000 */
.L_x_1425:
[----:B------:R-:W-:Y:S05]  /*2540*/  @!P0 BRA `(.L_x_1230) ;  /* 0x0000000000048947 */ /* 0x000fea0003800000 */
[----:B------:R-:W-:Y:S01]  /*2550*/  BPT.TRAP 0x1 ;  /* 0x000000040000795c */ /* 0x000fe20000300000 */
.L_x_1230:
[----:B0-----:R-:W-:Y:S02]  /*2560*/  IMAD.U32 R3, RZ, RZ, UR39 ;  /* 0x00000027ff037e24 */ /* 0x001fe4000f8e00ff */
[----:B------:R-:W-:-:S03]  /*2570*/  IMAD.U32 R0, RZ, RZ, UR38 ;  /* 0x00000026ff007e24 */ /* 0x000fc6000f8e00ff */
[----:B------:R-:W-:Y:S02]  /*2580*/  LEA R3, R3, UR40, 0x3 ;  /* 0x0000002803037c11 */ /* 0x000fe4000f8e18ff */
[----:B------:R-:W-:-:S04]  /*2590*/  SHF.L.U32 R0, R0, 0x1f, RZ ;  /* 0x0000001f00007819 */ /* 0x000fc800000006ff */
[----:B------:R0:W1:Y:S01]  /*25a0*/  SYNCS.PHASECHK.TRANS64.TRYWAIT P1, [R3+URZ+0x30830], R0 ;  /* 0x03083000030075a7 */ /* 0x000062000802017f */
[----:B------:R-:W-:Y:S05]  /*25b0*/  @!P0 BRA `(.L_x_1231) ;  /* 0x0000000000048947 */ /* 0x000fea0003800000 */
[----:B------:R-:W-:Y:S01]  /*25c0*/  BPT.TRAP 0x1 ;  /* 0x000000040000795c */ /* 0x000fe20000300000 */
.L_x_1231:
[----:B-1----:R-:W-:Y:S05]  /*25d0*/  @P1 BRA `(.L_x_1232) ;  /* 0x0000000000081947 */ /* 0x002fea0003800000 */
[----:B------:R-:W1:Y:S02]  /*25e0*/  SYNCS.PHASECHK.TRANS64.TRYWAIT P1, [R3+URZ+0x30830], R0 ;  /* 0x03083000030075a7 */ /* 0x000e64000802017f */
[----:B-1----:R-:W-:Y:S05]  /*25f0*/  @!P1 BRA `(.L_x_1233) ;  /* 0x0000017000549947 */ /* 0x002fea0003800000 */
.L_x_1232:
[----:B------:R-:W-:Y:S05]  /*2600*/  WARPSYNC.ALL ;  /* 0x0000000000007948 */ /* 0x000fea0003800000 */
[----:B------:R-:W-:Y:S01]  /*2610*/  UIADD3 UR4, UR40, 0x20400, URZ ;  /* 0x0002040028047890 */ /* 0x000fe2000fffe03f */
[----:B------:R-:W-:Y:S01]  /*2620*/  WARPGROUP.ARRIVE ;  /* 0x00000000000079c5 */ /* 0x000fe20000000000 */
[----:B------:R-:W-:Y:S01]  /*2630*/  UMOV UR9, 0x40000040 ;  /* 0x4000004000097882 */ /* 0x000fe20000000000 */
[----:B------:R-:W-:Y:S01]  /*2640*/  UMOV UR11, 0x40000040 ;  /* 0x40000040000b7882 */ /* 0x000fe20000000000 */
[----:B------:R-:W-:Y:S01]  /*2650*/  USHF.R.U32.HI UR4, URZ, 0x4, UR4 ;  /* 0x000000043f047899 */ /* 0x000fe20008011604 */
[----:B------:R-:W-:Y:S01]  /*2660*/  IMAD.U32 R15, RZ, RZ, UR9 ;  /* 0x00000009ff0f7e24 */ /* 0x000fe2000f8e00ff */
[----:B------:R-:W-:Y:S01]  /*2670*/  UMOV UR57, 0x40000040 ;  /* 0x4000004000397882 */ /* 0x000fe20000000000 */
[----:B------:R-:W-:Y:S01]  /*2680*/  UMOV UR59, 0x40000040 ;  /* 0x40000040003b7882 */ /* 0x000fe20000000000 */
[----:B------:R-:W-:Y:S01]  /*2690*/  ULOP3.LUT UR4, UR4, 0x3fff, URZ, 0xc0, !UPT ;  /* 0x00003fff04047892 */ /* 0x000fe2000f8ec03f */
[----:B------:R-:W-:Y:S01]  /*26a0*/  UMOV UR13, 0x40000040 ;  /* 0x40000040000d7882 */ /* 0x000fe20000000000 */
[----:B------:R-:W-:-:S02]  /*26b0*/  UMOV UR15, 0x40000040 ;  /* 0x40000040000f7882 */ /* 0x000fc40000000000 */
[----:B------:R-:W-:Y:S02]  /*26c0*/  ULOP3.LUT UR5, UR4, 0x10000, URZ, 0xfc, !UPT ;  /* 0x0001000004057892 */ /* 0x000fe4000f8efc3f */
[----:B------:R-:W-:Y:S01]  /*26d0*/  ULOP3.LUT UR4, UR44, 0x10000, URZ, 0xfc, !UPT ;  /* 0x000100002c047892 */ /* 0x000fe2000f8efc3f */
[----:B------:R-:W-:Y:S01]  /*26e0*/  UMOV UR17, 0x40000040 ;  /* 0x4000004000117882 */ /* 0x000fe20000000000 */
[----:B------:R-:W-:Y:S02]  /*26f0*/  UMOV UR19, 0x40000040 ;  /* 0x4000004000137882 */ /* 0x000fe40000000000 */
[----:B------:R-:W-:Y:S01]  /*2700*/  IMAD.U32 R20, RZ, RZ, UR5 ;  /* 0x00000005ff147e24 */ /* 0x000fe2000f8e00ff */
[----:B------:R-:W-:Y:S02]  /*2710*/  ULEA UR5, UR39, UR5, 0xb ;  /* 0x0000000527057291 */ /* 0x000fe4000f8e583f */
[----:B------:R-:W-:Y:S01]  /*2720*/  UMOV UR8, UR4 ;  /* 0x0000000400087c82 */ /* 0x000fe20008000000 */
[----:B------:R-:W-:Y:S01]  /*2730*/  UIADD3 UR6, UR4, 0x2, URZ ;  /* 0x0000000204067890 */ /* 0x000fe2000fffe03f */
[----:B------:R-:W-:Y:S01]  /*2740*/  IMAD.U32 R14, RZ, RZ, UR8 ;  /* 0x00000008ff0e7e24 */ /* 0x000fe2000f8e00ff */
[----:B------:R-:W-:-:S02]  /*2750*/  UIADD3 UR7, UR5, 0x2, URZ ;  /* 0x0000000205077890 */ /* 0x000fc4000fffe03f */
[----:B------:R-:W-:Y:S01]  /*2760*/  UMOV UR10, UR5 ;  /* 0x00000005000a7c82 */ /* 0x000fe20008000000 */
[----:B------:R-:W-:Y:S01]  /*2770*/  UIADD3 UR56, UR4, 0x404, URZ ;  /* 0x0000040404387890 */ /* 0x000fe2000fffe03f */
[----:B------:R-:W-:Y:S01]  /*2780*/  HGMMA.64x64x16.F32.BF16 R24, gdesc[UR8], RZ, !UPT, gsb0 ;  /* 0x00e00000081879f0 */ /* 0x000fe2000c0018ff */
[----:B------:R-:W-:Y:S01]  /*2790*/  UMOV UR8, UR6 ;  /* 0x0000000600087c82 */ /* 0x000fe20008000000 */
[----:B------:R-:W-:Y:S01]  /*27a0*/  UMOV UR9, 0x40000040 ;  /* 0x4000004000097882 */ /* 0x000fe20000000000 */
[----:B------:R-:W-:Y:S01]  /*27b0*/  UMOV UR10, UR7 ;  /* 0x00000007000a7c82 */ /* 0x000fe20008000000 */
[----:B------:R-:W-:Y:S01]  /*27c0*/  UMOV UR11, 0x40000040 ;  /* 0x40000040000b7882 */ /* 0x000fe20000000000 */
[----:B------:R-:W-:Y:S01]  /*27d0*/  UIADD3 UR6, UR4, 0x4, URZ ;  /* 0x0000000404067890 */ /* 0x000fe2000fffe03f */
[----:B------:R-:W-:Y:S01]  /*27e0*/  IMAD.U32 R12, RZ, RZ, UR8 ;  /* 0x00000008ff0c7e24 */ /* 0x000fe2000f8e00ff */
[----:B------:R-:W-:Y:S01]  /*27f0*/  UIADD3 UR7, UR5, 0x4, URZ ;  /* 0x0000000405077890 */ /* 0x000fe2000fffe03f */
[----:B------:R-:W-:Y:S01]  /*2800*/  IMAD.U32 R13, RZ, RZ, UR9 ;  /* 0x00000009ff0d7e24 */ /* 0x000fe2000f8e00ff */
[----:B------:R-:W-:-:S02]  /*2810*/  UIADD3 UR58, UR5, 0x204, URZ ;  /* 0x00000204053a7890 */ /* 0x000fc4000fffe03f */
[----:B------:R-:W-:Y:S02]  /*2820*/  UIADD3 UR12, UR4, 0x800, URZ ;  /* 0x00000800040c7890 */ /* 0x000fe4000fffe03f */
[----:B------:R-:W-:Y:S02]  /*2830*/  UIADD3 UR14, UR5, 0x400, URZ ;  /* 0x00000400050e7890 */ /* 0x000fe4000fffe03f */
[----:B------:R-:W-:Y:S02]  /*2840*/  UIADD3 UR16, UR4, 0x802, URZ ;  /* 0x0000080204107890 */ /* 0x000fe4000fffe03f */
[----:B------:R-:W-:Y:S02]  /*2850*/  UIADD3 UR18, UR5, 0x402, URZ ;  /* 0x0000040205127890 */ /* 0x000fe4000fffe03f */
[----:B------:R-:W-:Y:S02]  /*2860*/  UIADD3 UR20, UR4, 0x804, URZ ;  /* 0x0000080404147890 */ /* 0x000fe4000fffe03f */
[----:B------:R-:W-:Y:S01]  /*2870*/  UIADD3 UR22, UR5, 0x404, URZ ;  /* 0x0000040405167890 */ /* 0x000fe2000fffe03f */
[----:B------:R-:W-:Y:S01]  /*2880*/  UMOV UR21, 0x40000040 ;  /* 0x4000004000157882 */ /* 0x000fe20000000000 */
[----:B------:R-:W-:Y:S01]  /*2890*/  UMOV UR23, 0x40000040 ;  /* 0x4000004000177882 */ /* 0x000fe20000000000 */
[----:B------:R-:W-:-:S02]  /*28a0*/  UIADD3 UR24, UR4, 0x806, URZ ;  /* 0x0000080604187890 */ /* 0x000fc4000fffe03f */
[----:B------:R-:W-:Y:S01]  /*28b0*/  UIADD3 UR26, UR5, 0x406, URZ ;  /* 0x00000406051a7890 */ /* 0x000fe2000fffe03f */
[----:B------:R-:W-:Y:S01]  /*28c0*/  UMOV UR25, 0x40000040 ;  /* 0x4000004000197882 */ /* 0x000fe20000000000 */
[----:B------:R-:W-:Y:S01]  /*28d0*/  UMOV UR27, 0x40000040 ;  /* 0x40000040001b7882 */ /* 0x000fe20000000000 */
[----:B------:R-:W-:Y:S02]  /*28e0*/  UIADD3 UR28, UR4, 0xc00, URZ ;  /* 0x00000c00041c7890 */ /* 0x000fe4000fffe03f */
[----:B------:R-:W-:Y:S01]  /*28f0*/  UIADD3 UR30, UR5, 0x600, URZ ;  /* 0x00000600051e7890 */ /* 0x000fe2000fffe03f */
[----:B------:R-:W-:Y:S01]  /*2900*/  UMOV UR29, 0x40000040 ;  /* 0x40000040001d7882 */ /* 0x000fe20000000000 */
[----:B------:R-:W-:Y:S01]  /*2910*/  UMOV UR31, 0x40000040 ;  /* 0x40000040001f7882 */ /* 0x000fe20000000000 */
        /* <DEDUP_REMOVED lines=12> */
[----:B------:R-:W-:Y:S02]  /*29e0*/  WARPGROUP.DEPBAR.LE gsb0, 0x0 ;  /* 0x00008000000079c5 */ /* 0x000fe40000010000 */
[----:B------:R-:W-:-:S06]  /*29f0*/  WARPGROUP.ARRIVE ;  /* 0x00000000000079c5 */ /* 0x000fcc0000000000 */
[----:B------:R-:W-:Y:S01]  /*2a00*/  HGMMA.64x64x16.F32.BF16 R24, gdesc[UR8], R24, gsb0 ;  /* 0x00e00000081879f0 */ /* 0x000fe20008001818 */
        /* <DEDUP_REMOVED lines=37> */
[----:B------:R-:W-:Y:S02]  /*2c60*/  IMAD.U32 R4, RZ, RZ, UR8 ;  /* 0x00000008ff047e24 */ /* 0x000fe4000f8e00ff */
[----:B------:R-:W-:Y:S01]  /*2c70*/  IMAD.U32 R5, RZ, RZ, UR9 ;  /* 0x00000009ff057e24 */ /* 0x000fe2000f8e00ff */
[----:B------:R-:W-:Y:S02]  /*2c80*/  WARPGROUP.DEPBAR.LE gsb0, 0x0 ;  /* 0x00008000000079c5 */ /* 0x000fe40000010000 */
[----:B------:R-:W-:-:S06]  /*2c90*/  WARPGROUP.ARRIVE ;  /* 0x00000000000079c5 */ /* 0x000fcc0000000000 */
[----:B------:R-:W-:Y:S01]  /*2ca0*/  HGMMA.64x64x16.F32.BF16 R24, gdesc[UR8], R24, gsb0 ;  /* 0x00e00000081879f0 */ /* 0x000fe20008001818 */
[----:B------:R-:W-:Y:S02]  /*2cb0*/  UIADD3 UR8, UR4, 0x406, URZ ;  /* 0x0000040604087890 */ /* 0x000fe4000fffe03f */
[----:B------:R-:W-:Y:S01]  /*2cc0*/  UIADD3 UR10, UR5, 0x206, URZ ;  /* 0x00000206050a7890 */ /* 0x000fe2000fffe03f */
[----:B------:R-:W-:Y:S01]  /*2cd0*/  UMOV UR9, 0x40000040 ;  /* 0x4000004000097882 */ /* 0x000fe20000000000 */
        /* <DEDUP_REMOVED lines=34> */
.L_x_1234:
[----:B------:R-:W-:Y:S01]  /*2f00*/  R2UR UR4, R22 ;  /* 0x00000000160472ca */ /* 0x000fe200000e0000 */
[----:B------:R-:W-:Y:S01]  /*2f10*/  ULDC UR5, c[0x0][0x9d8] ;  /* 0x0002760000057ab9 */ /* 0x000fe20000000800 */
[----:B------:R-:W2:Y:S01]  /*2f20*/  S2UR UR7, SR_CgaCtaId ;  /* 0x00000000000779c3 */ /* 0x000ea20000008800 */
[----:B------:R-:W-:Y:S01]  /*2f30*/  FMUL.FTZ R2, R28, UR5 ;  /* 0x000000051c027c20 */ /* 0x000fe20008410000 */
[----:B------:R-:W-:Y:S01]  /*2f40*/  FMUL.FTZ R36, R36, UR5 ;  /* 0x0000000524247c20 */ /* 0x000fe20008410000 */
[----:B------:R-:W-:Y:S01]  /*2f50*/  FMUL.FTZ R56, R34, UR5 ;  /* 0x0000000522387c20 */ /* 0x000fe20008410000 */
[----:B------:R-:W-:Y:S01]  /*2f60*/  FMUL.FTZ R24, R24, UR5 ;  /* 0x0000000518187c20 */ /* 0x000fe20008410000 */
[----:B------:R3:W4:Y:S01]  /*2f70*/  MUFU.TANH R59, R2 ;  /* 0x00000002003b7308 */ /* 0x0007220000002400 */
[----:B------:R-:W-:Y:S01]  /*2f80*/  FMUL.FTZ R38, R38, UR5 ;  /* 0x0000000526267c20 */ /* 0x000fe20008410000 */
[----:B------:R-:W-:Y:S01]  /*2f90*/  FMUL.FTZ R25, R25, UR5 ;  /* 0x0000000519197c20 */ /* 0x000fe20008410000 */
[----:B------:R-:W-:Y:S01]  /*2fa0*/  FMUL.FTZ R29, R29, UR5 ;  /* 0x000000051d1d7c20 */ /* 0x000fe20008410000 */
[----:B------:R-:W-:Y:S01]  /*2fb0*/  FMUL.FTZ R32, R32, UR5 ;  /* 0x0000000520207c20 */ /* 0x000fe20008410000 */
[----:B------:R-:W-:Y:S01]  /*2fc0*/  UISETP.NE.AND UP0, UPT, UR60, URZ, UPT ;  /* 0x0000003f3c00728c */ /* 0x000fe2000bf05270 */
[----:B------:R-:W-:Y:S01]  /*2fd0*/  FMUL.FTZ R28, R31, UR5 ;  /* 0x000000051f1c7c20 */ /* 0x000fe20008410000 */
[----:B------:R-:W-:Y:S01]  /*2fe0*/  UISETP.NE.AND UP1, UPT, UR4, URZ, UPT ;  /* 0x0000003f0400728c */ /* 0x000fe2000bf25270 */
[----:B------:R-:W-:Y:S01]  /*2ff0*/  R2UR UR4, R3 ;  /* 0x00000000030472ca */ /* 0x000fe200000e0000 */
[----:B---3--:R-:W-:Y:S01]  /*3000*/  VIADD R2, R23, UR61 ;  /* 0x0000003d17027c36 */ /* 0x008fe20008000000 */
[----:B------:R3:W4:Y:S01]  /*3010*/  MUFU.TANH R34, R36 ;  /* 0x0000002400227308 */ /* 0x0007220000002400 */
[----:B01----:R-:W-:Y:S01]  /*3020*/  FMUL.FTZ R0, R26, UR5 ;  /* 0x000000051a007c20 */ /* 0x003fe20008410000 */
[----:B------:R-:W-:Y:S01]  /*3030*/  FMUL.FTZ R19, R27, UR5 ;  /* 0x000000051b137c20 */ /* 0x000fe20008410000 */
[----:B------:R-:W-:Y:S01]  /*3040*/  PLOP3.LUT P1, PT, PT, PT, UP1, 0x80, 0x0 ;  /* 0x000000000000781c */ /* 0x000fe20003f2f018 */
[----:B------:R-:W-:Y:S01]  /*3050*/  FMUL.FTZ R26, R30, UR5 ;  /* 0x000000051e1a7c20 */ /* 0x000fe20008410000 */
[----:B------:R-:W-:Y:S01]  /*3060*/  PLOP3.LUT P2, PT, PT, PT, UP1, 0x80, 0x0 ;  /* 0x000000000000781c */ /* 0x000fe20003f4f018 */
[----:B------:R-:W-:Y:S01]  /*3070*/  FMUL.FTZ R33, R33, UR5 ;  /* 0x0000000521217c20 */ /* 0x000fe20008410000 */
[----:B------:R-:W-:Y:S01]  /*3080*/  FMUL.FTZ R40, R40, UR5 ;  /* 0x0000000528287c20 */ /* 0x000fe20008410000 */
[----:B------:R-:W-:Y:S01]  /*3090*/  @UP1 ULDC UR6, c[0x0][0x44c] ;  /* 0x0001130000061ab9 */ /* 0x000fe20000000800 */
[----:B---3--:R-:W-:Y:S01]  /*30a0*/  IMAD.MOV.U32 R36, RZ, RZ, R2 ;  /* 0x000000ffff247224 */ /* 0x008fe200078e0002 */
[----:B------:R0:W1:Y:S01]  /*30b0*/  MUFU.TANH R57, R24 ;  /* 0x0000001800397308 */ /* 0x0000620000002400 */
[----:B------:R-:W-:Y:S01]  /*30c0*/  UIADD3 UR4, UR4, 0x30840, URZ ;  /* 0x0003084004047890 */ /* 0x000fe2000fffe03f */
[----:B------:R-:W-:Y:S01]  /*30d0*/  FMUL.FTZ R41, R41, UR5 ;  /* 0x0000000529297c20 */ /* 0x000fe20008410000 */
[----:B------:R-:W-:Y:S01]  /*30e0*/  FMUL.FTZ R42, R42, UR5 ;  /* 0x000000052a2a7c20 */ /* 0x000fe20008410000 */
[----:B------:R-:W-:Y:S01]  /*30f0*/  FMUL.FTZ R43, R43, UR5 ;  /* 0x000000052b2b7c20 */ /* 0x000fe20008410000 */
[----:B--2---:R-:W-:Y:S01]  /*3100*/  UPRMT UR4, UR7, 0x654, UR4 ;  /* 0x0000065407047896 */ /* 0x004fe20008000004 */
[----:B------:R-:W-:Y:S01]  /*3110*/  @P1 IMAD.HI.U32 R3, R2, UR6, RZ ;  /* 0x0000000602031c27 */ /* 0x000fe2000f8e00ff */
[----:B------:R-:W-:Y:S01]  /*3120*/  @UP1 ULDC UR6, c[0x0][0x450] ;  /* 0x0001140000061ab9 */ /* 0x000fe20000000800 */
[----:B------:R2:W3:Y:S02]  /*3130*/  MUFU.TANH R63, R38 ;  /* 0x00000026003f7308 */ /* 0x0004e40000002400 */
[----:B0-----:R-:W-:Y:S01]  /*3140*/  FMUL.FTZ R24, R50, UR5 ;  /* 0x0000000532187c20 */ /* 0x001fe20008410000 */
[----:B------:R-:W-:Y:S01]  /*3150*/  FMUL.FTZ R45, R45, UR5 ;  /* 0x000000052d2d7c20 */ /* 0x000fe20008410000 */
[----:B------:R-:W-:Y:S01]  /*3160*/  @P2 SHF.R.U32.HI R36, RZ, UR6, R3 ;  /* 0x00000006ff242c19 */ /* 0x000fe20008011603 */
[----:B------:R-:W-:-:S02]  /*3170*/  IMAD.MOV.U32 R3, RZ, RZ, -0x40 ;  /* 0xffffffc0ff037424 */ /* 0x000fc400078e00ff */
[----:B------:R-:W-:Y:S01]  /*3180*/  FMUL.FTZ R18, R47, UR5 ;  /* 0x000000052f127c20 */ /* 0x000fe20008410000 */
[----:B------:R-:W-:Y:S01]  /*3190*/  FMUL.FTZ R48, R48, UR5 ;  /* 0x0000000530307c20 */ /* 0x000fe20008410000 */
[----:B------:R-:W-:Y:S01]  /*31a0*/  FMUL.FTZ R49, R49, UR5 ;  /* 0x0000000531317c20 */ /* 0x000fe20008410000 */
[----:B------:R-:W0:Y:S01]  /*31b0*/  SHFL.IDX PT, R50, R36, RZ, 0x1c1f ;  /* 0x001c1fff24327589 */ /* 0x000e2200000e0000 */
[----:B------:R5:W0:Y:S01]  /*31c0*/  MUFU.TANH R58, R25 ;  /* 0x00000019003a7308 */ /* 0x000a220000002400 */
[----:B--2---:R-:W-:Y:S02]  /*31d0*/  IMAD R38, R152, R3, 0x40 ;  /* 0x0000004098267424 */ /* 0x004fe400078e0203 */
[----:B------:R-:W-:Y:S01]  /*31e0*/  FMUL.FTZ R21, R51, UR5 ;  /* 0x0000000533157c20 */ /* 0x000fe20008410000 */
[----:B------:R-:W-:Y:S01]  /*31f0*/  FMUL.FTZ R52, R52, UR5 ;  /* 0x0000000534347c20 */ /* 0x000fe20008410000 */
[----:B------:R-:W-:Y:S01]  /*3200*/  FMUL.FTZ R53, R53, UR5 ;  /* 0x0000000535357c20 */ /* 0x000fe20008410000 */
[----:B------:R-:W-:Y:S01]  /*3210*/  IMAD.U32 R3, RZ, RZ, UR42 ;  /* 0x0000002aff037e24 */ /* 0x000fe2000f8e00ff */
[----:B------:R-:W-:Y:S01]  /*3220*/  PLOP3.LUT P1, PT, PT, PT, UP0, 0x40, 0x0 ;  /* 0x000000000000781c */ /* 0x000fe20003f2e808 */
[----:B------:R-:W-:Y:S01]  /*3230*/  ULDC UR6, c[0x0][0x9dc] ;  /* 0x0002770000067ab9 */ /* 0x000fe20000000800 */
[----:B------:R2:W0:Y:S01]  /*3240*/  MUFU.TANH R60, R29 ;  /* 0x0000001d003c7308 */ /* 0x0004220000002400 */
[----:B-----5:R-:W-:Y:S01]  /*3250*/  FMUL.FTZ R25, R46, UR5 ;  /* 0x000000052e197c20 */ /* 0x020fe20008410000 */
[----:B------:R-:W-:Y:S01]  /*3260*/  IADD3 R2, -R17, 0x1, R38 ;  /* 0x0000000111027810 */ /* 0x000fe20007ffe126 */
[----:B------:R-:W-:Y:S01]  /*3270*/  SYNCS.ARRIVE.TRANS64.RED.A1T0 RZ, [UR4], RZ ;  /* 0x000000ffffff79a7 */ /* 0x000fe20008100404 */
[----:B------:R-:W-:Y:S01]  /*3280*/  ULOP3.LUT UR4, URZ, UR6, URZ, 0x33, !UPT ;  /* 0x000000063f047292 */ /* 0x000fe2000f8e333f */
[----:B------:R-:W-:Y:S01]  /*3290*/  FMUL.FTZ R39, R39, UR5 ;  /* 0x0000000527277c20 */ /* 0x000fe20008410000 */
[----:B------:R-:W-:Y:S01]  /*32a0*/  IADD3 R2, -R3, UR43, R2 ;  /* 0x0000002b03027c10 */ /* 0x000fe2000fffe102 */
[----:B------:R-:W-:Y:S01]  /*32b0*/  FMUL.FTZ R35, R35, UR5 ;  /* 0x0000000523237c20 */ /* 0x000fe20008410000 */
[----:B------:R5:W0:Y:S01]  /*32c0*/  MUFU.TANH R31, R32 ;  /* 0x00000020001f7308 */ /* 0x000a220000002400 */
[----:B--2---:R-:W-:Y:S01]  /*32d0*/  FMUL.FTZ R29, R55, UR5 ;  /* 0x00000005371d7c20 */ /* 0x004fe20008410000 */
[----:B------:R-:W-:Y:S01]  /*32e0*/  ULDC UR7, c[0x0][0x9e0] ;  /* 0x0002780000077ab9 */ /* 0x000fe20000000800 */
[----:B------:R-:W-:Y:S01]  /*32f0*/  FMUL.FTZ R37, R37, UR5 ;  /* 0x0000000525257c20 */ /* 0x000fe20008410000 */
[----:B------:R-:W-:Y:S01]  /*3300*/  FMUL.FTZ R44, R44, UR5 ;  /* 0x000000052c2c7c20 */ /* 0x000fe20008410000 */
[----:B------:R-:W-:-:S02]  /*3310*/  VIADD R46, R2, UR7 ;  /* 0x00000007022e7c36 */ /* 0x000fc40008000000 */
[----:B------:R-:W-:Y:S01]  /*3320*/  VIADD R47, R2, UR4 ;  /* 0x00000004022f7c36 */ /* 0x000fe20008000000 */
[----:B------:R-:W2:Y:S01]  /*3330*/  MUFU.TANH R0, R0 ;  /* 0x0000000000007308 */ /* 0x000ea20000002400 */
[----:B-----5:R-:W-:-:S07]  /*3340*/  FMUL.FTZ R32, R54, UR5 ;  /* 0x0000000536207c20 */ /* 0x020fce0008410000 */
        /* <DEDUP_REMOVED lines=20> */
[----:B------:R5:W1:Y:S08]  /*3490*/  MUFU.TANH R64, R39 ;  /* 0x0000002700407308 */ /* 0x000a700000002400 */
[----:B------:R-:W1:Y:S01]  /*34a0*/  MUFU.TANH R61, R35 ;  /* 0x00000023003d7308 */ /* 0x000e620000002400 */
[----:B-----5:R-:W-:-:S04]  /*34b0*/  IADD3 R39, -R17, UR43, R38 ;  /* 0x0000002b11277c10 */ /* 0x020fc8000fffe126 */
[----:B0-----:R-:W-:-:S03]  /*34c0*/  VIADDMNMX R30, R50, R46, R39, PT ;  /* 0x0000002e321e7246 */ /* 0x001fc60003800127 */
[----:B------:R0:W1:Y:S08]  /*34d0*/  MUFU.TANH R62, R37 ;  /* 0x00000025003e7308 */ /* 0x0000700000002400 */
[----:B------:R5:W1:Y:S01]  /*34e0*/  MUFU.TANH R35, R44 ;  /* 0x0000002c00237308 */ /* 0x000a620000002400 */
[----:B0-----:R-:W-:Y:S01]  /*34f0*/  IMAD.IADD R37, R47, 0x1, R50 ;  /* 0x000000012f257824 */ /* 0x001fe200078e0232 */
[----:B-----5:R-:W-:Y:S01]  /*3500*/  LEA R44, R152, 0xffffffc0, 0x6 ;  /* 0xffffffc0982c7811 */ /* 0x020fe200078e30ff */
[----:B--234-:R-:W-:Y:S06]  /*3510*/  @P1 BRA `(.L_x_1235) ;  /* 0x0000000000641947 */ /* 0x01cfec0003800000 */
[----:B------:R-:W-:Y:S01]  /*3520*/  IMAD.U32 R27, RZ, RZ, UR42 ;  /* 0x0000002aff1b7e24 */ /* 0x000fe2000f8e00ff */
[----:B------:R-:W-:Y:S04]  /*3530*/  BSSY B0, `(.L_x_1236) ;  /* 0x0000013000007945 */ /* 0x000fe80003800000 */
[----:B------:R-:W-:-:S04]  /*3540*/  IADD3 R27, -R27, UR43, R50 ;  /* 0x0000002b1b1b7c10 */ /* 0x000fc8000fffe132 */
        /* <DEDUP_REMOVED lines=11> */
.L_x_1237:
[----:B------:R-:W-:Y:S02]  /*3600*/  ULDC UR4, c[0x0][0x9e4] ;  /* 0x0002790000047ab9 */ /* 0x000fe40000000800 */
[----:B------:R-:W-:-:S05]  /*3610*/  IMAD.U32 R51, RZ, RZ, UR4 ;  /* 0x00000004ff337e24 */ /* 0x000fca000f8e00ff */
[----:B------:R-:W-:-:S13]  /*3620*/  ISETP.NE.AND P1, PT, R51, 0x1, PT ;  /* 0x000000013300780c */ /* 0x000fda0003f25270 */
[----:B------:R-:W0:Y:S02]  /*3630*/  @P1 LDC.64 R2, c[0x0][0x9e8] ;  /* 0x00027a00ff021b82 */ /* 0x000e240000000a00 */
[----:B0-----:R-:W-:-:S05]  /*3640*/  @P1 IMAD.HI.U32 R2, R27, R2, RZ ;  /* 0x000000021b021227 */ /* 0x001fca00078e00ff */
[----:B------:R-:W-:-:S07]  /*3650*/  @P1 SHF.R.U32.HI R27, RZ, R3, R2 ;  /* 0x00000003ff1b1219 */ /* 0x000fce0000011602 */
.L_x_1238:
[----:B------:R-:W-:Y:S05]  /*3660*/  BSYNC B0 ;  /* 0x0000000000007941 */ /* 0x000fea0003800000 */
.L_x_1236:
[----:B------:R-:W-:-:S04]  /*3670*/  IMAD R2, R27, R51, -R44 ;  /* 0x000000331b027224 */ /* 0x000fc800078e0a2c */
[----:B------:R-:W-:-:S05]  /*3680*/  IMAD.IADD R2, R2, 0x1, -R17 ;  /* 0x0000000102027824 */ /* 0x000fca00078e0a11 */
[----:B------:R-:W-:Y:S02]  /*3690*/  VIADDMNMX R30, R2, R51, R30, PT ;  /* 0x00000033021e7246 */ /* 0x000fe4000380011e */
[----:B------:R-:W-:-:S07]  /*36a0*/  VIMNMX R37, R37, R2, !PT ;  /* 0x0000000225257248 */ /* 0x000fce0007fe0100 */
.L_x_1235:
[C---:B------:R-:W-:Y:S01]  /*36b0*/  ISETP.GE.AND P2, PT, R38.reuse, 0x9, PT ;  /* 0x000000092600780c */ /* 0x040fe20003f46270 */
[----:B------:R-:W0:Y:S01]  /*36c0*/  SHFL.IDX PT, R36, R36, 0x1, 0x1c1f ;  /* 0x003c1f0024247f89 */ /* 0x000e2200000e0000 */
[----:B------:R-:W-:Y:S01]  /*36d0*/  ISETP.GE.AND P1, PT, R38, 0x2, PT ;  /* 0x000000022600780c */ /* 0x000fe20003f26270 */
[----:B------:R-:W-:Y:S01]  /*36e0*/  UISETP.NE.AND UP0, UPT, UR60, URZ, UPT ;  /* 0x0000003f3c00728c */ /* 0x000fe2000bf05270 */
        /* <DEDUP_REMOVED lines=13> */
[----:B------:R-:W-:Y:S02]  /*37c0*/  FSEL R65, R31, -INF , !P3 ;  /* 0xff8000001f417808 */ /* 0x000fe40005800000 */
        /* <DEDUP_REMOVED lines=15> */
[----:B-1----:R-:W-:Y:S02]  /*38c0*/  FSEL R71, R62, -INF , !P3 ;  /* 0xff8000003e477808 */ /* 0x002fe40005800000 */
        /* <DEDUP_REMOVED lines=22> */
[----:B------:R-:W-:-:S04]  /*3a30*/  ISETP.GT.AND P4, PT, R37, 0x30, !P3 ;  /* 0x000000302500780c */ /* 0x000fc80005f84270 */
[----:B------:R-:W-:-:S04]  /*3a40*/  ISETP.LT.OR P4, PT, R30, 0x31, P4 ;  /* 0x000000311e00780c */ /* 0x000fc80002781670 */
[----:B------:R-:W-:Y:S02]  /*3a50*/  FSEL R33, R48, -INF , !P4 ;  /* 0xff80000030217808 */ /* 0x000fe40006000000 */
[----:B------:R-:W-:-:S04]  /*3a60*/  ISETP.GE.AND P4, PT, R38, 0x32, PT ;  /* 0x000000322600780c */ /* 0x000fc80003f86270 */
        /* <DEDUP_REMOVED lines=12> */
[----:B------:R-:W-:Y:S01]  /*3b30*/  ISETP.GE.AND P6, PT, R38, 0x3a, PT ;  /* 0x0000003a2600780c */ /* 0x000fe20003fc6270 */
[----:B0-----:R-:W-:-:S03]  /*3b40*/  IMAD.IADD R38, R47, 0x1, R36 ;  /* 0x000000012f267824 */ /* 0x001fc600078e0224 */
[----:B------:R-:W-:Y:S02]  /*3b50*/  P2R R45, PR, RZ, 0x40 ;  /* 0x00000040ff2d7803 */ /* 0x000fe40000000000 */
[----:B------:R-:W-:Y:S02]  /*3b60*/  ISETP.GT.AND P6, PT, R37, 0x39, !P6 ;  /* 0x000000392500780c */ /* 0x000fe400077c4270 */
[----:B------:R-:W-:Y:S02]  /*3b70*/  VIADDMNMX R37, R36, R46, R39, PT ;  /* 0x0000002e24257246 */ /* 0x000fe40003800127 */
[----:B------:R-:W-:-:S04]  /*3b80*/  ISETP.LT.OR P6, PT, R30, 0x3a, P6 ;  /* 0x0000003a1e00780c */ /* 0x000fc800037c1670 */
[----:B------:R-:W-:Y:S02]  /*3b90*/  FSEL R30, R53, -INF , !P6 ;  /* 0xff800000351e7808 */ /* 0x000fe40007000000 */
[----:B------:R-:W-:-:S13]  /*3ba0*/  PLOP3.LUT P6, PT, PT, PT, UP0, 0x40, 0x0 ;  /* 0x000000000000781c */ /* 0x000fda0003fce808 */
[----:B------:R-:W-:Y:S05]  /*3bb0*/  @P6 BRA `(.L_x_1239) ;  /* 0x0000000000646947 */ /* 0x000fea0003800000 */
        /* <DEDUP_REMOVED lines=14> */
.L_x_1241:
[----:B------:R-:W-:Y:S02]  /*3ca0*/  ULDC UR4, c[0x0][0x9e4] ;  /* 0x0002790000047ab9 */ /* 0x000fe40000000800 */
[----:B------:R-:W-:-:S05]  /*3cb0*/  IMAD.U32 R36, RZ, RZ, UR4 ;  /* 0x00000004ff247e24 */ /* 0x000fca000f8e00ff */
[----:B------:R-:W-:-:S13]  /*3cc0*/  ISETP.NE.AND P6, PT, R36, 0x1, PT ;  /* 0x000000012400780c */ /* 0x000fda0003fc5270 */
[----:B------:R-:W0:Y:S02]  /*3cd0*/  @P6 LDC.64 R2, c[0x0][0x9e8] ;  /* 0x00027a00ff026b82 */ /* 0x000e240000000a00 */
[----:B0-----:R-:W-:-:S05]  /*3ce0*/  @P6 IMAD.HI.U32 R2, R39, R2, RZ ;  /* 0x0000000227026227 */ /* 0x001fca00078e00ff */
[----:B------:R-:W-:-:S07]  /*3cf0*/  @P6 SHF.R.U32.HI R39, RZ, R3, R2 ;  /* 0x00000003ff276219 */ /* 0x000fce0000011602 */
.L_x_1242:
[----:B------:R-:W-:Y:S05]  /*3d00*/  BSYNC B0 ;  /* 0x0000000000007941 */ /* 0x000fea0003800000 */
.L_x_1240:
[----:B------:R-:W-:-:S04]  /*3d10*/  IMAD R2, R39, R36, -R44 ;  /* 0x0000002427027224 */ /* 0x000fc800078e0a2c */
[----:B------:R-:W-:-:S05]  /*3d20*/  IMAD.IADD R2, R2, 0x1, -R17 ;  /* 0x0000000102027824 */ /* 0x000fca00078e0a11 */
[----:B------:R-:W-:Y:S02]  /*3d30*/  VIADDMNMX R37, R2, R36, R37, PT ;  /* 0x0000002402257246 */ /* 0x000fe40003800125 */
[----:B------:R-:W-:-:S07]  /*3d40*/  VIMNMX R38, R38, R2, !PT ;  /* 0x0000000226267248 */ /* 0x000fce0007fe0100 */
.L_x_1239:
[----:B------:R-:W-:Y:S01]  /*3d50*/  ISETP.GT.AND P1, PT, R38, 0x1, !P1 ;  /* 0x000000012600780c */ /* 0x000fe20004f24270 */
[----:B------:R-:W-:Y:S01]  /*3d60*/  ULDC UR10, c[0x0][0x988] ;  /* 0x00026200000a7ab9 */ /* 0x000fe20000000800 */
[----:B------:R-:W-:Y:S01]  /*3d70*/  FMNMX.FTZ R2, R57, R51, !PT ;  /* 0x0000003339027209 */ /* 0x000fe20007810000 */
[----:B------:R-:W-:Y:S01]  /*3d80*/  UISETP.NE.AND UP0, UPT, UR60, URZ, UPT ;  /* 0x0000003f3c00728c */ /* 0x000fe2000bf05270 */
[----:B------:R-:W-:Y:S01]  /*3d90*/  ISETP.LT.OR P1, PT, R37, 0x2, P1 ;  /* 0x000000022500780c */ /* 0x000fe20000f21670 */
[----:B------:R-:W-:Y:S01]  /*3da0*/  UMOV UR11, UR61 ;  /* 0x0000003d000b7c82 */ /* 0x000fe20008000000 */
        /* <DEDUP_REMOVED lines=26> */
[----:B------:R-:W-:-:S02]  /*3f50*/  FMNMX.FTZ R2, R31, R2, !PT ;  /* 0x000000021f027209 */ /* 0x000fc40007810000 */
[----:B------:R-:W-:Y:S02]  /*3f60*/  ISETP.LT.OR P1, PT, R37, 0x19, P1 ;  /* 0x000000192500780c */ /* 0x000fe40000f21670 */
[----:B------:R-:W-:Y:S02]  /*3f70*/  FMNMX.FTZ R3, R27, R2, !PT ;  /* 0x000000021b037209 */ /* 0x000fe40007810000 */
[----:B------:R-:W-:Y:S02]  /*3f80*/  FSEL R39, R63, -INF , !P1 ;  /* 0xff8000003f277808 */ /* 0x000fe40004800000 */
[----:B------:R-:W-:Y:S02]  /*3f90*/  ISETP.NE.AND P1, PT, R66, RZ, PT ;  /* 0x000000ff4200720c */ /* 0x000fe40003f25270 */
[----:B------:R-:W-:Y:S02]  /*3fa0*/  FMNMX.FTZ R44, R30, R3, !PT ;  /* 0x000000031e2c7209 */ /* 0x000fe40007810000 */
[----:B------:R-:W-:-:S02]  /*3fb0*/  ISETP.GT.AND P1, PT, R38, 0x19, !P1 ;  /* 0x000000192600780c */ /* 0x000fc40004f24270 */
[----:B------:R-:W-:Y:S01]  /*3fc0*/  ISETP.NE.AND P6, PT, R40, RZ, PT ;  /* 0x000000ff2800720c */ /* 0x000fe20003fc5270 */
[----:B------:R-:W0:Y:S01]  /*3fd0*/  SHFL.BFLY PT, R3, R44, 0x2, 0x1f ;  /* 0x0c401f002c037f89 */ /* 0x000e2200000e0000 */
[C---:B------:R-:W-:Y:S02]  /*3fe0*/  ISETP.LT.OR P1, PT, R37.reuse, 0x1a, P1 ;  /* 0x0000001a2500780c */ /* 0x040fe40000f21670 */
[----:B------:R-:W-:Y:S02]  /*3ff0*/  ISETP.GT.AND P2, PT, R38, 0x8, !P2 ;  /* 0x000000082600780c */ /* 0x000fe40005744270 */
        /* <DEDUP_REMOVED lines=24> */
[----:B------:R-:W-:Y:S02]  /*4180*/  ISETP.LT.OR P1, PT, R37, 0x29, P1 ;  /* 0x000000292500780c */ /* 0x000fe40000f21670 */
[----:B------:R-:W-:Y:S02]  /*4190*/  FMNMX.FTZ R3, R28, R3, !PT ;  /* 0x000000031c037209 */ /* 0x000fe40007810000 */
[----:B------:R-:W-:Y:S02]  /*41a0*/  FSEL R25, R25, -INF , !P1 ;  /* 0xff80000019197808 */ /* 0x000fe40004800000 */
[----:B------:R-:W-:-:S02]  /*41b0*/  FMNMX.FTZ R43, R56, R3, !PT ;  /* 0x00000003382b7209 */ /* 0x000fc40007810000 */
[C---:B------:R-:W-:Y:S02]  /*41c0*/  ISETP.LT.OR P2, PT, R37.reuse, 0x2a, P2 ;  /* 0x0000002a2500780c */ /* 0x040fe40001741670 */
[----:B------:R-:W-:Y:S02]  /*41d0*/  ISETP.GT.AND P4, PT, R38, 0x31, !P4 ;  /* 0x000000312600780c */ /* 0x000fe40006784270 */
[----:B------:R-:W-:Y:S02]  /*41e0*/  ISETP.LT.OR P3, PT, R37, 0x31, P3 ;  /* 0x000000312500780c */ /* 0x000fe40001f61670 */
[----:B0-----:R-:W-:Y:S02]  /*41f0*/  FMNMX.FTZ R3, R45, R2, !PT ;  /* 0x000000022d037209 */ /* 0x001fe40007810000 */
[----:B------:R-:W-:Y:S02]  /*4200*/  FMNMX.FTZ R2, R36, R43, !PT ;  /* 0x0000002b24027209 */ /* 0x000fe40007810000 */
[----:B------:R-:W-:Y:S01]  /*4210*/  FSEL R18, R18, -INF , !P2 ;  /* 0xff80000012127808 */ /* 0x000fe20005000000 */
[----:B------:R-:W-:Y:S01]  /*4220*/  FMUL.FTZ R44, R3, UR10 ;  /* 0x0000000a032c7c20 */ /* 0x000fe20008410000 */
[----:B------:R-:W-:-:S02]  /*4230*/  FMNMX.FTZ R43, R39, R2, !PT ;  /* 0x00000002272b7209 */ /* 0x000fc40007810000 */
[----:B------:R-:W-:Y:S02]  /*4240*/  FSETP.NEU.FTZ.AND P1, PT, R3, -INF , PT ;  /* 0xff8000000300780b */ /* 0x000fe40003f3d000 */
[----:B------:R-:W-:Y:S02]  /*4250*/  FMNMX.FTZ R2, R40, R43, !PT ;  /* 0x0000002b28027209 */ /* 0x000fe40007810000 */
[----:B------:R-:W-:Y:S02]  /*4260*/  ISETP.GT.AND P5, PT, R38, 0x38, !P5 ;  /* 0x000000382600780c */ /* 0x000fe40006fa4270 */
[----:B------:R-:W-:Y:S02]  /*4270*/  FMNMX.FTZ R43, R41, R2, !PT ;  /* 0x00000002292b7209 */ /* 0x000fe40007810000 */
[----:B------:R-:W-:Y:S02]  /*4280*/  ISETP.LT.OR P4, PT, R37, 0x32, P4 ;  /* 0x000000322500780c */ /* 0x000fe40002781670 */
[----:B------:R-:W-:-:S02]  /*4290*/  FMNMX.FTZ R2, R42, R43, !PT ;  /* 0x0000002b2a027209 */ /* 0x000fc40007810000 */
[----:B------:R-:W-:Y:S02]  /*42a0*/  FSEL R24, R24, -INF , !P3 ;  /* 0xff80000018187808 */ /* 0x000fe40005800000 */
        /* <DEDUP_REMOVED lines=27> */
[--C-:B------:R-:W-:Y:S01]  /*4460*/  FFMA.FTZ R33, R33, UR10, -R44.reuse ;  /* 0x0000000a21217c23 */ /* 0x100fe2000801082c */
[----:B------:R-:W1:Y:S01]  /*4470*/  SHFL.BFLY PT, R37, R2, 0x2, 0x1f ;  /* 0x0c401f0002257f89 */ /* 0x000e6200000e0000 */
[----:B------:R-:W-:Y:S01]  /*4480*/  MUFU.EX2 R43, R43 ;  /* 0x0000002b002b7308 */ /* 0x000fe20000000800 */
[--C-:B------:R-:W-:Y:S01]  /*4490*/  FFMA.FTZ R31, R31, UR10, -R44.reuse ;  /* 0x0000000a1f1f7c23 */ /* 0x100fe2000801082c */
[--C-:B------:R-:W-:Y:S01]  /*44a0*/  FFMA.FTZ R27, R27, UR10, -R44.reuse ;  /* 0x0000000a1b1b7c23 */ /* 0x100fe2000801082c */
[----:B------:R-:W-:Y:S01]  /*44b0*/  FFMA.FTZ R30, R30, UR10, -R44 ;  /* 0x0000000a1e1e7c23 */ /* 0x000fe2000801082c */
[----:B------:R-:W-:-:S04]  /*44c0*/  R2UR UR4, R22 ;  /* 0x00000000160472ca */ /* 0x000fc800000e0000 */
[----:B------:R-:W2:Y:S01]  /*44d0*/  MUFU.EX2 R46, R46 ;  /* 0x0000002e002e7308 */ /* 0x000ea20000000800 */
[----:B0-----:R-:W-:Y:S01]  /*44e0*/  FADD.FTZ R44, R38, R45 ;  /* 0x0000002d262c7221 */ /* 0x001fe20000010000 */
[----:B------:R-:W-:-:S06]  /*44f0*/  F2FP.BF16.F32.PACK_AB R196, R45, R38 ;  /* 0x000000262dc4723e */ /* 0x000fcc00000010ff */
[----:B------:R-:W-:Y:S01]  /*4500*/  MUFU.EX2 R47, R47 ;  /* 0x0000002f002f7308 */ /* 0x000fe20000000800 */
[----:B------:R-:W-:Y:S01]  /*4510*/  UISETP.NE.AND UP1, UPT, UR4, URZ, UPT ;  /* 0x0000003f0400728c */ /* 0x000fe2000bf25270 */
[----:B-1----:R-:W-:-:S06]  /*4520*/  FMNMX.FTZ R37, R2, R37, !PT ;  /* 0x0000002502257209 */ /* 0x002fcc0007810000 */
[----:B------:R-:W0:Y:S01]  /*4530*/  MUFU.EX2 R48, R48 ;  /* 0x0000003000307308 */ /* 0x000e220000000800 */
[----:B--2---:R-:W-:Y:S01]  /*4540*/  F2FP.BF16.F32.PACK_AB R198, R46, R43 ;  /* 0x0000002b2ec6723e */ /* 0x004fe200000010ff */
[----:B------:R-:W1:Y:S02]  /*4550*/  SHFL.BFLY PT, R2, R37, 0x1, 0x1f ;  /* 0x0c201f0025027f89 */ /* 0x000e6400000e0000 */
[----:B------:R-:W-:Y:S01]  /*4560*/  @UP1 ULDC UR4, c[0x0][0x44c] ;  /* 0x0001130000041ab9 */ /* 0x000fe20000000800 */
[----:B------:R-:W-:Y:S01]  /*4570*/  @UP1 ULDC UR14, c[0x0][0x450] ;  /* 0x00011400000e1ab9 */ /* 0x000fe20000000800 */
[----:B------:R-:W-:Y:S02]  /*4580*/  UIMAD.WIDE.U32 UR4, UR61, UR4, URZ ;  /* 0x000000043d0472a5 */ /* 0x000fe4000f8e003f */
[----:B------:R-:W-:Y:S05]  /*4590*/  MUFU.EX2 R49, R49 ;  /* 0x0000003100317308 */ /* 0x000fea0000000800 */
[----:B------:R-:W-:-:S03]  /*45a0*/  @UP1 UMOV UR4, UR5 ;  /* 0x0000000500041c82 */ /* 0x000fc60008000000 */
[----:B------:R-:W2:Y:S01]  /*45b0*/  MUFU.EX2 R50, R50 ;  /* 0x0000003200327308 */ /* 0x000ea20000000800 */
[----:B------:R-:W-:Y:S01]  /*45c0*/  @UP1 USHF.R.U32.HI UR11, URZ, UR14, UR4 ;  /* 0x0000000e3f0b1299 */ /* 0x000fe20008011604 */
[----:B0-----:R-:W-:-:S03]  /*45d0*/  F2FP.BF16.F32.PACK_AB R192, R48, R47 ;  /* 0x0000002f30c0723e */ /* 0x001fc600000010ff */
[----:B------:R-:W-:-:S03]  /*45e0*/  UIADD3 UR41, UR41, UR11, URZ ;  /* 0x0000000b29297290 */ /* 0x000fc6000fffe03f */
[----:B------:R-:W-:Y:S01]  /*45f0*/  MUFU.EX2 R51, R51 ;  /* 0x0000003300337308 */ /* 0x000fe20000000800 */
[----:B------:R-:W-:Y:S01]  /*4600*/  UIADD3 UR7, UR41, UR7, URZ ;  /* 0x0000000729077290 */ /* 0x000fe2000fffe03f */
[----:B-1----:R-:W-:-:S04]  /*4610*/  FMNMX.FTZ R2, R37, R2, !PT ;  /* 0x0000000225027209 */ /* 0x002fc80007810000 */
[C---:B------:R-:W-:Y:S01]  /*4620*/  FSETP.NEU.FTZ.AND P1, PT, R2.reuse, -INF , PT ;  /* 0xff8000000200780b */ /* 0x040fe20003f3d000 */
[----:B------:R-:W-:Y:S01]  /*4630*/  FMUL.FTZ R37, R2, UR10 ;  /* 0x0000000a02257c20 */ /* 0x000fe20008410000 */
[----:B------:R-:W0:Y:S01]  /*4640*/  MUFU.EX2 R52, R52 ;  /* 0x0000003400347308 */ /* 0x000e220000000800 */
[----:B--2---:R-:W-:-:S03]  /*4650*/  F2FP.BF16.F32.PACK_AB R194, R50, R49 ;  /* 0x0000003132c2723e */ /* 0x004fc600000010ff */
[----:B------:R-:W-:Y:S02]  /*4660*/  FSEL R37, R37, RZ, P1 ;  /* 0x000000ff25257208 */ /* 0x000fe40000800000 */
[----:B------:R-:W-:Y:S02]  /*4670*/  PLOP3.LUT P1, PT, PT, PT, UP0, 0x40, 0x0 ;  /* 0x000000000000781c */ /* 0x000fe40003f2e808 */
        /* <DEDUP_REMOVED lines=16> */
[----:B------:R-:W2:Y:S01]  /*4780*/  MUFU.EX2 R0, R0 ;  /* 0x0000000000007308 */ /* 0x000ea20000000800 */
[----:B-1----:R-:W-:Y:S01]  /*4790*/  FADD.FTZ R19, R43, R44 ;  /* 0x0000002c2b137221 */ /* 0x002fe20000010000 */
[--C-:B------:R-:W-:Y:S01]  /*47a0*/  FFMA.FTZ R32, R32, UR10, -R37.reuse ;  /* 0x0000000a20207c23 */ /* 0x100fe20008010825 */
[----:B------:R-:W-:Y:S01]  /*47b0*/  FFMA.FTZ R29, R29, UR10, -R37 ;  /* 0x0000000a1d1d7c23 */ /* 0x000fe20008010825 */
[----:B0-----:R-:W-:-:S04]  /*47c0*/  F2FP.BF16.F32.PACK_AB R188, R52, R51 ;  /* 0x0000003334bc723e */ /* 0x001fc800000010ff */
[----:B------:R0:W-:Y:S08]  /*47d0*/  MUFU.EX2 R199, R28 ;  /* 0x0000001c00c77308 */ /* 0x0001f00000000800 */
[----:B------:R-:W1:Y:S01]  /*47e0*/  MUFU.EX2 R26, R26 ;  /* 0x0000001a001a7308 */ /* 0x000e620000000800 */
[----:B0-----:R-:W-:-:S04]  /*47f0*/  FADD.FTZ R28, R46, R19 ;  /* 0x000000132e1c7221 */ /* 0x001fc80000010000 */
[----:B------:R-:W-:-:S03]  /*4800*/  FADD.FTZ R19, R47, R28 ;  /* 0x0000001c2f137221 */ /* 0x000fc60000010000 */
[----:B------:R-:W0:Y:S01]  /*4810*/  MUFU.EX2 R56, R56 ;  /* 0x0000003800387308 */ /* 0x000e220000000800 */
[----:B------:R-:W-:Y:S01]  /*4820*/  FADD.FTZ R28, R48, R19 ;  /* 0x00000013301c7221 */ /* 0x000fe20000010000 */
[----:B--2---:R-:W-:Y:S01]  /*4830*/  FADD.FTZ R19, R0, R197 ;  /* 0x000000c500137221 */ /* 0x004fe20000010000 */
[----:B------:R-:W-:-:S05]  /*4840*/  F2FP.BF16.F32.PACK_AB R197, R197, R0 ;  /* 0x00000000c5c5723e */ /* 0x000fca00000010ff */
[----:B------:R2:W-:Y:S08]  /*4850*/  MUFU.EX2 R184, R31 ;  /* 0x0000001f00b87308 */ /* 0x0005f00000000800 */
[----:B------:R3:W4:Y:S01]  /*4860*/  MUFU.EX2 R193, R36 ;  /* 0x0000002400c17308 */ /* 0x0007220000000800 */
[----:B--2---:R-:W-:Y:S01]  /*4870*/  FADD.FTZ R31, R49, R28 ;  /* 0x0000001c311f7221 */ /* 0x004fe20000010000 */
[----:B-1----:R-:W-:-:S04]  /*4880*/  FADD.FTZ R28, R26, R19 ;  /* 0x000000131a1c7221 */ /* 0x002fc80000010000 */
[C---:B------:R-:W-:Y:S01]  /*4890*/  FADD.FTZ R19, R199.reuse, R28 ;  /* 0x0000001cc7137221 */ /* 0x040fe20000010000 */
[----:B------:R-:W-:Y:S01]  /*48a0*/  F2FP.BF16.F32.PACK_AB R199, R199, R26 ;  /* 0x0000001ac7c7723e */ /* 0x000fe200000010ff */
[----:B------:R-:W1:Y:S01]  /*48b0*/  MUFU.EX2 R34, R34 ;  /* 0x0000002200227308 */ /* 0x000e620000000800 */
[----:B---3--:R-:W-:Y:S01]  /*48c0*/  FADD.FTZ R36, R50, R31 ;  /* 0x0000001f32247221 */ /* 0x008fe20000010000 */
[----:B0-----:R-:W-:-:S03]  /*48d0*/  FADD.FTZ R28, R56, R19 ;  /* 0x00000013381c7221 */ /* 0x001fc60000010000 */
[----:B------:R-:W-:-:S03]  /*48e0*/  FADD.FTZ R31, R51, R36 ;  /* 0x00000024331f7221 */ /* 0x000fc60000010000 */
[----:B------:R-:W0:Y:S01]  /*48f0*/  MUFU.EX2 R39, R39 ;  /* 0x0000002700277308 */ /* 0x000e220000000800 */
[----:B------:R-:W-:Y:S01]  /*4900*/  FADD.FTZ R36, R52, R31 ;  /* 0x0000001f34247221 */ /* 0x000fe20000010000 */
[C---:B----4-:R-:W-:Y:S01]  /*4910*/  FADD.FTZ R28, R193.reuse, R28 ;  /* 0x0000001cc11c7221 */ /* 0x050fe20000010000 */
[----:B------:R-:W-:Y:S02]  /*4920*/  F2FP.BF16.F32.PACK_AB R193, R193, R56 ;  /* 0x00000038c1c1723e */ /* 0x000fe400000010ff */
[----:B------:R-:W-:-:S03]  /*4930*/  FADD.FTZ R19, R35, R36 ;  /* 0x0000002423137221 */ /* 0x000fc60000010000 */
[----:B------:R-:W2:Y:S01]  /*4940*/  MUFU.EX2 R40, R40 ;  /* 0x0000002800287308 */ /* 0x000ea20000000800 */
[C---:B-1----:R-:W-:Y:S01]  /*4950*/  FADD.FTZ R36, R34.reuse, R19 ;  /* 0x0000001322247221 */ /* 0x042fe20000010000 */
[----:B------:R-:W-:-:S06]  /*4960*/  F2FP.BF16.F32.PACK_AB R190, R34, R35 ;  /* 0x0000002322be723e */ /* 0x000fcc00000010ff */
[----:B------:R-:W1:Y:S01]  /*4970*/  MUFU.EX2 R33, R33 ;  /* 0x0000002100217308 */ /* 0x000e620000000800 */
[----:B0-----:R-:W-:-:S07]  /*4980*/  FADD.FTZ R19, R39, R28 ;  /* 0x0000001c27137221 */ /* 0x001fce0000010000 */
[----:B------:R-:W0:Y:S01]  /*4990*/  MUFU.EX2 R41, R41 ;  /* 0x0000002900297308 */ /* 0x000e220000000800 */
[C---:B--2---:R-:W-:Y:S01]  /*49a0*/  FADD.FTZ R28, R40.reuse, R19 ;  /* 0x00000013281c7221 */ /* 0x044fe20000010000 */
[----:B------:R-:W-:-:S06]  /*49b0*/  F2FP.BF16.F32.PACK_AB R195, R40, R39 ;  /* 0x0000002728c3723e */ /* 0x000fcc00000010ff */
[----:B------:R-:W2:Y:S01]  /*49c0*/  MUFU.EX2 R42, R42 ;  /* 0x0000002a002a7308 */ /* 0x000ea20000000800 */
[----:B-1----:R-:W-:-:S04]  /*49d0*/  FADD.FTZ R31, R33, R36 ;  /* 0x00000024211f7221 */ /* 0x002fc80000010000 */
[C---:B------:R-:W-:Y:S01]  /*49e0*/  FADD.FTZ R36, R184.reuse, R31 ;  /* 0x0000001fb8247221 */ /* 0x040fe20000010000 */
[----:B------:R-:W-:Y:S02]  /*49f0*/  F2FP.BF16.F32.PACK_AB R184, R184, R33 ;  /* 0x00000021b8b8723e */ /* 0x000fe400000010ff */
[----:B------:R-:W1:Y:S01]  /*4a00*/  MUFU.EX2 R27, R27 ;  /* 0x0000001b001b7308 */ /* 0x000e620000000800 */
[----:B0-----:R-:W-:-:S07]  /*4a10*/  FADD.FTZ R19, R41, R28 ;  /* 0x0000001c29137221 */ /* 0x001fce0000010000 */
[----:B------:R-:W0:Y:S01]  /*4a20*/  MUFU.EX2 R30, R30 ;  /* 0x0000001e001e7308 */ /* 0x000e220000000800 */
[C---:B--2---:R-:W-:Y:S01]  /*4a30*/  FADD.FTZ R28, R42.reuse, R19 ;  /* 0x000000132a1c7221 */ /* 0x044fe20000010000 */
[----:B------:R-:W-:-:S06]  /*4a40*/  F2FP.BF16.F32.PACK_AB R189, R42, R41 ;  /* 0x000000292abd723e */ /* 0x000fcc00000010ff */
[----:B------:R-:W2:Y:S01]  /*4a50*/  MUFU.EX2 R25, R25 ;  /* 0x0000001900197308 */ /* 0x000ea20000000800 */
[----:B-1----:R-:W-:-:S07]  /*4a60*/  FADD.FTZ R31, R27, R36 ;  /* 0x000000241b1f7221 */ /* 0x002fce0000010000 */
[----:B------:R-:W1:Y:S01]  /*4a70*/  MUFU.EX2 R18, R18 ;  /* 0x0000001200127308 */ /* 0x000e620000000800 */
[C---:B0-----:R-:W-:Y:S01]  /*4a80*/  F2FP.BF16.F32.PACK_AB R186, R30.reuse, R27 ;  /* 0x0000001b1eba723e */ /* 0x041fe200000010ff */
[----:B------:R-:W-:-:S06]  /*4a90*/  FADD.FTZ R19, R30, R31 ;  /* 0x0000001f1e137221 */ /* 0x000fcc0000010000 */
[----:B------:R-:W0:Y:S01]  /*4aa0*/  MUFU.EX2 R24, R24 ;  /* 0x0000001800187308 */ /* 0x000e220000000800 */
[----:B--2---:R-:W-:-:S07]  /*4ab0*/  FADD.FTZ R27, R25, R28 ;  /* 0x0000001c191b7221 */ /* 0x004fce0000010000 */
[----:B------:R-:W2:Y:S01]  /*4ac0*/  MUFU.EX2 R21, R21 ;  /* 0x0000001500157308 */ /* 0x000ea20000000800 */
[C---:B-1----:R-:W-:Y:S01]  /*4ad0*/  FADD.FTZ R27, R18.reuse, R27 ;  /* 0x0000001b121b7221 */ /* 0x042fe20000010000 */
[----:B------:R-:W-:-:S06]  /*4ae0*/  F2FP.BF16.F32.PACK_AB R191, R18, R25 ;  /* 0x0000001912bf723e */ /* 0x000fcc00000010ff */
[----:B------:R-:W1:Y:S01]  /*4af0*/  MUFU.EX2 R32, R32 ;  /* 0x0000002000207308 */ /* 0x000e620000000800 */
[----:B0-----:R-:W-:-:S07]  /*4b00*/  FADD.FTZ R0, R24, R27 ;  /* 0x0000001b18007221 */ /* 0x001fce0000010000 */
[----:B------:R-:W0:Y:S01]  /*4b10*/  MUFU.EX2 R29, R29 ;  /* 0x0000001d001d7308 */ /* 0x000e220000000800 */
[C---:B--2---:R-:W-:Y:S01]  /*4b20*/  FADD.FTZ R27, R21.reuse, R0 ;  /* 0x00000000151b7221 */ /* 0x044fe20000010000 */
[----:B------:R-:W-:Y:S01]  /*4b30*/  F2FP.BF16.F32.PACK_AB R185, R21, R24 ;  /* 0x0000001815b9723e */ /* 0x000fe200000010ff */
[----:B------:R-:W-:Y:S02]  /*4b40*/  VIADD R21, R152, 0xfffffffe ;  /* 0xfffffffe98157836 */ /* 0x000fe40000000000 */
[----:B-1----:R-:W-:-:S04]  /*4b50*/  FADD.FTZ R0, R32, R27 ;  /* 0x0000001b20007221 */ /* 0x002fc80000010000 */
        /* <DEDUP_REMOVED lines=10> */
[----:B------:R-:W-:-:S07]  /*4c00*/  UIMAD.WIDE.U32 UR14, UR18, UR4, URZ ;  /* 0x00000004120e72a5 */ /* 0x000fce000f8e003f */
[----:B------:R-:W-:Y:S02]  /*4c10*/  @UP0 UMOV UR14, UR15 ;  /* 0x0000000f000e0c82 */ /* 0x000fe40008000000 */
[----:B------:R-:W-:-:S04]  /*4c20*/  @UP0 USHF.R.U32.HI UR18, URZ, UR5, UR14 ;  /* 0x000000053f120299 */ /* 0x000fc8000801160e */
[----:B------:R-:W-:Y:S01]  /*4c30*/  ULOP3.LUT UR18, URZ, UR18, URZ, 0x33, !UPT ;  /* 0x000000123f127292 */ /* 0x000fe2000f8e333f */
[----:B------:R-:W-:Y:S11]  /*4c40*/  BRA `(.L_x_1245) ;  /* 0x0000000000187947 */ /* 0x000ff60003800000 */
.L_x_1244:
[----:B------:R-:W-:Y:S02]  /*4c50*/  ULDC UR11, c[0x0][0x9e4] ;  /* 0x00027900000b7ab9 */ /* 0x000fe40000000800 */
[----:B------:R-:W-:-:S11]  /*4c60*/  UISETP.NE.AND UP0, UPT, UR11, 0x1, UPT ;  /* 0x000000010b00788c */ /* 0x000fd6000bf05270 */
[----:B------:R-:W-:Y:S02]  /*4c70*/  @UP0 ULDC.64 UR4, c[0x0][0x9e8] ;  /* 0x00027a0000040ab9 */ /* 0x000fe40000000a00 */
[----:B------:R-:W-:-:S07]  /*4c80*/  UIMAD.WIDE.U32 UR14, UR18, UR4, URZ ;  /* 0x00000004120e72a5 */ /* 0x000fce000f8e003f */
[----:B------:R-:W-:Y:S02]  /*4c90*/  @UP0 UMOV UR14, UR15 ;  /* 0x0000000f000e0c82 */ /* 0x000fe40008000000 */
[----:B------:R-:W-:-:S12]  /*4ca0*/  @UP0 USHF.R.U32.HI UR18, URZ, UR5, UR14 ;  /* 0x000000053f120299 */ /* 0x000fd8000801160e */
.L_x_1245:
[----:B------:R-:W-:-:S04]  /*4cb0*/  UIMAD UR11, UR18, UR11, UR11 ;  /* 0x0000000b120b72a4 */ /* 0x000fc8000f8e020b */
[----:B------:R-:W-:-:S04]  /*4cc0*/  UISETP.LT.AND UP0, UPT, UR7, UR11, UPT ;  /* 0x0000000b0700728c */ /* 0x000fc8000bf01270 */
[----:B------:R-:W-:-:S12]  /*4cd0*/  USEL UR7, UR7, UR11, UP0 ;  /* 0x0000000b07077287 */ /* 0x000fd80008000000 */
.L_x_1243:
        /* <DEDUP_REMOVED lines=19> */
[----:B------:R-:W-:Y:S02]  /*4e10*/  CS2R R128, SRZ ;  /* 0x0000000000807805 */ /* 0x000fe4000001ff00 */
[----:B------:R-:W-:Y:S02]  /*4e20*/  CS2R R126, SRZ ;  /* 0x00000000007e7805 */ /* 0x000fe4000001ff00 */
[----:B------:R-:W-:Y:S02]  /*4e30*/  CS2R R124, SRZ ;  /* 0x00000000007c7805 */ /* 0x000fe4000001ff00 */
[----:B------:R-:W-:Y:S02]  /*4e40*/  CS2R R122, SRZ ;  /* 0x00000000007a7805 */ /* 0x000fe4000001ff00 */
[----:B------:R-:W-:Y:S02]  /*4e50*/  ISETP.GE.AND P1, PT, R21, UR41, PT ;  /* 0x0000002915007c0c */ /* 0x000fe4000bf26270 */
        /* <DEDUP_REMOVED lines=49> */
[----:B------:R-:W-:Y:S06]  /*5170*/  @!P1 BRA `(.L_x_1246) ;  /* 0x0000002c00c09947 */ /* 0x000fec0003800000 */
[----:B------:R-:W-:Y:S01]  /*5180*/  IMAD.MOV.U32 R228, RZ, RZ, R2 ;  /* 0x000000ffffe47224 */ /* 0x000fe200078e0002 */
[----:B------:R-:W-:Y:S01]  /*5190*/  UMOV UR7, UR38 ;  /* 0x0000002600077c82 */ /* 0x000fe20008000000 */
[----:B------:R-:W-:Y:S01]  /*51a0*/  IMAD.MOV.U32 R227, RZ, RZ, R3 ;  /* 0x000000ffffe37224 */ /* 0x000fe200078e0003 */
[----:B------:R-:W-:Y:S01]  /*51b0*/  UMOV UR4, UR39 ;  /* 0x0000002700047c82 */ /* 0x000fe20008000000 */
[----:B------:R-:W-:Y:S01]  /*51c0*/  IMAD.MOV.U32 R0, RZ, RZ, 0x3f800000 ;  /* 0x3f800000ff007424 */ /* 0x000fe200078e00ff */
[----:B------:R-:W-:Y:S01]  /*51d0*/  ULDC UR54, c[0x0][0x9e4] ;  /* 0x0002790000367ab9 */ /* 0x000fe20000000800 */
[----:B------:R-:W-:-:S07]  /*51e0*/  IMAD.MOV.U32 R151, RZ, RZ, RZ ;  /* 0x000000ffff977224 */ /* 0x000fce00078e00ff */
.L_x_1265:
[----:B------:R-:W-:-:S04]  /*51f0*/  UISETP.NE.AND UP0, UPT, UR4, 0x1, UPT ;  /* 0x000000010400788c */ /* 0x000fc8000bf05270 */
[----:B------:R-:W-:-:S04]  /*5200*/  USEL UR38, URZ, 0x1, UP0 ;  /* 0x000000013f267887 */ /* 0x000fc80008000000 */
[----:B------:R-:W-:Y:S01]  /*5210*/  ULOP3.LUT UR38, UR7, UR38, URZ, 0x3c, !UPT ;  /* 0x0000002607267292 */ /* 0x000fe2000f8e3c3f */
[----:B------:R-:W-:Y:S11]  /*5220*/  @!P0 BRA `(.L_x_1247) ;  /* 0x0000000000048947 */ /* 0x000ff60003800000 */
[----:B------:R-:W-:Y:S01]  /*5230*/  BPT.TRAP 0x1 ;  /* 0x000000040000795c */ /* 0x000fe20000300000 */
.L_x_1247:
[----:B------:R-:W-:Y:S01]  /*5240*/  UIADD3 UR39, UR4, 0x1, URZ ;  /* 0x0000000104277890 */ /* 0x000fe2000fffe03f */
[----:B------:R-:W-:-:S03]  /*5250*/  IMAD.U32 R2, RZ, RZ, UR38 ;  /* 0x00000026ff027e24 */ /* 0x000fc6000f8e00ff */
[----:B------:R-:W-:Y:S02]  /*5260*/  UISETP.NE.AND UP0, UPT, UR39, 0x2, UPT ;  /* 0x000000022700788c */ /* 0x000fe4000bf05270 */
[----:B------:R-:W-:Y:S02]  /*5270*/  SHF.L.U32 R2, R2, 0x1f, RZ ;  /* 0x0000001f02027819 */ /* 0x000fe400000006ff */
[----:B------:R-:W-:-:S04]  /*5280*/  USEL UR39, UR39, URZ, UP0 ;  /* 0x0000003f27277287 */ /* 0x000fc80008000000 */
[----:B------:R-:W-:-:S09]  /*5290*/  ULEA UR6, UR39, UR40, 0x3 ;  /* 0x0000002827067291 */ /* 0x000fd2000f8e183f */
[----:B------:R0:W1:Y:S01]  /*52a0*/  SYNCS.PHASECHK.TRANS64.TRYWAIT P1, [UR6+0x30830], R2 ;  /* 0x03083002ff0075a7 */ /* 0x0000620008020146 */
[----:B------:R-:W-:Y:S05]  /*52b0*/  @!P0 BRA `(.L_x_1248) ;  /* 0x0000000000048947 */ /* 0x000fea0003800000 */
[----:B------:R-:W-:Y:S01]  /*52c0*/  BPT.TRAP 0x1 ;  /* 0x000000040000795c */ /* 0x000fe20000300000 */
.L_x_1248:
[-C--:B------:R-:W-:Y:S01]  /*52d0*/  FMUL.FTZ R24, R24, R152.reuse ;  /* 0x0000009818187220 */ /* 0x080fe20000410000 */
[----:B------:R-:W-:Y:S01]  /*52e0*/  FMUL.FTZ R25, R25, R152 ;  /* 0x0000009819197220 */ /* 0x000fe20000410000 */
[----:B-1----:R-:W-:Y:S06]  /*52f0*/  @P1 BRA `(.L_x_1249) ;  /* 0x0000000000081947 */ /* 0x002fec0003800000 */
[----:B------:R-:W1:Y:S02]  /*5300*/  SYNCS.PHASECHK.TRANS64.TRYWAIT P1, [UR6+0x30830], R2 ;  /* 0x03083002ff0075a7 */ /* 0x000e640008020146 */
[----:B-1----:R-:W-:Y:S05]  /*5310*/  @!P1 BRA `(.L_x_1250) ;  /* 0x0000014400209947 */ /* 0x002fea0003800000 */
.L_x_1249:
[----:B------:R-:W-:Y:S01]  /*5320*/  R2UR UR5, R20 ;  /* 0x00000000140572ca */ /* 0x000fe200000e0000 */
[-C--:B------:R-:W-:Y:S01]  /*5330*/  FMUL.FTZ R28, R28, R152.reuse ;  /* 0x000000981c1c7220 */ /* 0x080fe20000410000 */
[----:B------:R-:W-:Y:S01]  /*5340*/  R2UR UR48, R14 ;  /* 0x000000000e3072ca */ /* 0x000fe200000e0000 */
[-C--:B------:R-:W-:Y:S01]  /*5350*/  FMUL.FTZ R29, R29, R152.reuse ;  /* 0x000000981d1d7220 */ /* 0x080fe20000410000 */
[----:B------:R-:W-:Y:S01]  /*5360*/  R2UR UR49, R15 ;  /* 0x000000000f3172ca */ /* 0x000fe200000e0000 */
        /* <DEDUP_REMOVED lines=8> */
[----:B------:R-:W-:Y:S01]  /*53f0*/  ULEA UR5, UR39, UR5, 0xb ;  /* 0x0000000527057291 */ /* 0x000fe2000f8e583f */
        /* <DEDUP_REMOVED lines=52> */
[----:B------:R-:W-:Y:S01]  /*5740*/  UMOV UR50, UR5 ;  /* 0x0000000500327c82 */ /* 0x000fe20008000000 */
[----:B------:R-:W-:Y:S01]  /*5750*/  WARPGROUP.ARRIVE ;  /* 0x00000000000079c5 */ /* 0x000fe20000000000 */
[----:B------:R-:W-:Y:S01]  /*5760*/  UMOV UR51, 0x40000040 ;  /* 0x4000004000337882 */ /* 0x000fe20000000000 */
[----:B------:R-:W-:Y:S01]  /*5770*/  UIADD3 UR10, UR5, 0x206, URZ ;  /* 0x00000206050a7890 */ /* 0x000fe2000fffe03f */
[-C--:B------:R-:W-:Y:S01]  /*5780*/  FMUL.FTZ R26, R26, R0.reuse ;  /* 0x000000001a1a7220 */ /* 0x080fe20000410000 */
[----:B------:R-:W-:Y:S01]  /*5790*/  UMOV UR11, 0x40000040 ;  /* 0x40000040000b7882 */ /* 0x000fe20000000000 */
[----:B------:R-:W-:Y:S01]  /*57a0*/  UIADD3 UR14, UR5, 0x400, URZ ;  /* 0x00000400050e7890 */ /* 0x000fe2000fffe03f */
[----:B------:R-:W-:Y:S01]  /*57b0*/  HGMMA.64x64x16.F32.BF16 R152, gdesc[UR48], RZ, !UPT, gsb0 ;  /* 0x00e00000309879f0 */ /* 0x000fe2000c0018ff */
[----:B------:R-:W-:Y:S01]  /*57c0*/  R2UR UR48, R12 ;  /* 0x000000000c3072ca */ /* 0x000fe200000e0000 */
[----:B------:R-:W-:Y:S01]  /*57d0*/  UIADD3 UR50, UR5, 0x2, URZ ;  /* 0x0000000205327890 */ /* 0x000fe2000fffe03f */
[----:B------:R-:W-:Y:S01]  /*57e0*/  R2UR UR49, R13 ;  /* 0x000000000d3172ca */ /* 0x000fe200000e0000 */
[----:B------:R-:W-:Y:S01]  /*57f0*/  UMOV UR51, 0x40000040 ;  /* 0x4000004000337882 */ /* 0x000fe20000000000 */
        /* <DEDUP_REMOVED lines=77> */
[----:B------:R-:W-:Y:S01]  /*5cd0*/  FMUL.FTZ R151, R151, R0 ;  /* 0x0000000097977220 */ /* 0x000fe20000410000 */
[----:B------:R-:W-:Y:S01]  /*5ce0*/  HGMMA.64x64x16.F32.BF16 R152, gdesc[UR48], R152, gsb0 ;  /* 0x00e00000309879f0 */ /* 0x000fe20008001898 */
[----:B------:R-:W-:Y:S01]  /*5cf0*/  R2UR UR48, R10 ;  /* 0x000000000a3072ca */ /* 0x000fe200000e0000 */
[----:B------:R-:W-:Y:S01]  /*5d00*/  UIADD3 UR50, UR5, 0x4, URZ ;  /* 0x0000000405327890 */ /* 0x000fe2000fffe03f */
[----:B------:R-:W-:Y:S01]  /*5d10*/  R2UR UR49, R11 ;  /* 0x000000000b3172ca */ /* 0x000fe200000e0000 */
[----:B------:R-:W-:Y:S01]  /*5d20*/  UMOV UR51, 0x40000040 ;  /* 0x4000004000337882 */ /* 0x000fe20000000000 */
[----:B------:R-:W-:-:S02]  /*5d30*/  WARPGROUP.DEPBAR.LE gsb0, 0x0 ;  /* 0x00008000000079c5 */ /* 0x000fc40000010000 */
[----:B------:R-:W-:-:S09]  /*5d40*/  WARPGROUP.ARRIVE ;  /* 0x00000000000079c5 */ /* 0x000fd20000000000 */
[----:B------:R-:W-:Y:S01]  /*5d50*/  HGMMA.64x64x16.F32.BF16 R152, gdesc[UR48], R152, gsb0 ;  /* 0x00e00000309879f0 */ /* 0x000fe20008001898 */
[----:B------:R-:W-:Y:S01]  /*5d60*/  R2UR UR48, R8 ;  /* 0x00000000083072ca */ /* 0x000fe200000e0000 */
[----:B------:R-:W-:Y:S01]  /*5d70*/  UIADD3 UR50, UR5, 0x6, URZ ;  /* 0x0000000605327890 */ /* 0x000fe2000fffe03f */
[----:B------:R-:W-:Y:S01]  /*5d80*/  R2UR UR49, R9 ;  /* 0x00000000093172ca */ /* 0x000fe200000e0000 */
[----:B------:R-:W-:Y:S01]  /*5d90*/  UMOV UR51, 0x40000040 ;  /* 0x4000004000337882 */ /* 0x000fe20000000000 */
[----:B------:R-:W-:Y:S02]  /*5da0*/  WARPGROUP.DEPBAR.LE gsb0, 0x0 ;  /* 0x00008000000079c5 */ /* 0x000fe40000010000 */
        /* <DEDUP_REMOVED lines=16> */
[----:B------:R-:W-:Y:S01]  /*5eb0*/  UIADD3 UR50, UR5, 0x204, URZ ;  /* 0x0000020405327890 */ /* 0x000fe2000fffe03f */
[----:B------:R-:W-:Y:S01]  /*5ec0*/  UMOV UR51, 0x40000040 ;  /* 0x4000004000337882 */ /* 0x000fe20000000000 */
[----:B------:R-:W-:Y:S01]  /*5ed0*/  UMOV UR48, UR56 ;  /* 0x0000003800307c82 */ /* 0x000fe20008000000 */
[----:B------:R-:W-:Y:S01]  /*5ee0*/  UMOV UR49, UR57 ;  /* 0x0000003900317c82 */ /* 0x000fe20008000000 */
        /* <DEDUP_REMOVED lines=37> */
.L_x_1251:
[----:B------:R-:W-:Y:S01]  /*6140*/  ULEA UR5, UR4, UR40, 0x3 ;  /* 0x0000002804057291 */ /* 0x000fe2000f8e183f */
[----:B------:R-:W-:-:S05]  /*6150*/  IMAD.U32 R0, RZ, RZ, UR7 ;  /* 0x00000007ff007e24 */ /* 0x000fca000f8e00ff */
[----:B------:R-:W-:-:S04]  /*6160*/  SHF.L.U32 R0, R0, 0x1f, RZ ;  /* 0x0000001f00007819 */ /* 0x000fc800000006ff */
[----:B------:R2:W3:Y:S01]  /*6170*/  SYNCS.PHASECHK.TRANS64.TRYWAIT P1, [UR5+0x30850], R0 ;  /* 0x03085000ff0075a7 */ /* 0x0004e20008020145 */
[----:B------:R-:W-:Y:S05]  /*6180*/  @!P0 BRA `(.L_x_1252) ;  /* 0x0000000000048947 */ /* 0x000fea0003800000 */
[----:B------:R-:W-:Y:S01]  /*6190*/  BPT.TRAP 0x1 ;  /* 0x000000040000795c */ /* 0x000fe20000300000 */
.L_x_1252:
[----:B---3--:R-:W-:Y:S05]  /*61a0*/  @P1 BRA `(.L_x_1253) ;  /* 0x0000000000081947 */ /* 0x008fea0003800000 */
[----:B------:R-:W3:Y:S02]  /*61b0*/  SYNCS.PHASECHK.TRANS64.TRYWAIT P1, [UR5+0x30850], R0 ;  /* 0x03085000ff0075a7 */ /* 0x000ee40008020145 */
[----:B---3--:R-:W-:Y:S05]  /*61c0*/  @!P1 BRA `(.L_x_1254) ;  /* 0x00000134008c9947 */ /* 0x008fea0003800000 */
.L_x_1253:
[----:B------:R-:W-:Y:S01]  /*61d0*/  UIADD3 UR7, UR40, 0x400, URZ ;  /* 0x0000040028077890 */ /* 0x000fe2000fffe03f */
[----:B------:R-:W-:Y:S01]  /*61e0*/  WARPGROUP.ARRIVE ;  /* 0x00000000000079c5 */ /* 0x000fe20000000000 */
[----:B------:R-:W-:Y:S02]  /*61f0*/  UMOV UR11, 0x40000040 ;  /* 0x40000040000b7882 */ /* 0x000fe40000000000 */
        /* <DEDUP_REMOVED lines=27> */
.L_x_1255:
[----:B------:R-:W-:Y:S01]  /*63b0*/  R2UR UR4, R22 ;  /* 0x00000000160472ca */ /* 0x000fe200000e0000 */
[----:B------:R-:W3:Y:S01]  /*63c0*/  S2UR UR10, SR_CgaCtaId ;  /* 0x00000000000a79c3 */ /* 0x000ee20000008800 */
[----:B------:R-:W-:Y:S01]  /*63d0*/  VIADD R188, R23, UR61 ;  /* 0x0000003d17bc7c36 */ /* 0x000fe20008000000 */
[----:B------:R-:W-:Y:S02]  /*63e0*/  UIADD3 UR6, UR6, 0x30840, URZ ;  /* 0x0003084006067890 */ /* 0x000fe4000fffe03f */
[----:B------:R-:W-:-:S08]  /*63f0*/  UISETP.NE.AND UP0, UPT, UR60, URZ, UPT ;  /* 0x0000003f3c00728c */ /* 0x000fd0000bf05270 */
[----:B------:R-:W-:-:S03]  /*6400*/  UISETP.NE.AND UP1, UPT, UR4, URZ, UPT ;  /* 0x0000003f0400728c */ /* 0x000fc6000bf25270 */
[----:B------:R-:W-:Y:S02]  /*6410*/  ULDC UR4, c[0x0][0x9d8] ;  /* 0x0002760000047ab9 */ /* 0x000fe40000000800 */
[----:B0-2---:R-:W-:Y:S01]  /*6420*/  FMUL.FTZ R0, R152, UR4 ;  /* 0x0000000498007c20 */ /* 0x005fe20008410000 */
        /* <DEDUP_REMOVED lines=14> */
[----:B------:R-:W-:Y:S01]  /*6510*/  @UP1 ULDC UR7, c[0x0][0x450] ;  /* 0x0001140000071ab9 */ /* 0x000fe20000000800 */
[----:B---3--:R-:W-:-:S02]  /*6520*/  UPRMT UR6, UR10, 0x654, UR6 ;  /* 0x000006540a067896 */ /* 0x008fc40008000006 */
[----:B------:R-:W-:Y:S01]  /*6530*/  FMUL.FTZ R185, R165, UR4 ;  /* 0x00000004a5b97c20 */ /* 0x000fe20008410000 */
[----:B------:R-:W-:Y:S01]  /*6540*/  FMUL.FTZ R166, R171, UR4 ;  /* 0x00000004aba67c20 */ /* 0x000fe20008410000 */
[----:B------:R-:W-:Y:S01]  /*6550*/  @P2 SHF.R.U32.HI R188, RZ, UR7, R152 ;  /* 0x00000007ffbc2c19 */ /* 0x000fe20008011698 */
[----:B------:R-:W-:Y:S01]  /*6560*/  FMUL.FTZ R168, R174, UR4 ;  /* 0x00000004aea87c20 */ /* 0x000fe20008410000 */
[----:B------:R-:W-:Y:S01]  /*6570*/  FMUL.FTZ R165, R170, UR4 ;  /* 0x00000004aaa57c20 */ /* 0x000fe20008410000 */
        /* <DEDUP_REMOVED lines=15> */
[----:B------:R-:W-:-:S02]  /*6670*/  IMAD.SHL.U32 R175, R21, 0x40, RZ ;  /* 0x0000004015af7824 */ /* 0x000fc400078e00ff */
[----:B------:R-:W-:Y:S01]  /*6680*/  FMUL.FTZ R180, R181, UR4 ;  /* 0x00000004b5b47c20 */ /* 0x000fe20008410000 */
[----:B------:R-:W-:Y:S01]  /*6690*/  FMUL.FTZ R177, R182, UR4 ;  /* 0x00000004b6b17c20 */ /* 0x000fe20008410000 */
[----:B------:R-:W-:Y:S01]  /*66a0*/  FMUL.FTZ R178, R183, UR4 ;  /* 0x00000004b7b27c20 */ /* 0x000fe20008410000 */
[----:B------:R-:W-:Y:S01]  /*66b0*/  PLOP3.LUT P1, PT, PT, PT, UP0, 0x40, 0x0 ;  /* 0x000000000000781c */ /* 0x000fe20003f2e808 */
[----:B------:R-:W-:Y:S01]  /*66c0*/  IMAD.U32 R152, RZ, RZ, UR42 ;  /* 0x0000002aff987e24 */ /* 0x000fe2000f8e00ff */
[----:B------:R-:W-:Y:S01]  /*66d0*/  IADD3 R153, -R17, 0x1, -R175 ;  /* 0x0000000111997810 */ /* 0x000fe20007ffe9af */
[----:B------:R-:W-:Y:S01]  /*66e0*/  SYNCS.ARRIVE.TRANS64.RED.A1T0 RZ, [UR6], RZ ;  /* 0x000000ffffff79a7 */ /* 0x000fe20008100406 */
[----:B------:R-:W1:Y:S01]  /*66f0*/  MUFU.TANH R0, R0 ;  /* 0x0000000000007308 */ /* 0x000e620000002400 */
[----:B------:R-:W-:Y:S01]  /*6700*/  ULDC UR6, c[0x0][0x9dc] ;  /* 0x0002770000067ab9 */ /* 0x000fe20000000800 */
[----:B------:R-:W-:Y:S01]  /*6710*/  IADD3 R152, -R152, UR43, R153 ;  /* 0x0000002b98987c10 */ /* 0x000fe2000fffe199 */
[----:B------:R-:W-:Y:S01]  /*6720*/  ULOP3.LUT UR4, URZ, UR6, URZ, 0x33, !UPT ;  /* 0x000000063f047292 */ /* 0x000fe2000f8e333f */
[----:B------:R-:W-:-:S03]  /*6730*/  ULDC UR7, c[0x0][0x9e0] ;  /* 0x0002780000077ab9 */ /* 0x000fc60000000800 */
[C---:B------:R-:W-:Y:S01]  /*6740*/  VIADD R187, R152.reuse, UR7 ;  /* 0x0000000798bb7c36 */ /* 0x040fe20008000000 */
[----:B------:R-:W2:Y:S01]  /*6750*/  MUFU.TANH R3, R3 ;  /* 0x0000000300037308 */ /* 0x000ea20000002400 */
[----:B------:R-:W-:Y:S02]  /*6760*/  VIADD R183, R152, UR4 ;  /* 0x0000000498b77c36 */ /* 0x000fe40008000000 */
[--C-:B0-----:R-:W-:Y:S02]  /*6770*/  IMAD.IADD R182, R187, 0x1, R189.reuse ;  /* 0x00000001bbb67824 */ /* 0x101fe400078e02bd */
[----:B------:R-:W-:-:S03]  /*6780*/  IMAD.IADD R181, R183, 0x1, R189 ;  /* 0x00000001b7b57824 */ /* 0x000fc600078e02bd */
[----:B------:R-:W0:Y:S08]  /*6790*/  MUFU.TANH R2, R2 ;  /* 0x0000000200027308 */ /* 0x000e300000002400 */
        /* <DEDUP_REMOVED lines=30> */
[----:B------:R-:W-:Y:S01]  /*6980*/  IMAD.U32 R152, RZ, RZ, UR42 ;  /* 0x0000002aff987e24 */ /* 0x000fe2000f8e00ff */
[----:B------:R-:W-:Y:S04]  /*6990*/  BSSY B0, `(.L_x_1257) ;  /* 0x0000011000007945 */ /* 0x000fe80003800000 */
[----:B------:R-:W-:-:S04]  /*69a0*/  IADD3 R189, -R152, UR43, R189 ;  /* 0x0000002b98bd7c10 */ /* 0x000fc8000fffe1bd */
[----:B------:R-:W-:-:S13]  /*69b0*/  ISETP.GT.AND P1, PT, R189, -0x1, PT ;  /* 0xffffffffbd00780c */ /* 0x000fda0003f24270 */
[----:B------:R-:W-:Y:S05]  /*69c0*/  @P1 BRA `(.L_x_1258) ;  /* 0x0000000000201947 */ /* 0x000fea0003800000 */
[----:B------:R-:W-:Y:S01]  /*69d0*/  IMAD.U32 R190, RZ, RZ, UR54 ;  /* 0x00000036ffbe7e24 */ /* 0x000fe2000f8e00ff */
[----:B------:R-:W-:-:S04]  /*69e0*/  LOP3.LUT R189, RZ, R189, RZ, 0x33, !PT ;  /* 0x000000bdffbd7212 */ /* 0x000fc800078e33ff */
[----:B------:R-:W-:-:S13]  /*69f0*/  ISETP.NE.AND P1, PT, R190, 0x1, PT ;  /* 0x00000001be00780c */ /* 0x000fda0003f25270 */
[----:B------:R-:W1:Y:S02]  /*6a00*/  @P1 LDC.64 R152, c[0x0][0x9e8] ;  /* 0x00027a00ff981b82 */ /* 0x000e640000000a00 */
[----:B-1----:R-:W-:-:S05]  /*6a10*/  @P1 IMAD.HI.U32 R152, R189, R152, RZ ;  /* 0x00000098bd981227 */ /* 0x002fca00078e00ff */
[----:B------:R-:W-:-:S04]  /*6a20*/  @P1 SHF.R.U32.HI R189, RZ, R153, R152 ;  /* 0x00000099ffbd1219 */ /* 0x000fc80000011698 */
[----:B------:R-:W-:Y:S01]  /*6a30*/  LOP3.LUT R189, RZ, R189, RZ, 0x33, !PT ;  /* 0x000000bdffbd7212 */ /* 0x000fe200078e33ff */
[----:B------:R-:W-:Y:S06]  /*6a40*/  BRA `(.L_x_1259) ;  /* 0x0000000000147947 */ /* 0x000fec0003800000 */
.L_x_1258:
[----:B------:R-:W-:-:S05]  /*6a50*/  IMAD.U32 R190, RZ, RZ, UR54 ;  /* 0x00000036ffbe7e24 */ /* 0x000fca000f8e00ff */
[----:B------:R-:W-:-:S13]  /*6a60*/  ISETP.NE.AND P1, PT, R190, 0x1, PT ;  /* 0x00000001be00780c */ /* 0x000fda0003f25270 */
[----:B------:R-:W1:Y:S02]  /*6a70*/  @P1 LDC.64 R152, c[0x0][0x9e8] ;  /* 0x00027a00ff981b82 */ /* 0x000e640000000a00 */
[----:B-1----:R-:W-:-:S05]  /*6a80*/  @P1 IMAD.HI.U32 R152, R189, R152, RZ ;  /* 0x00000098bd981227 */ /* 0x002fca00078e00ff */
[----:B------:R-:W-:-:S07]  /*6a90*/  @P1 SHF.R.U32.HI R189, RZ, R153, R152 ;  /* 0x00000099ffbd1219 */ /* 0x000fce0000011698 */
.L_x_1259:
[----:B------:R-:W-:Y:S05]  /*6aa0*/  BSYNC B0 ;  /* 0x0000000000007941 */ /* 0x000fea0003800000 */
.L_x_1257:
[----:B------:R-:W-:-:S04]  /*6ab0*/  IMAD R189, R189, R190, -R175 ;  /* 0x000000bebdbd7224 */ /* 0x000fc800078e0aaf */
[----:B------:R-:W-:-:S05]  /*6ac0*/  IMAD.IADD R189, R189, 0x1, -R17 ;  /* 0x00000001bdbd7824 */ /* 0x000fca00078e0a11 */
[----:B------:R-:W-:Y:S02]  /*6ad0*/  VIMNMX R181, R181, R189, !PT ;  /* 0x000000bdb5b57248 */ /* 0x000fe40007fe0100 */
[----:B------:R-:W-:-:S07]  /*6ae0*/  VIADDMNMX R182, R189, R190, R182, PT ;  /* 0x000000bebdb67246 */ /* 0x000fce00038001b6 */
.L_x_1256:
[----:B------:R-:W-:Y:S01]  /*6af0*/  ISETP.GT.AND P1, PT, R21, -0x1, PT ;  /* 0xffffffff1500780c */ /* 0x000fe20003f24270 */
[----:B------:R1:W2:Y:S01]  /*6b00*/  SHFL.IDX PT, R152, R188, 0x1, 0x1c1f ;  /* 0x003c1f00bc987f89 */ /* 0x0002a200000e0000 */
[----:B------:R-:W-:Y:S02]  /*6b10*/  UISETP.NE.AND UP0, UPT, UR60, URZ, UPT ;  /* 0x0000003f3c00728c */ /* 0x000fe4000bf05270 */
[C---:B------:R-:W-:Y:S02]  /*6b20*/  ISETP.GT.AND P4, PT, R181.reuse, 0x1, P1 ;  /* 0x00000001b500780c */ /* 0x040fe40000f84270 */
[----:B------:R-:W-:Y:S02]  /*6b30*/  ISETP.GT.AND P5, PT, R181, RZ, P1 ;  /* 0x000000ffb500720c */ /* 0x000fe40000fa4270 */
[C---:B------:R-:W-:Y:S02]  /*6b40*/  ISETP.LT.OR P4, PT, R182.reuse, 0x2, P4 ;  /* 0x00000002b600780c */ /* 0x040fe40002781670 */
[----:B------:R-:W-:-:S02]  /*6b50*/  ISETP.LT.OR P5, PT, R182, 0x1, P5 ;  /* 0x00000001b600780c */ /* 0x000fc40002fa1670 */
[----:B-1----:R-:W-:Y:S02]  /*6b60*/  FSEL R188, R3, -INF , !P4 ;  /* 0xff80000003bc7808 */ /* 0x002fe40006000000 */
[C---:B------:R-:W-:Y:S02]  /*6b70*/  ISETP.GT.AND P4, PT, R181.reuse, 0x18, P1 ;  /* 0x00000018b500780c */ /* 0x040fe40000f84270 */
[----:B------:R-:W-:Y:S02]  /*6b80*/  FSEL R0, R0, -INF , !P5 ;  /* 0xff80000000007808 */ /* 0x000fe40006800000 */
[----:B------:R-:W-:Y:S02]  /*6b90*/  ISETP.LT.OR P4, PT, R182, 0x19, P4 ;  /* 0x00000019b600780c */ /* 0x000fe40002781670 */
[C---:B------:R-:W-:Y:S02]  /*6ba0*/  ISETP.GT.AND P6, PT, R181.reuse, 0x8, P1 ;  /* 0x00000008b500780c */ /* 0x040fe40000fc4270 */
[----:B------:R-:W-:-:S02]  /*6bb0*/  ISETP.GT.AND P2, PT, R181, 0x9, P1 ;  /* 0x00000009b500780c */ /* 0x000fc40000f44270 */
[----:B------:R-:W-:Y:S01]  /*6bc0*/  ISETP.GT.AND P3, PT, R181, 0x10, P1 ;  /* 0x00000010b500780c */ /* 0x000fe20000f64270 */
[--C-:B--2---:R-:W-:Y:S01]  /*6bd0*/  IMAD.IADD R187, R187, 0x1, R152.reuse ;  /* 0x00000001bbbb7824 */ /* 0x104fe200078e0298 */
[----:B------:R-:W-:Y:S01]  /*6be0*/  ISETP.GT.AND P5, PT, R181, 0x11, P1 ;  /* 0x00000011b500780c */ /* 0x000fe20000fa4270 */
[----:B------:R-:W-:Y:S01]  /*6bf0*/  IMAD.IADD R183, R183, 0x1, R152 ;  /* 0x00000001b7b77824 */ /* 0x000fe200078e0298 */
        /* <DEDUP_REMOVED lines=33> */
[----:B------:R-:W-:-:S02]  /*6e10*/  FSEL R176, R176, -INF , !P6 ;  /* 0xff800000b0b07808 */ /* 0x000fc40007000000 */
[----:B------:R-:W-:Y:S02]  /*6e20*/  FSEL R186, R186, -INF , !P2 ;  /* 0xff800000baba7808 */ /* 0x000fe40005000000 */
[----:B------:R-:W-:Y:S02]  /*6e30*/  FSEL R179, R179, -INF , !P3 ;  /* 0xff800000b3b37808 */ /* 0x000fe40005800000 */
[----:B------:R-:W-:Y:S01]  /*6e40*/  FSEL R180, R180, -INF , !P5 ;  /* 0xff800000b4b47808 */ /* 0x000fe20006800000 */
[----:B------:R-:W-:Y:S06]  /*6e50*/  @P4 BRA `(.L_x_1260) ;  /* 0x00000000005c4947 */ /* 0x000fec0003800000 */
        /* <DEDUP_REMOVED lines=8> */
[----:B------:R-:W0:Y:S02]  /*6ee0*/  @P2 LDC.64 R152, c[0x0][0x9e8] ;  /* 0x00027a00ff982b82 */ /* 0x000e240000000a00 */
[----:B0-----:R-:W-:-:S05]  /*6ef0*/  @P2 IMAD.HI.U32 R152, R3, R152, RZ ;  /* 0x0000009803982227 */ /* 0x001fca00078e00ff */
[----:B------:R-:W-:-:S04]  /*6f00*/  @P2 SHF.R.U32.HI R3, RZ, R153, R152 ;  /* 0x00000099ff032219 */ /* 0x000fc80000011698 */
[----:B------:R-:W-:Y:S01]  /*6f10*/  LOP3.LUT R3, RZ, R3, RZ, 0x33, !PT ;  /* 0x00000003ff037212 */ /* 0x000fe200078e33ff */
[----:B------:R-:W-:Y:S06]  /*6f20*/  BRA `(.L_x_1263) ;  /* 0x0000000000147947 */ /* 0x000fec0003800000 */
.L_x_1262:
[----:B------:R-:W-:-:S05]  /*6f30*/  IMAD.U32 R181, RZ, RZ, UR54 ;  /* 0x00000036ffb57e24 */ /* 0x000fca000f8e00ff */
[----:B------:R-:W-:-:S13]  /*6f40*/  ISETP.NE.AND P2, PT, R181, 0x1, PT ;  /* 0x00000001b500780c */ /* 0x000fda0003f45270 */
[----:B------:R-:W0:Y:S02]  /*6f50*/  @P2 LDC.64 R152, c[0x0][0x9e8] ;  /* 0x00027a00ff982b82 */ /* 0x000e240000000a00 */
[----:B0-----:R-:W-:-:S05]  /*6f60*/  @P2 IMAD.HI.U32 R152, R3, R152, RZ ;  /* 0x0000009803982227 */ /* 0x001fca00078e00ff */
[----:B------:R-:W-:-:S07]  /*6f70*/  @P2 SHF.R.U32.HI R3, RZ, R153, R152 ;  /* 0x00000099ff032219 */ /* 0x000fce0000011698 */
.L_x_1263:
[----:B------:R-:W-:Y:S05]  /*6f80*/  BSYNC B0 ;  /* 0x0000000000007941 */ /* 0x000fea0003800000 */
.L_x_1261:
[----:B------:R-:W-:-:S04]  /*6f90*/  IMAD R3, R3, R181, -R175 ;  /* 0x000000b503037224 */ /* 0x000fc800078e0aaf */
[----:B------:R-:W-:-:S05]  /*6fa0*/  IMAD.IADD R3, R3, 0x1, -R17 ;  /* 0x0000000103037824 */ /* 0x000fca00078e0a11 */
[----:B------:R-:W-:Y:S02]  /*6fb0*/  VIMNMX R183, R183, R3, !PT ;  /* 0x00000003b7b77248 */ /* 0x000fe40007fe0100 */
[----:B------:R-:W-:-:S07]  /*6fc0*/  VIADDMNMX R187, R3, R181, R187, PT ;  /* 0x000000b503bb7246 */ /* 0x000fce00038001bb */
.L_x_1260:
[----:B------:R-:W-:Y:S01]  /*6fd0*/  LOP3.LUT R16, R16, 0xfffff7ff, RZ, 0xc0, !PT ;  /* 0xfffff7ff10107812 */ /* 0x000fe200078ec0ff */
[----:B------:R-:W-:Y:S01]  /*6fe0*/  ULDC UR10, c[0x0][0x988] ;  /* 0x00026200000a7ab9 */ /* 0x000fe20000000800 */
[C---:B------:R-:W-:Y:S02]  /*6ff0*/  ISETP.GT.AND P5, PT, R183.reuse, 0x1, P1 ;  /* 0x00000001b700780c */ /* 0x040fe40000fa4270 */
[----:B------:R-:W-:Y:S02]  /*7000*/  @P0 LOP3.LUT R16, R16, 0x800, RZ, 0xfc, !PT ;  /* 0x0000080010100812 */ /* 0x000fe400078efcff */
[----:B------:R-:W-:Y:S02]  /*7010*/  ISETP.GT.AND P0, PT, R183, 0x19, P1 ;  /* 0x00000019b700780c */ /* 0x000fe40000f04270 */
[----:B------:R-:W-:Y:S02]  /*7020*/  LOP3.LUT R16, R16, 0xffff7fff, RZ, 0xc0, !PT ;  /* 0xffff7fff10107812 */ /* 0x000fe400078ec0ff */
[----:B------:R-:W-:-:S02]  /*7030*/  ISETP.LT.OR P5, PT, R187, 0x2, P5 ;  /* 0x00000002bb00780c */ /* 0x000fc40002fa1670 */
[C---:B------:R-:W-:Y:S02]  /*7040*/  ISETP.GT.AND P6, PT, R183.reuse, 0x8, P1 ;  /* 0x00000008b700780c */ /* 0x040fe40000fc4270 */
[----:B------:R-:W-:Y:S02]  /*7050*/  FSEL R154, R154, -INF , !P5 ;  /* 0xff8000009a9a7808 */ /* 0x000fe40006800000 */
[C---:B------:R-:W-:Y:S02]  /*7060*/  ISETP.GT.AND P2, PT, R183.reuse, 0x9, P1 ;  /* 0x00000009b700780c */ /* 0x040fe40000f44270 */
[C---:B------:R-:W-:Y:S02]  /*7070*/  ISETP.GT.AND P3, PT, R183.reuse, 0x10, P1 ;  /* 0x00000010b700780c */ /* 0x040fe40000f64270 */
[----:B------:R-:W-:Y:S02]  /*7080*/  @P0 LOP3.LUT R16, R16, 0x8000, RZ, 0xfc, !PT ;  /* 0x0000800010100812 */ /* 0x000fe400078efcff */
[----:B------:R-:W-:-:S02]  /*7090*/  ISETP.GT.AND P0, PT, R183, 0x31, P1 ;  /* 0x00000031b700780c */ /* 0x000fc40000f04270 */
[----:B------:R-:W-:Y:S02]  /*70a0*/  LOP3.LUT R16, R16, 0xfffffffd, RZ, 0xc0, !PT ;  /* 0xfffffffd10107812 */ /* 0x000fe400078ec0ff */
[C---:B------:R-:W-:Y:S02]  /*70b0*/  ISETP.GT.AND P4, PT, R183.reuse, 0x11, P1 ;  /* 0x00000011b700780c */ /* 0x040fe40000f84270 */
[----:B------:R-:W-:Y:S02]  /*70c0*/  ISETP.GT.AND P5, PT, R183, 0x18, P1 ;  /* 0x00000018b700780c */ /* 0x000fe40000fa4270 */
[C---:B------:R-:W-:Y:S02]  /*70d0*/  ISETP.LT.OR P6, PT, R187.reuse, 0x9, P6 ;  /* 0x00000009bb00780c */ /* 0x040fe400037c1670 */
[C---:B------:R-:W-:Y:S02]  /*70e0*/  ISETP.LT.OR P2, PT, R187.reuse, 0xa, P2 ;  /* 0x0000000abb00780c */ /* 0x040fe40001741670 */
[----:B------:R-:W-:-:S02]  /*70f0*/  ISETP.LT.OR P3, PT, R187, 0x11, P3 ;  /* 0x00000011bb00780c */ /* 0x000fc40001f61670 */
[----:B------:R-:W-:Y:S02]  /*7100*/  @P0 LOP3.LUT R16, R16, 0x2, RZ, 0xfc, !PT ;  /* 0x0000000210100812 */ /* 0x000fe400078efcff */
[----:B------:R-:W-:Y:S02]  /*7110*/  ISETP.GT.AND P0, PT, R183, 0x38, P1 ;  /* 0x00000038b700780c */ /* 0x000fe40000f04270 */
[----:B------:R-:W-:Y:S02]  /*7120*/  LOP3.LUT R16, R16, 0xfffffff7, RZ, 0xc0, !PT ;  /* 0xfffffff710107812 */ /* 0x000fe400078ec0ff */
[C---:B------:R-:W-:Y:S02]  /*7130*/  ISETP.LT.OR P4, PT, R187.reuse, 0x12, P4 ;  /* 0x00000012bb00780c */ /* 0x040fe40002781670 */
[----:B------:R-:W-:Y:S02]  /*7140*/  ISETP.LT.OR P5, PT, R187, 0x19, P5 ;  /* 0x00000019bb00780c */ /* 0x000fe40002fa1670 */
[----:B------:R-:W-:-:S02]  /*7150*/  FSEL R155, R155, -INF , !P6 ;  /* 0xff8000009b9b7808 */ /* 0x000fc40007000000 */
[----:B------:R-:W-:Y:S02]  /*7160*/  FSEL R156, R156, -INF , !P2 ;  /* 0xff8000009c9c7808 */ /* 0x000fe40005000000 */
[----:B------:R-:W-:Y:S02]  /*7170*/  FSEL R158, R158, -INF , !P3 ;  /* 0xff8000009e9e7808 */ /* 0x000fe40005800000 */
[----:B------:R-:W-:Y:S02]  /*7180*/  @P0 LOP3.LUT R16, R16, 0x8, RZ, 0xfc, !PT ;  /* 0x0000000810100812 */ /* 0x000fe400078efcff */
[----:B------:R-:W-:Y:S02]  /*7190*/  ISETP.GT.AND P0, PT, R183, RZ, P1 ;  /* 0x000000ffb700720c */ /* 0x000fe40000f04270 */
[----:B------:R-:W-:Y:S02]  /*71a0*/  LOP3.LUT R16, R16, 0xffffff7f, RZ, 0xc0, !PT ;  /* 0xffffff7f10107812 */ /* 0x000fe400078ec0ff */
[----:B------:R-:W-:-:S02]  /*71b0*/  FSEL R159, R159, -INF , !P4 ;  /* 0xff8000009f9f7808 */ /* 0x000fc40006000000 */
[----:B------:R-:W-:Y:S02]  /*71c0*/  FSEL R163, R163, -INF , !P5 ;  /* 0xff800000a3a37808 */ /* 0x000fe40006800000 */
[C---:B------:R-:W-:Y:S02]  /*71d0*/  ISETP.GT.AND P2, PT, R183.reuse, 0x20, P1 ;  /* 0x00000020b700780c */ /* 0x040fe40000f44270 */
[C---:B------:R-:W-:Y:S02]  /*71e0*/  ISETP.GT.AND P3, PT, R183.reuse, 0x21, P1 ;  /* 0x00000021b700780c */ /* 0x040fe40000f64270 */
[C---:B------:R-:W-:Y:S02]  /*71f0*/  ISETP.GT.AND P4, PT, R183.reuse, 0x28, P1 ;  /* 0x00000028b700780c */ /* 0x040fe40000f84270 */
[C---:B------:R-:W-:Y:S02]  /*7200*/  ISETP.GT.AND P5, PT, R183.reuse, 0x29, P1 ;  /* 0x00000029b700780c */ /* 0x040fe40000fa4270 */
[----:B------:R-:W-:-:S02]  /*7210*/  ISETP.GT.AND P6, PT, R183, 0x30, P1 ;  /* 0x00000030b700780c */ /* 0x000fc40000fc4270 */
[----:B------:R-:W-:Y:S02]  /*7220*/  ISETP.GT.AND P1, PT, R183, 0x39, P1 ;  /* 0x00000039b700780c */ /* 0x000fe40000f24270 */
[----:B------:R-:W-:Y:S02]  /*7230*/  @P0 LOP3.LUT R16, R16, 0x80, RZ, 0xfc, !PT ;  /* 0x0000008010100812 */ /* 0x000fe400078efcff */
[----:B------:R-:W-:Y:S02]  /*7240*/  FMNMX.FTZ R3, R0, R227, !PT ;  /* 0x000000e300037209 */ /* 0x000fe40007810000 */
[----:B------:R-:W-:Y:S02]  /*7250*/  LOP3.LUT P0, RZ, R16, 0x8000, RZ, 0xc0, !PT ;  /* 0x0000800010ff7812 */ /* 0x000fe4000780c0ff */
[----:B------:R-:W-:Y:S02]  /*7260*/  FMNMX.FTZ R3, R188, R3, !PT ;  /* 0x00000003bc037209 */ /* 0x000fe40007810000 */
[----:B------:R-:W-:-:S02]  /*7270*/  LOP3.LUT R16, R16, 0xffffffdf, RZ, 0xc0, !PT ;  /* 0xffffffdf10107812 */ /* 0x000fc400078ec0ff */
[----:B------:R-:W-:Y:S02]  /*7280*/  FMNMX.FTZ R3, R184, R3, !PT ;  /* 0x00000003b8037209 */ /* 0x000fe40007810000 */
[----:B------:R-:W-:Y:S02]  /*7290*/  ISETP.LT.OR P0, PT, R187, 0x1a, P0 ;  /* 0x0000001abb00780c */ /* 0x000fe40000701670 */
[----:B------:R-:W-:Y:S02]  /*72a0*/  @P1 LOP3.LUT R16, R16, 0x20, RZ, 0xfc, !PT ;  /* 0x0000002010101812 */ /* 0x000fe400078efcff */
[----:B------:R-:W-:Y:S02]  /*72b0*/  FMNMX.FTZ R3, R157, R3, !PT ;  /* 0x000000039d037209 */ /* 0x000fe40007810000 */
[----:B------:R-:W-:Y:S02]  /*72c0*/  LOP3.LUT P1, RZ, R16, 0x2, RZ, 0xc0, !PT ;  /* 0x0000000210ff7812 */ /* 0x000fe4000782c0ff */
[----:B------:R-:W-:-:S02]  /*72d0*/  FMNMX.FTZ R3, R160, R3, !PT ;  /* 0x00000003a0037209 */ /* 0x000fc40007810000 */
[----:B------:R-:W-:Y:S02]  /*72e0*/  LOP3.LUT R16, R16, 0xfffffeff, RZ, 0xc0, !PT ;  /* 0xfffffeff10107812 */ /* 0x000fe400078ec0ff */
[----:B------:R-:W-:Y:S02]  /*72f0*/  FMNMX.FTZ R3, R161, R3, !PT ;  /* 0x00000003a1037209 */ /* 0x000fe40007810000 */
[----:B------:R-:W-:Y:S02]  /*7300*/  @P0 LOP3.LUT R16, R16, 0x100, RZ, 0xfc, !PT ;  /* 0x0000010010100812 */ /* 0x000fe400078efcff */
[----:B------:R-:W-:Y:S02]  /*7310*/  ISETP.LT.OR P0, PT, R187, 0x21, P2 ;  /* 0x00000021bb00780c */ /* 0x000fe40001701670 */
[----:B------:R-:W-:Y:S02]  /*7320*/  FMNMX.FTZ R3, R164, R3, !PT ;  /* 0x00000003a4037209 */ /* 0x000fe40007810000 */
[----:B------:R-:W-:-:S02]  /*7330*/  LOP3.LUT P2, RZ, R16, 0x8, RZ, 0xc0, !PT ;  /* 0x0000000810ff7812 */ /* 0x000fc4000784c0ff */
[----:B------:R-:W-:Y:S02]  /*7340*/  FMNMX.FTZ R3, R185, R3, !PT ;  /* 0x00000003b9037209 */ /* 0x000fe40007810000 */
[----:B------:R-:W-:Y:S02]  /*7350*/  LOP3.LUT R16, R16, 0xffffffbf, RZ, 0xc0, !PT ;  /* 0xffffffbf10107812 */ /* 0x000fe400078ec0ff */
[----:B------:R-:W-:Y:S02]  /*7360*/  FMNMX.FTZ R3, R167, R3, !PT ;  /* 0x00000003a7037209 */ /* 0x000fe40007810000 */
[----:B------:R-:W-:Y:S02]  /*7370*/  ISETP.LT.OR P6, PT, R187, 0x31, P6 ;  /* 0x00000031bb00780c */ /* 0x000fe400037c1670 */
[----:B------:R-:W-:Y:S02]  /*7380*/  @P0 LOP3.LUT R16, R16, 0x40, RZ, 0xfc, !PT ;  /* 0x0000004010100812 */ /* 0x000fe400078efcff */
[----:B------:R-:W-:-:S02]  /*7390*/  FMNMX.FTZ R3, R169, R3, !PT ;  /* 0x00000003a9037209 */ /* 0x000fc40007810000 */
[----:B------:R-:W-:Y:S02]  /*73a0*/  ISETP.LT.OR P0, PT, R187, 0x22, P3 ;  /* 0x00000022bb00780c */ /* 0x000fe40001f01670 */
[----:B------:R-:W-:Y:S02]  /*73b0*/  FMNMX.FTZ R3, R171, R3, !PT ;  /* 0x00000003ab037209 */ /* 0x000fe40007810000 */
[C---:B------:R-:W-:Y:S02]  /*73c0*/  LOP3.LUT P3, RZ, R16.reuse, 0x80, RZ, 0xc0, !PT ;  /* 0x0000008010ff7812 */ /* 0x040fe4000786c0ff */
[----:B------:R-:W-:Y:S02]  /*73d0*/  FMNMX.FTZ R3, R173, R3, !PT ;  /* 0x00000003ad037209 */ /* 0x000fe40007810000 */
[----:B------:R-:W-:Y:S02]  /*73e0*/  LOP3.LUT R16, R16, 0xffffffef, RZ, 0xc0, !PT ;  /* 0xffffffef10107812 */ /* 0x000fe400078ec0ff */
[----:B------:R-:W-:-:S02]  /*73f0*/  FMNMX.FTZ R3, R176, R3, !PT ;  /* 0x00000003b0037209 */ /* 0x000fc40007810000 */
[C---:B------:R-:W-:Y:S02]  /*7400*/  ISETP.LT.OR P3, PT, R187.reuse, 0x1, P3 ;  /* 0x00000001bb00780c */ /* 0x040fe40001f61670 */
[----:B------:R-:W-:Y:S02]  /*7410*/  @P0 LOP3.LUT R16, R16, 0x10, RZ, 0xfc, !PT ;  /* 0x0000001010100812 */ /* 0x000fe400078efcff */
[----:B------:R-:W-:Y:S02]  /*7420*/  ISETP.LT.OR P0, PT, R187, 0x29, P4 ;  /* 0x00000029bb00780c */ /* 0x000fe40002701670 */
[----:B------:R-:W-:Y:S02]  /*7430*/  FMNMX.FTZ R3, R186, R3, !PT ;  /* 0x00000003ba037209 */ /* 0x000fe40007810000 */
[----:B------:R-:W-:Y:S02]  /*7440*/  LOP3.LUT P4, RZ, R16, 0x20, RZ, 0xc0, !PT ;  /* 0x0000002010ff7812 */ /* 0x000fe4000788c0ff */
[----:B------:R-:W-:-:S02]  /*7450*/  FMNMX.FTZ R3, R179, R3, !PT ;  /* 0x00000003b3037209 */ /* 0x000fc40007810000 */
[----:B------:R-:W-:Y:S02]  /*7460*/  LOP3.LUT R16, R16, 0xfffffffb, RZ, 0xc0, !PT ;  /* 0xfffffffb10107812 */ /* 0x000fe400078ec0ff */
[----:B------:R-:W-:Y:S02]  /*7470*/  FMNMX.FTZ R3, R180, R3, !PT ;  /* 0x00000003b4037209 */ /* 0x000fe40007810000 */
[----:B------:R-:W-:Y:S02]  /*7480*/  FSEL R175, R2, -INF , !P3 ;  /* 0xff80000002af7808 */ /* 0x000fe40005800000 */
[----:B------:R-:W-:Y:S01]  /*7490*/  @P0 LOP3.LUT R16, R16, 0x4, RZ, 0xfc, !PT ;  /* 0x0000000410100812 */ /* 0x000fe200078efcff */
[----:B------:R-:W0:Y:S01]  /*74a0*/  SHFL.BFLY PT, R152, R3, 0x2, 0x1f ;  /* 0x0c401f0003987f89 */ /* 0x000e2200000e0000 */
[----:B------:R-:W-:Y:S02]  /*74b0*/  ISETP.LT.OR P0, PT, R187, 0x2a, P5 ;  /* 0x0000002abb00780c */ /* 0x000fe40002f01670 */
[----:B------:R-:W-:-:S02]  /*74c0*/  LOP3.LUT R16, R16, 0xffffefff, RZ, 0xc0, !PT ;  /* 0xffffefff10107812 */ /* 0x000fc400078ec0ff */
[----:B------:R-:W-:Y:S02]  /*74d0*/  FMNMX.FTZ R2, R175, R228, !PT ;  /* 0x000000e4af027209 */ /* 0x000fe40007810000 */
[----:B------:R-:W-:Y:S02]  /*74e0*/  ISETP.LT.OR P1, PT, R187, 0x32, P1 ;  /* 0x00000032bb00780c */ /* 0x000fe40000f21670 */
[----:B------:R-:W-:Y:S02]  /*74f0*/  FMNMX.FTZ R2, R154, R2, !PT ;  /* 0x000000029a027209 */ /* 0x000fe40007810000 */
[----:B------:R-:W-:Y:S02]  /*7500*/  FSEL R172, R172, -INF , !P6 ;  /* 0xff800000acac7808 */ /* 0x000fe40007000000 */
[----:B------:R-:W-:Y:S02]  /*7510*/  FMNMX.FTZ R2, R155, R2, !PT ;  /* 0x000000029b027209 */ /* 0x000fe40007810000 */
[----:B------:R-:W-:-:S02]  /*7520*/  @P0 LOP3.LUT R16, R16, 0x1000, RZ, 0xfc, !PT ;  /* 0x0000100010100812 */ /* 0x000fc400078efcff */
[----:B------:R-:W-:Y:S02]  /*7530*/  FMNMX.FTZ R2, R156, R2, !PT ;  /* 0x000000029c027209 */ /* 0x000fe40007810000 */
[C---:B------:R-:W-:Y:S02]  /*7540*/  LOP3.LUT P0, RZ, R16.reuse, 0x10, RZ, 0xc0, !PT ;  /* 0x0000001010ff7812 */ /* 0x040fe4000780c0ff */
[----:B------:R-:W-:Y:S02]  /*7550*/  LOP3.LUT R16, R16, 0xffffdfff, RZ, 0xc0, !PT ;  /* 0xffffdfff10107812 */ /* 0x000fe400078ec0ff */
[----:B------:R-:W-:Y:S02]  /*7560*/  FMNMX.FTZ R2, R158, R2, !PT ;  /* 0x000000029e027209 */ /* 0x000fe40007810000 */
[----:B0-----:R-:W-:Y:S02]  /*7570*/  FMNMX.FTZ R3, R3, R152, !PT ;  /* 0x0000009803037209 */ /* 0x001fe40007810000 */
[----:B------:R-:W-:-:S02]  /*7580*/  FMNMX.FTZ R2, R159, R2, !PT ;  /* 0x000000029f027209 */ /* 0x000fc40007810000 */
[----:B------:R-:W-:Y:S01]  /*7590*/  ISETP.LT.OR P2, PT, R187, 0x39, P2 ;  /* 0x00000039bb00780c */ /* 0x000fe20001741670 */
[----:B------:R-:W0:Y:S01]  /*75a0*/  SHFL.BFLY PT, R152, R3, 0x1, 0x1f ;  /* 0x0c201f0003987f89 */ /* 0x000e2200000e0000 */
[----:B------:R-:W-:Y:S02]  /*75b0*/  FMNMX.FTZ R2, R163, R2, !PT ;  /* 0x00000002a3027209 */ /* 0x000fe40007810000 */
[----:B------:R-:W-:Y:S02]  /*75c0*/  @P0 LOP3.LUT R16, R16, 0x2000, RZ, 0xfc, !PT ;  /* 0x0000200010100812 */ /* 0x000fe400078efcff */
[----:B------:R-:W-:Y:S02]  /*75d0*/  FSEL R174, R174, -INF , !P1 ;  /* 0xff800000aeae7808 */ /* 0x000fe40004800000 */
[C---:B------:R-:W-:Y:S02]  /*75e0*/  LOP3.LUT P0, RZ, R16.reuse, 0x40, RZ, 0xc0, !PT ;  /* 0x0000004010ff7812 */ /* 0x040fe4000780c0ff */
[----:B------:R-:W-:-:S02]  /*75f0*/  LOP3.LUT R16, R16, 0xffffbfff, RZ, 0xc0, !PT ;  /* 0xffffbfff10107812 */ /* 0x000fc400078ec0ff */
[----:B------:R-:W-:Y:S02]  /*7600*/  ISETP.LT.OR P4, PT, R187, 0x3a, P4 ;  /* 0x0000003abb00780c */ /* 0x000fe40002781670 */
[----:B------:R-:W-:Y:S02]  /*7610*/  FSEL R177, R177, -INF , !P2 ;  /* 0xff800000b1b17808 */ /* 0x000fe40005000000 */
[----:B------:R-:W-:-:S05]  /*7620*/  FSEL R178, R178, -INF , !P4 ;  /* 0xff800000b2b27808 */ /* 0x000fca0006000000 */
[----:B------:R-:W-:-:S04]  /*7630*/  @P0 LOP3.LUT R16, R16, 0x4000, RZ, 0xfc, !PT ;  /* 0x0000400010100812 */ /* 0x000fc800078efcff */
[----:B------:R-:W-:Y:S02]  /*7640*/  LOP3.LUT P0, RZ, R16, 0x100, RZ, 0xc0, !PT ;  /* 0x0000010010ff7812 */ /* 0x000fe4000780c0ff */
[----:B0-----:R-:W-:Y:S02]  /*7650*/  FMNMX.FTZ R3, R3, R152, !PT ;  /* 0x0000009803037209 */ /* 0x001fe40007810000 */
[----:B------:R-:W-:Y:S02]  /*7660*/  FSEL R162, R162, -INF , !P0 ;  /* 0xff800000a2a27808 */ /* 0x000fe40004000000 */
[----:B------:R-:W-:Y:S01]  /*7670*/  LOP3.LUT P0, RZ, R16, 0x4000, RZ, 0xc0, !PT ;  /* 0x0000400010ff7812 */ /* 0x000fe2000780c0ff */
[C---:B------:R-:W-:Y:S01]  /*7680*/  FMUL.FTZ R153, R3.reuse, UR10 ;  /* 0x0000000a03997c20 */ /* 0x040fe20008410000 */
[----:B------:R-:W-:Y:S02]  /*7690*/  FSETP.NEU.FTZ.AND P5, PT, R3, -INF , PT ;  /* 0xff8000000300780b */ /* 0x000fe40003fbd000 */
[----:B------:R-:W-:-:S02]  /*76a0*/  FSEL R165, R165, -INF , !P0 ;  /* 0xff800000a5a57808 */ /* 0x000fc40004000000 */
[----:B------:R-:W-:Y:S02]  /*76b0*/  LOP3.LUT P0, RZ, R16, 0x2000, RZ, 0xc0, !PT ;  /* 0x0000200010ff7812 */ /* 0x000fe4000780c0ff */
[----:B------:R-:W-:Y:S02]  /*76c0*/  FMNMX.FTZ R2, R162, R2, !PT ;  /* 0x00000002a2027209 */ /* 0x000fe40007810000 */
[----:B------:R-:W-:Y:S02]  /*76d0*/  FSEL R152, R3, RZ, P5 ;  /* 0x000000ff03987208 */ /* 0x000fe40002800000 */
[----:B------:R-:W-:Y:S02]  /*76e0*/  FSEL R153, R153, RZ, P5 ;  /* 0x000000ff99997208 */ /* 0x000fe40002800000 */
[----:B------:R-:W-:Y:S01]  /*76f0*/  LOP3.LUT P5, RZ, R16, 0x4, RZ, 0xc0, !PT ;  /* 0x0000000410ff7812 */ /* 0x000fe200078ac0ff */
[----:B------:R-:W-:Y:S01]  /*7700*/  FADD.FTZ R152, -R152, R227 ;  /* 0x000000e398987221 */ /* 0x000fe20000010100 */
[----:B------:R-:W-:Y:S01]  /*7710*/  FSEL R166, R166, -INF , !P0 ;  /* 0xff800000a6a67808 */ /* 0x000fe20004000000 */
[--C-:B------:R-:W-:Y:S01]  /*7720*/  FFMA.FTZ R0, R0, UR10, -R153.reuse ;  /* 0x0000000a00007c23 */ /* 0x100fe20008010899 */
[----:B------:R-:W-:Y:S01]  /*7730*/  FMNMX.FTZ R2, R165, R2, !PT ;  /* 0x00000002a5027209 */ /* 0x000fe20007810000 */
[--C-:B------:R-:W-:Y:S01]  /*7740*/  FFMA.FTZ R188, R188, UR10, -R153.reuse ;  /* 0x0000000abcbc7c23 */ /* 0x100fe20008010899 */
[----:B------:R-:W-:Y:S01]  /*7750*/  LOP3.LUT P0, RZ, R16, 0x1000, RZ, 0xc0, !PT ;  /* 0x0000100010ff7812 */ /* 0x000fe2000780c0ff */
[--C-:B------:R-:W-:Y:S01]  /*7760*/  FFMA.FTZ R184, R184, UR10, -R153.reuse ;  /* 0x0000000ab8b87c23 */ /* 0x100fe20008010899 */
[----:B------:R-:W-:Y:S01]  /*7770*/  FSEL R168, R168, -INF , !P5 ;  /* 0xff800000a8a87808 */ /* 0x000fe20006800000 */
[--C-:B------:R-:W-:Y:S01]  /*7780*/  FFMA.FTZ R157, R157, UR10, -R153.reuse ;  /* 0x0000000a9d9d7c23 */ /* 0x100fe20008010899 */
[----:B------:R-:W-:Y:S01]  /*7790*/  FMNMX.FTZ R2, R166, R2, !PT ;  /* 0x00000002a6027209 */ /* 0x000fe20007810000 */
[--C-:B------:R-:W-:Y:S01]  /*77a0*/  FFMA.FTZ R160, R160, UR10, -R153.reuse ;  /* 0x0000000aa0a07c23 */ /* 0x100fe20008010899 */
[----:B------:R-:W-:Y:S01]  /*77b0*/  FSEL R170, R170, -INF , !P0 ;  /* 0xff800000aaaa7808 */ /* 0x000fe20004000000 */
        /* <DEDUP_REMOVED lines=14> */
[----:B------:R-:W-:Y:S01]  /*78a0*/  FFMA.FTZ R153, R180, UR10, -R153 ;  /* 0x0000000ab4997c23 */ /* 0x000fe20008010899 */
[----:B------:R-:W-:Y:S01]  /*78b0*/  MUFU.EX2 R196, R0 ;  /* 0x0000000000c47308 */ /* 0x000fe20000000800 */
[----:B------:R-:W-:Y:S01]  /*78c0*/  FMUL.FTZ R152, R152, UR10 ;  /* 0x0000000a98987c20 */ /* 0x000fe20008410000 */
[----:B------:R-:W-:-:S02]  /*78d0*/  FMNMX.FTZ R2, R177, R2, !PT ;  /* 0x00000002b1027209 */ /* 0x000fc40007810000 */
[----:B------:R-:W-:Y:S02]  /*78e0*/  LOP3.LUT P0, RZ, R16, 0x800, RZ, 0xc0, !PT ;  /* 0x0000080010ff7812 */ /* 0x000fe4000780c0ff */
[----:B------:R-:W-:Y:S02]  /*78f0*/  FMNMX.FTZ R2, R178, R2, !PT ;  /* 0x00000002b2027209 */ /* 0x000fe40007810000 */
[----:B------:R-:W0:Y:S03]  /*7900*/  MUFU.EX2 R152, R152 ;  /* 0x0000009800987308 */ /* 0x000e260000000800 */
[----:B------:R-:W1:Y:S05]  /*7910*/  SHFL.BFLY PT, R180, R2, 0x2, 0x1f ;  /* 0x0c401f0002b47f89 */ /* 0x000e6a00000e0000 */
[----:B------:R-:W2:Y:S08]  /*7920*/  MUFU.EX2 R188, R188 ;  /* 0x000000bc00bc7308 */ /* 0x000eb00000000800 */
[----:B------:R-:W-:Y:S01]  /*7930*/  MUFU.EX2 R184, R184 ;  /* 0x000000b800b87308 */ /* 0x000fe20000000800 */
[----:B0-----:R-:W-:-:S07]  /*7940*/  FFMA.FTZ R19, R152, R19, R196 ;  /* 0x0000001398137223 */ /* 0x001fce00000100c4 */
[----:B------:R-:W-:Y:S01]  /*7950*/  MUFU.EX2 R157, R157 ;  /* 0x0000009d009d7308 */ /* 0x000fe20000000800 */
[----:B--2---:R-:W-:Y:S01]  /*7960*/  FADD.FTZ R19, R188, R19 ;  /* 0x00000013bc137221 */ /* 0x004fe20000010000 */
[----:B-1----:R-:W-:-:S05]  /*7970*/  FMNMX.FTZ R2, R2, R180, !PT ;  /* 0x000000b402027209 */ /* 0x002fca0007810000 */
[----:B------:R-:W0:Y:S01]  /*7980*/  SHFL.BFLY PT, R180, R2, 0x1, 0x1f ;  /* 0x0c201f0002b47f89 */ /* 0x000e2200000e0000 */
[----:B------:R-:W-:Y:S08]  /*7990*/  MUFU.EX2 R160, R160 ;  /* 0x000000a000a07308 */ /* 0x000ff00000000800 */
[----:B------:R-:W-:Y:S08]  /*79a0*/  MUFU.EX2 R161, R161 ;  /* 0x000000a100a17308 */ /* 0x000ff00000000800 */
[----:B------:R-:W-:Y:S01]  /*79b0*/  MUFU.EX2 R164, R164 ;  /* 0x000000a400a47308 */ /* 0x000fe20000000800 */
[----:B0-----:R-:W-:-:S07]  /*79c0*/  FMNMX.FTZ R2, R2, R180, !PT ;  /* 0x000000b402027209 */ /* 0x001fce0007810000 */
[----:B------:R-:W-:Y:S01]  /*79d0*/  MUFU.EX2 R185, R185 ;  /* 0x000000b900b97308 */ /* 0x000fe20000000800 */
[C---:B------:R-:W-:Y:S01]  /*79e0*/  FSETP.NEU.FTZ.AND P1, PT, R2.reuse, -INF , PT ;  /* 0xff8000000200780b */ /* 0x040fe20003f3d000 */
[----:B------:R-:W-:-:S03]  /*79f0*/  FMUL.FTZ R180, R2, UR10 ;  /* 0x0000000a02b47c20 */ /* 0x000fc60008410000 */
[----:B------:R-:W-:-:S03]  /*7a00*/  FSEL R0, R2, RZ, P1 ;  /* 0x000000ff02007208 */ /* 0x000fc60000800000 */
[----:B------:R-:W-:Y:S01]  /*7a10*/  MUFU.EX2 R167, R167 ;  /* 0x000000a700a77308 */ /* 0x000fe20000000800 */
[----:B------:R-:W-:Y:S01]  /*7a20*/  FSEL R180, R180, RZ, P1 ;  /* 0x000000ffb4b47208 */ /* 0x000fe20000800000 */
[----:B------:R-:W-:-:S04]  /*7a30*/  FADD.FTZ R0, -R0, R228 ;  /* 0x000000e400007221 */ /* 0x000fc80000010100 */
[--C-:B------:R-:W-:Y:S01]  /*7a40*/  FFMA.FTZ R175, R175, UR10, -R180.reuse ;  /* 0x0000000aafaf7c23 */ /* 0x100fe200080108b4 */
[--C-:B------:R-:W-:Y:S01]  /*7a50*/  FFMA.FTZ R154, R154, UR10, -R180.reuse ;  /* 0x0000000a9a9a7c23 */ /* 0x100fe200080108b4 */
        /* <DEDUP_REMOVED lines=16> */
[----:B------:R-:W-:-:S04]  /*7b60*/  FFMA.FTZ R178, R178, UR10, -R180 ;  /* 0x0000000ab2b27c23 */ /* 0x000fc800080108b4 */
[----:B------:R-:W1:Y:S08]  /*7b70*/  MUFU.EX2 R154, R154 ;  /* 0x0000009a009a7308 */ /* 0x000e700000000800 */
[----:B------:R-:W2:Y:S01]  /*7b80*/  MUFU.EX2 R155, R155 ;  /* 0x0000009b009b7308 */ /* 0x000ea20000000800 */
[----:B0-----:R-:W-:-:S07]  /*7b90*/  FFMA.FTZ R18, R0, R18, R175 ;  /* 0x0000001200127223 */ /* 0x001fce00000100af */
[----:B------:R-:W0:Y:S01]  /*7ba0*/  MUFU.EX2 R156, R156 ;  /* 0x0000009c009c7308 */ /* 0x000e220000000800 */
[----:B-1----:R-:W-:Y:S01]  /*7bb0*/  FADD.FTZ R180, R154, R18 ;  /* 0x000000129ab47221 */ /* 0x002fe20000010000 */
[----:B------:R-:W-:-:S04]  /*7bc0*/  FADD.FTZ R18, R184, R19 ;  /* 0x00000013b8127221 */ /* 0x000fc80000010000 */
[----:B------:R-:W-:Y:S02]  /*7bd0*/  FADD.FTZ R18, R157, R18 ;  /* 0x000000129d127221 */ /* 0x000fe40000010000 */
[----:B------:R-:W1:Y:S01]  /*7be0*/  MUFU.EX2 R158, R158 ;  /* 0x0000009e009e7308 */ /* 0x000e620000000800 */
[----:B--2---:R-:W-:Y:S01]  /*7bf0*/  FADD.FTZ R19, R155, R180 ;  /* 0x000000b49b137221 */ /* 0x004fe20000010000 */
[----:B------:R-:W-:-:S04]  /*7c00*/  FADD.FTZ R18, R160, R18 ;  /* 0x00000012a0127221 */ /* 0x000fc80000010000 */
[----:B------:R-:W-:Y:S02]  /*7c10*/  FADD.FTZ R18, R161, R18 ;  /* 0x00000012a1127221 */ /* 0x000fe40000010000 */
[----:B------:R-:W2:Y:S01]  /*7c20*/  MUFU.EX2 R159, R159 ;  /* 0x0000009f009f7308 */ /* 0x000ea20000000800 */
[----:B0-----:R-:W-:Y:S01]  /*7c30*/  FADD.FTZ R19, R156, R19 ;  /* 0x000000139c137221 */ /* 0x001fe20000010000 */
[----:B------:R-:W-:-:S04]  /*7c40*/  FADD.FTZ R18, R164, R18 ;  /* 0x00000012a4127221 */ /* 0x000fc80000010000 */
[----:B------:R-:W-:Y:S02]  /*7c50*/  FADD.FTZ R18, R185, R18 ;  /* 0x00000012b9127221 */ /* 0x000fe40000010000 */
[----:B------:R-:W0:Y:S01]  /*7c60*/  MUFU.EX2 R163, R163 ;  /* 0x000000a300a37308 */ /* 0x000e220000000800 */
[----:B-1----:R-:W-:Y:S01]  /*7c70*/  FADD.FTZ R19, R158, R19 ;  /* 0x000000139e137221 */ /* 0x002fe20000010000 */
[----:B------:R-:W-:-:S06]  /*7c80*/  FADD.FTZ R18, R167, R18 ;  /* 0x00000012a7127221 */ /* 0x000fcc0000010000 */
        /* <DEDUP_REMOVED lines=36> */
.L_x_1264:
[----:B------:R-:W0:Y:S01]  /*7ed0*/  S2UR UR4, SR_CgaCtaId ;  /* 0x00000000000479c3 */ /* 0x000e220000008800 */
[----:B------:R-:W-:Y:S01]  /*7ee0*/  UIADD3 UR5, UR5, 0x30860, URZ ;  /* 0x0003086005057890 */ /* 0x000fe2000fffe03f */
[----:B------:R-:W-:Y:S01]  /*7ef0*/  ISETP.GT.AND P1, PT, R21, UR41, PT ;  /* 0x0000002915007c0c */ /* 0x000fe2000bf24270 */
[----:B------:R-:W-:Y:S01]  /*7f00*/  UMOV UR7, UR38 ;  /* 0x0000002600077c82 */ /* 0x000fe20008000000 */
[----:B------:R-:W-:Y:S01]  /*7f10*/  F2FP.BF16.F32.PACK_AB R198, R157, R184 ;  /* 0x000000b89dc6723e */ /* 0x000fe200000010ff */
[----:B------:R-:W-:Y:S01]  /*7f20*/  VIADD R21, R21, 0xffffffff ;  /* 0xffffffff15157836 */ /* 0x000fe20000000000 */
[----:B------:R-:W-:Y:S01]  /*7f30*/  F2FP.BF16.F32.PACK_AB R196, R188, R196 ;  /* 0x000000c4bcc4723e */ /* 0x000fe200000010ff */
[----:B------:R-:W-:Y:S01]  /*7f40*/  IMAD.MOV.U32 R228, RZ, RZ, R2 ;  /* 0x000000ffffe47224 */ /* 0x000fe200078e0002 */
        /* <DEDUP_REMOVED lines=8> */
[----:B------:R-:W-:Y:S01]  /*7fd0*/  F2FP.BF16.F32.PACK_AB R188, R169, R167 ;  /* 0x000000a7a9bc723e */ /* 0x000fe200000010ff */
[----:B0-----:R-:W-:Y:S01]  /*7fe0*/  UPRMT UR5, UR4, 0x654, UR5 ;  /* 0x0000065404057896 */ /* 0x001fe20008000005 */
[----:B------:R-:W-:-:S02]  /*7ff0*/  F2FP.BF16.F32.PACK_AB R189, R166, R165 ;  /* 0x000000a5a6bd723e */ /* 0x000fc400000010ff */
[----:B------:R-:W-:Y:S01]  /*8000*/  UMOV UR4, UR39 ;  /* 0x0000002700047c82 */ /* 0x000fe20008000000 */
[----:B------:R-:W-:Y:S02]  /*8010*/  F2FP.BF16.F32.PACK_AB R190, R173, R171 ;  /* 0x000000abadbe723e */ /* 0x000fe400000010ff */
[----:B------:R-:W-:Y:S02]  /*8020*/  F2FP.BF16.F32.PACK_AB R191, R170, R168 ;  /* 0x000000a8aabf723e */ /* 0x000fe400000010ff */
[----:B------:R-:W-:Y:S01]  /*8030*/  F2FP.BF16.F32.PACK_AB R185, R174, R172 ;  /* 0x000000acaeb9723e */ /* 0x000fe200000010ff */
[----:B------:R-:W-:Y:S01]  /*8040*/  SYNCS.ARRIVE.TRANS64.RED.A1T0 RZ, [UR5], RZ ;  /* 0x000000ffffff79a7 */ /* 0x000fe20008100405 */
[----:B------:R-:W-:Y:S02]  /*8050*/  F2FP.BF16.F32.PACK_AB R186, R153, R179 ;  /* 0x000000b399ba723e */ /* 0x000fe400000010ff */
[----:B------:R-:W-:Y:S01]  /*8060*/  F2FP.BF16.F32.PACK_AB R187, R178, R177 ;  /* 0x000000b1b2bb723e */ /* 0x000fe200000010ff */
[----:B------:R-:W-:Y:S06]  /*8070*/  @P1 BRA `(.L_x_1265) ;  /* 0xffffffd0005c1947 */ /* 0x000fec000383ffff */
.L_x_1246:
[----:B------:R-:W-:Y:S01]  /*8080*/  R2UR UR4, R22 ;  /* 0x00000000160472ca */ /* 0x000fe200000e0000 */
[----:B------:R-:W-:Y:S02]  /*8090*/  UISETP.NE.AND UP0, UPT, UR60, URZ, UPT ;  /* 0x0000003f3c00728c */ /* 0x000fe4000bf05270 */
[----:B------:R-:W-:Y:S02]  /*80a0*/  UIADD3 UR7, UR61, 0x7f, URZ ;  /* 0x0000007f3d077890 */ /* 0x000fe4000fffe03f */
[----:B------:R-:W-:Y:S02]  /*80b0*/  UIADD3 UR11, UR43, 0x1, -UR42 ;  /* 0x000000012b0b7890 */ /* 0x000fe4000fffe82a */
[----:B------:R-:W-:-:S06]  /*80c0*/  PLOP3.LUT P1, PT, PT, PT, UP0, 0x40, 0x0 ;  /* 0x000000000000781c */ /* 0x000fcc0003f2e808 */
[----:B------:R-:W-:-:S11]  /*80d0*/  UISETP.NE.AND UP1, UPT, UR4, URZ, UPT ;  /* 0x0000003f0400728c */ /* 0x000fd6000bf25270 */
[----:B------:R-:W-:Y:S01]  /*80e0*/  @UP1 ULDC UR4, c[0x0][0x44c] ;  /* 0x0001130000041ab9 */ /* 0x000fe20000000800 */
[----:B------:R-:W-:Y:S01]  /*80f0*/  @UP1 ULDC UR14, c[0x0][0x450] ;  /* 0x00011400000e1ab9 */ /* 0x000fe20000000800 */
[----:B------:R-:W-:-:S04]  /*8100*/  UIMAD.WIDE.U32 UR4, UR7, UR4, URZ ;  /* 0x00000004070472a5 */ /* 0x000fc8000f8e003f */
[----:B------:R-:W-:-:S04]  /*8110*/  @UP1 USHF.R.U32.HI UR7, URZ, UR14, UR5 ;  /* 0x0000000e3f071299 */ /* 0x000fc80008011605 */
[----:B------:R-:W-:-:S04]  /*8120*/  UIADD3 UR15, UR11, UR7, URZ ;  /* 0x000000070b0f7290 */ /* 0x000fc8000fffe03f */
[----:B------:R-:W-:Y:S01]  /*8130*/  UIADD3 UR11, UR15, -UR6, URZ ;  /* 0x800000060f0b7290 */ /* 0x000fe2000fffe03f */
[----:B------:R-:W-:Y:S11]  /*8140*/  @P1 BRA `(.L_x_1266) ;  /* 0x00000000004c1947 */ /* 0x000ff60003800000 */
        /* <DEDUP_REMOVED lines=11> */
.L_x_1267:
[----:B------:R-:W-:Y:S02]  /*8200*/  ULDC UR14, c[0x0][0x9e4] ;  /* 0x00027900000e7ab9 */ /* 0x000fe40000000800 */
[----:B------:R-:W-:-:S11]  /*8210*/  UISETP.NE.AND UP0, UPT, UR14, 0x1, UPT ;  /* 0x000000010e00788c */ /* 0x000fd6000bf05270 */
[----:B------:R-:W-:Y:S02]  /*8220*/  @UP0 ULDC.64 UR4, c[0x0][0x9e8] ;  /* 0x00027a0000040ab9 */ /* 0x000fe40000000a00 */
[----:B------:R-:W-:-:S04]  /*8230*/  UIMAD.WIDE.U32 UR6, UR15, UR4, URZ ;  /* 0x000000040f0672a5 */ /* 0x000fc8000f8e003f */
[----:B------:R-:W-:-:S12]  /*8240*/  @UP0 USHF.R.U32.HI UR15, URZ, UR5, UR7 ;  /* 0x000000053f0f0299 */ /* 0x000fd80008011607 */
.L_x_1268:
[----:B------:R-:W-:-:S04]  /*8250*/  UIMAD UR14, UR15, UR14, URZ ;  /* 0x0000000e0f0e72a4 */ /* 0x000fc8000f8e023f */
[----:B------:R-:W-:-:S04]  /*8260*/  UISETP.LT.AND UP0, UPT, UR11, UR14, UPT ;  /* 0x0000000e0b00728c */ /* 0x000fc8000bf01270 */
[----:B------:R-:W-:-:S12]  /*8270*/  USEL UR11, UR11, UR14, !UP0 ;  /* 0x0000000e0b0b7287 */ /* 0x000fd8000c000000 */
.L_x_1266:
[----:B------:R-:W-:Y:S01]  /*8280*/  UIADD3 UR11, UR11, 0x3f, URZ ;  /* 0x0000003f0b0b7890 */ /* 0x000fe2000fffe03f */
[----:B------:R-:W-:-:S03]  /*8290*/  R2UR UR5, R200 ;  /* 0x00000000c80572ca */ /* 0x000fc600000e0000 */
[----:B------:R-:W-:-:S04]  /*82a0*/  USHF.R.S32.HI UR4, URZ, 0x1f, UR11 ;  /* 0x0000001f3f047899 */ /* 0x000fc8000801140b */
[----:B------:R-:W-:-:S04]  /*82b0*/  ULEA.HI UR4, UR4, UR11, URZ, 0x6 ;  /* 0x0000000b04047291 */ /* 0x000fc8000f8f303f */
[----:B------:R-:W-:-:S04]  /*82c0*/  USHF.R.S32.HI UR4, URZ, 0x6, UR4 ;  /* 0x000000063f047899 */ /* 0x000fc80008011404 */
[----:B------:R-:W-:-:S04]  /*82d0*/  UISETP.LT.AND UP0, UPT, UR5, UR4, UPT ;  /* 0x000000040500728c */ /* 0x000fc8000bf01270 */
[----:B------:R-:W-:-:S06]  /*82e0*/  USEL UR54, UR5, UR4, !UP0 ;  /* 0x0000000405367287 */ /* 0x000fcc000c000000 */
[----:B------:R-:W-:-:S13]  /*82f0*/  ISETP.GE.AND P1, PT, R21, UR54, PT ;  /* 0x0000003615007c0c */ /* 0x000fda000bf26270 */
[----:B------:R-:W-:Y:S05]  /*8300*/  @!P1 BRA `(.L_x_1269) ;  /* 0x00000020004c9947 */ /* 0x000fea0003800000 */
[----:B------:R-:W-:Y:S01]  /*8310*/  IMAD.MOV.U32 R228, RZ, RZ, R2 ;  /* 0x000000ffffe47224 */ /* 0x000fe200078e0002 */
[----:B------:R-:W-:Y:S01]  /*8320*/  UMOV UR41, UR38 ;  /* 0x0000002600297c82 */ /* 0x000fe20008000000 */
[----:B------:R-:W-:Y:S01]  /*8330*/  IMAD.MOV.U32 R227, RZ, RZ, R3 ;  /* 0x000000ffffe37224 */ /* 0x000fe200078e0003 */
[----:B------:R-:W-:Y:S01]  /*8340*/  UMOV UR4, UR39 ;  /* 0x0000002700047c82 */ /* 0x000fe20008000000 */
[----:B------:R-:W-:-:S05]  /*8350*/  ULDC UR6, c[0x0][0x9d8] ;  /* 0x0002760000067ab9 */ /* 0x000fca0000000800 */
.L_x_1280:
[----:B------:R-:W-:-:S04]  /*8360*/  UISETP.NE.AND UP0, UPT, UR4, 0x1, UPT ;  /* 0x000000010400788c */ /* 0x000fc8000bf05270 */
[----:B------:R-:W-:-:S04]  /*8370*/  USEL UR38, URZ, 0x1, UP0 ;  /* 0x000000013f267887 */ /* 0x000fc80008000000 */
[----:B------:R-:W-:Y:S01]  /*8380*/  ULOP3.LUT UR38, UR41, UR38, URZ, 0x3c, !UPT ;  /* 0x0000002629267292 */ /* 0x000fe2000f8e3c3f */
[----:B------:R-:W-:Y:S11]  /*8390*/  @!P0 BRA `(.L_x_1270) ;  /* 0x0000000000048947 */ /* 0x000ff60003800000 */
[----:B------:R-:W-:Y:S01]  /*83a0*/  BPT.TRAP 0x1 ;  /* 0x000000040000795c */ /* 0x000fe20000300000 */
.L_x_1270:
        /* <DEDUP_REMOVED lines=9> */
.L_x_1271:
[-C--:B------:R-:W-:Y:S01]  /*8440*/  FMUL.FTZ R24, R24, R152.reuse ;  /* 0x0000009818187220 */ /* 0x080fe20000410000 */
[----:B------:R-:W-:Y:S01]  /*8450*/  FMUL.FTZ R25, R25, R152 ;  /* 0x0000009819197220 */ /* 0x000fe20000410000 */
[----:B-1----:R-:W-:Y:S06]  /*8460*/  @P1 BRA `(.L_x_1272) ;  /* 0x0000000000081947 */ /* 0x002fec0003800000 */
[----:B------:R-:W1:Y:S02]  /*8470*/  SYNCS.PHASECHK.TRANS64.TRYWAIT P1, [UR7+0x30830], R2 ;  /* 0x03083002ff0075a7 */ /* 0x000e640008020147 */
[----:B-1----:R-:W-:Y:S05]  /*8480*/  @!P1 BRA `(.L_x_1273) ;  /* 0x0000011000f49947 */ /* 0x002fea0003800000 */
.L_x_1272:
        /* <DEDUP_REMOVED lines=226> */
.L_x_1274:
[----:B------:R-:W-:Y:S01]  /*92b0*/  ULEA UR5, UR4, UR40, 0x3 ;  /* 0x0000002804057291 */ /* 0x000fe2000f8e183f */
[----:B------:R-:W-:-:S05]  /*92c0*/  IMAD.U32 R0, RZ, RZ, UR41 ;  /* 0x00000029ff007e24 */ /* 0x000fca000f8e00ff */
[----:B------:R-:W-:-:S04]  /*92d0*/  SHF.L.U32 R0, R0, 0x1f, RZ ;  /* 0x0000001f00007819 */ /* 0x000fc800000006ff */
[----:B------:R2:W3:Y:S01]  /*92e0*/  SYNCS.PHASECHK.TRANS64.TRYWAIT P1, [UR5+0x30850], R0 ;  /* 0x03085000ff0075a7 */ /* 0x0004e20008020145 */
[----:B------:R-:W-:Y:S05]  /*92f0*/  @!P0 BRA `(.L_x_1275) ;  /* 0x0000000000048947 */ /* 0x000fea0003800000 */
[----:B------:R-:W-:Y:S01]  /*9300*/  BPT.TRAP 0x1 ;  /* 0x000000040000795c */ /* 0x000fe20000300000 */
.L_x_1275:
[----:B---3--:R-:W-:Y:S05]  /*9310*/  @P1 BRA `(.L_x_1276) ;  /* 0x0000000000081947 */ /* 0x008fea0003800000 */
[----:B------:R-:W3:Y:S02]  /*9320*/  SYNCS.PHASECHK.TRANS64.TRYWAIT P1, [UR5+0x30850], R0 ;  /* 0x03085000ff0075a7 */ /* 0x000ee40008020145 */
[----:B---3--:R-:W-:Y:S05]  /*9330*/  @!P1 BRA `(.L_x_1277) ;  /* 0x0000010400609947 */ /* 0x008fea0003800000 */
.L_x_1276:
        /* <DEDUP_REMOVED lines=30> */
.L_x_1278:
[----:B0-2---:R-:W-:Y:S01]  /*9520*/  FMUL.FTZ R0, R152, UR6 ;  /* 0x0000000698007c20 */ /* 0x005fe20008410000 */
        /* <DEDUP_REMOVED lines=39> */
[----:B------:R-:W-:Y:S01]  /*97a0*/  ULDC UR10, c[0x0][0x988] ;  /* 0x00026200000a7ab9 */ /* 0x000fe20000000800 */
[----:B------:R-:W2:Y:S01]  /*97b0*/  S2UR UR4, SR_CgaCtaId ;  /* 0x00000000000479c3 */ /* 0x000ea20000008800 */
[----:B------:R-:W-:-:S04]  /*97c0*/  UIADD3 UR7, UR7, 0x30840, URZ ;  /* 0x0003084007077890 */ /* 0x000fc8000fffe03f */
[----:B------:R-:W3:Y:S01]  /*97d0*/  MUFU.TANH R160, R160 ;  /* 0x000000a000a07308 */ /* 0x000ee20000002400 */
[----:B-1----:R-:W-:-:S07]  /*97e0*/  FMNMX.FTZ R2, R156, R2, !PT ;  /* 0x000000029c027209 */ /* 0x002fce0007810000 */
[----:B------:R-:W1:Y:S01]  /*97f0*/  MUFU.TANH R161, R161 ;  /* 0x000000a100a17308 */ /* 0x000e620000002400 */
[----:B0-----:R-:W-:-:S07]  /*9800*/  FMNMX.FTZ R2, R157, R2, !PT ;  /* 0x000000029d027209 */ /* 0x001fce0007810000 */
[----:B------:R-:W0:Y:S01]  /*9810*/  MUFU.TANH R164, R164 ;  /* 0x000000a400a47308 */ /* 0x000e220000002400 */
[----:B---3--:R-:W-:Y:S01]  /*9820*/  FMNMX.FTZ R2, R160, R2, !PT ;  /* 0x00000002a0027209 */ /* 0x008fe20007810000 */
[----:B--2---:R-:W-:-:S06]  /*9830*/  UPRMT UR7, UR4, 0x654, UR7 ;  /* 0x0000065404077896 */ /* 0x004fcc0008000007 */
[----:B------:R-:W2:Y:S01]  /*9840*/  MUFU.TANH R168, R168 ;  /* 0x000000a800a87308 */ /* 0x000ea20000002400 */
[----:B-1----:R-:W-:Y:S02]  /*9850*/  FMNMX.FTZ R2, R161, R2, !PT ;  /* 0x00000002a1027209 */ /* 0x002fe40007810000 */
[----:B------:R-:W-:Y:S05]  /*9860*/  SYNCS.ARRIVE.TRANS64.RED.A1T0 RZ, [UR7], RZ ;  /* 0x000000ffffff79a7 */ /* 0x000fea0008100407 */
        /* <DEDUP_REMOVED lines=17> */
[----:B-1----:R-:W-:-:S05]  /*9980*/  FMNMX.FTZ R3, R180, R3, !PT ;  /* 0x00000003b4037209 */ /* 0x002fca0007810000 */
[----:B------:R-:W1:Y:S02]  /*9990*/  SHFL.BFLY PT, R2, R3, 0x2, 0x1f ;  /* 0x0c401f0003027f89 */ /* 0x000e6400000e0000 */
[----:B------:R-:W3:Y:S08]  /*99a0*/  MUFU.TANH R158, R158 ;  /* 0x0000009e009e7308 */ /* 0x000ef00000002400 */
[----:B------:R-:W4:Y:S08]  /*99b0*/  MUFU.TANH R159, R159 ;  /* 0x0000009f009f7308 */ /* 0x000f300000002400 */
[----:B------:R-:W5:Y:S01]  /*99c0*/  MUFU.TANH R162, R162 ;  /* 0x000000a200a27308 */ /* 0x000f620000002400 */
[----:B-1----:R-:W-:-:S07]  /*99d0*/  FMNMX.FTZ R3, R3, R2, !PT ;  /* 0x0000000203037209 */ /* 0x002fce0007810000 */
[----:B------:R-:W1:Y:S01]  /*99e0*/  MUFU.TANH R163, R163 ;  /* 0x000000a300a37308 */ /* 0x000e620000002400 */
[----:B------:R-:W0:Y:S07]  /*99f0*/  SHFL.BFLY PT, R2, R3, 0x1, 0x1f ;  /* 0x0c201f0003027f89 */ /* 0x000e2e00000e0000 */
[----:B------:R-:W1:Y:S08]  /*9a00*/  MUFU.TANH R166, R166 ;  /* 0x000000a600a67308 */ /* 0x000e700000002400 */
[----:B------:R-:W1:Y:S08]  /*9a10*/  MUFU.TANH R167, R167 ;  /* 0x000000a700a77308 */ /* 0x000e700000002400 */
[----:B------:R-:W1:Y:S01]  /*9a20*/  MUFU.TANH R170, R170 ;  /* 0x000000aa00aa7308 */ /* 0x000e620000002400 */
[----:B0-----:R-:W-:-:S02]  /*9a30*/  FMNMX.FTZ R3, R3, R2, !PT ;  /* 0x0000000203037209 */ /* 0x001fc40007810000 */
[----:B------:R-:W-:-:S05]  /*9a40*/  FMNMX.FTZ R2, R154, R228, !PT ;  /* 0x000000e49a027209 */ /* 0x000fca0007810000 */
[----:B------:R-:W0:Y:S01]  /*9a50*/  MUFU.TANH R171, R171 ;  /* 0x000000ab00ab7308 */ /* 0x000e220000002400 */
[----:B--2---:R-:W-:Y:S01]  /*9a60*/  FMNMX.FTZ R2, R155, R2, !PT ;  /* 0x000000029b027209 */ /* 0x004fe20007810000 */
[----:B------:R-:W-:-:S03]  /*9a70*/  FADD.FTZ R187, -R3, R227 ;  /* 0x000000e303bb7221 */ /* 0x000fc60000010100 */
[----:B---3--:R-:W-:Y:S01]  /*9a80*/  FMNMX.FTZ R2, R158, R2, !PT ;  /* 0x000000029e027209 */ /* 0x008fe20007810000 */
[----:B------:R-:W-:Y:S02]  /*9a90*/  FMUL.FTZ R187, R187, UR10 ;  /* 0x0000000abbbb7c20 */ /* 0x000fe40008410000 */
[----:B------:R-:W2:Y:S01]  /*9aa0*/  MUFU.TANH R174, R174 ;  /* 0x000000ae00ae7308 */ /* 0x000ea20000002400 */
        /* <DEDUP_REMOVED lines=9> */
[----:B0-----:R-:W-:-:S04]  /*9b40*/  FMNMX.FTZ R2, R171, R2, !PT ;  /* 0x00000002ab027209 */ /* 0x001fc80007810000 */
[----:B--2---:R-:W-:-:S03]  /*9b50*/  FMNMX.FTZ R2, R174, R2, !PT ;  /* 0x00000002ae027209 */ /* 0x004fc60007810000 */
[----:B------:R-:W0:Y:S01]  /*9b60*/  MUFU.TANH R181, R181 ;  /* 0x000000b500b57308 */ /* 0x000e220000002400 */
[----:B---3--:R-:W-:-:S04]  /*9b70*/  FMNMX.FTZ R2, R175, R2, !PT ;  /* 0x00000002af027209 */ /* 0x008fc80007810000 */
[----:B-1----:R-:W-:-:S03]  /*9b80*/  FMNMX.FTZ R2, R178, R2, !PT ;  /* 0x00000002b2027209 */ /* 0x002fc60007810000 */
[----:B------:R-:W1:Y:S01]  /*9b90*/  MUFU.TANH R182, R182 ;  /* 0x000000b600b67308 */ /* 0x000e620000002400 */
[----:B----4-:R-:W-:-:S04]  /*9ba0*/  FMNMX.FTZ R2, R179, R2, !PT ;  /* 0x00000002b3027209 */ /* 0x010fc80007810000 */
[----:B0-----:R-:W-:-:S04]  /*9bb0*/  FMNMX.FTZ R2, R181, R2, !PT ;  /* 0x00000002b5027209 */ /* 0x001fc80007810000 */
[----:B-1----:R-:W-:-:S05]  /*9bc0*/  FMNMX.FTZ R2, R182, R2, !PT ;  /* 0x00000002b6027209 */ /* 0x002fca0007810000 */
[----:B------:R-:W0:Y:S02]  /*9bd0*/  SHFL.BFLY PT, R183, R2, 0x2, 0x1f ;  /* 0x0c401f0002b77f89 */ /* 0x000e2400000e0000 */
[----:B0-----:R-:W-:-:S05]  /*9be0*/  FMNMX.FTZ R2, R2, R183, !PT ;  /* 0x000000b702027209 */ /* 0x001fca0007810000 */
[----:B------:R-:W0:Y:S02]  /*9bf0*/  SHFL.BFLY PT, R183, R2, 0x1, 0x1f ;  /* 0x0c201f0002b77f89 */ /* 0x000e2400000e0000 */
[----:B0-----:R-:W-:Y:S01]  /*9c00*/  FMNMX.FTZ R2, R2, R183, !PT ;  /* 0x000000b702027209 */ /* 0x001fe20007810000 */
[----:B------:R-:W-:-:S04]  /*9c10*/  FMUL.FTZ R183, R3, UR10 ;  /* 0x0000000a03b77c20 */ /* 0x000fc80008410000 */
        /* <DEDUP_REMOVED lines=16> */
[C---:B------:R-:W-:Y:S01]  /*9d20*/  FMUL.FTZ R183, R2.reuse, UR10 ;  /* 0x0000000a02b77c20 */ /* 0x040fe20008410000 */
[----:B------:R-:W-:Y:S01]  /*9d30*/  FADD.FTZ R186, -R2, R228 ;  /* 0x000000e402ba7221 */ /* 0x000fe20000010100 */
[----:B------:R0:W-:Y:S02]  /*9d40*/  MUFU.EX2 R152, R187 ;  /* 0x000000bb00987308 */ /* 0x0001e40000000800 */
[--C-:B------:R-:W-:Y:S01]  /*9d50*/  FFMA.FTZ R154, R154, UR10, -R183.reuse ;  /* 0x0000000a9a9a7c23 */ /* 0x100fe200080108b7 */
[----:B------:R-:W-:Y:S01]  /*9d60*/  FMUL.FTZ R186, R186, UR10 ;  /* 0x0000000ababa7c20 */ /* 0x000fe20008410000 */
[--C-:B------:R-:W-:Y:S01]  /*9d70*/  FFMA.FTZ R155, R155, UR10, -R183.reuse ;  /* 0x0000000a9b9b7c23 */ /* 0x100fe200080108b7 */
[--C-:B------:R-:W-:Y:S01]  /*9d80*/  FFMA.FTZ R158, R158, UR10, -R183.reuse ;  /* 0x0000000a9e9e7c23 */ /* 0x100fe200080108b7 */
[--C-:B------:R-:W-:Y:S01]  /*9d90*/  FFMA.FTZ R159, R159, UR10, -R183.reuse ;  /* 0x0000000a9f9f7c23 */ /* 0x100fe200080108b7 */
[--C-:B------:R-:W-:Y:S01]  /*9da0*/  FFMA.FTZ R162, R162, UR10, -R183.reuse ;  /* 0x0000000aa2a27c23 */ /* 0x100fe200080108b7 */
[----:B------:R-:W1:Y:S01]  /*9db0*/  MUFU.EX2 R184, R184 ;  /* 0x000000b800b87308 */ /* 0x000e620000000800 */
[--C-:B------:R-:W-:Y:S01]  /*9dc0*/  FFMA.FTZ R163, R163, UR10, -R183.reuse ;  /* 0x0000000aa3a37c23 */ /* 0x100fe200080108b7 */
[--C-:B------:R-:W-:Y:S01]  /*9dd0*/  FFMA.FTZ R166, R166, UR10, -R183.reuse ;  /* 0x0000000aa6a67c23 */ /* 0x100fe200080108b7 */
[--C-:B0-----:R-:W-:Y:S01]  /*9de0*/  FFMA.FTZ R187, R182, UR10, -R183.reuse ;  /* 0x0000000ab6bb7c23 */ /* 0x101fe200080108b7 */
        /* <DEDUP_REMOVED lines=8> */
[----:B------:R-:W-:-:S04]  /*9e70*/  FFMA.FTZ R181, R181, UR10, -R183 ;  /* 0x0000000ab5b57c23 */ /* 0x000fc800080108b7 */
[----:B------:R-:W0:Y:S01]  /*9e80*/  MUFU.EX2 R154, R154 ;  /* 0x0000009a009a7308 */ /* 0x000e220000000800 */
[----:B-1----:R-:W-:-:S07]  /*9e90*/  FFMA.FTZ R19, R152, R19, R184 ;  /* 0x0000001398137223 */ /* 0x002fce00000100b8 */
[----:B------:R-:W1:Y:S08]  /*9ea0*/  MUFU.EX2 R185, R185 ;  /* 0x000000b900b97308 */ /* 0x000e700000000800 */
[----:B------:R-:W2:Y:S01]  /*9eb0*/  MUFU.EX2 R155, R155 ;  /* 0x0000009b009b7308 */ /* 0x000ea20000000800 */
[----:B0-----:R-:W-:-:S07]  /*9ec0*/  FFMA.FTZ R18, R0, R18, R154 ;  /* 0x0000001200127223 */ /* 0x001fce000001009a */
        /* <DEDUP_REMOVED lines=55> */
[----:B-1----:R-:W-:Y:S01]  /*a240*/  FADD.FTZ R182, R181, R19 ;  /* 0x00000013b5b67221 */ /* 0x002fe20000010000 */
[----:B--2---:R-:W-:-:S03]  /*a250*/  FADD.FTZ R19, R180, R18 ;  /* 0x00000012b4137221 */ /* 0x004fc60000010000 */
[----:B0-----:R-:W-:Y:S01]  /*a260*/  FADD.FTZ R18, R187, R182 ;  /* 0x000000b6bb127221 */ /* 0x001fe20000010000 */
[----:B------:R-:W-:Y:S06]  /*a270*/  @!P0 BRA `(.L_x_1279) ;  /* 0x0000000000048947 */ /* 0x000fec0003800000 */
[----:B------:R-:W-:Y:S01]  /*a280*/  BPT.TRAP 0x1 ;  /* 0x000000040000795c */ /* 0x000fe20000300000 */
.L_x_1279:
        /* <DEDUP_REMOVED lines=27> */
.L_x_1269:
[----:B------:R-:W-:-:S13]  /*a440*/  R2UR UR4, R200 ;  /* 0x00000000c80472ca */ /* 0x000fda00000e0000 */
[----:B------:R-:W-:-:S13]  /*a450*/  ISETP.GE.AND P1, PT, R21, UR4, PT ;  /* 0x0000000415007c0c */ /* 0x000fda000bf26270 */
[----:B------:R-:W-:Y:S05]  /*a460*/  @!P1 BRA `(.L_x_1281) ;  /* 0x0000002c00c09947 */ /* 0x000fea0003800000 */
[----:B------:R-:W-:Y:S01]  /*a470*/  IMAD.MOV.U32 R227, RZ, RZ, R2 ;  /* 0x000000ffffe37224 */ /* 0x000fe200078e0002 */
[----:B------:R-:W-:Y:S01]  /*a480*/  UMOV UR6, UR38 ;  /* 0x0000002600067c82 */ /* 0x000fe20008000000 */
[----:B------:R-:W-:Y:S01]  /*a490*/  IMAD.MOV.U32 R228, RZ, RZ, R3 ;  /* 0x000000ffffe47224 */ /* 0x000fe200078e0003 */
[----:B------:R-:W-:Y:S01]  /*a4a0*/  UMOV UR4, UR39 ;  /* 0x0000002700047c82 */ /* 0x000fe20008000000 */
[----:B------:R-:W-:Y:S01]  /*a4b0*/  ULDC UR41, c[0x0][0x9e4] ;  /* 0x0002790000297ab9 */ /* 0x000fe20000000800 */
[----:B------:R-:W-:-:S05]  /*a4c0*/  ULDC UR54, c[0x0][0x9dc] ;  /* 0x0002770000367ab9 */ /* 0x000fca0000000800 */
.L_x_1300:
[----:B------:R-:W-:-:S04]  /*a4d0*/  UIADD3 UR7, UR4, 0x1, URZ ;  /* 0x0000000104077890 */ /* 0x000fc8000fffe03f */
[----:B------:R-:W-:-:S04]  /*a4e0*/  UISETP.NE.AND UP0, UPT, UR7, 0x2, UPT ;  /* 0x000000020700788c */ /* 0x000fc8000bf05270 */
[----:B------:R-:W-:Y:S02]  /*a4f0*/  USEL UR7, UR7, URZ, UP0 ;  /* 0x0000003f07077287 */ /* 0x000fe40008000000 */
[----:B------:R-:W-:-:S04]  /*a500*/  USEL UR38, URZ, 0x1, UP0 ;  /* 0x000000013f267887 */ /* 0x000fc80008000000 */
[----:B------:R-:W-:Y:S01]  /*a510*/  ULOP3.LUT UR38, UR6, UR38, URZ, 0x3c, !UPT ;  /* 0x0000002606267292 */ /* 0x000fe2000f8e3c3f */
[----:B------:R-:W-:Y:S01]  /*a520*/  UMOV UR39, UR7 ;  /* 0x0000000700277c82 */ /* 0x000fe20008000000 */
[----:B------:R-:W-:Y:S10]  /*a530*/  @!P0 BRA `(.L_x_1282) ;  /* 0x0000000000048947 */ /* 0x000ff40003800000 */
[----:B------:R-:W-:Y:S01]  /*a540*/  BPT.TRAP 0x1 ;  /* 0x000000040000795c */ /* 0x000fe20000300000 */
.L_x_1282:
[----:B------:R-:W-:Y:S01]  /*a550*/  ULEA UR5, UR39, UR40, 0x3 ;  /* 0x0000002827057291 */ /* 0x000fe2000f8e183f */
[----:B------:R-:W-:-:S05]  /*a560*/  IMAD.U32 R2, RZ, RZ, UR38 ;  /* 0x00000026ff027e24 */ /* 0x000fca000f8e00ff */
[----:B------:R-:W-:-:S04]  /*a570*/  SHF.L.U32 R2, R2, 0x1f, RZ ;  /* 0x0000001f02027819 */ /* 0x000fc800000006ff */
[----:B------:R0:W1:Y:S01]  /*a580*/  SYNCS.PHASECHK.TRANS64.TRYWAIT P1, [UR5+0x30830], R2 ;  /* 0x03083002ff0075a7 */ /* 0x0000620008020145 */
[----:B------:R-:W-:Y:S05]  /*a590*/  @!P0 BRA `(.L_x_1283) ;  /* 0x0000000000048947 */ /* 0x000fea0003800000 */
[----:B------:R-:W-:Y:S01]  /*a5a0*/  BPT.TRAP 0x1 ;  /* 0x000000040000795c */ /* 0x000fe20000300000 */
.L_x_1283:
[-C--:B------:R-:W-:Y:S01]  /*a5b0*/  FMUL.FTZ R24, R24, R152.reuse ;  /* 0x0000009818187220 */ /* 0x080fe20000410000 */
[----:B------:R-:W-:Y:S01]  /*a5c0*/  FMUL.FTZ R25, R25, R152 ;  /* 0x0000009819197220 */ /* 0x000fe20000410000 */
[----:B-1----:R-:W-:Y:S06]  /*a5d0*/  @P1 BRA `(.L_x_1284) ;  /* 0x0000000000081947 */ /* 0x002fec0003800000 */
[----:B------:R-:W1:Y:S02]  /*a5e0*/  SYNCS.PHASECHK.TRANS64.TRYWAIT P1, [UR5+0x30830], R2 ;  /* 0x03083002ff0075a7 */ /* 0x000e640008020145 */
[----:B-1----:R-:W-:Y:S05]  /*a5f0*/  @!P1 BRA `(.L_x_1285) ;  /* 0x000000f000c89947 */ /* 0x002fea0003800000 */
.L_x_1284:
        /* <DEDUP_REMOVED lines=226> */
.L_x_1286:
[----:B------:R-:W-:Y:S01]  /*b420*/  ULEA UR5, UR4, UR40, 0x3 ;  /* 0x0000002804057291 */ /* 0x000fe2000f8e183f */
[----:B------:R-:W-:-:S05]  /*b430*/  IMAD.U32 R0, RZ, RZ, UR6 ;  /* 0x00000006ff007e24 */ /* 0x000fca000f8e00ff */
[----:B------:R-:W-:-:S04]  /*b440*/  SHF.L.U32 R0, R0, 0x1f, RZ ;  /* 0x0000001f00007819 */ /* 0x000fc800000006ff */
[----:B------:R2:W3:Y:S01]  /*b450*/  SYNCS.PHASECHK.TRANS64.TRYWAIT P1, [UR5+0x30850], R0 ;  /* 0x03085000ff0075a7 */ /* 0x0004e20008020145 */
[----:B------:R-:W-:Y:S05]  /*b460*/  @!P0 BRA `(.L_x_1287) ;  /* 0x0000000000048947 */ /* 0x000fea0003800000 */
[----:B------:R-:W-:Y:S01]  /*b470*/  BPT.TRAP 0x1 ;  /* 0x000000040000795c */ /* 0x000fe20000300000 */
.L_x_1287:
[----:B---3--:R-:W-:Y:S05]  /*b480*/  @P1 BRA `(.L_x_1288) ;  /* 0x0000000000081947 */ /* 0x008fea0003800000 */
[----:B------:R-:W3:Y:S02]  /*b490*/  SYNCS.PHASECHK.TRANS64.TRYWAIT P1, [UR5+0x30850], R0 ;  /* 0x03085000ff0075a7 */ /* 0x000ee40008020145 */
[----:B---3--:R-:W-:Y:S05]  /*b4a0*/  @!P1 BRA `(.L_x_1289) ;  /* 0x000000e400349947 */ /* 0x008fea0003800000 */
.L_x_1288:
        /* <DEDUP_REMOVED lines=30> */
.L_x_1290:
[----:B------:R-:W-:Y:S01]  /*b690*/  R2UR UR4, R22 ;  /* 0x00000000160472ca */ /* 0x000fe200000e0000 */
[----:B------:R-:W3:Y:S01]  /*b6a0*/  S2UR UR10, SR_CgaCtaId ;  /* 0x00000000000a79c3 */ /* 0x000ee20000008800 */
[----:B------:R-:W-:Y:S01]  /*b6b0*/  VIADD R188, R23, UR61 ;  /* 0x0000003d17bc7c36 */ /* 0x000fe20008000000 */
[----:B------:R-:W-:Y:S01]  /*b6c0*/  ULDC UR6, c[0x0][0x9d8] ;  /* 0x0002760000067ab9 */ /* 0x000fe20000000800 */
[----:B------:R-:W-:Y:S01]  /*b6d0*/  UISETP.NE.AND UP0, UPT, UR60, URZ, UPT ;  /* 0x0000003f3c00728c */ /* 0x000fe2000bf05270 */
[----:B0-2---:R-:W-:Y:S01]  /*b6e0*/  FMUL.FTZ R0, R152, UR6 ;  /* 0x0000000698007c20 */ /* 0x005fe20008410000 */
[----:B-1----:R-:W-:Y:S01]  /*b6f0*/  FMUL.FTZ R2, R154, UR6 ;  /* 0x000000069a027c20 */ /* 0x002fe20008410000 */
[----:B------:R-:W-:Y:S01]  /*b700*/  FMUL.FTZ R154, R155, UR6 ;  /* 0x000000069b9a7c20 */ /* 0x000fe20008410000 */
[----:B------:R-:W-:Y:S01]  /*b710*/  FMUL.FTZ R184, R156, UR6 ;  /* 0x000000069cb87c20 */ /* 0x000fe20008410000 */
[----:B------:R-:W-:Y:S01]  /*b720*/  FMUL.FTZ R155, R158, UR6 ;  /* 0x000000069e9b7c20 */ /* 0x000fe20008410000 */
[----:B------:R-:W-:Y:S01]  /*b730*/  FMUL.FTZ R156, R159, UR6 ;  /* 0x000000069f9c7c20 */ /* 0x000fe20008410000 */
[----:B------:R-:W-:Y:S01]  /*b740*/  FMUL.FTZ R158, R162, UR6 ;  /* 0x00000006a29e7c20 */ /* 0x000fe20008410000 */
[----:B------:R-:W-:Y:S01]  /*b750*/  FMUL.FTZ R159, R163, UR6 ;  /* 0x00000006a39f7c20 */ /* 0x000fe20008410000 */
[----:B------:R-:W-:Y:S01]  /*b760*/  UISETP.NE.AND UP1, UPT, UR4, URZ, UPT ;  /* 0x0000003f0400728c */ /* 0x000fe2000bf25270 */
[----:B------:R-:W-:Y:S01]  /*b770*/  FMUL.FTZ R162, R167, UR6 ;  /* 0x00000006a7a27c20 */ /* 0x000fe20008410000 */
[----:B------:R-:W-:Y:S01]  /*b780*/  FMUL.FTZ R163, R166, UR6 ;  /* 0x00000006a6a37c20 */ /* 0x000fe20008410000 */
[----:B------:R-:W-:Y:S01]  /*b790*/  FMUL.FTZ R167, R168, UR6 ;  /* 0x00000006a8a77c20 */ /* 0x000fe20008410000 */
        /* <DEDUP_REMOVED lines=21> */
[----:B------:R-:W-:Y:S01]  /*b8f0*/  ULEA UR4, UR7, UR40, 0x3 ;  /* 0x0000002807047291 */ /* 0x000fe2000f8e183f */
[----:B------:R-:W-:Y:S01]  /*b900*/  FMUL.FTZ R169, R169, UR6 ;  /* 0x00000006a9a97c20 */ /* 0x000fe20008410000 */
[----:B------:R-:W-:Y:S01]  /*b910*/  FMUL.FTZ R173, R173, UR6 ;  /* 0x00000006adad7c20 */ /* 0x000fe20008410000 */
[----:B------:R-:W-:Y:S01]  /*b920*/  FMUL.FTZ R176, R176, UR6 ;  /* 0x00000006b0b07c20 */ /* 0x000fe20008410000 */
[----:B------:R-:W-:Y:S01]  /*b930*/  UIADD3 UR4, UR4, 0x30840, URZ ;  /* 0x0003084004047890 */ /* 0x000fe2000fffe03f */
[----:B------:R-:W0:Y:S01]  /*b940*/  SHFL.IDX PT, R189, R188, RZ, 0x1c1f ;  /* 0x001c1fffbcbd7589 */ /* 0x000e2200000e0000 */
[----:B------:R-:W-:-:S02]  /*b950*/  IMAD.SHL.U32 R175, R21, 0x40, RZ ;  /* 0x0000004015af7824 */ /* 0x000fc400078e00ff */
[----:B------:R-:W-:Y:S01]  /*b960*/  FMUL.FTZ R180, R181, UR6 ;  /* 0x00000006b5b47c20 */ /* 0x000fe20008410000 */
[----:B---3--:R-:W-:Y:S01]  /*b970*/  UPRMT UR4, UR10, 0x654, UR4 ;  /* 0x000006540a047896 */ /* 0x008fe20008000004 */
[----:B------:R-:W-:Y:S01]  /*b980*/  FMUL.FTZ R177, R182, UR6 ;  /* 0x00000006b6b17c20 */ /* 0x000fe20008410000 */
[----:B------:R-:W-:Y:S01]  /*b990*/  FMUL.FTZ R178, R183, UR6 ;  /* 0x00000006b7b27c20 */ /* 0x000fe20008410000 */
[----:B------:R-:W-:Y:S01]  /*b9a0*/  PLOP3.LUT P1, PT, PT, PT, UP0, 0x40, 0x0 ;  /* 0x000000000000781c */ /* 0x000fe20003f2e808 */
[----:B------:R-:W-:Y:S01]  /*b9b0*/  IMAD.U32 R152, RZ, RZ, UR42 ;  /* 0x0000002aff987e24 */ /* 0x000fe2000f8e00ff */
[----:B------:R-:W-:Y:S01]  /*b9c0*/  IADD3 R153, -R17, 0x1, -R175 ;  /* 0x0000000111997810 */ /* 0x000fe20007ffe9af */
[----:B------:R-:W1:Y:S01]  /*b9d0*/  MUFU.TANH R0, R0 ;  /* 0x0000000000007308 */ /* 0x000e620000002400 */
[----:B------:R-:W-:Y:S02]  /*b9e0*/  ULDC UR6, c[0x0][0x9e0] ;  /* 0x0002780000067ab9 */ /* 0x000fe40000000800 */
[----:B------:R-:W-:Y:S01]  /*b9f0*/  SYNCS.ARRIVE.TRANS64.RED.A1T0 RZ, [UR4], RZ ;  /* 0x000000ffffff79a7 */ /* 0x000fe20008100404 */
[----:B------:R-:W-:Y:S01]  /*ba00*/  ULOP3.LUT UR4, URZ, UR54, URZ, 0x33, !UPT ;  /* 0x000000363f047292 */ /* 0x000fe2000f8e333f */
[----:B------:R-:W-:-:S03]  /*ba10*/  IADD3 R152, -R152, UR43, R153 ;  /* 0x0000002b98987c10 */ /* 0x000fc6000fffe199 */
[----:B------:R-:W2:Y:S02]  /*ba20*/  MUFU.TANH R3, R3 ;  /* 0x0000000300037308 */ /* 0x000ea40000002400 */
[C---:B------:R-:W-:Y:S02]  /*ba30*/  VIADD R187, R152.reuse, UR6 ;  /* 0x0000000698bb7c36 */ /* 0x040fe40008000000 */
[----:B------:R-:W-:Y:S02]  /*ba40*/  VIADD R183, R152, UR4 ;  /* 0x0000000498b77c36 */ /* 0x000fe40008000000 */
[--C-:B0-----:R-:W-:Y:S02]  /*ba50*/  IMAD.IADD R182, R187, 0x1, R189.reuse ;  /* 0x00000001bbb67824 */ /* 0x101fe400078e02bd */
        /* <DEDUP_REMOVED lines=45> */
.L_x_1293:
[----:B------:R-:W-:-:S05]  /*bd30*/  IMAD.U32 R190, RZ, RZ, UR41 ;  /* 0x00000029ffbe7e24 */ /* 0x000fca000f8e00ff */
[----:B------:R-:W-:-:S13]  /*bd40*/  ISETP.NE.AND P1, PT, R190, 0x1, PT ;  /* 0x00000001be00780c */ /* 0x000fda0003f25270 */
[----:B------:R-:W1:Y:S02]  /*bd50*/  @P1 LDC.64 R152, c[0x0][0x9e8] ;  /* 0x00027a00ff981b82 */ /* 0x000e640000000a00 */
[----:B-1----:R-:W-:-:S05]  /*bd60*/  @P1 IMAD.HI.U32 R152, R189, R152, RZ ;  /* 0x00000098bd981227 */ /* 0x002fca00078e00ff */
[----:B------:R-:W-:-:S07]  /*bd70*/  @P1 SHF.R.U32.HI R189, RZ, R153, R152 ;  /* 0x00000099ffbd1219 */ /* 0x000fce0000011698 */
.L_x_1294:
[----:B------:R-:W-:Y:S05]  /*bd80*/  BSYNC B0 ;  /* 0x0000000000007941 */ /* 0x000fea0003800000 */
.L_x_1292:
[----:B------:R-:W-:-:S04]  /*bd90*/  IMAD R189, R189, R190, -R175 ;  /* 0x000000bebdbd7224 */ /* 0x000fc800078e0aaf */
[----:B------:R-:W-:-:S05]  /*bda0*/  IMAD.IADD R189, R189, 0x1, -R17 ;  /* 0x00000001bdbd7824 */ /* 0x000fca00078e0a11 */
[----:B------:R-:W-:Y:S02]  /*bdb0*/  VIMNMX R181, R181, R189, !PT ;  /* 0x000000bdb5b57248 */ /* 0x000fe40007fe0100 */
[----:B------:R-:W-:-:S07]  /*bdc0*/  VIADDMNMX R182, R189, R190, R182, PT ;  /* 0x000000bebdb67246 */ /* 0x000fce00038001b6 */
.L_x_1291:
        /* <DEDUP_REMOVED lines=68> */
.L_x_1297:
[----:B------:R-:W-:-:S05]  /*c210*/  IMAD.U32 R181, RZ, RZ, UR41 ;  /* 0x00000029ffb57e24 */ /* 0x000fca000f8e00ff */
[----:B------:R-:W-:-:S13]  /*c220*/  ISETP.NE.AND P2, PT, R181, 0x1, PT ;  /* 0x00000001b500780c */ /* 0x000fda0003f45270 */
[----:B------:R-:W0:Y:S02]  /*c230*/  @P2 LDC.64 R152, c[0x0][0x9e8] ;  /* 0x00027a00ff982b82 */ /* 0x000e240000000a00 */
[----:B0-----:R-:W-:-:S05]  /*c240*/  @P2 IMAD.HI.U32 R152, R3, R152, RZ ;  /* 0x0000009803982227 */ /* 0x001fca00078e00ff */
[----:B------:R-:W-:-:S07]  /*c250*/  @P2 SHF.R.U32.HI R3, RZ, R153, R152 ;  /* 0x00000099ff032219 */ /* 0x000fce0000011698 */
.L_x_1298:
[----:B------:R-:W-:Y:S05]  /*c260*/  BSYNC B0 ;  /* 0x0000000000007941 */ /* 0x000fea0003800000 */
.L_x_1296:
[----:B------:R-:W-:-:S04]  /*c270*/  IMAD R3, R3, R181, -R175 ;  /* 0x000000b503037224 */ /* 0x000fc800078e0aaf */
[----:B------:R-:W-:-:S05]  /*c280*/  IMAD.IADD R3, R3, 0x1, -R17 ;  /* 0x0000000103037824 */ /* 0x000fca00078e0a11 */
[----:B------:R-:W-:Y:S02]  /*c290*/  VIMNMX R183, R183, R3, !PT ;  /* 0x00000003b7b77248 */ /* 0x000fe40007fe0100 */
[----:B------:R-:W-:-:S07]  /*c2a0*/  VIADDMNMX R187, R3, R181, R187, PT ;  /* 0x000000b503bb7246 */ /* 0x000fce00038001bb */
.L_x_1295:
        /* <DEDUP_REMOVED lines=240> */
.L_x_1299:
[----:B------:R-:W0:Y:S01]  /*d1b0*/  S2UR UR6, SR_CgaCtaId ;  /* 0x00000000000679c3 */ /* 0x000e220000008800 */
[----:B------:R-:W-:Y:S01]  /*d1c0*/  R2UR UR4, R200 ;  /* 0x00000000c80472ca */ /* 0x000fe200000e0000 */
[----:B------:R-:W-:Y:S01]  /*d1d0*/  UIADD3 UR5, UR5, 0x30860, URZ ;  /* 0x0003086005057890 */ /* 0x000fe2000fffe03f */
[----:B------:R-:W-:Y:S01]  /*d1e0*/  F2FP.BF16.F32.PACK_AB R198, R157, R184 ;  /* 0x000000b89dc6723e */ /* 0x000fe200000010ff */
[----:B------:R-:W-:Y:S01]  /*d1f0*/  IMAD.MOV.U32 R227, RZ, RZ, R2 ;  /* 0x000000ffffe37224 */ /* 0x000fe200078e0002 */
[----:B------:R-:W-:Y:S01]  /*d200*/  F2FP.BF16.F32.PACK_AB R196, R188, R196 ;  /* 0x000000c4bcc4723e */ /* 0x000fe200000010ff */
[----:B------:R-:W-:Y:S01]  /*d210*/  IMAD.MOV.U32 R228, RZ, RZ, R3 ;  /* 0x000000ffffe47224 */ /* 0x000fe200078e0003 */
[----:B------:R-:W-:Y:S02]  /*d220*/  F2FP.BF16.F32.PACK_AB R194, R185, R164 ;  /* 0x000000a4b9c2723e */ /* 0x000fe400000010ff */
[----:B------:R-:W-:Y:S02]  /*d230*/  F2FP.BF16.F32.PACK_AB R184, R186, R176 ;  /* 0x000000b0bab8723e */ /* 0x000fe400000010ff */
[----:B------:R-:W-:-:S02]  /*d240*/  F2FP.BF16.F32.PACK_AB R197, R154, R175 ;  /* 0x000000af9ac5723e */ /* 0x000fc400000010ff */
[----:B------:R-:W-:Y:S02]  /*d250*/  F2FP.BF16.F32.PACK_AB R199, R156, R155 ;  /* 0x0000009b9cc7723e */ /* 0x000fe400000010ff */
[----:B------:R-:W-:Y:S01]  /*d260*/  ISETP.GT.AND P1, PT, R21, UR4, PT ;  /* 0x0000000415007c0c */ /* 0x000fe2000bf24270 */
[----:B------:R-:W-:Y:S01]  /*d270*/  UMOV UR4, UR39 ;  /* 0x0000002700047c82 */ /* 0x000fe20008000000 */
[----:B------:R-:W-:Y:S01]  /*d280*/  F2FP.BF16.F32.PACK_AB R192, R161, R160 ;  /* 0x000000a0a1c0723e */ /* 0x000fe200000010ff */
[----:B------:R-:W-:Y:S01]  /*d290*/  VIADD R21, R21, 0xffffffff ;  /* 0xffffffff15157836 */ /* 0x000fe20000000000 */
        /* <DEDUP_REMOVED lines=13> */
.L_x_1281:
        /* <DEDUP_REMOVED lines=131> */
.L_x_1301:
[----:B------:R-:W-:Y:S01]  /*dba0*/  ULEA UR5, UR39, UR40, 0x3 ;  /* 0x0000002827057291 */ /* 0x000fe2000f8e183f */
[----:B------:R-:W-:-:S05]  /*dbb0*/  IMAD.U32 R0, RZ, RZ, UR38 ;  /* 0x00000026ff007e24 */ /* 0x000fca000f8e00ff */
[----:B------:R-:W-:-:S04]  /*dbc0*/  SHF.L.U32 R0, R0, 0x1f, RZ ;  /* 0x0000001f00007819 */ /* 0x000fc800000006ff */
[----:B------:R0:W1:Y:S01]  /*dbd0*/  SYNCS.PHASECHK.TRANS64.TRYWAIT P1, [UR5+0x30850], R0 ;  /* 0x03085000ff0075a7 */ /* 0x0000620008020145 */
[----:B------:R-:W-:Y:S05]  /*dbe0*/  @!P0 BRA `(.L_x_1302) ;  /* 0x0000000000048947 */ /* 0x000fea0003800000 */
[----:B------:R-:W-:Y:S01]  /*dbf0*/  BPT.TRAP 0x1 ;  /* 0x000000040000795c */ /* 0x000fe20000300000 */
.L_x_1302:
[----:B-1----:R-:W-:Y:S05]  /*dc00*/  @P1 BRA `(.L_x_1303) ;  /* 0x0000000000081947 */ /* 0x002fea0003800000 */
[----:B------:R-:W1:Y:S02]  /*dc10*/  SYNCS.PHASECHK.TRANS64.TRYWAIT P1, [UR5+0x30850], R0 ;  /* 0x03085000ff0075a7 */ /* 0x000e640008020145 */
[----:B-1----:R-:W-:Y:S05]  /*dc20*/  @!P1 BRA `(.L_x_1304) ;  /* 0x000000bc006c9947 */ /* 0x002fea0003800000 */
.L_x_1303:
[----:B------:R-:W-:Y:S01]  /*dc30*/  UIADD3 UR40, UR40, 0x400, URZ ;  /* 0x0000040028287890 */ /* 0x000fe2000fffe03f */
[----:B------:R-:W-:Y:S01]  /*dc40*/  WARPGROUP.ARRIVE ;  /* 0x00000000000079c5 */ /* 0x000fe20000000000 */
[----:B------:R-:W-:Y:S01]  /*dc50*/  UMOV UR7, 0x40000040 ;  /* 0x4000004000077882 */ /* 0x000fe20000000000 */
[----:B01----:R-:W0:Y:S01]  /*dc60*/  SHFL.BFLY PT, R0, R19, 0x2, 0x1f ;  /* 0x0c401f0013007f89 */ /* 0x003e2200000e0000 */
[----:B------:R-:W-:Y:S01]  /*dc70*/  USHF.R.U32.HI UR40, URZ, 0x4, UR40 ;  /* 0x000000043f287899 */ /* 0x000fe20008011628 */
[----:B------:R-:W-:Y:S02]  /*dc80*/  IMAD.MOV.U32 R6, RZ, RZ, RZ ;  /* 0x000000ffff067224 */ /* 0x000fe400078e00ff */
[----:B------:R-:W1:Y:S01]  /*dc90*/  SHFL.BFLY PT, R5, R18, 0x2, 0x1f ;  /* 0x0c401f0012057f89 */ /* 0x000e6200000e0000 */
[----:B------:R-:W-:Y:S01]  /*dca0*/  ULOP3.LUT UR40, UR40, 0x3fff, URZ, 0xc0, !UPT ;  /* 0x00003fff28287892 */ /* 0x000fe2000f8ec03f */
[----:B------:R-:W-:Y:S02]  /*dcb0*/  IMAD.U32 R8, RZ, RZ, UR10 ;  /* 0x0000000aff087e24 */ /* 0x000fe4000f8e00ff */
[----:B------:R-:W-:Y:S01]  /*dcc0*/  IMAD.U32 R12, RZ, RZ, UR10 ;  /* 0x0000000aff0c7e24 */ /* 0x000fe2000f8e00ff */
[----:B------:R-:W-:-:S04]  /*dcd0*/  ULOP3.LUT UR4, UR40, 0x2000000, URZ, 0xfc, !UPT ;  /* 0x0200000028047892 */ /* 0x000fc8000f8efc3f */
[----:B------:R-:W-:-:S07]  /*dce0*/  ULEA UR4, UR39, UR4, 0xb ;  /* 0x0000000427047291 */ /* 0x000fce000f8e583f */
[----:B------:R-:W-:Y:S02]  /*dcf0*/  UMOV UR6, UR4 ;  /* 0x0000000400067c82 */ /* 0x000fe40008000000 */
[----:B------:R-:W-:Y:S01]  /*dd00*/  HGMMA.64x256x16.F32.BF16 R24, R196, gdesc[UR4].tnspB, R24, gsb0 ;  /* 0x43e00004c4187df0 */ /* 0x000fe20008001818 */
[----:B------:R-:W-:Y:S01]  /*dd10*/  UIADD3 UR6, UR4, 0x80, URZ ;  /* 0x0000008004067890 */ /* 0x000fe2000fffe03f */
[----:B0-----:R-:W-:Y:S01]  /*dd20*/  FADD.FTZ R0, R0, R19 ;  /* 0x0000001300007221 */ /* 0x001fe20000010000 */
[----:B------:R-:W-:Y:S01]  /*dd30*/  UMOV UR7, 0x40000040 ;  /* 0x4000004000077882 */ /* 0x000fe20000000000 */
[----:B-1----:R-:W-:-:S03]  /*dd40*/  FADD.FTZ R4, R5, R18 ;  /* 0x0000001205047221 */ /* 0x002fc60000010000 */
[----:B------:R-:W0:Y:S04]  /*dd50*/  SHFL.BFLY PT, R5, R0, 0x1, 0x1f ;  /* 0x0c201f0000057f89 */ /* 0x000e2800000e0000 */
[----:B------:R-:W1:Y:S01]  /*dd60*/  SHFL.BFLY PT, R7, R4, 0x1, 0x1f ;  /* 0x0c201f0004077f89 */ /* 0x000e6200000e0000 */
[----:B0-----:R-:W-:Y:S01]  /*dd70*/  FADD.FTZ R10, R0, R5 ;  /* 0x00000005000a7221 */ /* 0x001fe20000010000 */
[----:B------:R-:W-:Y:S02]  /*dd80*/  IMAD.MOV.U32 R5, RZ, RZ, RZ ;  /* 0x000000ffff057224 */ /* 0x000fe400078e00ff */
[----:B------:R-:W-:Y:S02]  /*dd90*/  IMAD.MOV.U32 R0, RZ, RZ, -0x800000 ;  /* 0xff800000ff007424 */ /* 0x000fe400078e00ff */
[----:B-1----:R-:W-:Y:S01]  /*dda0*/  FADD.FTZ R11, R4, R7 ;  /* 0x00000007040b7221 */ /* 0x002fe20000010000 */
[----:B------:R-:W-:Y:S01]  /*ddb0*/  FSETP.NE.FTZ.AND P1, PT, R10, RZ, PT ;  /* 0x000000ff0a00720b */ /* 0x000fe20003f35000 */
[----:B------:R-:W-:-:S03]  /*ddc0*/  IMAD.MOV.U32 R4, RZ, RZ, -0x800000 ;  /* 0xff800000ff047424 */ /* 0x000fc600078e00ff */
        /* <DEDUP_REMOVED lines=30> */
.L_x_1305:
[----:B------:R-:W2:Y:S01]  /*dfb0*/  LDL.LU R2, [R1+0x14] ;  /* 0x0000140001027983 */ /* 0x000ea20000300800 */
[----:B------:R-:W-:Y:S01]  /*dfc0*/  UIADD3 UR4, UR5, 0x30860, URZ ;  /* 0x0003086005047890 */ /* 0x000fe2000fffe03f */
[----:B------:R-:W0:Y:S01]  /*dfd0*/  S2UR UR5, SR_CgaCtaId ;  /* 0x00000000000579c3 */ /* 0x000e220000008800 */
        /* <DEDUP_REMOVED lines=33> */
[----:B------:R-:W-:Y:S01]  /*e1f0*/  USEL UR4, URZ, 0x1, UP0 ;  /* 0x000000013f047887 */ /* 0x000fe20008000000 */
        /* <DEDUP_REMOVED lines=100> */
[----:B------:R-:W-:-:S02]  /*e840*/  USEL UR39, UR39, URZ, UP0 ;  /* 0x0000003f27277287 */ /* 0x000fc40008000000 */
[----:B------:R-:W-:Y:S01]  /*e850*/  ULOP3.LUT UR38, UR38, UR4, URZ, 0x3c, !UPT ;  /* 0x0000000426267292 */ /* 0x000fe2000f8e3c3f */
[----:B--2---:R-:W-:-:S13]  /*e860*/  R2UR UR6, R2 ;  /* 0x00000000020672ca */ /* 0x004fda00000e0000 */
[----:B------:R-:W-:-:S06]  /*e870*/  UIADD3 UR6, UR6, 0x1, URZ ;  /* 0x0000000106067890 */ /* 0x000fcc000fffe03f */
[----:B------:R-:W-:-:S05]  /*e880*/  IMAD.U32 R2, RZ, RZ, UR6 ;  /* 0x00000006ff027e24 */ /* 0x000fca000f8e00ff */
[----:B------:R0:W-:Y:S02]  /*e890*/  STL [R1+0x14], R2 ;  /* 0x0000140201007387 */ /* 0x0001e40000100800 */
.L_x_1227:
        /* <DEDUP_REMOVED lines=11> */
[----:B0-----:R-:W2:Y:S01]  /*e950*/  LDL.LU R2, [R1+0x10] ;  /* 0x0000100001027983 */ /* 0x001ea20000300800 */
[----:B------:R-:W0:Y:S01]  /*e960*/  S2UR UR4, SR_SWINHI ;  /* 0x00000000000479c3 */ /* 0x000e220000002f00 */
[----:B------:R-:W-:Y:S01]  /*e970*/  F2FP.BF16.F32.PACK_AB R10, R29, R28 ;  /* 0x0000001c1d0a723e */ /* 0x000fe200000010ff */
[----:B------:R-:W-:Y:S01]  /*e980*/  ULDC.64 UR16, c[0x0][0xc00] ;  /* 0x0003000000107ab9 */ /* 0x000fe20000000a00 */
[----:B------:R-:W3:Y:S01]  /*e990*/  LDL R3, [R1+0x28] ;  /* 0x0000280001037983 */ /* 0x000ee20000100800 */
[----:B------:R-:W-:Y:S01]  /*e9a0*/  F2FP.BF16.F32.PACK_AB R11, R31, R30 ;  /* 0x0000001e1f0b723e */ /* 0x000fe200000010ff */
[----:B------:R-:W-:Y:S01]  /*e9b0*/  ULDC.64 UR12, c[0x0][0xc00] ;  /* 0x00030000000c7ab9 */ /* 0x000fe20000000a00 */
[----:B------:R-:W-:Y:S01]  /*e9c0*/  F2FP.BF16.F32.PACK_AB R12, R33, R32 ;  /* 0x00000020210c723e */ /* 0x000fe200000010ff */
[----:B------:R-:W-:Y:S01]  /*e9d0*/  ULDC.64 UR14, c[0x0][0xc08] ;  /* 0x00030200000e7ab9 */ /* 0x000fe20000000a00 */
[----:B------:R-:W-:Y:S01]  /*e9e0*/  F2FP.BF16.F32.PACK_AB R13, R35, R34 ;  /* 0x00000022230d723e */ /* 0x000fe200000010ff */
[----:B------:R-:W-:Y:S01]  /*e9f0*/  ULDC UR22, c[0x0][0xbe8] ;  /* 0x0002fa0000167ab9 */ /* 0x000fe20000000800 */
[----:B------:R-:W-:-:S02]  /*ea00*/  F2FP.BF16.F32.PACK_AB R14, R37, R36 ;  /* 0x00000024250e723e */ /* 0x000fc400000010ff */
[----:B------:R-:W-:Y:S02]  /*ea10*/  F2FP.BF16.F32.PACK_AB R15, R39, R38 ;  /* 0x00000026270f723e */ /* 0x000fe400000010ff */
[----:B------:R-:W-:Y:S02]  /*ea20*/  R2UR UR19, R202 ;  /* 0x00000000ca1372ca */ /* 0x000fe400000e0000 */
[----:B------:R-:W-:Y:S02]  /*ea30*/  R2UR UR18, R204 ;  /* 0x00000000cc1272ca */ /* 0x000fe400000e0000 */
[----:B------:R-:W-:Y:S01]  /*ea40*/  R2UR UR26, R205 ;  /* 0x00000000cd1a72ca */ /* 0x000fe200000e0000 */
[----:B------:R-:W-:Y:S01]  /*ea50*/  UMOV UR10, UR8 ;  /* 0x00000008000a7c82 */ /* 0x000fe20008000000 */
[----:B0-----:R-:W-:Y:S01]  /*ea60*/  UMOV UR11, UR4 ;  /* 0x00000004000b7c82 */ /* 0x001fe20008000000 */
[----:B------:R-:W-:Y:S01]  /*ea70*/  UISETP.NE.U32.AND UP0, UPT, UR14, URZ, UPT ;  /* 0x0000003f0e00728c */ /* 0x000fe2000bf05070 */
[----:B------:R-:W-:-:S03]  /*ea80*/  ULDC UR4, c[0x0][0xad4] ;  /* 0x0002b50000047ab9 */ /* 0x000fc60000000800 */
[----:B------:R-:W-:-:S11]  /*ea90*/  UISETP.NE.AND.EX UP0, UPT, UR15, URZ, UPT, UP0 ;  /* 0x0000003f0f00728c */ /* 0x000fd6000bf05300 */
[----:B------:R-:W-:Y:S01]  /*eaa0*/  @UP0 ULDC.64 UR14, c[0x0][0xc08] ;  /* 0x00030200000e0ab9 */ /* 0x000fe20000000a00 */
[----:B------:R-:W-:Y:S01]  /*eab0*/  BAR.SYNC.DEFER_BLOCKING 0x1, 0x100 ;  /* 0x0044000000007b1d */ /* 0x000fe20000010000 */
[----:B--2---:R-:W-:Y:S01]  /*eac0*/  R2UR UR9, R2 ;  /* 0x00000000020972ca */ /* 0x004fe200000e0000 */
[----:B------:R-:W-:-:S04]  /*ead0*/  IMAD.MOV.U32 R2, RZ, RZ, 0x2 ;  /* 0x00000002ff027424 */ /* 0x000fc800078e00ff */
[----:B---3--:R-:W-:-:S03]  /*eae0*/  IMAD.WIDE R2, R3, R2, UR10 ;  /* 0x0000000a03027e25 */ /* 0x008fc6000f8e0202 */
[C---:B------:R-:W-:Y:S02]  /*eaf0*/  IADD3 R155, P0, R2.reuse, 0x40, RZ ;  /* 0x00000040029b7810 */ /* 0x040fe40007f1e0ff */
[----:B------:R-:W-:-:S03]  /*eb00*/  IADD3 R7, P1, R2, 0x20, RZ ;  /* 0x0000002002077810 */ /* 0x000fc60007f3e0ff */
[----:B------:R-:W-:Y:S01]  /*eb10*/  UIMAD.WIDE UR12, UR9, 0x4, UR12 ;  /* 0x00000004090c78a5 */ /* 0x000fe2000f8e020c */
[----:B------:R-:W-:Y:S02]  /*eb20*/  LOP3.LUT R154, R155, 0x380, RZ, 0xc0, !PT ;  /* 0x000003809b9a7812 */ /* 0x000fe400078ec0ff */
[----:B------:R-:W-:Y:S02]  /*eb30*/  LOP3.LUT R9, R2, 0x380, RZ, 0xc0, !PT ;  /* 0x0000038002097812 */ /* 0x000fe400078ec0ff */
[----:B------:R-:W-:Y:S02]  /*eb40*/  LOP3.LUT R6, R7, 0x380, RZ, 0xc0, !PT ;  /* 0x0000038007067812 */ /* 0x000fe400078ec0ff */
[----:B------:R-:W-:Y:S02]  /*eb50*/  SHF.R.U64 R154, R154, 0x3, RZ ;  /* 0x000000039a9a7819 */ /* 0x000fe400000012ff */
[----:B------:R-:W-:Y:S02]  /*eb60*/  IADD3 R161, P4, R2, 0x60, RZ ;  /* 0x0000006002a17810 */ /* 0x000fe40007f9e0ff */
[----:B------:R-:W-:-:S02]  /*eb70*/  SHF.R.U64 R9, R9, 0x3, RZ ;  /* 0x0000000309097819 */ /* 0x000fc400000012ff */
[----:B------:R-:W-:Y:S02]  /*eb80*/  SHF.R.U64 R6, R6, 0x3, RZ ;  /* 0x0000000306067819 */ /* 0x000fe400000012ff */
[----:B------:R-:W-:Y:S01]  /*eb90*/  LOP3.LUT R154, R154, R155, RZ, 0x3c, !PT ;  /* 0x0000009b9a9a7212 */ /* 0x000fe200078e3cff */
[----:B------:R-:W-:Y:S01]  /*eba0*/  IMAD.X R155, RZ, RZ, R3, P0 ;  /* 0x000000ffff9b7224 */ /* 0x000fe200000e0603 */
[C---:B------:R-:W-:Y:S02]  /*ebb0*/  IADD3 R163, P3, R2.reuse, 0x4000, RZ ;  /* 0x0000400002a37810 */ /* 0x040fe40007f7e0ff */
[C---:B------:R-:W-:Y:S02]  /*ebc0*/  IADD3 R165, P6, R2.reuse, 0x4020, RZ ;  /* 0x0000402002a57810 */ /* 0x040fe40007fde0ff */
[----:B------:R-:W-:Y:S02]  /*ebd0*/  LOP3.LUT R160, R161, 0x380, RZ, 0xc0, !PT ;  /* 0x00000380a1a07812 */ /* 0x000fe400078ec0ff */
[----:B------:R-:W-:-:S02]  /*ebe0*/  IADD3 R21, P2, R2, 0x4060, RZ ;  /* 0x0000406002157810 */ /* 0x000fc40007f5e0ff */
[----:B------:R-:W-:Y:S01]  /*ebf0*/  LOP3.LUT R8, R9, R2, RZ, 0x3c, !PT ;  /* 0x0000000209087212 */ /* 0x000fe200078e3cff */
[--C-:B------:R-:W-:Y:S01]  /*ec00*/  IMAD.MOV.U32 R9, RZ, RZ, R3.reuse ;  /* 0x000000ffff097224 */ /* 0x100fe200078e0003 */
[----:B------:R-:W-:Y:S02]  /*ec10*/  IADD3 R153, P0, R2, 0x8020, RZ ;  /* 0x0000802002997810 */ /* 0x000fe40007f1e0ff */
[----:B------:R-:W-:Y:S01]  /*ec20*/  LOP3.LUT R6, R6, R7, RZ, 0x3c, !PT ;  /* 0x0000000706067212 */ /* 0x000fe200078e3cff */
[----:B------:R-:W-:Y:S01]  /*ec30*/  IMAD.X R7, RZ, RZ, R3, P1 ;  /* 0x000000ffff077224 */ /* 0x000fe200008e0603 */
[----:B------:R-:W-:Y:S02]  /*ec40*/  LOP3.LUT R162, R163, 0x380, RZ, 0xc0, !PT ;  /* 0x00000380a3a27812 */ /* 0x000fe400078ec0ff */
[----:B------:R-:W-:Y:S02]  /*ec50*/  LOP3.LUT R164, R165, 0x380, RZ, 0xc0, !PT ;  /* 0x00000380a5a47812 */ /* 0x000fe400078ec0ff */
[----:B------:R-:W-:-:S02]  /*ec60*/  SHF.R.U64 R160, R160, 0x3, RZ ;  /* 0x00000003a0a07819 */ /* 0x000fc400000012ff */
[C---:B------:R-:W-:Y:S02]  /*ec70*/  IADD3 R167, P5, R2.reuse, 0x4040, RZ ;  /* 0x0000404002a77810 */ /* 0x040fe40007fbe0ff */
[----:B------:R-:W-:Y:S02]  /*ec80*/  LOP3.LUT R20, R21, 0x380, RZ, 0xc0, !PT ;  /* 0x0000038015147812 */ /* 0x000fe400078ec0ff */
[----:B------:R-:W-:Y:S02]  /*ec90*/  IADD3 R169, P1, R2, 0x8000, RZ ;  /* 0x0000800002a97810 */ /* 0x000fe40007f3e0ff */
[----:B------:R-:W-:Y:S02]  /*eca0*/  LOP3.LUT R152, R153, 0x380, RZ, 0xc0, !PT ;  /* 0x0000038099987812 */ /* 0x000fe400078ec0ff */
[----:B------:R-:W-:Y:S02]  /*ecb0*/  MOV R5, R8 ;  /* 0x0000000800057202 */ /* 0x000fe40000000f00 */
[----:B------:R-:W-:-:S02]  /*ecc0*/  SHF.R.U64 R162, R162, 0x3, RZ ;  /* 0x00000003a2a27819 */ /* 0x000fc400000012ff */
[----:B------:R-:W-:Y:S02]  /*ecd0*/  SHF.R.U64 R164, R164, 0x3, RZ ;  /* 0x00000003a4a47819 */ /* 0x000fe400000012ff */
[----:B------:R-:W-:Y:S01]  /*ece0*/  LOP3.LUT R160, R160, R161, RZ, 0x3c, !PT ;  /* 0x000000a1a0a07212 */ /* 0x000fe200078e3cff */
[----:B------:R-:W-:Y:S01]  /*ecf0*/  IMAD.X R161, RZ, RZ, R3, P4 ;  /* 0x000000ffffa17224 */ /* 0x000fe200020e0603 */
[----:B------:R-:W-:Y:S02]  /*ed00*/  F2FP.BF16.F32.PACK_AB R8, R25, R24 ;  /* 0x000000181908723e */ /* 0x000fe400000010ff */
[----:B------:R-:W-:Y:S02]  /*ed10*/  LOP3.LUT R166, R167, 0x380, RZ, 0xc0, !PT ;  /* 0x00000380a7a67812 */ /* 0x000fe400078ec0ff */
[----:B------:R-:W-:Y:S02]  /*ed20*/  F2FP.BF16.F32.PACK_AB R9, R27, R26 ;  /* 0x0000001a1b09723e */ /* 0x000fe400000010ff */
[----:B------:R-:W-:-:S02]  /*ed30*/  SHF.R.U64 R20, R20, 0x3, RZ ;  /* 0x0000000314147819 */ /* 0x000fc400000012ff */
[----:B------:R-:W-:Y:S01]  /*ed40*/  LOP3.LUT R168, R169, 0x380, RZ, 0xc0, !PT ;  /* 0x00000380a9a87812 */ /* 0x000fe200078ec0ff */
[----:B------:R0:W-:Y:S01]  /*ed50*/  STSM.16.M88.4 [R5], R8 ;  /* 0x0000000805007844 */ /* 0x0001e20000000200 */
[----:B------:R-:W-:Y:S02]  /*ed60*/  SHF.R.U64 R152, R152, 0x3, RZ ;  /* 0x0000000398987819 */ /* 0x000fe400000012ff */
[----:B------:R-:W-:Y:S02]  /*ed70*/  MOV R7, R6 ;  /* 0x0000000600077202 */ /* 0x000fe40000000f00 */
[----:B------:R-:W-:Y:S02]  /*ed80*/  IADD3 R171, P4, R2, 0x8040, RZ ;  /* 0x0000804002ab7810 */ /* 0x000fe40007f9e0ff */
[----:B------:R-:W-:Y:S01]  /*ed90*/  LOP3.LUT R162, R162, R163, RZ, 0x3c, !PT ;  /* 0x000000a3a2a27212 */ /* 0x000fe200078e3cff */
[--C-:B------:R-:W-:Y:S01]  /*eda0*/  IMAD.X R163, RZ, RZ, R3.reuse, P3 ;  /* 0x000000ffffa37224 */ /* 0x100fe200018e0603 */
[----:B------:R-:W-:Y:S01]  /*edb0*/  LOP3.LUT R164, R164, R165, RZ, 0x3c, !PT ;  /* 0x000000a5a4a47212 */ /* 0x000fe200078e3cff */
[--C-:B------:R-:W-:Y:S01]  /*edc0*/  IMAD.X R165, RZ, RZ, R3.reuse, P6 ;  /* 0x000000ffffa57224 */ /* 0x100fe200030e0603 */
[----:B------:R-:W-:Y:S01]  /*edd0*/  SHF.R.U64 R166, R166, 0x3, RZ ;  /* 0x00000003a6a67819 */ /* 0x000fe200000012ff */
[----:B------:R1:W-:Y:S01]  /*ede0*/  STSM.16.M88.4 [R7], R12 ;  /* 0x0000000c07007844 */ /* 0x0003e20000000200 */
[----:B------:R-:W-:Y:S01]  /*edf0*/  LOP3.LUT R20, R20, R21, RZ, 0x3c, !PT ;  /* 0x0000001514147212 */ /* 0x000fe200078e3cff */
[----:B------:R-:W-:Y:S01]  /*ee00*/  IMAD.X R21, RZ, RZ, R3, P2 ;  /* 0x000000ffff157224 */ /* 0x000fe200010e0603 */
[----:B------:R-:W-:-:S02]  /*ee10*/  SHF.R.U64 R168, R168, 0x3, RZ ;  /* 0x00000003a8a87819 */ /* 0x000fc400000012ff */
[----:B------:R-:W-:Y:S01]  /*ee20*/  LOP3.LUT R152, R152, R153, RZ, 0x3c, !PT ;  /* 0x0000009998987212 */ /* 0x000fe200078e3cff */
[----:B------:R-:W-:Y:S01]  /*ee30*/  IMAD.X R153, RZ, RZ, R3, P0 ;  /* 0x000000ffff997224 */ /* 0x000fe200000e0603 */
[----:B------:R-:W-:Y:S02]  /*ee40*/  LOP3.LUT R170, R171, 0x380, RZ, 0xc0, !PT ;  /* 0x00000380abaa7812 */ /* 0x000fe400078ec0ff */
[C---:B------:R-:W-:Y:S02]  /*ee50*/  IADD3 R157, P3, R2.reuse, 0x8060, RZ ;  /* 0x00008060029d7810 */ /* 0x040fe40007f7e0ff */
[----:B------:R-:W-:Y:S02]  /*ee60*/  IADD3 R159, P6, R2, 0xc000, RZ ;  /* 0x0000c000029f7810 */ /* 0x000fe40007fde0ff */
[----:B------:R-:W-:Y:S02]  /*ee70*/  MOV R154, R154 ;  /* 0x0000009a009a7202 */ /* 0x000fe40000000f00 */
[----:B0-----:R-:W-:-:S02]  /*ee80*/  F2FP.BF16.F32.PACK_AB R8, R41, R40 ;  /* 0x000000282908723e */ /* 0x001fc400000010ff */
[----:B------:R-:W-:Y:S02]  /*ee90*/  F2FP.BF16.F32.PACK_AB R9, R43, R42 ;  /* 0x0000002a2b09723e */ /* 0x000fe400000010ff */
[----:B------:R-:W-:Y:S02]  /*eea0*/  F2FP.BF16.F32.PACK_AB R10, R45, R44 ;  /* 0x0000002c2d0a723e */ /* 0x000fe400000010ff */
[----:B------:R-:W-:Y:S02]  /*eeb0*/  F2FP.BF16.F32.PACK_AB R11, R47, R46 ;  /* 0x0000002e2f0b723e */ /* 0x000fe400000010ff */
[----:B------:R-:W-:Y:S01]  /*eec0*/  LOP3.LUT R166, R166, R167, RZ, 0x3c, !PT ;  /* 0x000000a7a6a67212 */ /* 0x000fe200078e3cff */
[----:B------:R-:W-:Y:S01]  /*eed0*/  IMAD.X R167, RZ, RZ, R3, P5 ;  /* 0x000000ffffa77224 */ /* 0x000fe200028e0603 */
[----:B------:R-:W-:Y:S01]  /*eee0*/  MOV R161, R160 ;  /* 0x000000a000a17202 */ /* 0x000fe20000000f00 */
[----:B------:R0:W-:Y:S01]  /*eef0*/  STSM.16.M88.4 [R154], R8 ;  /* 0x000000089a007844 */ /* 0x0001e20000000200 */
[----:B-1----:R-:W-:-:S02]  /*ef00*/  F2FP.BF16.F32.PACK_AB R12, R49, R48 ;  /* 0x00000030310c723e */ /* 0x002fc400000010ff */
[----:B------:R-:W-:Y:S02]  /*ef10*/  F2FP.BF16.F32.PACK_AB R13, R51, R50 ;  /* 0x00000032330d723e */ /* 0x000fe400000010ff */
[----:B------:R-:W-:Y:S02]  /*ef20*/  F2FP.BF16.F32.PACK_AB R14, R53, R52 ;  /* 0x00000034350e723e */ /* 0x000fe400000010ff */
[----:B------:R-:W-:Y:S02]  /*ef30*/  F2FP.BF16.F32.PACK_AB R15, R55, R54 ;  /* 0x00000036370f723e */ /* 0x000fe400000010ff */
[----:B------:R-:W-:Y:S01]  /*ef40*/  LOP3.LUT R168, R168, R169, RZ, 0x3c, !PT ;  /* 0x000000a9a8a87212 */ /* 0x000fe200078e3cff */
[----:B------:R-:W-:Y:S01]  /*ef50*/  IMAD.X R169, RZ, RZ, R3, P1 ;  /* 0x000000ffffa97224 */ /* 0x000fe200008e0603 */
[----:B------:R-:W-:Y:S01]  /*ef60*/  SHF.R.U64 R170, R170, 0x3, RZ ;  /* 0x00000003aaaa7819 */ /* 0x000fe200000012ff */
[----:B------:R1:W-:Y:S01]  /*ef70*/  STSM.16.M88.4 [R161], R12 ;  /* 0x0000000ca1007844 */ /* 0x0003e20000000200 */
[----:B------:R-:W-:-:S02]  /*ef80*/  LOP3.LUT R156, R157, 0x380, RZ, 0xc0, !PT ;  /* 0x000003809d9c7812 */ /* 0x000fc400078ec0ff */
[----:B------:R-:W-:Y:S02]  /*ef90*/  LOP3.LUT R158, R159, 0x380, RZ, 0xc0, !PT ;  /* 0x000003809f9e7812 */ /* 0x000fe400078ec0ff */
[----:B------:R-:W-:Y:S02]  /*efa0*/  MOV R22, R20 ;  /* 0x0000001400167202 */ /* 0x000fe40000000f00 */
[C---:B------:R-:W-:Y:S02]  /*efb0*/  IADD3 R6, P5, R2.reuse, 0xc020, RZ ;  /* 0x0000c02002067810 */ /* 0x040fe40007fbe0ff */
[C---:B------:R-:W-:Y:S02]  /*efc0*/  IADD3 R5, P1, R2.reuse, 0xc060, RZ ;  /* 0x0000c06002057810 */ /* 0x040fe40007f3e0ff */
[----:B------:R-:W-:Y:S02]  /*efd0*/  MOV R20, R152 ;  /* 0x0000009800147202 */ /* 0x000fe40000000f00 */
[----:B------:R-:W-:-:S02]  /*efe0*/  IADD3 R19, P2, R2, 0xc040, RZ ;  /* 0x0000c04002137810 */ /* 0x000fc40007f5e0ff */
[----:B------:R-:W-:Y:S02]  /*eff0*/  MOV R162, R162 ;  /* 0x000000a200a27202 */ /* 0x000fe40000000f00 */
[----:B------:R-:W-:Y:S02]  /*f000*/  F2FP.BF16.F32.PACK_AB R152, R57, R56 ;  /* 0x000000383998723e */ /* 0x000fe400000010ff */
[----:B------:R-:W-:Y:S02]  /*f010*/  F2FP.BF16.F32.PACK_AB R153, R59, R58 ;  /* 0x0000003a3b99723e */ /* 0x000fe400000010ff */
[----:B0-----:R-:W-:Y:S02]  /*f020*/  F2FP.BF16.F32.PACK_AB R154, R61, R60 ;  /* 0x0000003c3d9a723e */ /* 0x001fe400000010ff */
[----:B------:R-:W-:Y:S02]  /*f030*/  F2FP.BF16.F32.PACK_AB R155, R63, R62 ;  /* 0x0000003e3f9b723e */ /* 0x000fe400000010ff */
[----:B------:R-:W-:-:S02]  /*f040*/  MOV R164, R164 ;  /* 0x000000a400a47202 */ /* 0x000fc40000000f00 */
[----:B------:R-:W-:Y:S01]  /*f050*/  F2FP.BF16.F32.PACK_AB R8, R65, R64 ;  /* 0x000000404108723e */ /* 0x000fe200000010ff */
[----:B------:R-:W-:Y:S01]  /*f060*/  STSM.16.M88.4 [R162], R152 ;  /* 0x00000098a2007844 */ /* 0x000fe20000000200 */
[----:B------:R-:W-:Y:S02]  /*f070*/  F2FP.BF16.F32.PACK_AB R9, R67, R66 ;  /* 0x000000424309723e */ /* 0x000fe400000010ff */
[----:B------:R-:W-:Y:S02]  /*f080*/  F2FP.BF16.F32.PACK_AB R10, R69, R68 ;  /* 0x00000044450a723e */ /* 0x000fe400000010ff */
[----:B------:R-:W-:Y:S02]  /*f090*/  F2FP.BF16.F32.PACK_AB R11, R71, R70 ;  /* 0x00000046470b723e */ /* 0x000fe400000010ff */
[----:B------:R-:W-:Y:S01]  /*f0a0*/  LOP3.LUT R170, R170, R171, RZ, 0x3c, !PT ;  /* 0x000000abaaaa7212 */ /* 0x000fe200078e3cff */
[----:B------:R-:W-:Y:S01]  /*f0b0*/  IMAD.X R171, RZ, RZ, R3, P4 ;  /* 0x000000ffffab7224 */ /* 0x000fe200020e0603 */
[----:B------:R-:W-:Y:S01]  /*f0c0*/  SHF.R.U64 R156, R156, 0x3, RZ ;  /* 0x000000039c9c7819 */ /* 0x000fe200000012ff */
[----:B------:R0:W-:Y:S01]  /*f0d0*/  STSM.16.M88.4 [R164], R8 ;  /* 0x00000008a4007844 */ /* 0x0001e20000000200 */
[----:B------:R-:W-:-:S02]  /*f0e0*/  SHF.R.U64 R158, R158, 0x3, RZ ;  /* 0x000000039e9e7819 */ /* 0x000fc400000012ff */
[----:B------:R-:W-:Y:S02]  /*f0f0*/  MOV R166, R166 ;  /* 0x000000a600a67202 */ /* 0x000fe40000000f00 */
[----:B-1----:R-:W-:Y:S02]  /*f100*/  F2FP.BF16.F32.PACK_AB R12, R73, R72 ;  /* 0x00000048490c723e */ /* 0x002fe400000010ff */
[----:B------:R-:W-:Y:S02]  /*f110*/  F2FP.BF16.F32.PACK_AB R13, R75, R74 ;  /* 0x0000004a4b0d723e */ /* 0x000fe400000010ff */
[----:B------:R-:W-:Y:S02]  /*f120*/  F2FP.BF16.F32.PACK_AB R14, R77, R76 ;  /* 0x0000004c4d0e723e */ /* 0x000fe400000010ff */
[----:B------:R-:W-:Y:S02]  /*f130*/  F2FP.BF16.F32.PACK_AB R15, R79, R78 ;  /* 0x0000004e4f0f723e */ /* 0x000fe400000010ff */
[----:B------:R-:W-:-:S02]  /*f140*/  LOP3.LUT R7, R6, 0x380, RZ, 0xc0, !PT ;  /* 0x0000038006077812 */ /* 0x000fc400078ec0ff */
[----:B------:R-:W-:Y:S01]  /*f150*/  LOP3.LUT R2, R5, 0x380, RZ, 0xc0, !PT ;  /* 0x0000038005027812 */ /* 0x000fe200078ec0ff */
[----:B------:R1:W-:Y:S01]  /*f160*/  STSM.16.M88.4 [R166], R12 ;  /* 0x0000000ca6007844 */ /* 0x0003e20000000200 */
[----:B------:R-:W-:Y:S02]  /*f170*/  LOP3.LUT R18, R19, 0x380, RZ, 0xc0, !PT ;  /* 0x0000038013127812 */ /* 0x000fe400078ec0ff */
[----:B------:R-:W-:Y:S01]  /*f180*/  LOP3.LUT R156, R156, R157, RZ, 0x3c, !PT ;  /* 0x0000009d9c9c7212 */ /* 0x000fe200078e3cff */
[--C-:B------:R-:W-:Y:S01]  /*f190*/  IMAD.X R157, RZ, RZ, R3.reuse, P3 ;  /* 0x000000ffff9d7224 */ /* 0x100fe200018e0603 */
[----:B------:R-:W-:Y:S01]  /*f1a0*/  LOP3.LUT R158, R158, R159, RZ, 0x3c, !PT ;  /* 0x0000009f9e9e7212 */ /* 0x000fe200078e3cff */
[----:B------:R-:W-:Y:S01]  /*f1b0*/  IMAD.X R159, RZ, RZ, R3, P6 ;  /* 0x000000ffff9f7224 */ /* 0x000fe200030e0603 */
[----:B------:R-:W-:Y:S02]  /*f1c0*/  SHF.R.U64 R7, R7, 0x3, RZ ;  /* 0x0000000307077819 */ /* 0x000fe400000012ff */
[----:B------:R-:W-:-:S02]  /*f1d0*/  SHF.R.U64 R2, R2, 0x3, RZ ;  /* 0x0000000302027819 */ /* 0x000fc400000012ff */
[----:B------:R-:W-:Y:S02]  /*f1e0*/  SHF.R.U64 R18, R18, 0x3, RZ ;  /* 0x0000000312127819 */ /* 0x000fe400000012ff */
[----:B------:R-:W-:Y:S02]  /*f1f0*/  MOV R160, R168 ;  /* 0x000000a800a07202 */ /* 0x000fe40000000f00 */
[----:B------:R-:W-:Y:S02]  /*f200*/  MOV R21, R170 ;  /* 0x000000aa00157202 */ /* 0x000fe40000000f00 */
[----:B0-----:R-:W-:Y:S02]  /*f210*/  F2FP.BF16.F32.PACK_AB R164, R81, R80 ;  /* 0x0000005051a4723e */ /* 0x001fe400000010ff */
[----:B------:R-:W-:Y:S02]  /*f220*/  F2FP.BF16.F32.PACK_AB R165, R83, R82 ;  /* 0x0000005253a5723e */ /* 0x000fe400000010ff */
[----:B-1----:R-:W-:-:S02]  /*f230*/  F2FP.BF16.F32.PACK_AB R166, R85, R84 ;  /* 0x0000005455a6723e */ /* 0x002fc400000010ff */
[----:B------:R-:W-:Y:S02]  /*f240*/  F2FP.BF16.F32.PACK_AB R167, R87, R86 ;  /* 0x0000005657a7723e */ /* 0x000fe400000010ff */
[----:B------:R-:W-:Y:S02]  /*f250*/  F2FP.BF16.F32.PACK_AB R168, R89, R88 ;  /* 0x0000005859a8723e */ /* 0x000fe400000010ff */
[----:B------:R-:W-:Y:S01]  /*f260*/  F2FP.BF16.F32.PACK_AB R169, R91, R90 ;  /* 0x0000005a5ba9723e */ /* 0x000fe200000010ff */
[----:B------:R-:W-:Y:S01]  /*f270*/  STSM.16.M88.4 [R22], R164 ;  /* 0x000000a416007844 */ /* 0x000fe20000000200 */
[----:B------:R-:W-:Y:S02]  /*f280*/  F2FP.BF16.F32.PACK_AB R170, R93, R92 ;  /* 0x0000005c5daa723e */ /* 0x000fe400000010ff */
[----:B------:R-:W-:Y:S02]  /*f290*/  F2FP.BF16.F32.PACK_AB R171, R95, R94 ;  /* 0x0000005e5fab723e */ /* 0x000fe400000010ff */
[----:B------:R-:W-:Y:S01]  /*f2a0*/  LOP3.LUT R6, R7, R6, RZ, 0x3c, !PT ;  /* 0x0000000607067212 */ /* 0x000fe200078e3cff */
[--C-:B------:R-:W-:Y:S01]  /*f2b0*/  IMAD.X R7, RZ, RZ, R3.reuse, P5 ;  /* 0x000000ffff077224 */ /* 0x100fe200028e0603 */
[----:B------:R-:W-:Y:S01]  /*f2c0*/  LOP3.LUT R2, R2, R5, RZ, 0x3c, !PT ;  /* 0x0000000502027212 */ /* 0x000fe200078e3cff */
[----:B------:R0:W-:Y:S01]  /*f2d0*/  STSM.16.M88.4 [R160], R168 ;  /* 0x000000a8a0007844 */ /* 0x0001e20000000200 */
[----:B------:R-:W-:Y:S01]  /*f2e0*/  LOP3.LUT R18, R18, R19, RZ, 0x3c, !PT ;  /* 0x0000001312127212 */ /* 0x000fe200078e3cff */
[--C-:B------:R-:W-:Y:S01]  /*f2f0*/  IMAD.X R19, RZ, RZ, R3.reuse, P2 ;  /* 0x000000ffff137224 */ /* 0x100fe200010e0603 */
[----:B------:R-:W-:Y:S01]  /*f300*/  MOV R172, R156 ;  /* 0x0000009c00ac7202 */ /* 0x000fe20000000f00 */
[----:B------:R-:W-:Y:S01]  /*f310*/  IMAD.X R3, RZ, RZ, R3, P1 ;  /* 0x000000ffff037224 */ /* 0x000fe200008e0603 */
[----:B------:R-:W-:-:S02]  /*f320*/  MOV R5, R158 ;  /* 0x0000009e00057202 */ /* 0x000fc40000000f00 */
[----:B------:R-:W-:Y:S02]  /*f330*/  F2FP.BF16.F32.PACK_AB R152, R97, R96 ;  /* 0x000000606198723e */ /* 0x000fe400000010ff */
[----:B------:R-:W-:Y:S02]  /*f340*/  F2FP.BF16.F32.PACK_AB R153, R99, R98 ;  /* 0x000000626399723e */ /* 0x000fe400000010ff */
[----:B------:R-:W-:Y:S02]  /*f350*/  F2FP.BF16.F32.PACK_AB R154, R101, R100 ;  /* 0x00000064659a723e */ /* 0x000fe400000010ff */
[----:B------:R-:W-:Y:S02]  /*f360*/  F2FP.BF16.F32.PACK_AB R155, R103, R102 ;  /* 0x00000066679b723e */ /* 0x000fe400000010ff */
[----:B------:R-:W-:Y:S02]  /*f370*/  F2FP.BF16.F32.PACK_AB R156, R105, R104 ;  /* 0x00000068699c723e */ /* 0x000fe400000010ff */
[----:B------:R-:W-:Y:S01]  /*f380*/  F2FP.BF16.F32.PACK_AB R157, R107, R106 ;  /* 0x0000006a6b9d723e */ /* 0x000fe200000010ff */
[----:B------:R1:W-:Y:S01]  /*f390*/  STSM.16.M88.4 [R20], R152 ;  /* 0x0000009814007844 */ /* 0x0003e20000000200 */
[----:B------:R-:W-:-:S02]  /*f3a0*/  F2FP.BF16.F32.PACK_AB R158, R109, R108 ;  /* 0x0000006c6d9e723e */ /* 0x000fc400000010ff */
[----:B------:R-:W-:Y:S02]  /*f3b0*/  F2FP.BF16.F32.PACK_AB R159, R111, R110 ;  /* 0x0000006e6f9f723e */ /* 0x000fe400000010ff */
[----:B0-----:R-:W-:Y:S02]  /*f3c0*/  F2FP.BF16.F32.PACK_AB R160, R113, R112 ;  /* 0x0000007071a0723e */ /* 0x001fe400000010ff */
[----:B------:R-:W-:Y:S01]  /*f3d0*/  F2FP.BF16.F32.PACK_AB R161, R115, R114 ;  /* 0x0000007273a1723e */ /* 0x000fe200000010ff */
[----:B------:R0:W-:Y:S01]  /*f3e0*/  STSM.16.M88.4 [R21], R156 ;  /* 0x0000009c15007844 */ /* 0x0001e20000000200 */
[----:B------:R-:W-:Y:S02]  /*f3f0*/  F2FP.BF16.F32.PACK_AB R162, R117, R116 ;  /* 0x0000007475a2723e */ /* 0x000fe400000010ff */
[----:B------:R-:W-:Y:S02]  /*f400*/  F2FP.BF16.F32.PACK_AB R163, R119, R118 ;  /* 0x0000007677a3723e */ /* 0x000fe400000010ff */
[----:B------:R-:W-:-:S02]  /*f410*/  F2FP.BF16.F32.PACK_AB R8, R121, R120 ;  /* 0x000000787908723e */ /* 0x000fc400000010ff */
[----:B------:R-:W-:Y:S01]  /*f420*/  F2FP.BF16.F32.PACK_AB R9, R123, R122 ;  /* 0x0000007a7b09723e */ /* 0x000fe200000010ff */
[----:B------:R-:W-:Y:S01]  /*f430*/  STSM.16.M88.4 [R172], R160 ;  /* 0x000000a0ac007844 */ /* 0x000fe20000000200 */
[----:B------:R-:W-:Y:S02]  /*f440*/  F2FP.BF16.F32.PACK_AB R10, R125, R124 ;  /* 0x0000007c7d0a723e */ /* 0x000fe400000010ff */
[----:B------:R-:W-:Y:S02]  /*f450*/  F2FP.BF16.F32.PACK_AB R11, R127, R126 ;  /* 0x0000007e7f0b723e */ /* 0x000fe400000010ff */
[----:B------:R-:W-:Y:S02]  /*f460*/  MOV R6, R6 ;  /* 0x0000000600067202 */ /* 0x000fe40000000f00 */
[----:B------:R-:W-:Y:S01]  /*f470*/  F2FP.BF16.F32.PACK_AB R12, R129, R128 ;  /* 0x00000080810c723e */ /* 0x000fe200000010ff */
[----:B------:R-:W-:Y:S01]  /*f480*/  STSM.16.M88.4 [R5], R8 ;  /* 0x0000000805007844 */ /* 0x000fe20000000200 */
[----:B------:R-:W-:-:S02]  /*f490*/  F2FP.BF16.F32.PACK_AB R13, R131, R130 ;  /* 0x00000082830d723e */ /* 0x000fc400000010ff */
[----:B------:R-:W-:Y:S02]  /*f4a0*/  F2FP.BF16.F32.PACK_AB R14, R133, R132 ;  /* 0x00000084850e723e */ /* 0x000fe400000010ff */
[----:B------:R-:W-:Y:S02]  /*f4b0*/  F2FP.BF16.F32.PACK_AB R15, R135, R134 ;  /* 0x00000086870f723e */ /* 0x000fe400000010ff */
[----:B------:R-:W-:Y:S02]  /*f4c0*/  MOV R18, R18 ;  /* 0x0000001200127202 */ /* 0x000fe40000000f00 */
[----:B-1----:R-:W-:Y:S01]  /*f4d0*/  F2FP.BF16.F32.PACK_AB R152, R137, R136 ;  /* 0x000000888998723e */ /* 0x002fe200000010ff */
[----:B------:R1:W-:Y:S01]  /*f4e0*/  STSM.16.M88.4 [R6], R12 ;  /* 0x0000000c06007844 */ /* 0x0003e20000000200 */
[----:B------:R-:W-:Y:S02]  /*f4f0*/  F2FP.BF16.F32.PACK_AB R153, R139, R138 ;  /* 0x0000008a8b99723e */ /* 0x000fe400000010ff */
[----:B------:R-:W-:-:S02]  /*f500*/  F2FP.BF16.F32.PACK_AB R154, R141, R140 ;  /* 0x0000008c8d9a723e */ /* 0x000fc400000010ff */
[----:B------:R-:W-:Y:S02]  /*f510*/  F2FP.BF16.F32.PACK_AB R155, R143, R142 ;  /* 0x0000008e8f9b723e */ /* 0x000fe400000010ff */
[----:B------:R-:W-:Y:S01]  /*f520*/  MOV R7, R2 ;  /* 0x0000000200077202 */ /* 0x000fe20000000f00 */
[----:B------:R-:W-:Y:S01]  /*f530*/  IMAD.U32 R2, RZ, RZ, UR12 ;  /* 0x0000000cff027e24 */ /* 0x000fe2000f8e00ff */
[----:B0-----:R-:W-:Y:S01]  /*f540*/  F2FP.BF16.F32.PACK_AB R156, R145, R144 ;  /* 0x00000090919c723e */ /* 0x001fe200000010ff */
[----:B------:R-:W-:Y:S01]  /*f550*/  STSM.16.M88.4 [R18], R152 ;  /* 0x0000009812007844 */ /* 0x000fe20000000200 */
[----:B------:R-:W-:Y:S01]  /*f560*/  F2FP.BF16.F32.PACK_AB R157, R147, R146 ;  /* 0x00000092939d723e */ /* 0x000fe200000010ff */
[----:B------:R-:W-:Y:S01]  /*f570*/  IMAD.U32 R3, RZ, RZ, UR13 ;  /* 0x0000000dff037e24 */ /* 0x000fe2000f8e00ff */
[----:B------:R-:W-:Y:S02]  /*f580*/  F2FP.BF16.F32.PACK_AB R158, R149, R148 ;  /* 0x00000094959e723e */ /* 0x000fe400000010ff */
[----:B------:R-:W-:-:S02]  /*f590*/  F2FP.BF16.F32.PACK_AB R159, R151, R150 ;  /* 0x00000096979f723e */ /* 0x000fc400000010ff */
[----:B------:R-:W-:-:S03]  /*f5a0*/  ISETP.NE.U32.AND P0, PT, RZ, UR16, PT ;  /* 0x00000010ff007c0c */ /* 0x000fc6000bf05070 */
[----:B------:R0:W-:Y:S01]  /*f5b0*/  STSM.16.M88.4 [R7], R156 ;  /* 0x0000009c07007844 */ /* 0x0001e20000000200 */
[----:B------:R-:W-:Y:S01]  /*f5c0*/  BAR.SYNC.DEFER_BLOCKING 0x1, 0x100 ;  /* 0x0044000000007b1d */ /* 0x000fe20000010000 */
[----:B------:R-:W-:-:S13]  /*f5d0*/  ISETP.NE.AND.EX P0, PT, RZ, UR17, PT, P0 ;  /* 0x00000011ff007c0c */ /* 0x000fda000bf05300 */
[----:B------:R2:W3:Y:S01]  /*f5e0*/  @P0 LDG.E R19, desc[UR36][R2.64] ;  /* 0x0000002402130981 */ /* 0x0004e2000c1e1900 */
[----:B------:R-:W-:Y:S01]  /*f5f0*/  PLOP3.LUT P4, PT, PT, PT, UP0, 0x80, 0x0 ;  /* 0x000000000000781c */ /* 0x000fe20003f8f008 */
[----:B------:R-:W-:-:S06]  /*f600*/  @UP0 UIMAD.WIDE UR14, UR9, 0x4, UR14 ;  /* 0x00000004090e08a5 */ /* 0x000fcc000f8e020e */
[----:B--2---:R-:W-:Y:S02]  /*f610*/  IMAD.U32 R2, RZ, RZ, UR14 ;  /* 0x0000000eff027e24 */ /* 0x004fe4000f8e00ff */
[----:B------:R-:W-:-:S05]  /*f620*/  IMAD.U32 R3, RZ, RZ, UR15 ;  /* 0x0000000fff037e24 */ /* 0x000fca000f8e00ff */
[----:B-1----:R1:W2:Y:S01]  /*f630*/  @P4 LDG.E R6, desc[UR36][R2.64] ;  /* 0x0000002402064981 */ /* 0x0022a2000c1e1900 */
[----:B------:R-:W-:Y:S01]  /*f640*/  UISETP.NE.AND UP0, UPT, UR19, URZ, UPT ;  /* 0x0000003f1300728c */ /* 0x000fe2000bf05270 */
[----:B------:R-:W-:Y:S01]  /*f650*/  VIADD R5, R23, UR61 ;  /* 0x0000003d17057c36 */ /* 0x000fe20008000000 */
[----:B------:R-:W-:Y:S02]  /*f660*/  UISETP.NE.AND UP1, UPT, UR22, 0x1, UPT ;  /* 0x000000011600788c */ /* 0x000fe4000bf25270 */
[----:B------:R-:W-:Y:S01]  /*f670*/  USEL UR4, UR19, UR4, UP0 ;  /* 0x0000000413047287 */ /* 0x000fe20008000000 */
[----:B------:R-:W-:Y:S01]  /*f680*/  UMOV UR25, 0x9b8 ;  /* 0x000009b800197882 */ /* 0x000fe20000000000 */
[----:B------:R-:W-:Y:S02]  /*f690*/  UISETP.NE.U32.AND UP0, UPT, UR16, URZ, UPT ;  /* 0x0000003f1000728c */ /* 0x000fe4000bf05070 */
[----:B------:R-:W-:Y:S01]  /*f6a0*/  PLOP3.LUT P1, PT, PT, PT, UP1, 0x80, 0x0 ;  /* 0x000000000000781c */ /* 0x000fe20003f2f018 */
[----:B------:R-:W-:Y:S01]  /*f6b0*/  UISETP.GT.AND UP2, UPT, UR4, 0x1, UPT ;  /* 0x000000010400788c */ /* 0x000fe2000bf44270 */
[----:B-1----:R-:W-:Y:S01]  /*f6c0*/  IMAD.MOV.U32 R3, RZ, RZ, R5 ;  /* 0x000000ffff037224 */ /* 0x002fe200078e0005 */
[----:B------:R-:W-:-:S02]  /*f6d0*/  UISETP.NE.AND.EX UP0, UPT, UR17, URZ, UPT, UP0 ;  /* 0x0000003f1100728c */ /* 0x000fc4000bf05300 */
[----:B------:R-:W-:Y:S01]  /*f6e0*/  USEL UR25, UR25, 0x978, UP2 ;  /* 0x0000097819197887 */ /* 0x000fe20009000000 */
[----:B------:R-:W-:Y:S01]  /*f6f0*/  UMOV UR4, URZ ;  /* 0x0000003f00047c82 */ /* 0x000fe20008000000 */
[----:B------:R-:W-:Y:S02]  /*f700*/  USHF.R.S32.HI UR14, URZ, 0x1f, UR9 ;  /* 0x0000001f3f0e7899 */ /* 0x000fe40008011409 */
[----:B------:R-:W-:Y:S01]  /*f710*/  USEL UR9, UR9, URZ, !UP0 ;  /* 0x0000003f09097287 */ /* 0x000fe2000c000000 */
[----:B------:R-:W-:Y:S01]  /*f720*/  @UP1 ULDC UR27, c[0x0][0xbec] ;  /* 0x0002fb00001b1ab9 */ /* 0x000fe20000000800 */
[----:B------:R-:W-:Y:S02]  /*f730*/  USEL UR23, UR18, URZ, UP2 ;  /* 0x0000003f12177287 */ /* 0x000fe40009000000 */
[----:B------:R-:W-:Y:S01]  /*f740*/  @P1 IMAD.HI.U32 R2, R5, UR27, RZ ;  /* 0x0000001b05021c27 */ /* 0x000fe2000f8e00ff */
[----:B------:R-:W-:-:S03]  /*f750*/  USEL UR24, UR14, URZ, !UP0 ;  /* 0x0000003f0e187287 */ /* 0x000fc6000c000000 */
[----:B------:R-:W-:Y:S01]  /*f760*/  ULDC.64 UR18, c[0x0][UR25+0x220] ;  /* 0x0000880019127abb */ /* 0x000fe20008000a00 */
[----:B------:R-:W-:Y:S01]  /*f770*/  ULDC.64 UR16, c[0x0][UR25+0x218] ;  /* 0x0000860019107abb */ /* 0x000fe20008000a00 */
[----:B------:R-:W-:Y:S01]  /*f780*/  UIMAD UR19, UR19, UR9, URZ ;  /* 0x00000009131372a4 */ /* 0x000fe2000f8e023f */
[----:B------:R-:W-:Y:S01]  /*f790*/  ULDC.64 UR20, c[0x0][UR25+0x228] ;  /* 0x00008a0019147abb */ /* 0x000fe20008000a00 */
[----:B------:R-:W-:Y:S01]  /*f7a0*/  @UP1 ULDC UR30, c[0x0][0xbf0] ;  /* 0x0002fc00001e1ab9 */ /* 0x000fe20000000800 */
[----:B------:R-:W-:Y:S01]  /*f7b0*/  UIMAD.WIDE.U32 UR14, UR16, UR26, URZ ;  /* 0x0000001a100e72a5 */ /* 0x000fe2000f8e003f */
[----:B------:R-:W-:Y:S01]  /*f7c0*/  @P1 SHF.R.U32.HI R3, RZ, UR30, R2 ;  /* 0x0000001eff031c19 */ /* 0x000fe20008011602 */
[----:B------:R-:W-:Y:S02]  /*f7d0*/  UIMAD UR26, UR17, UR26, URZ ;  /* 0x0000001a111a72a4 */ /* 0x000fe4000f8e023f */
[----:B------:R-:W-:Y:S02]  /*f7e0*/  UIMAD.WIDE.U32 UR28, UR20, UR23, URZ ;  /* 0x00000017141c72a5 */ /* 0x000fe4000f8e003f */
[----:B------:R-:W-:Y:S01]  /*f7f0*/  UIMAD.WIDE.U32 UR16, UR18, UR9, URZ ;  /* 0x00000009121072a5 */ /* 0x000fe2000f8e003f */
[----:B------:R-:W-:Y:S01]  /*f800*/  IMAD.MOV R2, RZ, RZ, -R3 ;  /* 0x000000ffff027224 */ /* 0x000fe200078e0a03 */
[----:B------:R-:W-:-:S02]  /*f810*/  UIMAD UR20, UR21, UR23, URZ ;  /* 0x00000017151472a4 */ /* 0x000fc4000f8e023f */
[----:B------:R-:W-:Y:S01]  /*f820*/  UIMAD UR19, UR18, UR24, UR19 ;  /* 0x00000018121372a4 */ /* 0x000fe2000f8e0213 */
[----:B------:R-:W-:Y:S01]  /*f830*/  IMAD.U32 R8, RZ, RZ, UR28 ;  /* 0x0000001cff087e24 */ /* 0x000fe2000f8e00ff */
[----:B------:R-:W-:Y:S01]  /*f840*/  UIADD3 UR20, UR29, UR20, URZ ;  /* 0x000000141d147290 */ /* 0x000fe2000fffe03f */
[----:B0-----:R-:W-:Y:S01]  /*f850*/  IMAD R7, R2, UR22, R5 ;  /* 0x0000001602077c24 */ /* 0x001fe2000f8e0205 */
[----:B------:R-:W-:Y:S02]  /*f860*/  UIADD3 UR19, UR17, UR19, URZ ;  /* 0x0000001311137290 */ /* 0x000fe4000fffe03f */
[----:B------:R-:W-:Y:S02]  /*f870*/  UIADD3 UR26, UR15, UR26, URZ ;  /* 0x0000001a0f1a7290 */ /* 0x000fe4000fffe03f */
[----:B------:R-:W-:Y:S01]  /*f880*/  IMAD.U32 R10, RZ, RZ, UR20 ;  /* 0x00000014ff0a7e24 */ /* 0x000fe2000f8e00ff */
[----:B---3--:R-:W-:-:S13]  /*f890*/  @P0 R2UR UR4, R19 ;  /* 0x00000000130402ca */ /* 0x008fda00000e0000 */
[----:B------:R-:W-:Y:S02]  /*f8a0*/  UIADD3 UR14, UP0, UP3, UR16, UR14, UR4 ;  /* 0x0000000e100e7290 */ /* 0x000fe4000fb1e004 */
[----:B------:R-:W-:-:S04]  /*f8b0*/  USHF.R.S32.HI UR17, URZ, 0x1f, UR4 ;  /* 0x0000001f3f117899 */ /* 0x000fc80008011404 */
[----:B------:R-:W-:Y:S01]  /*f8c0*/  UIADD3.X UR16, UR19, UR26, UR17, UP0, UP3 ;  /* 0x0000001a13107290 */ /* 0x000fe200087e6411 */
[----:B------:R-:W-:Y:S01]  /*f8d0*/  IADD3 R2, P2, P3, R3, UR14, R8 ;  /* 0x0000000e03027c10 */ /* 0x000fe2000fb5e008 */
[----:B------:R-:W-:Y:S01]  /*f8e0*/  ULDC.64 UR14, c[0x0][UR25+0x210] ;  /* 0x00008400190e7abb */ /* 0x000fe20008000a00 */
[----:B------:R-:W-:Y:S01]  /*f8f0*/  SHF.R.S32.HI R3, RZ, 0x1f, R3 ;  /* 0x0000001fff037819 */ /* 0x000fe20000011403 */
[----:B------:R-:W-:Y:S01]  /*f900*/  IMAD R9, R7, UR15, RZ ;  /* 0x0000000f07097c24 */ /* 0x000fe2000f8e02ff */
[----:B------:R-:W-:Y:S01]  /*f910*/  SHF.R.S32.HI R8, RZ, 0x1f, R7 ;  /* 0x0000001fff087819 */ /* 0x000fe20000011407 */
[----:B------:R-:W-:Y:S01]  /*f920*/  ULDC.64 UR18, c[0x0][0xba8] ;  /* 0x0002ea0000127ab9 */ /* 0x000fe20000000a00 */
[----:B------:R-:W-:Y:S01]  /*f930*/  IADD3.X R3, R3, UR16, R10, P2, P3 ;  /* 0x0000001003037c10 */ /* 0x000fe200097e640a */
[----:B------:R-:W-:Y:S01]  /*f940*/  @!UP2 ULDC UR18, c[0x0][0xb50] ;  /* 0x0002d4000012aab9 */ /* 0x000fe20000000800 */
[----:B------:R-:W-:Y:S01]  /*f950*/  @!UP2 ULDC UR19, c[0x0][0xb54] ;  /* 0x0002d5000013aab9 */ /* 0x000fe20000000800 */
[----:B------:R-:W-:-:S02]  /*f960*/  IMAD R9, R8, UR14, R9 ;  /* 0x0000000e08097c24 */ /* 0x000fc4000f8e0209 */
[----:B------:R-:W-:Y:S01]  /*f970*/  IMAD.WIDE.U32 R2, R7, UR14, R2 ;  /* 0x0000000e07027c25 */ /* 0x000fe2000f8e0002 */
[----:B------:R-:W-:Y:S01]  /*f980*/  ULDC UR14, c[0x0][0xa88] ;  /* 0x0002a200000e7ab9 */ /* 0x000fe20000000800 */
[----:B--2---:R-:W-:Y:S02]  /*f990*/  @P4 R2UR UR14, R6 ;  /* 0x00000000060e42ca */ /* 0x004fe400000e0000 */
[----:B------:R-:W-:Y:S01]  /*f9a0*/  IMAD.IADD R3, R3, 0x1, R9 ;  /* 0x0000000103037824 */ /* 0x000fe200078e0209 */
[----:B------:R-:W-:-:S04]  /*f9b0*/  LEA R9, P2, R2, UR18, 0x2 ;  /* 0x0000001202097c11 */ /* 0x000fc8000f8410ff */
[----:B------:R-:W-:Y:S01]  /*f9c0*/  LEA.HI.X R10, R2, UR19, R3, 0x2, P2 ;  /* 0x00000013020a7c11 */ /* 0x000fe200090f1403 */
[----:B------:R-:W-:Y:S08]  /*f9d0*/  @P4 BRA `(.L_x_1308) ;  /* 0x0000000000284947 */ /* 0x000ff00003800000 */
[----:B------:R-:W-:Y:S05]  /*f9e0*/  @!P0 BRA `(.L_x_1308) ;  /* 0x0000000000248947 */ /* 0x000fea0003800000 */
[----:B------:R-:W-:Y:S02]  /*f9f0*/  IMAD.U32 R2, RZ, RZ, UR12 ;  /* 0x0000000cff027e24 */ /* 0x000fe4000f8e00ff */
[----:B------:R-:W-:Y:S02]  /*fa00*/  IMAD.U32 R6, RZ, RZ, UR12 ;  /* 0x0000000cff067e24 */ /* 0x000fe4000f8e00ff */
[----:B------:R-:W-:Y:S02]  /*fa10*/  IMAD.U32 R3, RZ, RZ, UR13 ;  /* 0x0000000dff037e24 */ /* 0x000fe4000f8e00ff */
[----:B------:R-:W-:-:S03]  /*fa20*/  IMAD.U32 R7, RZ, RZ, UR13 ;  /* 0x0000000dff077e24 */ /* 0x000fc6000f8e00ff */
[----:B------:R-:W2:Y:S04]  /*fa30*/  LDG.E R2, desc[UR36][R2.64] ;  /* 0x0000002402027981 */ /* 0x000ea8000c1e1900 */
[----:B------:R-:W3:Y:S01]  /*fa40*/  LDG.E R6, desc[UR36][R6.64+0x4] ;  /* 0x0000042406067981 */ /* 0x000ee2000c1e1900 */
[----:B--2---:R-:W-:Y:S02]  /*fa50*/  R2UR UR12, R2 ;  /* 0x00000000020c72ca */ /* 0x004fe400000e0000 */
[----:B---3--:R-:W-:-:S13]  /*fa60*/  R2UR UR14, R6 ;  /* 0x00000000060e72ca */ /* 0x008fda00000e0000 */
[----:B------:R-:W-:-:S12]  /*fa70*/  UIADD3 UR14, -UR12, UR14, URZ ;  /* 0x0000000e0c0e7290 */ /* 0x000fd8000fffe13f */
.L_x_1308:
[----:B------:R-:W2:Y:S04]  /*fa80*/  LDL R11, [R1+0x24] ;  /* 0x00002400010b7983 */ /* 0x000ea80000100800 */
[----:B------:R-:W3:Y:S01]  /*fa90*/  LDL R8, [R1+0x18] ;  /* 0x0000180001087983 */ /* 0x000ee20000100800 */
[----:B------:R-:W-:Y:S01]  /*faa0*/  UIMAD UR16, UR14, UR22, URZ ;  /* 0x000000160e1072a4 */ /* 0x000fe2000f8e023f */
[----:B------:R-:W-:Y:S02]  /*fab0*/  PLOP3.LUT P3, PT, PT, PT, UP2, 0x80, 0x0 ;  /* 0x000000000000781c */ /* 0x000fe40003f6f028 */
[----:B------:R-:W-:Y:S04]  /*fac0*/  SHFL.IDX PT, R2, R9, RZ, 0x1c1f ;  /* 0x001c1fff09027589 */ /* 0x000fe800000e0000 */
[----:B------:R-:W0:Y:S04]  /*fad0*/  SHFL.IDX PT, R3, R10, RZ, 0x1c1f ;  /* 0x001c1fff0a037589 */ /* 0x000e2800000e0000 */
[----:B------:R-:W-:Y:S04]  /*fae0*/  SHFL.IDX PT, R6, R9, 0x1, 0x1c1f ;  /* 0x003c1f0009067f89 */ /* 0x000fe800000e0000 */
[----:B------:R-:W1:Y:S01]  /*faf0*/  SHFL.IDX PT, R7, R10, 0x1, 0x1c1f ;  /* 0x003c1f000a077f89 */ /* 0x000e6200000e0000 */
[----:B--2---:R-:W-:Y:S01]  /*fb00*/  VIADD R11, R11, UR61 ;  /* 0x0000003d0b0b7c36 */ /* 0x004fe20008000000 */
[----:B---3--:R-:W-:-:S03]  /*fb10*/  LOP3.LUT P0, RZ, R8, 0x3, RZ, 0xc0, !PT ;  /* 0x0000000308ff7812 */ /* 0x008fc6000780c0ff */
[C---:B------:R-:W-:Y:S01]  /*fb20*/  VIADD R8, R11.reuse, 0x8 ;  /* 0x000000080b087836 */ /* 0x040fe20000000000 */
[----:B------:R-:W-:-:S04]  /*fb30*/  ISETP.GE.OR P2, PT, R11, UR16, P0 ;  /* 0x000000100b007c0c */ /* 0x000fc80008746670 */
[----:B------:R-:W-:-:S09]  /*fb40*/  ISETP.GE.OR P0, PT, R8, UR16, P0 ;  /* 0x0000001008007c0c */ /* 0x000fd20008706670 */
[----:B0-----:R0:W-:Y:S01]  /*fb50*/  @!P2 ST.E desc[UR36][R2.64], R4 ;  /* 0x000000040200a985 */ /* 0x0011e2000c101924 */
[----:B------:R-:W-:-:S03]  /*fb60*/  ISETP.GE.AND P2, PT, R11, UR16, PT ;  /* 0x000000100b007c0c */ /* 0x000fc6000bf46270 */
[----:B-1----:R0:W-:Y:S01]  /*fb70*/  @!P0 ST.E desc[UR36][R6.64], R0 ;  /* 0x0000000006008985 */ /* 0x0021e2000c101924 */
[----:B------:R-:W-:Y:S01]  /*fb80*/  ISETP.GE.AND P0, PT, R8, UR16, PT ;  /* 0x0000001008007c0c */ /* 0x000fe2000bf06270 */
[----:B------:R-:W-:-:S12]  /*fb90*/  @P3 BRA `(.L_x_1309) ;  /* 0x0000000c00f43947 */ /* 0x000fd80003800000 */
[----:B------:R-:W2:Y:S01]  /*fba0*/  LDL R22, [R1+0xc] ;  /* 0x00000c0001167983 */ /* 0x000ea20000100800 */
[----:B0-----:R-:W-:Y:S01]  /*fbb0*/  IMAD.SHL.U32 R0, R201, 0x8, RZ ;  /* 0x00000008c9007824 */ /* 0x001fe200078e00ff */
[----:B------:R-:W-:Y:S01]  /*fbc0*/  ULDC.64 UR14, c[0x0][0xaa0] ;  /* 0x0002a800000e7ab9 */ /* 0x000fe20000000a00 */
[----:B------:R-:W-:Y:S01]  /*fbd0*/  IMAD.MOV.U32 R3, RZ, RZ, 0x2 ;  /* 0x00000002ff037424 */ /* 0x000fe200078e00ff */
[----:B------:R-:W-:Y:S01]  /*fbe0*/  R2UR UR18, R205 ;  /* 0x00000000cd1272ca */ /* 0x000fe200000e0000 */
[----:B------:R-:W-:-:S04]  /*fbf0*/  UIMAD UR12, UR17, UR14, URZ ;  /* 0x0000000e110c72a4 */ /* 0x000fc8000f8e023f */
[----:B------:R-:W-:Y:S02]  /*fc00*/  UIMAD UR12, UR4, UR15, UR12 ;  /* 0x0000000f040c72a4 */ /* 0x000fe4000f8e020c */
[----:B------:R-:W-:-:S04]  /*fc10*/  UIADD3 UR8, UR8, 0x30820, URZ ;  /* 0x0003082008087890 */ /* 0x000fc8000fffe03f */
[----:B------:R-:W-:Y:S01]  /*fc20*/  UPRMT UR8, URZ, 0x654, UR8 ;  /* 0x000006543f087896 */ /* 0x000fe20008000008 */
[C---:B------:R-:W-:Y:S02]  /*fc30*/  VIADD R82, R0.reuse, 0x40 ;  /* 0x0000004000527836 */ /* 0x040fe40000000000 */
[C---:B------:R-:W-:Y:S02]  /*fc40*/  VIADD R84, R0.reuse, 0x80 ;  /* 0x0000008000547836 */ /* 0x040fe40000000000 */
[----:B------:R-:W-:Y:S01]  /*fc50*/  VIADD R86, R0, 0xc0 ;  /* 0x000000c000567836 */ /* 0x000fe20000000000 */
[----:B------:R-:W-:Y:S01]  /*fc60*/  BSSY B1, `(.L_x_1310) ;  /* 0x00000ac000017945 */ /* 0x000fe20003800000 */
[----:B------:R-:W-:Y:S02]  /*fc70*/  SHF.R.S32.HI R87, RZ, 0x1f, R0 ;  /* 0x0000001fff577819 */ /* 0x000fe40000011400 */
[----:B------:R-:W-:Y:S02]  /*fc80*/  SHF.R.S32.HI R81, RZ, 0x1f, R82 ;  /* 0x0000001fff517819 */ /* 0x000fe40000011452 */
[----:B------:R-:W-:-:S02]  /*fc90*/  SHF.R.S32.HI R83, RZ, 0x1f, R84 ;  /* 0x0000001fff537819 */ /* 0x000fc40000011454 */
[----:B------:R-:W-:Y:S01]  /*fca0*/  SHF.R.S32.HI R85, RZ, 0x1f, R86 ;  /* 0x0000001fff557819 */ /* 0x000fe20000011456 */
[----:B--2---:R-:W-:-:S04]  /*fcb0*/  IMAD R2, R22, 0x40, R0 ;  /* 0x0000004016027824 */ /* 0x004fc800078e0200 */
[----:B------:R-:W-:-:S03]  /*fcc0*/  IMAD.WIDE R2, R2, R3, UR10 ;  /* 0x0000000a02027e25 */ /* 0x000fc6000f8e0203 */
[C---:B------:R-:W-:Y:S02]  /*fcd0*/  IADD3 R25, P2, R2.reuse, 0x3000, RZ ;  /* 0x0000300002197810 */ /* 0x040fe40007f5e0ff */
[C---:B------:R-:W-:Y:S02]  /*fce0*/  IADD3 R9, P4, R2.reuse, 0x1000, RZ ;  /* 0x0000100002097810 */ /* 0x040fe40007f9e0ff */
[----:B------:R-:W-:Y:S02]  /*fcf0*/  LOP3.LUT R24, R25, 0x380, RZ, 0xc0, !PT ;  /* 0x0000038019187812 */ /* 0x000fe400078ec0ff */
[----:B------:R-:W-:Y:S02]  /*fd00*/  IADD3 R13, P3, R2, 0x2000, RZ ;  /* 0x00002000020d7810 */ /* 0x000fe40007f7e0ff */
[----:B------:R-:W-:Y:S02]  /*fd10*/  SHF.R.U64 R24, R24, 0x3, RZ ;  /* 0x0000000318187819 */ /* 0x000fe400000012ff */
[----:B------:R-:W-:-:S02]  /*fd20*/  LOP3.LUT R8, R9, 0x380, RZ, 0xc0, !PT ;  /* 0x0000038009087812 */ /* 0x000fc400078ec0ff */
[----:B------:R-:W-:Y:S02]  /*fd30*/  LOP3.LUT R12, R13, 0x380, RZ, 0xc0, !PT ;  /* 0x000003800d0c7812 */ /* 0x000fe400078ec0ff */
[----:B------:R-:W-:Y:S01]  /*fd40*/  LOP3.LUT R24, R24, R25, RZ, 0x3c, !PT ;  /* 0x0000001918187212 */ /* 0x000fe200078e3cff */
[--C-:B------:R-:W-:Y:S01]  /*fd50*/  IMAD.X R25, RZ, RZ, R3.reuse, P2 ;  /* 0x000000ffff197224 */ /* 0x100fe200010e0603 */
[----:B------:R-:W-:Y:S02]  /*fd60*/  IADD3 R49, P2, R2, 0x9000, RZ ;  /* 0x0000900002317810 */ /* 0x000fe40007f5e0ff */
[----:B------:R-:W-:Y:S02]  /*fd70*/  SHF.R.U64 R8, R8, 0x3, RZ ;  /* 0x0000000308087819 */ /* 0x000fe400000012ff */
[----:B------:R-:W-:Y:S01]  /*fd80*/  SHF.R.U64 R12, R12, 0x3, RZ ;  /* 0x000000030c0c7819 */ /* 0x000fe200000012ff */
[----:B------:R-:W-:Y:S01]  /*fd90*/  UIMAD.WIDE.U32 UR10, UR4, UR14, URZ ;  /* 0x0000000e040a72a5 */ /* 0x000fe2000f8e003f */
[----:B------:R-:W-:Y:S01]  /*fda0*/  LOP3.LUT R48, R49, 0x380, RZ, 0xc0, !PT ;  /* 0x0000038031307812 */ /* 0x000fe200078ec0ff */
[----:B------:R-:W5:Y:S01]  /*fdb0*/  LD.E.128 R24, desc[UR36][R24.64] ;  /* 0x0000002418187980 */ /* 0x000f62000c101d00 */
[----:B------:R-:W-:Y:S01]  /*fdc0*/  LOP3.LUT R8, R8, R9, RZ, 0x3c, !PT ;  /* 0x0000000908087212 */ /* 0x000fe200078e3cff */
[--C-:B------:R-:W-:Y:S01]  /*fdd0*/  IMAD.X R9, RZ, RZ, R3.reuse, P4 ;  /* 0x000000ffff097224 */ /* 0x100fe200020e0603 */
[----:B------:R-:W-:Y:S01]  /*fde0*/  LOP3.LUT R12, R12, R13, RZ, 0x3c, !PT ;  /* 0x0000000d0c0c7212 */ /* 0x000fe200078e3cff */
[----:B------:R-:W-:Y:S01]  /*fdf0*/  IMAD.X R13, RZ, RZ, R3, P3 ;  /* 0x000000ffff0d7224 */ /* 0x000fe200018e0603 */
[----:B------:R-:W-:-:S02]  /*fe00*/  IADD3 R29, P0, R2, 0x4000, RZ ;  /* 0x00004000021d7810 */ /* 0x000fc40007f1e0ff */
[C---:B------:R-:W-:Y:S02]  /*fe10*/  IADD3 R33, P6, R2.reuse, 0x5000, RZ ;  /* 0x0000500002217810 */ /* 0x040fe40007fde0ff */
[C---:B------:R-:W-:Y:S02]  /*fe20*/  IADD3 R37, P5, R2.reuse, 0x6000, RZ ;  /* 0x0000600002257810 */ /* 0x040fe40007fbe0ff */
[C---:B------:R-:W-:Y:S01]  /*fe30*/  LOP3.LUT R7, R2.reuse, 0x380, RZ, 0xc0, !PT ;  /* 0x0000038002077812 */ /* 0x040fe200078ec0ff */
[----:B------:R-:W-:Y:S01]  /*fe40*/  UIADD3 UR11, UR11, UR12, URZ ;  /* 0x0000000c0b0b7290 */ /* 0x000fe2000fffe03f */
[C---:B------:R-:W-:Y:S01]  /*fe50*/  IADD3 R41, P4, R2.reuse, 0x7000, RZ ;  /* 0x0000700002297810 */ /* 0x040fe20007f9e0ff */
[----:B------:R-:W-:Y:S01]  /*fe60*/  USHF.R.S32.HI UR4, URZ, 0x1f, UR9 ;  /* 0x0000001f3f047899 */ /* 0x000fe20008011409 */
[----:B------:R-:W-:Y:S01]  /*fe70*/  IADD3 R45, P3, R2, 0x8000, RZ ;  /* 0x00008000022d7810 */ /* 0x000fe20007f7e0ff */
[----:B------:R-:W-:Y:S01]  /*fe80*/  ULDC.64 UR12, c[0x0][0xae8] ;  /* 0x0002ba00000c7ab9 */ /* 0x000fe20000000a00 */
[----:B------:R-:W-:Y:S01]  /*fe90*/  SHF.R.U64 R48, R48, 0x3, RZ ;  /* 0x0000000330307819 */ /* 0x000fe200000012ff */
[----:B------:R-:W-:Y:S01]  /*fea0*/  @UP1 ULDC UR14, c[0x0][0xbec] ;  /* 0x0002fb00000e1ab9 */ /* 0x000fe20000000800 */
[----:B------:R-:W-:Y:S01]  /*feb0*/  LOP3.LUT R28, R29, 0x380, RZ, 0xc0, !PT ;  /* 0x000003801d1c7812 */ /* 0x000fe200078ec0ff */
[----:B------:R-:W5:Y:S01]  /*fec0*/  LD.E.128 R8, desc[UR36][R8.64] ;  /* 0x0000002408087980 */ /* 0x000f62000c101d00 */
[----:B------:R-:W-:-:S02]  /*fed0*/  LOP3.LUT R32, R33, 0x380, RZ, 0xc0, !PT ;  /* 0x0000038021207812 */ /* 0x000fc400078ec0ff */
[----:B------:R-:W-:Y:S01]  /*fee0*/  LOP3.LUT R36, R37, 0x380, RZ, 0xc0, !PT ;  /* 0x0000038025247812 */ /* 0x000fe200078ec0ff */
[----:B------:R-:W5:Y:S01]  /*fef0*/  LD.E.128 R12, desc[UR36][R12.64] ;  /* 0x000000240c0c7980 */ /* 0x000f62000c101d00 */
[----:B------:R-:W-:Y:S02]  /*ff00*/  LOP3.LUT R40, R41, 0x380, RZ, 0xc0, !PT ;  /* 0x0000038029287812 */ /* 0x000fe400078ec0ff */
[----:B------:R-:W-:Y:S02]  /*ff10*/  LOP3.LUT R44, R45, 0x380, RZ, 0xc0, !PT ;  /* 0x000003802d2c7812 */ /* 0x000fe400078ec0ff */
[----:B------:R-:W-:Y:S01]  /*ff20*/  LOP3.LUT R48, R48, R49, RZ, 0x3c, !PT ;  /* 0x0000003130307212 */ /* 0x000fe200078e3cff */
[----:B------:R-:W-:Y:S01]  /*ff30*/  IMAD.X R49, RZ, RZ, R3, P2 ;  /* 0x000000ffff317224 */ /* 0x000fe200010e0603 */
[----:B------:R-:W-:Y:S02]  /*ff40*/  IADD3 R5, P2, R2, 0xf000, RZ ;  /* 0x0000f00002057810 */ /* 0x000fe40007f5e0ff */
[----:B------:R-:W-:-:S02]  /*ff50*/  SHF.R.U64 R28, R28, 0x3, RZ ;  /* 0x000000031c1c7819 */ /* 0x000fc400000012ff */
[----:B------:R-:W-:Y:S02]  /*ff60*/  SHF.R.U64 R32, R32, 0x3, RZ ;  /* 0x0000000320207819 */ /* 0x000fe400000012ff */
[----:B------:R-:W-:Y:S01]  /*ff70*/  SHF.R.U64 R7, R7, 0x3, RZ ;  /* 0x0000000307077819 */ /* 0x000fe200000012ff */
[----:B------:R-:W-:Y:S01]  /*ff80*/  UIMAD.WIDE.U32 UR10, UR18, UR12, UR10 ;  /* 0x0000000c120a72a5 */ /* 0x000fe2000f8e000a */
[----:B------:R-:W-:Y:S01]  /*ff90*/  SHF.R.U64 R36, R36, 0x3, RZ ;  /* 0x0000000324247819 */ /* 0x000fe200000012ff */
[----:B------:R-:W-:Y:S01]  /*ffa0*/  IMAD.X R73, RZ, RZ, R3, P2 ;  /* 0x000000ffff497224 */ /* 0x000fe200010e0603 */
[----:B------:R-:W-:Y:S01]  /*ffb0*/  SHF.R.U64 R40, R40, 0x3, RZ ;  /* 0x0000000328287819 */ /* 0x000fe200000012ff */
[----:B------:R-:W5:Y:S01]  /*ffc0*/  LD.E.128 R48, desc[UR36][R48.64] ;  /* 0x0000002430307980 */ /* 0x000f62000c101d00 */
[----:B------:R-:W-:Y:S02]  /*ffd0*/  SHF.R.U64 R44, R44, 0x3, RZ ;  /* 0x000000032c2c7819 */ /* 0x000fe400000012ff */
[----:B------:R-:W-:-:S02]  /*ffe0*/  LOP3.LUT R4, R5, 0x380, RZ, 0xc0, !PT ;  /* 0x0000038005047812 */ /* 0x000fc400078ec0ff */
        /* <DEDUP_REMOVED lines=11> */
[----:B------:R-:W-:Y:S01]  /*100a0*/  UIMAD UR11, UR18, UR13, UR11 ;  /* 0x0000000d120b72a4 */ /* 0x000fe2000f8e020b */
[C---:B------:R-:W-:Y:S01]  /*100b0*/  IADD3 R57, P6, R2.reuse, 0xb000, RZ ;  /* 0x0000b00002397810 */ /* 0x040fe20007fde0ff */
[----:B------:R-:W5:Y:S01]  /*100c0*/  LD.E.128 R28, desc[UR36][R28.64] ;  /* 0x000000241c1c7980 */ /* 0x000f62000c101d00 */
[C---:B------:R-:W-:Y:S01]  /*100d0*/  IADD3 R61, P5, R2.reuse, 0xc000, RZ ;  /* 0x0000c000023d7810 */ /* 0x040fe20007fbe0ff */
[----:B------:R-:W-:Y:S01]  /*100e0*/  ULDC.64 UR12, c[0x0][0xaf0] ;  /* 0x0002bc00000c7ab9 */ /* 0x000fe20000000a00 */
[C---:B------:R-:W-:Y:S01]  /*100f0*/  IADD3 R65, P4, R2.reuse, 0xd000, RZ ;  /* 0x0000d00002417810 */ /* 0x040fe20007f9e0ff */
[----:B------:R-:W5:Y:S01]  /*10100*/  LD.E.128 R32, desc[UR36][R32.64] ;  /* 0x0000002420207980 */ /* 0x000f62000c101d00 */
[----:B------:R-:W-:-:S02]  /*10110*/  IADD3 R69, P3, R2, 0xe000, RZ ;  /* 0x0000e00002457810 */ /* 0x000fc40007f7e0ff */
[----:B------:R-:W-:Y:S01]  /*10120*/  SHF.R.U64 R4, R4, 0x3, RZ ;  /* 0x0000000304047819 */ /* 0x000fe200000012ff */
[----:B------:R-:W5:Y:S01]  /*10130*/  LD.E.128 R36, desc[UR36][R36.64] ;  /* 0x0000002424247980 */ /* 0x000f62000c101d00 */
[----:B------:R-:W-:Y:S02]  /*10140*/  LOP3.LUT R2, R7, R2, RZ, 0x3c, !PT ;  /* 0x0000000207027212 */ /* 0x000fe400078e3cff */
[----:B------:R-:W-:Y:S01]  /*10150*/  LOP3.LUT R72, R4, R5, RZ, 0x3c, !PT ;  /* 0x0000000504487212 */ /* 0x000fe200078e3cff */
[----:B------:R-:W-:Y:S01]  /*10160*/  UIMAD UR4, UR4, UR12, URZ ;  /* 0x0000000c040472a4 */ /* 0x000fe2000f8e023f */
[----:B------:R-:W-:Y:S01]  /*10170*/  LOP3.LUT R52, R53, 0x380, RZ, 0xc0, !PT ;  /* 0x0000038035347812 */ /* 0x000fe200078ec0ff */
[----:B------:R0:W5:Y:S01]  /*10180*/  LD.E.128 R4, desc[UR36][R2.64] ;  /* 0x0000002402047980 */ /* 0x000162000c101d00 */
[----:B------:R-:W-:Y:S01]  /*10190*/  UIMAD.WIDE.U32 UR10, UR9, UR12, UR10 ;  /* 0x0000000c090a72a5 */ /* 0x000fe2000f8e000a */
[----:B------:R-:W-:Y:S01]  /*101a0*/  LOP3.LUT R56, R57, 0x380, RZ, 0xc0, !PT ;  /* 0x0000038039387812 */ /* 0x000fe200078ec0ff */
[----:B------:R-:W-:Y:S01]  /*101b0*/  UIMAD UR4, UR9, UR13, UR4 ;  /* 0x0000000d090472a4 */ /* 0x000fe2000f8e0204 */
[----:B------:R-:W-:Y:S01]  /*101c0*/  LOP3.LUT R60, R61, 0x380, RZ, 0xc0, !PT ;  /* 0x000003803d3c7812 */ /* 0x000fe200078ec0ff */
[----:B------:R-:W5:Y:S01]  /*101d0*/  LD.E.128 R40, desc[UR36][R40.64] ;  /* 0x0000002428287980 */ /* 0x000f62000c101d00 */
[----:B------:R-:W-:Y:S01]  /*101e0*/  @UP1 ULDC UR9, c[0x0][0xbf0] ;  /* 0x0002fc0000091ab9 */ /* 0x000fe20000000800 */
[----:B------:R-:W-:-:S02]  /*101f0*/  LOP3.LUT R64, R65, 0x380, RZ, 0xc0, !PT ;  /* 0x0000038041407812 */ /* 0x000fc400078ec0ff */
[----:B------:R-:W-:Y:S01]  /*10200*/  LOP3.LUT R68, R69, 0x380, RZ, 0xc0, !PT ;  /* 0x0000038045447812 */ /* 0x000fe200078ec0ff */
[----:B0-----:R-:W-:Y:S01]  /*10210*/  IMAD R2, R201, 0x20, R22 ;  /* 0x00000020c9027824 */ /* 0x001fe200078e0216 */
[----:B------:R-:W-:Y:S01]  /*10220*/  SHF.R.U64 R52, R52, 0x3, RZ ;  /* 0x0000000334347819 */ /* 0x000fe200000012ff */
[----:B------:R-:W-:Y:S01]  /*10230*/  UIADD3 UR4, UR11, UR4, URZ ;  /* 0x000000040b047290 */ /* 0x000fe2000fffe03f */
[----:B------:R-:W-:Y:S01]  /*10240*/  SHF.R.U64 R56, R56, 0x3, RZ ;  /* 0x0000000338387819 */ /* 0x000fe200000012ff */
[----:B------:R-:W-:Y:S01]  /*10250*/  VIADD R20, R2, UR61 ;  /* 0x0000003d02147c36 */ /* 0x000fe20008000000 */
[----:B------:R-:W-:Y:S01]  /*10260*/  SHF.R.U64 R60, R60, 0x3, RZ ;  /* 0x000000033c3c7819 */ /* 0x000fe200000012ff */
[----:B------:R-:W-:Y:S01]  /*10270*/  ULDC.64 UR12, c[0x0][0xae0] ;  /* 0x0002b800000c7ab9 */ /* 0x000fe20000000a00 */
[----:B------:R-:W-:Y:S01]  /*10280*/  SHF.R.U64 R64, R64, 0x3, RZ ;  /* 0x0000000340407819 */ /* 0x000fe200000012ff */
[----:B------:R-:W-:Y:S01]  /*10290*/  @P1 IMAD.HI.U32 R2, R20, UR14, RZ ;  /* 0x0000000e14021c27 */ /* 0x000fe2000f8e00ff */
[----:B------:R-:W-:Y:S01]  /*102a0*/  SHF.R.U64 R68, R68, 0x3, RZ ;  /* 0x0000000344447819 */ /* 0x000fe200000012ff */
[----:B------:R-:W5:Y:S01]  /*102b0*/  LD.E.128 R44, desc[UR36][R44.64] ;  /* 0x000000242c2c7980 */ /* 0x000f62000c101d00 */
[----:B------:R-:W-:Y:S01]  /*102c0*/  LOP3.LUT R52, R52, R53, RZ, 0x3c, !PT ;  /* 0x0000003534347212 */ /* 0x000fe200078e3cff */
[----:B------:R-:W-:Y:S01]  /*102d0*/  IMAD.MOV.U32 R19, RZ, RZ, R20 ;  /* 0x000000ffff137224 */ /* 0x000fe200078e0014 */
[----:B------:R-:W-:Y:S01]  /*102e0*/  @P1 SHF.R.U32.HI R19, RZ, UR9, R2 ;  /* 0x00000009ff131c19 */ /* 0x000fe20008011602 */
[--C-:B------:R-:W-:Y:S01]  /*102f0*/  IMAD.X R53, RZ, RZ, R3.reuse, P0 ;  /* 0x000000ffff357224 */ /* 0x100fe200000e0603 */
[----:B------:R-:W-:Y:S01]  /*10300*/  LOP3.LUT R56, R56, R57, RZ, 0x3c, !PT ;  /* 0x0000003938387212 */ /* 0x000fe200078e3cff */
[----:B------:R-:W-:Y:S01]  /*10310*/  IMAD.X R57, RZ, RZ, R3, P6 ;  /* 0x000000ffff397224 */ /* 0x000fe200030e0603 */
[--C-:B------:R-:W-:Y:S01]  /*10320*/  SHF.R.S32.HI R18, RZ, 0x1f, R19.reuse ;  /* 0x0000001fff127819 */ /* 0x100fe20000011413 */
[----:B------:R-:W-:Y:S01]  /*10330*/  IMAD.MOV R21, RZ, RZ, -R19 ;  /* 0x000000ffff157224 */ /* 0x000fe200078e0a13 */
[----:B------:R-:W-:Y:S01]  /*10340*/  LOP3.LUT R60, R60, R61, RZ, 0x3c, !PT ;  /* 0x0000003d3c3c7212 */ /* 0x000fe200078e3cff */
[--C-:B------:R-:W-:Y:S01]  /*10350*/  IMAD.X R61, RZ, RZ, R3.reuse, P5 ;  /* 0x000000ffff3d7224 */ /* 0x100fe200028e0603 */
[----:B------:R-:W-:Y:S01]  /*10360*/  LOP3.LUT R64, R64, R65, RZ, 0x3c, !PT ;  /* 0x0000004140407212 */ /* 0x000fe200078e3cff */
[--C-:B------:R-:W-:Y:S01]  /*10370*/  IMAD.X R65, RZ, RZ, R3.reuse, P4 ;  /* 0x000000ffff417224 */ /* 0x100fe200020e0603 */
[----:B------:R-:W-:Y:S01]  /*10380*/  LOP3.LUT R68, R68, R69, RZ, 0x3c, !PT ;  /* 0x0000004544447212 */ /* 0x000fe200078e3cff */
[----:B------:R-:W-:Y:S01]  /*10390*/  IMAD.X R69, RZ, RZ, R3, P3 ;  /* 0x000000ffff457224 */ /* 0x000fe200018e0603 */
[----:B------:R-:W5:Y:S01]  /*103a0*/  LD.E.128 R52, desc[UR36][R52.64] ;  /* 0x0000002434347980 */ /* 0x000f62000c101d00 */
[----:B------:R-:W-:-:S02]  /*103b0*/  IMAD R18, R18, UR12, RZ ;  /* 0x0000000c12127c24 */ /* 0x000fc4000f8e02ff */
[----:B------:R-:W-:Y:S01]  /*103c0*/  IMAD R21, R21, UR22, R20 ;  /* 0x0000001615157c24 */ /* 0x000fe2000f8e0214 */
[----:B------:R-:W5:Y:S01]  /*103d0*/  LD.E.128 R56, desc[UR36][R56.64] ;  /* 0x0000002438387980 */ /* 0x000f62000c101d00 */
[----:B------:R-:W-:Y:S02]  /*103e0*/  IMAD.U32 R3, RZ, RZ, UR11 ;  /* 0x0000000bff037e24 */ /* 0x000fe4000f8e00ff */
[----:B------:R-:W-:Y:S01]  /*103f0*/  IMAD.U32 R2, RZ, RZ, UR10 ;  /* 0x0000000aff027e24 */ /* 0x000fe2000f8e00ff */
[----:B------:R-:W-:Y:S01]  /*10400*/  ULDC.64 UR10, c[0x0][0xad8] ;  /* 0x0002b600000a7ab9 */ /* 0x000fe20000000a00 */
[----:B------:R-:W-:Y:S01]  /*10410*/  IMAD.U32 R3, RZ, RZ, UR4 ;  /* 0x00000004ff037e24 */ /* 0x000fe2000f8e00ff */
[----:B------:R-:W5:Y:S01]  /*10420*/  LD.E.128 R60, desc[UR36][R60.64] ;  /* 0x000000243c3c7980 */ /* 0x000f62000c101d00 */
[C---:B------:R-:W-:Y:S01]  /*10430*/  IMAD R77, R19.reuse, UR13, R18 ;  /* 0x0000000d134d7c24 */ /* 0x040fe2000f8e0212 */
[----:B------:R-:W-:Y:S01]  /*10440*/  SHF.R.S32.HI R18, RZ, 0x1f, R21 ;  /* 0x0000001fff127819 */ /* 0x000fe20000011415 */
[----:B------:R-:W-:Y:S01]  /*10450*/  IMAD.WIDE.U32 R2, R19, UR12, R2 ;  /* 0x0000000c13027c25 */ /* 0x000fe2000f8e0002 */
[----:B------:R-:W5:Y:S03]  /*10460*/  LD.E.128 R64, desc[UR36][R64.64] ;  /* 0x0000002440407980 */ /* 0x000f66000c101d00 */
[----:B------:R-:W-:Y:S01]  /*10470*/  IMAD.IADD R3, R3, 0x1, R77 ;  /* 0x0000000103037824 */ /* 0x000fe200078e024d */
[----:B------:R-:W5:Y:S01]  /*10480*/  LD.E.128 R68, desc[UR36][R68.64] ;  /* 0x0000002444447980 */ /* 0x000f62000c101d00 */
[----:B------:R-:W-:-:S03]  /*10490*/  IMAD R18, R18, UR10, RZ ;  /* 0x0000000a12127c24 */ /* 0x000fc6000f8e02ff */
[----:B------:R-:W5:Y:S01]  /*104a0*/  LD.E.128 R72, desc[UR36][R72.64] ;  /* 0x0000002448487980 */ /* 0x000f62000c101d00 */
[C---:B------:R-:W-:Y:S01]  /*104b0*/  IMAD R19, R21.reuse, UR11, R18 ;  /* 0x0000000b15137c24 */ /* 0x040fe2000f8e0212 */
[----:B------:R-:W-:Y:S01]  /*104c0*/  @!PT LDS RZ, [RZ] ;  /* 0x00000000fffff984 */ /* 0x000fe20000000800 */
[----:B------:R-:W-:Y:S01]  /*104d0*/  @!PT LDS RZ, [RZ] ;  /* 0x00000000fffff984 */ /* 0x000fe20000000800 */
[----:B------:R-:W-:Y:S01]  /*104e0*/  @!PT LDS RZ, [RZ] ;  /* 0x00000000fffff984 */ /* 0x000fe20000000800 */
[----:B------:R-:W-:Y:S01]  /*104f0*/  @!PT LDS RZ, [RZ] ;  /* 0x00000000fffff984 */ /* 0x000fe20000000800 */
[----:B------:R0:W-:Y:S06]  /*10500*/  MEMBAR.ALL.CTA ;  /* 0x0000000000007992 */ /* 0x0001ec0000008000 */
[----:B0-----:R-:W0:Y:S01]  /*10510*/  FENCE.VIEW.ASYNC.S ;  /* 0x00000000000073c6 */ /* 0x001e220000000000 */
[----:B------:R-:W-:Y:S01]  /*10520*/  IMAD.WIDE.U32 R2, R21, UR10, R2 ;  /* 0x0000000a15027c25 */ /* 0x000fe2000f8e0002 */
[----:B------:R-:W-:-:S03]  /*10530*/  ULDC.64 UR10, c[0x0][0xa80] ;  /* 0x0002a000000a7ab9 */ /* 0x000fc60000000a00 */
[----:B------:R-:W-:Y:S01]  /*10540*/  VIADD R80, R22, UR61 ;  /* 0x0000003d16507c36 */ /* 0x000fe20008000000 */
[----:B------:R-:W-:Y:S01]  /*10550*/  LEA R22, P2, R2, UR10, 0x1 ;  /* 0x0000000a02167c11 */ /* 0x000fe2000f8408ff */
[----:B------:R-:W-:-:S05]  /*10560*/  IMAD.IADD R3, R3, 0x1, R19 ;  /* 0x0000000103037824 */ /* 0x000fca00078e0213 */
[----:B------:R-:W-:Y:S02]  /*10570*/  LEA.HI.X R78, R2, UR11, R3, 0x1, P2 ;  /* 0x0000000b024e7c11 */ /* 0x000fe400090f0c03 */
[C---:B------:R-:W-:Y:S01]  /*10580*/  ISETP.GE.AND P2, PT, R80.reuse, UR16, PT ;  /* 0x0000001050007c0c */ /* 0x040fe2000bf46270 */
[C---:B------:R-:W-:Y:S02]  /*10590*/  VIADD R18, R80.reuse, 0x20 ;  /* 0x0000002050127836 */ /* 0x040fe40000000000 */
[----:B------:R-:W-:Y:S01]  /*105a0*/  VIADD R20, R80, 0x40 ;  /* 0x0000004050147836 */ /* 0x000fe20000000000 */
[----:B0-----:R0:W1:Y:S04]  /*105b0*/  SHFL.IDX PT, R79, R22, RZ, 0x181f ;  /* 0x00181fff164f7589 */ /* 0x00106800000e0000 */
[----:B------:R0:W2:Y:S01]  /*105c0*/  SHFL.IDX PT, R77, R78, RZ, 0x181f ;  /* 0x00181fff4e4d7589 */ /* 0x0000a200000e0000 */
[----:B------:R-:W-:Y:S01]  /*105d0*/  SYNCS.ARRIVE.TRANS64.RED.A1T0 RZ, [UR8], RZ ;  /* 0x000000ffffff79a7 */ /* 0x000fe20008100408 */
[----:B------:R-:W-:-:S02]  /*105e0*/  ISETP.GE.AND P1, PT, R18, UR16, PT ;  /* 0x0000001012007c0c */ /* 0x000fc4000bf26270 */
[----:B------:R-:W-:Y:S01]  /*105f0*/  ISETP.GE.AND P0, PT, R20, UR16, PT ;  /* 0x0000001014007c0c */ /* 0x000fe2000bf06270 */
[----:B------:R-:W-:-:S12]  /*10600*/  @P2 BRA `(.L_x_1311) ;  /* 0x0000000000442947 */ /* 0x000fd80003800000 */
        /* <DEDUP_REMOVED lines=17> */
.L_x_1311:
[----:B------:R-:W-:Y:S05]  /*10720*/  BSYNC B1 ;  /* 0x0000000000017941 */ /* 0x000fea0003800000 */
.L_x_1310:
[----:B---3--:R3:W4:Y:S01]  /*10730*/  SHFL.IDX PT, R19, R78, 0x1, 0x181f ;  /* 0x00381f004e137f89 */ /* 0x00872200000e0000 */
[----:B------:R-:W-:Y:S03]  /*10740*/  BSSY B1, `(.L_x_1312) ;  /* 0x0000014000017945 */ /* 0x000fe60003800000 */
[----:B-----5:R3:W0:Y:S01]  /*10750*/  SHFL.IDX PT, R7, R22, 0x1, 0x181f ;  /* 0x00381f0016077f89 */ /* 0x02062200000e0000 */
[----:B------:R-:W-:Y:S05]  /*10760*/  @P1 BRA `(.L_x_1313) ;  /* 0x0000000000441947 */ /* 0x000fea0003800000 */
[----:B------:R-:W-:Y:S02]  /*10770*/  ULDC UR4, c[0x0][0xac8] ;  /* 0x0002b20000047ab9 */ /* 0x000fe40000000800 */
        /* <DEDUP_REMOVED lines=16> */
.L_x_1313:
[----:B------:R-:W-:Y:S05]  /*10880*/  BSYNC B1 ;  /* 0x0000000000017941 */ /* 0x000fea0003800000 */
.L_x_1312:
[----:B0-----:R0:W0:Y:S01]  /*10890*/  SHFL.IDX PT, R9, R78, 0x2, 0x181f ;  /* 0x00581f004e097f89 */ /* 0x00102200000e0000 */
        /* <DEDUP_REMOVED lines=20> */
.L_x_1315:
[----:B------:R-:W-:Y:S05]  /*109e0*/  BSYNC B1 ;  /* 0x0000000000017941 */ /* 0x000fea0003800000 */
.L_x_1314:
[----:B0-----:R-:W-:Y:S01]  /*109f0*/  VIADD R2, R80, 0x60 ;  /* 0x0000006050027836 */ /* 0x001fe20000000000 */
[----:B------:R0:W0:Y:S04]  /*10a00*/  SHFL.IDX PT, R9, R78, 0x3, 0x181f ;  /* 0x00781f004e097f89 */ /* 0x00002800000e0000 */
[----:B------:R-:W-:Y:S01]  /*10a10*/  ISETP.GE.AND P0, PT, R2, UR16, PT ;  /* 0x0000001002007c0c */ /* 0x000fe2000bf06270 */
[----:B------:R0:W0:-:S12]  /*10a20*/  SHFL.IDX PT, R11, R22, 0x3, 0x181f ;  /* 0x00781f00160b7f89 */ /* 0x00001800000e0000 */
[----:B------:R-:W-:Y:S05]  /*10a30*/  @P0 BRA `(.L_x_1316) ;  /* 0x0000002400f80947 */ /* 0x000fea0003800000 */
[----:B------:R-:W-:Y:S02]  /*10a40*/  ULDC UR4, c[0x0][0xac8] ;  /* 0x0002b20000047ab9 */ /* 0x000fe40000000800 */
[----:B------:R-:W-:Y:S02]  /*10a50*/  ISETP.GE.AND P3, PT, R0, UR4, PT ;  /* 0x0000000400007c0c */ /* 0x000fe4000bf66270 */
[----:B------:R-:W-:Y:S02]  /*10a60*/  ISETP.GE.AND P4, PT, R82, UR4, PT ;  /* 0x0000000452007c0c */ /* 0x000fe4000bf86270 */
[----:B------:R-:W-:-:S09]  /*10a70*/  ISETP.GE.AND P5, PT, R84, UR4, PT ;  /* 0x0000000454007c0c */ /* 0x000fd2000bfa6270 */
[-C--:B0-----:R-:W-:Y:S02]  /*10a80*/  @!P3 LEA R2, P0, R0, R11.reuse, 0x1 ;  /* 0x0000000b0002b211 */ /* 0x081fe400078008ff */
[-C--:B------:R-:W-:Y:S02]  /*10a90*/  @!P4 LEA R4, P1, R82, R11.reuse, 0x1 ;  /* 0x0000000b5204c211 */ /* 0x080fe400078208ff */
[----:B------:R-:W-:Y:S02]  /*10aa0*/  @!P5 LEA R6, P2, R84, R11, 0x1 ;  /* 0x0000000b5406d211 */ /* 0x000fe400078408ff */
[-C--:B------:R-:W-:Y:S02]  /*10ab0*/  @!P3 LEA.HI.X R3, R0, R9.reuse, R87, 0x1, P0 ;  /* 0x000000090003b211 */ /* 0x080fe400000f0c57 */
[-C--:B------:R-:W-:Y:S02]  /*10ac0*/  @!P4 LEA.HI.X R5, R82, R9.reuse, R81, 0x1, P1 ;  /* 0x000000095205c211 */ /* 0x080fe400008f0c51 */
[----:B------:R-:W-:Y:S01]  /*10ad0*/  @!P5 LEA.HI.X R7, R84, R9, R83, 0x1, P2 ;  /* 0x000000095407d211 */ /* 0x000fe200010f0c53 */
        /* <DEDUP_REMOVED lines=9> */
.L_x_1309:
        /* <DEDUP_REMOVED lines=11> */
[----:B------:R-:W-:Y:S01]  /*10c20*/  VIADD R177, R17, 0x8 ;  /* 0x0000000811b17836 */ /* 0x000fe20000000000 */
[----:B------:R-:W-:Y:S01]  /*10c30*/  ULDC.64 UR14, c[0x0][0xb40] ;  /* 0x0002d000000e7ab9 */ /* 0x000fe20000000a00 */
[----:B------:R-:W-:Y:S01]  /*10c40*/  ULDC.64 UR12, c[0x0][0xb38] ;  /* 0x0002ce00000c7ab9 */ /* 0x000fe20000000a00 */
[----:B------:R-:W-:Y:S01]  /*10c50*/  UIMAD UR4, UR4, UR14, URZ ;  /* 0x0000000e040472a4 */ /* 0x000fe2000f8e023f */
[----:B------:R-:W-:Y:S01]  /*10c60*/  BSSY B1, `(.L_x_1317) ;  /* 0x00000d0000017945 */ /* 0x000fe20003800000 */
[----:B------:R-:W-:Y:S01]  /*10c70*/  UIMAD.WIDE.U32 UR10, UR18, UR12, UR10 ;  /* 0x0000000c120a72a5 */ /* 0x000fe2000f8e000a */
[----:B------:R-:W-:Y:S01]  /*10c80*/  SHF.R.S32.HI R22, RZ, 0x1f, R206 ;  /* 0x0000001fff167819 */ /* 0x000fe200000114ce */
[----:B------:R-:W-:Y:S01]  /*10c90*/  UIMAD UR4, UR9, UR15, UR4 ;  /* 0x0000000f090472a4 */ /* 0x000fe2000f8e0204 */
[----:B------:R-:W-:Y:S01]  /*10ca0*/  SHF.R.S32.HI R152, RZ, 0x1f, R207 ;  /* 0x0000001fff987819 */ /* 0x000fe200000114cf */
[----:B------:R-:W-:Y:S01]  /*10cb0*/  UIMAD UR11, UR18, UR13, UR11 ;  /* 0x0000000d120b72a4 */ /* 0x000fe2000f8e020b */
[----:B------:R-:W-:Y:S01]  /*10cc0*/  SHF.R.S32.HI R153, RZ, 0x1f, R208 ;  /* 0x0000001fff997819 */ /* 0x000fe200000114d0 */
[----:B------:R-:W-:Y:S01]  /*10cd0*/  UIADD3 UR8, UR8, 0x30820, URZ ;  /* 0x0003082008087890 */ /* 0x000fe2000fffe03f */
[----:B------:R-:W-:Y:S01]  /*10ce0*/  SHF.R.S32.HI R21, RZ, 0x1f, R209 ;  /* 0x0000001fff157819 */ /* 0x000fe200000114d1 */
[----:B------:R-:W-:Y:S01]  /*10cf0*/  UIMAD.WIDE.U32 UR10, UR9, UR14, UR10 ;  /* 0x0000000e090a72a5 */ /* 0x000fe2000f8e000a */
[----:B------:R-:W-:Y:S01]  /*10d00*/  SHF.R.S32.HI R154, RZ, 0x1f, R210 ;  /* 0x0000001fff9a7819 */ /* 0x000fe200000114d2 */
[----:B------:R-:W-:Y:S01]  /*10d10*/  ULDC.64 UR12, c[0x0][0xb48] ;  /* 0x0002d200000c7ab9 */ /* 0x000fe20000000a00 */
[----:B------:R-:W-:Y:S01]  /*10d20*/  @UP1 ULDC UR9, c[0x0][0xbec] ;  /* 0x0002fb0000091ab9 */ /* 0x000fe20000000800 */
[----:B------:R-:W-:Y:S01]  /*10d30*/  UIADD3 UR11, UR11, UR4, URZ ;  /* 0x000000040b0b7290 */ /* 0x000fe2000fffe03f */
[----:B------:R-:W-:Y:S01]  /*10d40*/  @P1 IMAD.HI.U32 R0, R5, UR9, RZ ;  /* 0x0000000905001c27 */ /* 0x000fe2000f8e00ff */
[----:B------:R-:W-:Y:S01]  /*10d50*/  UPRMT UR8, URZ, 0x654, UR8 ;  /* 0x000006543f087896 */ /* 0x000fe20008000008 */
[----:B------:R-:W-:Y:S01]  /*10d60*/  SHF.R.S32.HI R155, RZ, 0x1f, R211 ;  /* 0x0000001fff9b7819 */ /* 0x000fe200000114d3 */
        /* <DEDUP_REMOVED lines=37> */
[----:B------:R-:W-:Y:S01]  /*10fc0*/  VIADD R176, R17, 0x8 ;  /* 0x0000000811b07836 */ /* 0x000fe20000000000 */
[----:B------:R-:W-:Y:S01]  /*10fd0*/  LEA.HI.X R6, R2, UR11, R3, 0x2, P1 ;  /* 0x0000000b02067c11 */ /* 0x000fe200088f1403 */
[----:B------:R0:W1:Y:S01]  /*10fe0*/  SHFL.IDX PT, R7, R0, RZ, 0x1c1f ;  /* 0x001c1fff00077589 */ /* 0x00006200000e0000 */
[----:B------:R-:W-:-:S02]  /*10ff0*/  SHF.R.S32.HI R167, RZ, 0x1f, R223 ;  /* 0x0000001fffa77819 */ /* 0x000fc400000114df */
[----:B------:R-:W-:Y:S01]  /*11000*/  SHF.R.S32.HI R168, RZ, 0x1f, R224 ;  /* 0x0000001fffa87819 */ /* 0x000fe200000114e0 */
[----:B------:R0:W2:Y:S01]  /*11010*/  SHFL.IDX PT, R8, R6, RZ, 0x1c1f ;  /* 0x001c1fff06087589 */ /* 0x0000a200000e0000 */
[----:B------:R-:W-:Y:S02]  /*11020*/  SHF.R.S32.HI R169, RZ, 0x1f, R225 ;  /* 0x0000001fffa97819 */ /* 0x000fe400000114e1 */
[----:B------:R-:W-:Y:S02]  /*11030*/  SHF.R.S32.HI R170, RZ, 0x1f, R226 ;  /* 0x0000001fffaa7819 */ /* 0x000fe400000114e2 */
[----:B------:R-:W-:Y:S02]  /*11040*/  SHF.R.S32.HI R171, RZ, 0x1f, R229 ;  /* 0x0000001fffab7819 */ /* 0x000fe400000114e5 */
[----:B------:R-:W-:Y:S02]  /*11050*/  SHF.R.S32.HI R173, RZ, 0x1f, R173 ;  /* 0x0000001fffad7819 */ /* 0x000fe400000114ad */
[----:B------:R-:W-:-:S02]  /*11060*/  SHF.R.S32.HI R175, RZ, 0x1f, R175 ;  /* 0x0000001fffaf7819 */ /* 0x000fc400000114af */
[----:B------:R-:W-:Y:S02]  /*11070*/  SHF.R.S32.HI R177, RZ, 0x1f, R177 ;  /* 0x0000001fffb17819 */ /* 0x000fe400000114b1 */
[----:B------:R-:W-:Y:S01]  /*11080*/  SHF.R.S32.HI R178, RZ, 0x1f, R17 ;  /* 0x0000001fffb27819 */ /* 0x000fe20000011411 */
[----:B0-----:R-:W-:Y:S06]  /*11090*/  @P2 BRA `(.L_x_1318) ;  /* 0x0000000800302947 */ /* 0x001fec0003800000 */
[----:B------:R-:W-:Y:S01]  /*110a0*/  ULDC UR4, c[0x0][0xac8] ;  /* 0x0002b20000047ab9 */ /* 0x000fe20000000800 */
[C---:B------:R-:W-:Y:S01]  /*110b0*/  VIADD R9, R17.reuse, 0xd8 ;  /* 0x000000d811097836 */ /* 0x040fe20000000000 */
[C---:B------:R-:W-:Y:S01]  /*110c0*/  ISETP.GE.AND P4, PT, R17.reuse, UR4, PT ;  /* 0x0000000411007c0c */ /* 0x040fe2000bf86270 */
[----:B------:R-:W-:Y:S01]  /*110d0*/  VIADD R20, R17, 0xe0 ;  /* 0x000000e011147836 */ /* 0x000fe20000000000 */
[----:B------:R-:W-:Y:S02]  /*110e0*/  ISETP.GE.AND P2, PT, R176, UR4, PT ;  /* 0x00000004b0007c0c */ /* 0x000fe4000bf46270 */
[----:B------:R-:W-:-:S09]  /*110f0*/  ISETP.GE.AND P1, PT, R174, UR4, PT ;  /* 0x00000004ae007c0c */ /* 0x000fd2000bf26270 */
[CC--:B-1----:R-:W-:Y:S02]  /*11100*/  @!P4 LEA R2, P3, R17.reuse, R7.reuse, 0x2 ;  /* 0x000000071102c211 */ /* 0x0c2fe400078610ff */
[----:B------:R-:W-:Y:S02]  /*11110*/  @!P2 LEA R4, P5, R176, R7, 0x2 ;  /* 0x00000007b004a211 */ /* 0x000fe400078a10ff */
[-C--:B--2---:R-:W-:Y:S02]  /*11120*/  @!P4 LEA.HI.X R3, R17, R8.reuse, R178, 0x2, P3 ;  /* 0x000000081103c211 */ /* 0x084fe400018f14b2 */
[----:B------:R-:W-:Y:S02]  /*11130*/  ISETP.GE.AND P3, PT, R172, UR4, PT ;  /* 0x00000004ac007c0c */ /* 0x000fe4000bf66270 */
[----:B------:R-:W-:Y:S01]  /*11140*/  @!P2 LEA.HI.X R5, R176, R8, R177, 0x2, P5 ;  /* 0x00000008b005a211 */ /* 0x000fe200028f14b1 */
[----:B------:R0:W-:Y:S01]  /*11150*/  @!P4 ST.E.64 desc[UR36][R2.64], R24 ;  /* 0x000000180200c985 */ /* 0x0001e2000c101b24 */
[----:B------:R-:W-:-:S03]  /*11160*/  ISETP.GE.AND P4, PT, R229, UR4, PT ;  /* 0x00000004e5007c0c */ /* 0x000fc6000bf86270 */
        /* <DEDUP_REMOVED lines=67> */
[-C--:B------:R-:W-:Y:S02]  /*115a0*/  @!P1 LEA.HI.X R3, R213, R8.reuse, R157, 0x2, P6 ;  /* 0x00000008d5039211 */ /* 0x080fe400030f149d */
[CC--:B------:R-:W-:Y:S02]  /*115b0*/  @!P4 LEA R10, P6, R211.reuse, R7.reuse, 0x2 ;  /* 0x00000007d30ac211 */ /* 0x0c0fe400078c10ff */
[C---:B-1----:R-:W-:Y:S01]  /*115c0*/  @!P3 LEA R4, P5, R212.reuse, R7, 0x2 ;  /* 0x00000007d404b211 */ /* 0x042fe200078a10ff */
[----:B------:R0:W-:Y:S01]  /*115d0*/  @!P1 ST.E.64 desc[UR36][R2.64], R96 ;  /* 0x0000006002009985 */ /* 0x0001e2000c101b24 */
[-C--:B------:R-:W-:Y:S02]  /*115e0*/  @!P4 LEA.HI.X R11, R211, R8.reuse, R155, 0x2, P6 ;  /* 0x00000008d30bc211 */ /* 0x080fe400030f149b */
[----:B------:R-:W-:Y:S02]  /*115f0*/  @!P3 LEA.HI.X R5, R212, R8, R156, 0x2, P5 ;  /* 0x00000008d405b211 */ /* 0x000fe400028f149c */
[----:B------:R-:W-:-:S02]  /*11600*/  ISETP.GE.AND P1, PT, R209, UR4, PT ;  /* 0x00000004d1007c0c */ /* 0x000fc4000bf26270 */
[-C--:B------:R-:W-:Y:S01]  /*11610*/  @!P2 LEA R12, P5, R210, R7.reuse, 0x2 ;  /* 0x00000007d20ca211 */ /* 0x080fe200078a10ff */
[----:B------:R1:W-:Y:S01]  /*11620*/  @!P3 ST.E.64 desc[UR36][R4.64], R100 ;  /* 0x000000640400b985 */ /* 0x0003e2000c101b24 */
[----:B------:R-:W-:Y:S02]  /*11630*/  ISETP.GE.AND P3, PT, R208, UR4, PT ;  /* 0x00000004d0007c0c */ /* 0x000fe4000bf66270 */
[----:B------:R-:W-:Y:S01]  /*11640*/  @!P2 LEA.HI.X R13, R210, R8, R154, 0x2, P5 ;  /* 0x00000008d20da211 */ /* 0x000fe200028f149a */
[----:B------:R2:W-:Y:S01]  /*11650*/  @!P4 ST.E.64 desc[UR36][R10.64], R104 ;  /* 0x000000680a00c985 */ /* 0x0005e2000c101b24 */
[----:B------:R-:W-:Y:S02]  /*11660*/  ISETP.GE.AND P4, PT, R207, UR4, PT ;  /* 0x00000004cf007c0c */ /* 0x000fe4000bf86270 */
[----:B------:R-:W-:Y:S01]  /*11670*/  ISETP.GE.AND P5, PT, R206, UR4, PT ;  /* 0x00000004ce007c0c */ /* 0x000fe2000bfa6270 */
[----:B------:R-:W-:Y:S02]  /*11680*/  @!P2 ST.E.64 desc[UR36][R12.64], R108 ;  /* 0x0000006c0c00a985 */ /* 0x000fe4000c101b24 */
[----:B------:R-:W-:-:S04]  /*11690*/  @!P1 LEA R14, P6, R209, R7, 0x2 ;  /* 0x00000007d10e9211 */ /* 0x000fc800078c10ff */
[-C--:B------:R-:W-:Y:S02]  /*116a0*/  @!P1 LEA.HI.X R15, R209, R8.reuse, R21, 0x2, P6 ;  /* 0x00000008d10f9211 */ /* 0x080fe400030f1415 */
[-C--:B0-----:R-:W-:Y:S02]  /*116b0*/  @!P3 LEA R2, P6, R208, R7.reuse, 0x2 ;  /* 0x00000007d002b211 */ /* 0x081fe400078c10ff */
[----:B-1----:R-:W-:Y:S01]  /*116c0*/  @!P4 LEA R4, P2, R207, R7, 0x2 ;  /* 0x00000007cf04c211 */ /* 0x002fe200078410ff */
[----:B------:R0:W-:Y:S01]  /*116d0*/  @!P1 ST.E.64 desc[UR36][R14.64], R112 ;  /* 0x000000700e009985 */ /* 0x0001e2000c101b24 */
[----:B------:R-:W-:Y:S02]  /*116e0*/  ISETP.GE.AND P1, PT, R203, UR4, PT ;  /* 0x00000004cb007c0c */ /* 0x000fe4000bf26270 */
[----:B------:R-:W-:Y:S02]  /*116f0*/  @!P4 LEA.HI.X R5, R207, R8, R152, 0x2, P2 ;  /* 0x00000008cf05c211 */ /* 0x000fe400010f1498 */
[----:B------:R-:W-:-:S02]  /*11700*/  ISETP.GE.AND P2, PT, R9, UR4, PT ;  /* 0x0000000409007c0c */ /* 0x000fc4000bf46270 */
[-C--:B------:R-:W-:Y:S02]  /*11710*/  @!P3 LEA.HI.X R3, R208, R8.reuse, R153, 0x2, P6 ;  /* 0x00000008d003b211 */ /* 0x080fe400030f1499 */
[C---:B------:R-:W-:Y:S02]  /*11720*/  @!P5 LEA R18, P6, R206.reuse, R7, 0x2 ;  /* 0x00000007ce12d211 */ /* 0x040fe400078c10ff */
[----:B--2---:R-:W-:Y:S01]  /*11730*/  SHF.R.S32.HI R11, RZ, 0x1f, R203 ;  /* 0x0000001fff0b7819 */ /* 0x004fe200000114cb */
[----:B------:R1:W-:Y:S01]  /*11740*/  @!P3 ST.E.64 desc[UR36][R2.64], R116 ;  /* 0x000000740200b985 */ /* 0x0003e2000c101b24 */
[----:B------:R-:W-:Y:S01]  /*11750*/  @!P5 LEA.HI.X R19, R206, R8, R22, 0x2, P6 ;  /* 0x00000008ce13d211 */ /* 0x000fe200030f1416 */
[C---:B0-----:R-:W-:Y:S01]  /*11760*/  VIADD R14, R17.reuse, 0xe8 ;  /* 0x000000e8110e7836 */ /* 0x041fe20000000000 */
[----:B------:R-:W-:Y:S01]  /*11770*/  ISETP.GE.AND P3, PT, R20, UR4, PT ;  /* 0x0000000414007c0c */ /* 0x000fe2000bf66270 */
[----:B------:R0:W-:Y:S01]  /*11780*/  @!P4 ST.E.64 desc[UR36][R4.64], R120 ;  /* 0x000000780400c985 */ /* 0x0001e2000c101b24 */
[----:B------:R-:W-:Y:S01]  /*11790*/  VIADD R15, R17, 0xf0 ;  /* 0x000000f0110f7836 */ /* 0x000fe20000000000 */
[----:B------:R-:W-:-:S02]  /*117a0*/  SHF.R.S32.HI R13, RZ, 0x1f, R20 ;  /* 0x0000001fff0d7819 */ /* 0x000fc40000011414 */
[----:B------:R2:W-:Y:S01]  /*117b0*/  @!P5 ST.E.64 desc[UR36][R18.64], R124 ;  /* 0x0000007c1200d985 */ /* 0x0005e2000c101b24 */
[----:B------:R-:W-:Y:S02]  /*117c0*/  ISETP.GE.AND P4, PT, R14, UR4, PT ;  /* 0x000000040e007c0c */ /* 0x000fe4000bf86270 */
[-C--:B------:R-:W-:Y:S02]  /*117d0*/  @!P1 LEA R10, P5, R203, R7.reuse, 0x2 ;  /* 0x00000007cb0a9211 */ /* 0x080fe400078a10ff */
[----:B-1----:R-:W-:Y:S02]  /*117e0*/  SHF.R.S32.HI R3, RZ, 0x1f, R9 ;  /* 0x0000001fff037819 */ /* 0x002fe40000011409 */
[-C--:B------:R-:W-:Y:S02]  /*117f0*/  @!P2 LEA R2, P6, R9, R7.reuse, 0x2 ;  /* 0x000000070902a211 */ /* 0x080fe400078c10ff */
[-C--:B------:R-:W-:Y:S02]  /*11800*/  @!P1 LEA.HI.X R11, R203, R8.reuse, R11, 0x2, P5 ;  /* 0x00000008cb0b9211 */ /* 0x080fe400028f140b */
[----:B------:R-:W-:Y:S01]  /*11810*/  @!P2 LEA.HI.X R3, R9, R8, R3, 0x2, P6 ;  /* 0x000000080903a211 */ /* 0x000fe200030f1403 */
[----:B------:R-:W-:Y:S01]  /*11820*/  VIADD R9, R17, 0xf8 ;  /* 0x000000f811097836 */ /* 0x000fe20000000000 */
[----:B------:R-:W-:Y:S01]  /*11830*/  ISETP.GE.AND P6, PT, R15, UR4, PT ;  /* 0x000000040f007c0c */ /* 0x000fe2000bfc6270 */
[----:B------:R3:W-:Y:S01]  /*11840*/  @!P1 ST.E.64 desc[UR36][R10.64], R128 ;  /* 0x000000800a009985 */ /* 0x0007e2000c101b24 */
[----:B0-----:R-:W-:-:S02]  /*11850*/  @!P3 LEA R4, P5, R20, R7, 0x2 ;  /* 0x000000071404b211 */ /* 0x001fc400078a10ff */
[----:B------:R-:W-:Y:S01]  /*11860*/  ISETP.GE.AND P1, PT, R9, UR4, PT ;  /* 0x0000000409007c0c */ /* 0x000fe2000bf26270 */
[----:B------:R3:W-:Y:S01]  /*11870*/  @!P2 ST.E.64 desc[UR36][R2.64], R132 ;  /* 0x000000840200a985 */ /* 0x0007e2000c101b24 */
[-C--:B------:R-:W-:Y:S02]  /*11880*/  @!P3 LEA.HI.X R5, R20, R8.reuse, R13, 0x2, P5 ;  /* 0x000000081405b211 */ /* 0x080fe400028f140d */
[----:B------:R-:W-:Y:S02]  /*11890*/  SHF.R.S32.HI R13, RZ, 0x1f, R14 ;  /* 0x0000001fff0d7819 */ /* 0x000fe4000001140e */
[C---:B------:R-:W-:Y:S01]  /*118a0*/  @!P4 LEA R12, P5, R14.reuse, R7, 0x2 ;  /* 0x000000070e0cc211 */ /* 0x040fe200078a10ff */
[----:B------:R3:W-:Y:S01]  /*118b0*/  @!P3 ST.E.64 desc[UR36][R4.64], R136 ;  /* 0x000000880400b985 */ /* 0x0007e2000c101b24 */
[----:B--2---:R-:W-:Y:S02]  /*118c0*/  SHF.R.S32.HI R18, RZ, 0x1f, R15 ;  /* 0x0000001fff127819 */ /* 0x004fe4000001140f */
[----:B------:R-:W-:-:S02]  /*118d0*/  @!P4 LEA.HI.X R13, R14, R8, R13, 0x2, P5 ;  /* 0x000000080e0dc211 */ /* 0x000fc400028f140d */
        /* <DEDUP_REMOVED lines=8> */
.L_x_1318:
[----:B------:R-:W-:Y:S05]  /*11960*/  BSYNC B1 ;  /* 0x0000000000017941 */ /* 0x000fea0003800000 */
.L_x_1317:
[----:B---3--:R0:W3:Y:S04]  /*11970*/  SHFL.IDX PT, R14, R6, 0x1, 0x1c1f ;  /* 0x003c1f00060e7f89 */ /* 0x0080e800000e0000 */
[----:B------:R-:W4:Y:S01]  /*11980*/  SHFL.IDX PT, R0, R0, 0x1, 0x1c1f ;  /* 0x003c1f0000007f89 */ /* 0x000f2200000e0000 */
[----:B------:R-:W-:Y:S05]  /*11990*/  @P0 BRA `(.L_x_1316) ;  /* 0x0000001800200947 */ /* 0x000fea0003800000 */
[----:B------:R-:W-:Y:S01]  /*119a0*/  ULDC UR4, c[0x0][0xac8] ;  /* 0x0002b20000047ab9 */ /* 0x000fe20000000800 */
[C---:B------:R-:W-:Y:S01]  /*119b0*/  VIADD R15, R17.reuse, 0xe8 ;  /* 0x000000e8110f7836 */ /* 0x040fe20000000000 */
[C---:B------:R-:W-:Y:S01]  /*119c0*/  ISETP.GE.AND P4, PT, R17.reuse, UR4, PT ;  /* 0x0000000411007c0c */ /* 0x040fe2000bf86270 */
[----:B------:R-:W-:Y:S01]  /*119d0*/  VIADD R19, R17, 0xf0 ;  /* 0x000000f011137836 */ /* 0x000fe20000000000 */
[----:B------:R-:W-:Y:S02]  /*119e0*/  ISETP.GE.AND P2, PT, R176, UR4, PT ;  /* 0x00000004b0007c0c */ /* 0x000fe4000bf46270 */
[----:B------:R-:W-:Y:S02]  /*119f0*/  ISETP.GE.AND P1, PT, R174, UR4, PT ;  /* 0x00000004ae007c0c */ /* 0x000fe4000bf26270 */
[----:B------:R-:W-:-:S07]  /*11a00*/  ISETP.GE.AND P0, PT, R172, UR4, PT ;  /* 0x00000004ac007c0c */ /* 0x000fce000bf06270 */
[CC--:B----4-:R-:W-:Y:S02]  /*11a10*/  @!P4 LEA R2, P3, R17.reuse, R0.reuse, 0x2 ;  /* 0x000000001102c211 */ /* 0x0d0fe400078610ff */
[----:B------:R-:W-:Y:S02]  /*11a20*/  @!P2 LEA R4, P6, R176, R0, 0x2 ;  /* 0x00000000b004a211 */ /* 0x000fe400078c10ff */
[----:B---3--:R-:W-:Y:S02]  /*11a30*/  @!P4 LEA.HI.X R3, R17, R14, R178, 0x2, P3 ;  /* 0x0000000e1103c211 */ /* 0x008fe400018f14b2 */
[----:B------:R-:W-:Y:S02]  /*11a40*/  ISETP.GE.AND P3, PT, R229, UR4, PT ;  /* 0x00000004e5007c0c */ /* 0x000fe4000bf66270 */
[----:B0-----:R-:W-:Y:S01]  /*11a50*/  @!P1 LEA R6, P5, R174, R0, 0x2 ;  /* 0x00000000ae069211 */ /* 0x001fe200078a10ff */
[----:B------:R0:W-:Y:S01]  /*11a60*/  @!P4 ST.E.64 desc[UR36][R2.64], R26 ;  /* 0x0000001a0200c985 */ /* 0x0001e2000c101b24 */
[----:B------:R-:W-:-:S02]  /*11a70*/  @!P2 LEA.HI.X R5, R176, R14, R177, 0x2, P6 ;  /* 0x0000000eb005a211 */ /* 0x000fc400030f14b1 */
[----:B------:R-:W-:Y:S02]  /*11a80*/  ISETP.GE.AND P4, PT, R226, UR4, PT ;  /* 0x00000004e2007c0c */ /* 0x000fe4000bf86270 */
[----:B--2---:R-:W-:Y:S01]  /*11a90*/  @!P0 LEA R8, P6, R172, R0, 0x2 ;  /* 0x00000000ac088211 */ /* 0x004fe200078c10ff */
[----:B------:R2:W-:Y:S01]  /*11aa0*/  @!P2 ST.E.64 desc[UR36][R4.64], R30 ;  /* 0x0000001e0400a985 */ /* 0x0005e2000c101b24 */
[-C--:B-1----:R-:W-:Y:S02]  /*11ab0*/  @!P1 LEA.HI.X R7, R174, R14.reuse, R175, 0x2, P5 ;  /* 0x0000000eae079211 */ /* 0x082fe400028f14af */
[----:B------:R-:W-:Y:S02]  /*11ac0*/  ISETP.GE.AND P5, PT, R225, UR4, PT ;  /* 0x00000004e1007c0c */ /* 0x000fe4000bfa6270 */
[----:B------:R-:W-:Y:S01]  /*11ad0*/  @!P0 LEA.HI.X R9, R172, R14, R173, 0x2, P6 ;  /* 0x0000000eac098211 */ /* 0x000fe200030f14ad */
[----:B------:R1:W-:Y:S01]  /*11ae0*/  @!P1 ST.E.64 desc[UR36][R6.64], R34 ;  /* 0x0000002206009985 */ /* 0x0003e2000c101b24 */
[----:B------:R-:W-:-:S02]  /*11af0*/  ISETP.GE.AND P1, PT, R223, UR4, PT ;  /* 0x00000004df007c0c */ /* 0x000fc4000bf26270 */
[CC--:B0-----:R-:W-:Y:S01]  /*11b00*/  @!P3 LEA R2, P6, R229.reuse, R0.reuse, 0x2 ;  /* 0x00000000e502b211 */ /* 0x0c1fe200078c10ff */
[----:B------:R0:W-:Y:S01]  /*11b10*/  @!P0 ST.E.64 desc[UR36][R8.64], R38 ;  /* 0x0000002608008985 */ /* 0x0001e2000c101b24 */
[----:B------:R-:W-:Y:S02]  /*11b20*/  ISETP.GE.AND P0, PT, R224, UR4, PT ;  /* 0x00000004e0007c0c */ /* 0x000fe4000bf06270 */
[C---:B------:R-:W-:Y:S02]  /*11b30*/  @!P4 LEA R10, P2, R226.reuse, R0, 0x2 ;  /* 0x00000000e20ac211 */ /* 0x040fe400078410ff */
[----:B------:R-:W-:Y:S02]  /*11b40*/  @!P3 LEA.HI.X R3, R229, R14, R171, 0x2, P6 ;  /* 0x0000000ee503b211 */ /* 0x000fe400030f14ab */
[----:B------:R-:W-:Y:S02]  /*11b50*/  @!P5 LEA R12, P6, R225, R0, 0x2 ;  /* 0x00000000e10cd211 */ /* 0x000fe400078c10ff */
[----:B------:R-:W-:Y:S01]  /*11b60*/  @!P4 LEA.HI.X R11, R226, R14, R170, 0x2, P2 ;  /* 0x0000000ee20bc211 */ /* 0x000fe200010f14aa */
[----:B------:R3:W-:Y:S01]  /*11b70*/  @!P3 ST.E.64 desc[UR36][R2.64], R42 ;  /* 0x0000002a0200b985 */ /* 0x0007e2000c101b24 */
[----:B------:R-:W-:-:S02]  /*11b80*/  ISETP.GE.AND P2, PT, R222, UR4, PT ;  /* 0x00000004de007c0c */ /* 0x000fc4000bf46270 */
[----:B------:R-:W-:Y:S01]  /*11b90*/  @!P5 LEA.HI.X R13, R225, R14, R169, 0x2, P6 ;  /* 0x0000000ee10dd211 */ /* 0x000fe200030f14a9 */
[----:B------:R4:W-:Y:S01]  /*11ba0*/  @!P4 ST.E.64 desc[UR36][R10.64], R46 ;  /* 0x0000002e0a00c985 */ /* 0x0009e2000c101b24 */
[CC--:B--2---:R-:W-:Y:S02]  /*11bb0*/  @!P0 LEA R4, P4, R224.reuse, R0.reuse, 0x2 ;  /* 0x00000000e0048211 */ /* 0x0c4fe400078810ff */
[----:B------:R-:W-:Y:S01]  /*11bc0*/  ISETP.GE.AND P3, PT, R221, UR4, PT ;  /* 0x00000004dd007c0c */ /* 0x000fe2000bf66270 */
[----:B------:R2:W-:Y:S01]  /*11bd0*/  @!P5 ST.E.64 desc[UR36][R12.64], R50 ;  /* 0x000000320c00d985 */ /* 0x0005e2000c101b24 */
[----:B-1----:R-:W-:Y:S02]  /*11be0*/  @!P1 LEA R6, P5, R223, R0, 0x2 ;  /* 0x00000000df069211 */ /* 0x002fe400078a10ff */
[----:B------:R-:W-:Y:S02]  /*11bf0*/  @!P0 LEA.HI.X R5, R224, R14, R168, 0x2, P4 ;  /* 0x0000000ee0058211 */ /* 0x000fe400020f14a8 */
[----:B------:R-:W-:-:S02]  /*11c00*/  ISETP.GE.AND P4, PT, R220, UR4, PT ;  /* 0x00000004dc007c0c */ /* 0x000fc4000bf86270 */
[----:B------:R-:W-:Y:S01]  /*11c10*/  @!P1 LEA.HI.X R7, R223, R14, R167, 0x2, P5 ;  /* 0x0000000edf079211 */ /* 0x000fe200028f14a7 */
[----:B------:R-:W-:Y:S01]  /*11c20*/  @!P0 ST.E.64 desc[UR36][R4.64], R54 ;  /* 0x0000003604008985 */ /* 0x000fe2000c101b24 */
[----:B------:R-:W-:Y:S02]  /*11c30*/  ISETP.GE.AND P5, PT, R219, UR4, PT ;  /* 0x00000004db007c0c */ /* 0x000fe4000bfa6270 */
[C---:B0-----:R-:W-:Y:S01]  /*11c40*/  @!P2 LEA R8, P6, R222.reuse, R0, 0x2 ;  /* 0x00000000de08a211 */ /* 0x041fe200078c10ff */
[----:B------:R0:W-:Y:S01]  /*11c50*/  @!P1 ST.E.64 desc[UR36][R6.64], R58 ;  /* 0x0000003a06009985 */ /* 0x0001e2000c101b24 */
[----:B------:R-:W-:Y:S02]  /*11c60*/  ISETP.GE.AND P1, PT, R217, UR4, PT ;  /* 0x00000004d9007c0c */ /* 0x000fe4000bf26270 */
[----:B------:R-:W-:Y:S02]  /*11c70*/  @!P2 LEA.HI.X R9, R222, R14, R166, 0x2, P6 ;  /* 0x0000000ede09a211 */ /* 0x000fe400030f14a6 */
[----:B---3--:R-:W-:-:S02]  /*11c80*/  @!P3 LEA R2, P6, R221, R0, 0x2 ;  /* 0x00000000dd02b211 */ /* 0x008fc400078c10ff */
[----:B----4-:R-:W-:Y:S01]  /*11c90*/  @!P4 LEA R10, P0, R220, R0, 0x2 ;  /* 0x00000000dc0ac211 */ /* 0x010fe200078010ff */
[----:B------:R1:W-:Y:S01]  /*11ca0*/  @!P2 ST.E.64 desc[UR36][R8.64], R62 ;  /* 0x0000003e0800a985 */ /* 0x0003e2000c101b24 */
[----:B------:R-:W-:Y:S02]  /*11cb0*/  ISETP.GE.AND P2, PT, R218, UR4, PT ;  /* 0x00000004da007c0c */ /* 0x000fe4000bf46270 */
[----:B------:R-:W-:Y:S02]  /*11cc0*/  @!P3 LEA.HI.X R3, R221, R14, R165, 0x2, P6 ;  /* 0x0000000edd03b211 */ /* 0x000fe400030f14a5 */
[C---:B--2---:R-:W-:Y:S02]  /*11cd0*/  @!P5 LEA R12, P6, R219.reuse, R0, 0x2 ;  /* 0x00000000db0cd211 */ /* 0x044fe400078c10ff */
[-C--:B------:R-:W-:Y:S01]  /*11ce0*/  @!P4 LEA.HI.X R11, R220, R14.reuse, R164, 0x2, P0 ;  /* 0x0000000edc0bc211 */ /* 0x080fe200000f14a4 */
[----:B------:R2:W-:Y:S01]  /*11cf0*/  @!P3 ST.E.64 desc[UR36][R2.64], R66 ;  /* 0x000000420200b985 */ /* 0x0005e2000c101b24 */
[----:B------:R-:W-:-:S02]  /*11d00*/  @!P5 LEA.HI.X R13, R219, R14, R163, 0x2, P6 ;  /* 0x0000000edb0dd211 */ /* 0x000fc400030f14a3 */
[----:B------:R-:W-:Y:S01]  /*11d10*/  ISETP.GE.AND P0, PT, R216, UR4, PT ;  /* 0x00000004d8007c0c */ /* 0x000fe2000bf06270 */
[----:B------:R3:W-:Y:S01]  /*11d20*/  @!P4 ST.E.64 desc[UR36][R10.64], R70 ;  /* 0x000000460a00c985 */ /* 0x0007e2000c101b24 */
[-C--:B0-----:R-:W-:Y:S02]  /*11d30*/  @!P1 LEA R6, P3, R217, R0.reuse, 0x2 ;  /* 0x00000000d9069211 */ /* 0x081fe400078610ff */
[C---:B------:R-:W-:Y:S01]  /*11d40*/  @!P2 LEA R4, P6, R218.reuse, R0, 0x2 ;  /* 0x00000000da04a211 */ /* 0x040fe200078c10ff */
[----:B------:R0:W-:Y:S01]  /*11d50*/  @!P5 ST.E.64 desc[UR36][R12.64], R74 ;  /* 0x0000004a0c00d985 */ /* 0x0001e2000c101b24 */
[----:B------:R-:W-:Y:S02]  /*11d60*/  ISETP.GE.AND P5, PT, R215, UR4, PT ;  /* 0x00000004d7007c0c */ /* 0x000fe4000bfa6270 */
[-C--:B------:R-:W-:Y:S02]  /*11d70*/  @!P2 LEA.HI.X R5, R218, R14.reuse, R162, 0x2, P6 ;  /* 0x0000000eda05a211 */ /* 0x080fe400030f14a2 */
[----:B------:R-:W-:-:S02]  /*11d80*/  @!P1 LEA.HI.X R7, R217, R14, R161, 0x2, P3 ;  /* 0x0000000ed9079211 */ /* 0x000fc400018f14a1 */
[----:B------:R-:W-:Y:S01]  /*11d90*/  ISETP.GE.AND P4, PT, R214, UR4, PT ;  /* 0x00000004d6007c0c */ /* 0x000fe2000bf86270 */
[----:B------:R4:W-:Y:S01]  /*11da0*/  @!P2 ST.E.64 desc[UR36][R4.64], R78 ;  /* 0x0000004e0400a985 */ /* 0x0009e2000c101b24 */
[----:B------:R-:W-:Y:S02]  /*11db0*/  ISETP.GE.AND P3, PT, R213, UR4, PT ;  /* 0x00000004d5007c0c */ /* 0x000fe4000bf66270 */
[-C--:B-1----:R-:W-:Y:S01]  /*11dc0*/  @!P0 LEA R8, P6, R216, R0.reuse, 0x2 ;  /* 0x00000000d8088211 */ /* 0x082fe200078c10ff */
[----:B------:R1:W-:Y:S01]  /*11dd0*/  @!P1 ST.E.64 desc[UR36][R6.64], R82 ;  /* 0x0000005206009985 */ /* 0x0003e2000c101b24 */
[----:B------:R-:W-:Y:S02]  /*11de0*/  ISETP.GE.AND P2, PT, R212, UR4, PT ;  /* 0x00000004d4007c0c */ /* 0x000fe4000bf46270 */
[----:B--2---:R-:W-:Y:S02]  /*11df0*/  @!P5 LEA R2, P1, R215, R0, 0x2 ;  /* 0x00000000d702d211 */ /* 0x004fe400078210ff */
[----:B------:R-:W-:-:S02]  /*11e00*/  @!P0 LEA.HI.X R9, R216, R14, R160, 0x2, P6 ;  /* 0x0000000ed8098211 */ /* 0x000fc400030f14a0 */
[----:B------:R-:W-:Y:S02]  /*11e10*/  @!P5 LEA.HI.X R3, R215, R14, R159, 0x2, P1 ;  /* 0x0000000ed703d211 */ /* 0x000fe400008f149f */
[----:B------:R-:W-:Y:S01]  /*11e20*/  ISETP.GE.AND P1, PT, R211, UR4, PT ;  /* 0x00000004d3007c0c */ /* 0x000fe2000bf26270 */
[----:B------:R2:W-:Y:S01]  /*11e30*/  @!P0 ST.E.64 desc[UR36][R8.64], R86 ;  /* 0x0000005608008985 */ /* 0x0005e2000c101b24 */
[CC--:B---3--:R-:W-:Y:S02]  /*11e40*/  @!P4 LEA R10, P0, R214.reuse, R0.reuse, 0x2 ;  /* 0x00000000d60ac211 */ /* 0x0c8fe400078010ff */
[----:B0-----:R-:W-:Y:S01]  /*11e50*/  @!P3 LEA R12, P6, R213, R0, 0x2 ;  /* 0x00000000d50cb211 */ /* 0x001fe200078c10ff */
[----:B------:R0:W-:Y:S01]  /*11e60*/  @!P5 ST.E.64 desc[UR36][R2.64], R90 ;  /* 0x0000005a0200d985 */ /* 0x0001e2000c101b24 */
[----:B------:R-:W-:Y:S02]  /*11e70*/  @!P4 LEA.HI.X R11, R214, R14, R158, 0x2, P0 ;  /* 0x0000000ed60bc211 */ /* 0x000fe400000f149e */
[----:B------:R-:W-:-:S02]  /*11e80*/  ISETP.GE.AND P0, PT, R210, UR4, PT ;  /* 0x00000004d2007c0c */ /* 0x000fc4000bf06270 */
[----:B------:R-:W-:Y:S01]  /*11e90*/  @!P3 LEA.HI.X R13, R213, R14, R157, 0x2, P6 ;  /* 0x0000000ed50db211 */ /* 0x000fe200030f149d */
[----:B------:R3:W-:Y:S01]  /*11ea0*/  @!P4 ST.E.64 desc[UR36][R10.64], R94 ;  /* 0x0000005e0a00c985 */ /* 0x0007e2000c101b24 */
[----:B------:R-:W-:Y:S02]  /*11eb0*/  ISETP.GE.AND P5, PT, R209, UR4, PT ;  /* 0x00000004d1007c0c */ /* 0x000fe4000bfa6270 */
[-C--:B----4-:R-:W-:Y:S01]  /*11ec0*/  @!P2 LEA R4, P6, R212, R0.reuse, 0x2 ;  /* 0x00000000d404a211 */ /* 0x090fe200078c10ff */
[----:B------:R4:W-:Y:S01]  /*11ed0*/  @!P3 ST.E.64 desc[UR36][R12.64], R98 ;  /* 0x000000620c00b985 */ /* 0x0009e2000c101b24 */
[----:B-1----:R-:W-:Y:S02]  /*11ee0*/  @!P1 LEA R6, P4, R211, R0, 0x2 ;  /* 0x00000000d3069211 */ /* 0x002fe400078810ff */
[----:B------:R-:W-:Y:S02]  /*11ef0*/  ISETP.GE.AND P3, PT, R208, UR4, PT ;  /* 0x00000004d0007c0c */ /* 0x000fe4000bf66270 */
[----:B------:R-:W-:-:S02]  /*11f00*/  @!P2 LEA.HI.X R5, R212, R14, R156, 0x2, P6 ;  /* 0x0000000ed405a211 */ /* 0x000fc400030f149c */
[----:B------:R-:W-:Y:S02]  /*11f10*/  @!P1 LEA.HI.X R7, R211, R14, R155, 0x2, P4 ;  /* 0x0000000ed3079211 */ /* 0x000fe400020f149b */
[----:B------:R-:W-:Y:S01]  /*11f20*/  ISETP.GE.AND P4, PT, R207, UR4, PT ;  /* 0x00000004cf007c0c */ /* 0x000fe2000bf86270 */
[----:B------:R1:W-:Y:S01]  /*11f30*/  @!P2 ST.E.64 desc[UR36][R4.64], R102 ;  /* 0x000000660400a985 */ /* 0x0003e2000c101b24 */
[----:B--2---:R-:W-:-:S03]  /*11f40*/  @!P0 LEA R8, P6, R210, R0, 0x2 ;  /* 0x00000000d2088211 */ /* 0x004fc600078c10ff */
[----:B------:R-:W-:Y:S01]  /*11f50*/  @!P1 ST.E.64 desc[UR36][R6.64], R106 ;  /* 0x0000006a06009985 */ /* 0x000fe2000c101b24 */
[C---:B0-----:R-:W-:Y:S02]  /*11f60*/  @!P5 LEA R2, P1, R209.reuse, R0, 0x2 ;  /* 0x00000000d102d211 */ /* 0x041fe400078210ff */
[-C--:B------:R-:W-:Y:S02]  /*11f70*/  @!P0 LEA.HI.X R9, R210, R14.reuse, R154, 0x2, P6 ;  /* 0x0000000ed2098211 */ /* 0x080fe400030f149a */
[----:B------:R-:W-:Y:S01]  /*11f80*/  @!P5 LEA.HI.X R3, R209, R14, R21, 0x2, P1 ;  /* 0x0000000ed103d211 */ /* 0x000fe200008f1415 */
[----:B------:R-:W-:Y:S01]  /*11f90*/  VIADD R21, R17, 0xd8 ;  /* 0x000000d811157836 */ /* 0x000fe20000000000 */
[CC--:B---3--:R-:W-:Y:S01]  /*11fa0*/  @!P3 LEA R10, P2, R208.reuse, R0.reuse, 0x2 ;  /* 0x00000000d00ab211 */ /* 0x0c8fe200078410ff */
[----:B------:R0:W-:Y:S01]  /*11fb0*/  @!P0 ST.E.64 desc[UR36][R8.64], R110 ;  /* 0x0000006e08008985 */ /* 0x0001e2000c101b24 */
[----:B------:R-:W-:Y:S02]  /*11fc0*/  ISETP.GE.AND P0, PT, R203, UR4, PT ;  /* 0x00000004cb007c0c */ /* 0x000fe4000bf06270 */
[----:B----4-:R-:W-:Y:S01]  /*11fd0*/  @!P4 LEA R12, P1, R207, R0, 0x2 ;  /* 0x00000000cf0cc211 */ /* 0x010fe200078210ff */
[----:B------:R2:W-:Y:S01]  /*11fe0*/  @!P5 ST.E.64 desc[UR36][R2.64], R114 ;  /* 0x000000720200d985 */ /* 0x0005e2000c101b24 */
[----:B------:R-:W-:-:S02]  /*11ff0*/  @!P3 LEA.HI.X R11, R208, R14, R153, 0x2, P2 ;  /* 0x0000000ed00bb211 */ /* 0x000fc400010f1499 */
[----:B------:R-:W-:Y:S02]  /*12000*/  ISETP.GE.AND P2, PT, R21, UR4, PT ;  /* 0x0000000415007c0c */ /* 0x000fe4000bf46270 */
[----:B------:R-:W-:Y:S01]  /*12010*/  @!P4 LEA.HI.X R13, R207, R14, R152, 0x2, P1 ;  /* 0x0000000ecf0dc211 */ /* 0x000fe200008f1498 */
[----:B------:R3:W-:Y:S01]  /*12020*/  @!P3 ST.E.64 desc[UR36][R10.64], R118 ;  /* 0x000000760a00b985 */ /* 0x0007e2000c101b24 */
[----:B------:R-:W-:Y:S02]  /*12030*/  ISETP.GE.AND P1, PT, R206, UR4, PT ;  /* 0x00000004ce007c0c */ /* 0x000fe4000bf26270 */
[----:B-1----:R-:W-:Y:S01]  /*12040*/  SHF.R.S32.HI R5, RZ, 0x1f, R203 ;  /* 0x0000001fff057819 */ /* 0x002fe200000114cb */
[----:B0-----:R-:W-:Y:S01]  /*12050*/  VIADD R9, R17, 0xe0 ;  /* 0x000000e011097836 */ /* 0x001fe20000000000 */
[----:B------:R0:W-:Y:S01]  /*12060*/  @!P4 ST.E.64 desc[UR36][R12.64], R122 ;  /* 0x0000007a0c00c985 */ /* 0x0001e2000c101b24 */
[----:B------:R-:W-:Y:S02]  /*12070*/  @!P0 LEA R4, P6, R203, R0, 0x2 ;  /* 0x00000000cb048211 */ /* 0x000fe400078c10ff */
[----:B------:R-:W-:-:S02]  /*12080*/  ISETP.GE.AND P3, PT, R15, UR4, PT ;  /* 0x000000040f007c0c */ /* 0x000fc4000bf66270 */
[----:B------:R-:W-:Y:S02]  /*12090*/  ISETP.GE.AND P4, PT, R9, UR4, PT ;  /* 0x0000000409007c0c */ /* 0x000fe4000bf86270 */
[----:B--2---:R-:W-:Y:S02]  /*120a0*/  SHF.R.S32.HI R3, RZ, 0x1f, R21 ;  /* 0x0000001fff037819 */ /* 0x004fe40000011415 */
[----:B------:R-:W-:Y:S02]  /*120b0*/  @!P2 LEA R6, P5, R21, R0, 0x2 ;  /* 0x000000001506a211 */ /* 0x000fe400078a10ff */
[----:B------:R-:W-:Y:S02]  /*120c0*/  @!P0 LEA.HI.X R5, R203, R14, R5, 0x2, P6 ;  /* 0x0000000ecb058211 */ /* 0x000fe400030f1405 */
[----:B------:R-:W-:Y:S02]  /*120d0*/  @!P1 LEA R2, P6, R206, R0, 0x2 ;  /* 0x00000000ce029211 */ /* 0x000fe400078c10ff */
[----:B------:R-:W-:-:S02]  /*120e0*/  @!P2 LEA.HI.X R7, R21, R14, R3, 0x2, P5 ;  /* 0x0000000e1507a211 */ /* 0x000fc400028f1403 */
[----:B------:R-:W-:Y:S02]  /*120f0*/  ISETP.GE.AND P5, PT, R19, UR4, PT ;  /* 0x0000000413007c0c */ /* 0x000fe4000bfa6270 */
[----:B------:R-:W-:Y:S02]  /*12100*/  @!P1 LEA.HI.X R3, R206, R14, R22, 0x2, P6 ;  /* 0x0000000ece039211 */ /* 0x000fe400030f1416 */
[----:B---3--:R-:W-:Y:S02]  /*12110*/  SHF.R.S32.HI R10, RZ, 0x1f, R9 ;  /* 0x0000001fff0a7819 */ /* 0x008fe40000011409 */
[C---:B------:R-:W-:Y:S01]  /*12120*/  @!P4 LEA R8, P6, R9.reuse, R0, 0x2 ;  /* 0x000000000908c211 */ /* 0x040fe200078c10ff */
[----:B------:R1:W-:Y:S01]  /*12130*/  @!P1 ST.E.64 desc[UR36][R2.64], R126 ;  /* 0x0000007e02009985 */ /* 0x0003e2000c101b24 */
[----:B------:R-:W-:Y:S02]  /*12140*/  SHF.R.S32.HI R11, RZ, 0x1f, R15 ;  /* 0x0000001fff0b7819 */ /* 0x000fe4000001140f */
[----:B------:R-:W-:Y:S01]  /*12150*/  @!P4 LEA.HI.X R9, R9, R14, R10, 0x2, P6 ;  /* 0x0000000e0909c211 */ /* 0x000fe200030f140a */
[----:B------:R1:W-:Y:S01]  /*12160*/  @!P0 ST.E.64 desc[UR36][R4.64], R130 ;  /* 0x0000008204008985 */ /* 0x0003e2000c101b24 */
[----:B------:R-:W-:-:S02]  /*12170*/  @!P3 LEA R10, P6, R15, R0, 0x2 ;  /* 0x000000000f0ab211 */ /* 0x000fc400078c10ff */
[----:B0-----:R-:W-:Y:S01]  /*12180*/  SHF.R.S32.HI R13, RZ, 0x1f, R19 ;  /* 0x0000001fff0d7819 */ /* 0x001fe20000011413 */
[----:B------:R1:W-:Y:S01]  /*12190*/  @!P2 ST.E.64 desc[UR36][R6.64], R134 ;  /* 0x000000860600a985 */ /* 0x0003e2000c101b24 */
[----:B------:R-:W-:Y:S01]  /*121a0*/  @!P3 LEA.HI.X R11, R15, R14, R11, 0x2, P6 ;  /* 0x0000000e0f0bb211 */ /* 0x000fe200030f140b */
[----:B------:R-:W-:Y:S01]  /*121b0*/  VIADD R15, R17, 0xf8 ;  /* 0x000000f8110f7836 */ /* 0x000fe20000000000 */
[C---:B------:R-:W-:Y:S01]  /*121c0*/  @!P5 LEA R12, P6, R19.reuse, R0, 0x2 ;  /* 0x00000000130cd211 */ /* 0x040fe200078c10ff */
[----:B------:R1:W-:Y:S03]  /*121d0*/  @!P4 ST.E.64 desc[UR36][R8.64], R138 ;  /* 0x0000008a0800c985 */ /* 0x0003e6000c101b24 */
[----:B------:R-:W-:Y:S01]  /*121e0*/  @!P5 LEA.HI.X R13, R19, R14, R13, 0x2, P6 ;  /* 0x0000000e130dd211 */ /* 0x000fe200030f140d */
[----:B------:R1:W-:Y:S01]  /*121f0*/  @!P3 ST.E.64 desc[UR36][R10.64], R142 ;  /* 0x0000008e0a00b985 */ /* 0x0003e2000c101b24 */
[----:B------:R-:W-:-:S03]  /*12200*/  ISETP.GE.AND P0, PT, R15, UR4, PT ;  /* 0x000000040f007c0c */ /* 0x000fc6000bf06270 */
[----:B------:R1:W-:Y:S10]  /*12210*/  @!P5 ST.E.64 desc[UR36][R12.64], R146 ;  /* 0x000000920c00d985 */ /* 0x0003f4000c101b24 */
[----:B------:R-:W-:Y:S05]  /*12220*/  @P0 BRA `(.L_x_1316) ;  /* 0x0000000c00fc0947 */ /* 0x000fea0003800000 */
[----:B-1----:R-:W-:Y:S02]  /*12230*/  LEA R2, P0, R15, R0, 0x2 ;  /* 0x000000000f027211 */ /* 0x002fe400078010ff */
[----:B------:R-:W-:-:S04]  /*12240*/  SHF.R.S32.HI R0, RZ, 0x1f, R15 ;  /* 0x0000001fff007819 */ /* 0x000fc8000001140f */
[----:B------:R-:W-:-:S05]  /*12250*/  LEA.HI.X R3, R15, R14, R0, 0x2, P0 ;  /* 0x0000000e0f037211 */ /* 0x000fca00000f1400 */
[----:B------:R0:W-:Y:S01]  /*12260*/  ST.E.64 desc[UR36][R2.64], R150 ;  /* 0x0000009602007985 */ /* 0x0001e2000c101b24 */
[----:B------:R-:W-:Y:S05]  /*12270*/  BRA `(.L_x_1316) ;  /* 0x0000000c00e87947 */ /* 0x000fea0003800000 */
.L_x_1307:
        /* <DEDUP_REMOVED lines=9> */
[----:B0-----:R-:W-:Y:S02]  /*12310*/  IMAD.U32 R2, RZ, RZ, UR8 ;  /* 0x00000008ff027e24 */ /* 0x001fe4000f8e00ff */
[----:B------:R-:W-:Y:S01]  /*12320*/  IMAD.U32 R3, RZ, RZ, UR9 ;  /* 0x00000009ff037e24 */ /* 0x000fe2000f8e00ff */
        /* <DEDUP_REMOVED lines=12> */
[----:B------:R-:W-:Y:S01]  /*123f0*/  UISETP.NE.AND UP1, UPT, UR10, URZ, UPT ;  /* 0x0000003f0a00728c */ /* 0x000fe2000bf25270 */
[----:B------:R-:W-:Y:S01]  /*12400*/  UMOV UR4, URZ ;  /* 0x0000003f00047c82 */ /* 0x000fe20008000000 */
[----:B------:R-:W1:Y:S09]  /*12410*/  S2R R6, SR_TID.X ;  /* 0x0000000000067919 */ /* 0x000e720000002100 */
[----:B------:R-:W-:-:S02]  /*12420*/  @!UP1 ULDC UR10, c[0x0][0xad4] ;  /* 0x0002b500000a9ab9 */ /* 0x000fc40000000800 */
[----:B------:R-:W-:Y:S02]  /*12430*/  IMAD.U32 R202, RZ, RZ, UR10 ;  /* 0x0000000affca7e24 */ /* 0x000fe4000f8e00ff */
[----:B-1----:R-:W-:-:S05]  /*12440*/  VIADD R7, R6, 0xffffff80 ;  /* 0xffffff8006077836 */ /* 0x002fca0000000000 */
[----:B------:R-:W-:Y:S02]  /*12450*/  ISETP.GT.AND P0, PT, R7, 0x7f, PT ;  /* 0x0000007f0700780c */ /* 0x000fe40003f04270 */
[----:B--2---:R-:W-:Y:S01]  /*12460*/  @P1 R2UR UR4, R8 ;  /* 0x00000000080412ca */ /* 0x004fe200000e0000 */
[----:B0-----:R-:W-:-:S14]  /*12470*/  @P2 BRA `(.L_x_1319) ;  /* 0x0000000000102947 */ /* 0x001fdc0003800000 */
[----:B------:R-:W-:Y:S05]  /*12480*/  @!P1 BRA `(.L_x_1319) ;  /* 0x00000000000c9947 */ /* 0x000fea0003800000 */
[----:B------:R-:W2:Y:S04]  /*12490*/  LDG.E R5, desc[UR36][R2.64] ;  /* 0x0000002402057981 */ /* 0x000ea8000c1e1900 */
[----:B-----5:R-:W2:Y:S02]  /*124a0*/  LDG.E R0, desc[UR36][R2.64+0x4] ;  /* 0x0000042402007981 */ /* 0x020ea4000c1e1900 */
[----:B--2---:R-:W-:-:S07]  /*124b0*/  IMAD.IADD R0, R0, 0x1, -R5 ;  /* 0x0000000100007824 */ /* 0x004fce00078e0a05 */
.L_x_1319:
[----:B------:R-:W-:Y:S01]  /*124c0*/  R2UR UR8, R9 ;  /* 0x00000000090872ca */ /* 0x000fe200000e0000 */
[----:B------:R-:W-:Y:S01]  /*124d0*/  USHF.R.S32.HI UR21, URZ, 0x1f, UR4 ;  /* 0x0000001f3f157899 */ /* 0x000fe20008011404 */
[----:B------:R-:W-:Y:S11]  /*124e0*/  BSSY B1, `(.L_x_1320) ;  /* 0x000003c000017945 */ /* 0x000ff60003800000 */
[----:B------:R-:W-:-:S02]  /*124f0*/  USHF.R.S32.HI UR13, URZ, 0x1f, UR8 ;  /* 0x0000001f3f0d7899 */ /* 0x000fc40008011408 */
[----:B------:R-:W-:Y:S02]  /*12500*/  USEL UR12, UR8, URZ, !UP0 ;  /* 0x0000003f080c7287 */ /* 0x000fe4000c000000 */
[----:B------:R-:W-:Y:S01]  /*12510*/  USEL UR13, UR13, URZ, !UP0 ;  /* 0x0000003f0d0d7287 */ /* 0x000fe2000c000000 */
[----:B------:R-:W-:Y:S11]  /*12520*/  @P0 BRA `(.L_x_1321) ;  /* 0x0000000000dc0947 */ /* 0x000ff60003800000 */
[----:B------:R-:W0:Y:S01]  /*12530*/  LDC R9, c[0x0][0xbe8] ;  /* 0x0002fa00ff097b82 */ /* 0x000e220000000800 */
[----:B------:R-:W-:-:S05]  /*12540*/  IMAD.U32 R3, RZ, RZ, UR61 ;  /* 0x0000003dff037e24 */ /* 0x000fca000f8e00ff */
[----:B------:R-:W-:Y:S01]  /*12550*/  IADD3 R4, R3, -0x80, R6 ;  /* 0xffffff8003047810 */ /* 0x000fe20007ffe006 */
[----:B0----5:R-:W-:-:S05]  /*12560*/  IMAD R2, R0, R9, RZ ;  /* 0x0000000900027224 */ /* 0x021fca00078e02ff */
        /* <DEDUP_REMOVED lines=27> */
[----:B------:R-:W-:Y:S01]  /*12720*/  IMAD.U32 R3, RZ, RZ, UR23 ;  /* 0x00000017ff037e24 */ /* 0x000fe2000f8e00ff */
[----:B------:R-:W-:Y:S01]  /*12730*/  UIADD3 UR16, UR23, UR16, URZ ;  /* 0x0000001017107290 */ /* 0x000fe2000fffe03f */
[--C-:B------:R-:W-:Y:S01]  /*12740*/  IMAD.MOV R7, RZ, RZ, -R5.reuse ;  /* 0x000000ffff077224 */ /* 0x100fe200078e0a05 */
        /* <DEDUP_REMOVED lines=21> */
.L_x_1321:
[----:B------:R-:W-:Y:S05]  /*128a0*/  BSYNC B1 ;  /* 0x0000000000017941 */ /* 0x000fea0003800000 */
.L_x_1320:
[----:B------:R-:W-:-:S13]  /*128b0*/  R2UR UR8, R202 ;  /* 0x00000000ca0872ca */ /* 0x000fda00000e0000 */
[----:B------:R-:W-:-:S06]  /*128c0*/  UISETP.GT.AND UP0, UPT, UR8, 0x1, UPT ;  /* 0x000000010800788c */ /* 0x000fcc000bf04270 */
[----:B------:R-:W-:-:S13]  /*128d0*/  PLOP3.LUT P0, PT, PT, PT, UP0, 0x80, 0x0 ;  /* 0x000000000000781c */ /* 0x000fda0003f0f008 */
[----:B------:R-:W-:Y:S05]  /*128e0*/  @P0 BRA `(.L_x_1316) ;  /* 0x00000008004c0947 */ /* 0x000fea0003800000 */
[----:B------:R-:W2:Y:S01]  /*128f0*/  LDL R6, [R1+0xc] ;  /* 0x00000c0001067983 */ /* 0x000ea20000100800 */
[----:B------:R-:W1:Y:S01]  /*12900*/  LDC R11, c[0x0][0xbe8] ;  /* 0x0002fa00ff0b7b82 */ /* 0x000e620000000800 */
[----:B------:R-:W-:Y:S01]  /*12910*/  ULDC.64 UR14, c[0x0][0xaa0] ;  /* 0x0002a800000e7ab9 */ /* 0x000fe20000000a00 */
[----:B------:R-:W-:Y:S01]  /*12920*/  R2UR UR16, R205 ;  /* 0x00000000cd1072ca */ /* 0x000fe200000e0000 */
[----:B------:R-:W-:Y:S01]  /*12930*/  UIMAD UR10, UR21, UR14, URZ ;  /* 0x0000000e150a72a4 */ /* 0x000fe2000f8e023f */
[----:B------:R-:W-:Y:S01]  /*12940*/  BSSY B1, `(.L_x_1322) ;  /* 0x000004b000017945 */ /* 0x000fe20003800000 */
[----:B------:R-:W-:Y:S02]  /*12950*/  UIMAD.WIDE.U32 UR8, UR4, UR14, URZ ;  /* 0x0000000e040872a5 */ /* 0x000fe4000f8e003f */
[----:B------:R-:W-:-:S04]  /*12960*/  UIMAD UR10, UR4, UR15, UR10 ;  /* 0x0000000f040a72a4 */ /* 0x000fc8000f8e020a */
[----:B------:R-:W-:-:S03]  /*12970*/  UIADD3 UR9, UR9, UR10, URZ ;  /* 0x0000000a09097290 */ /* 0x000fc6000fffe03f */
[----:B------:R-:W-:Y:S02]  /*12980*/  ULDC.64 UR10, c[0x0][0xae8] ;  /* 0x0002ba00000a7ab9 */ /* 0x000fe40000000a00 */
[----:B------:R-:W-:-:S04]  /*12990*/  UIMAD.WIDE.U32 UR8, UR16, UR10, UR8 ;  /* 0x0000000a100872a5 */ /* 0x000fc8000f8e0008 */
[----:B------:R-:W-:-:S03]  /*129a0*/  UIMAD UR9, UR16, UR11, UR9 ;  /* 0x0000000b100972a4 */ /* 0x000fc6000f8e0209 */
[----:B------:R-:W-:Y:S01]  /*129b0*/  ULDC.64 UR10, c[0x0][0xaf0] ;  /* 0x0002bc00000a7ab9 */ /* 0x000fe20000000a00 */
[----:B-1----:R-:W-:Y:S01]  /*129c0*/  ISETP.NE.AND P0, PT, R11, 0x1, PT ;  /* 0x000000010b00780c */ /* 0x002fe20003f05270 */
[----:B------:R-:W-:-:S04]  /*129d0*/  UIMAD UR13, UR13, UR10, URZ ;  /* 0x0000000a0d0d72a4 */ /* 0x000fc8000f8e023f */
[----:B------:R-:W-:Y:S02]  /*129e0*/  UIMAD UR4, UR12, UR11, UR13 ;  /* 0x0000000b0c0472a4 */ /* 0x000fe4000f8e020d */
[----:B------:R-:W-:-:S03]  /*129f0*/  UIMAD.WIDE.U32 UR12, UR12, UR10, UR8 ;  /* 0x0000000a0c0c72a5 */ /* 0x000fc6000f8e0008 */
[----:B------:R-:W-:Y:S01]  /*12a00*/  ULDC.64 UR8, c[0x0][0xae0] ;  /* 0x0002b80000087ab9 */ /* 0x000fe20000000a00 */
[----:B------:R-:W-:Y:S02]  /*12a10*/  UIADD3 UR4, UR13, UR4, URZ ;  /* 0x000000040d047290 */ /* 0x000fe4000fffe03f */
[----:B0-----:R-:W0:Y:S08]  /*12a20*/  @P0 LDC R3, c[0x0][0xbec] ;  /* 0x0002fb00ff030b82 */ /* 0x001e300000000800 */
[----:B------:R-:W1:Y:S01]  /*12a30*/  @P0 LDC R7, c[0x0][0xbf0] ;  /* 0x0002fc00ff070b82 */ /* 0x000e620000000800 */
[----:B--2---:R-:W-:-:S02]  /*12a40*/  IMAD R2, R201, 0x20, R6 ;  /* 0x00000020c9027824 */ /* 0x004fc400078e0206 */
[----:B------:R-:W-:Y:S02]  /*12a50*/  VIADD R6, R6, UR61 ;  /* 0x0000003d06067c36 */ /* 0x000fe40008000000 */
[----:B------:R-:W-:-:S04]  /*12a60*/  VIADD R4, R2, UR61 ;  /* 0x0000003d02047c36 */ /* 0x000fc80008000000 */
[----:B0-----:R-:W-:-:S04]  /*12a70*/  @P0 IMAD.HI.U32 R2, R4, R3, RZ ;  /* 0x0000000304020227 */ /* 0x001fc800078e00ff */
[----:B------:R-:W-:Y:S01]  /*12a80*/  IMAD.MOV.U32 R5, RZ, RZ, R4 ;  /* 0x000000ffff057224 */ /* 0x000fe200078e0004 */
[----:B-1----:R-:W-:Y:S01]  /*12a90*/  @P0 SHF.R.U32.HI R5, RZ, R7, R2 ;  /* 0x00000007ff050219 */ /* 0x002fe20000011602 */
[----:B------:R-:W-:Y:S02]  /*12aa0*/  IMAD.U32 R3, RZ, RZ, UR13 ;  /* 0x0000000dff037e24 */ /* 0x000fe4000f8e00ff */
[----:B------:R-:W-:Y:S01]  /*12ab0*/  IMAD.U32 R3, RZ, RZ, UR4 ;  /* 0x00000004ff037e24 */ /* 0x000fe2000f8e00ff */
[--C-:B------:R-:W-:Y:S01]  /*12ac0*/  SHF.R.S32.HI R2, RZ, 0x1f, R5.reuse ;  /* 0x0000001fff027819 */ /* 0x100fe20000011405 */
[----:B------:R-:W-:-:S04]  /*12ad0*/  IMAD.MOV R7, RZ, RZ, -R5 ;  /* 0x000000ffff077224 */ /* 0x000fc800078e0a05 */
[----:B------:R-:W-:Y:S02]  /*12ae0*/  IMAD R7, R11, R7, R4 ;  /* 0x000000070b077224 */ /* 0x000fe400078e0204 */
[----:B------:R-:W-:Y:S02]  /*12af0*/  IMAD R4, R2, UR8, RZ ;  /* 0x0000000802047c24 */ /* 0x000fe4000f8e02ff */
[----:B------:R-:W-:Y:S02]  /*12b00*/  IMAD.U32 R2, RZ, RZ, UR12 ;  /* 0x0000000cff027e24 */ /* 0x000fe4000f8e00ff */
[C---:B------:R-:W-:Y:S01]  /*12b10*/  IMAD R9, R5.reuse, UR9, R4 ;  /* 0x0000000905097c24 */ /* 0x040fe2000f8e0204 */
[----:B------:R-:W-:Y:S01]  /*12b20*/  SHF.R.S32.HI R4, RZ, 0x1f, R7 ;  /* 0x0000001fff047819 */ /* 0x000fe20000011407 */
[----:B------:R-:W-:Y:S01]  /*12b30*/  IMAD.WIDE.U32 R2, R5, UR8, R2 ;  /* 0x0000000805027c25 */ /* 0x000fe2000f8e0002 */
[----:B------:R-:W-:-:S03]  /*12b40*/  ULDC.64 UR8, c[0x0][0xad8] ;  /* 0x0002b60000087ab9 */ /* 0x000fc60000000a00 */
[----:B------:R-:W-:Y:S02]  /*12b50*/  IMAD R4, R4, UR8, RZ ;  /* 0x0000000804047c24 */ /* 0x000fe4000f8e02ff */
[----:B------:R-:W-:Y:S02]  /*12b60*/  IMAD.IADD R3, R3, 0x1, R9 ;  /* 0x0000000103037824 */ /* 0x000fe400078e0209 */
[C---:B------:R-:W-:Y:S02]  /*12b70*/  IMAD R5, R7.reuse, UR9, R4 ;  /* 0x0000000907057c24 */ /* 0x040fe4000f8e0204 */
[----:B------:R-:W-:Y:S01]  /*12b80*/  IMAD.WIDE.U32 R2, R7, UR8, R2 ;  /* 0x0000000807027c25 */ /* 0x000fe2000f8e0002 */
[----:B------:R-:W-:-:S03]  /*12b90*/  ULDC.64 UR8, c[0x0][0xa80] ;  /* 0x0002a00000087ab9 */ /* 0x000fc60000000a00 */
[----:B-----5:R-:W-:Y:S02]  /*12ba0*/  IMAD R11, R0, R11, RZ ;  /* 0x0000000b000b7224 */ /* 0x020fe400078e02ff */
        /* <DEDUP_REMOVED lines=36> */
.L_x_1323:
[----:B------:R-:W-:Y:S05]  /*12df0*/  BSYNC B1 ;  /* 0x0000000000017941 */ /* 0x000fea0003800000 */
.L_x_1322:
        /* <DEDUP_REMOVED lines=21> */
.L_x_1325:
[----:B------:R-:W-:Y:S05]  /*12f50*/  BSYNC B1 ;  /* 0x0000000000017941 */ /* 0x000fea0003800000 */
.L_x_1324:
        /* <DEDUP_REMOVED lines=21> */
.L_x_1327:
[----:B------:R-:W-:Y:S05]  /*130b0*/  BSYNC B1 ;  /* 0x0000000000017941 */ /* 0x000fea0003800000 */
.L_x_1326:
        /* <DEDUP_REMOVED lines=22> */
.L_x_1316:
[----:B------:R-:W-:Y:S05]  /*13220*/  BSYNC B0 ;  /* 0x0000000000007941 */ /* 0x000fea0003800000 */
.L_x_1306:
[----:B------:R-:W-:Y:S02]  /*13230*/  ULDC UR4, c[0x0][0xc3c] ;  /* 0x00030f0000047ab9 */ /* 0x000fe40000000800 */
[----:B------:R-:W-:-:S06]  /*13240*/  UISETP.GE.AND UP0, UPT, UR7, UR4, UPT ;  /* 0x000000040700728c */ /* 0x000fcc000bf06270 */
[----:B------:R-:W-:-:S13]  /*13250*/  PLOP3.LUT P0, PT, PT, PT, UP0, 0x80, 0x0 ;  /* 0x000000000000781c */ /* 0x000fda0003f0f008 */
[----:B------:R-:W-:Y:S05]  /*13260*/  @!P0 BRA `(.L_x_1328) ;  /* 0xfffffedc00988947 */ /* 0x000fea000383ffff */
[----:B------:R-:W-:Y:S05]  /*13270*/  EXIT ;  /* 0x000000000000794d */ /* 0x000fea0003800000 */
.L_x_1215:
        /* <DEDUP_REMOVED lines=13> */
[----:B------:R-:W1:Y:S01]  /*13350*/  LDS.128 R24, [UR4+0x308d0] ;  /* 0x0308d004ff187984 */ /* 0x000e620008000c00 */
[----:B------:R-:W-:Y:S06]  /*13360*/  BAR.ARV 0x4, 0x180 ;  /* 0x0106000000007b1d */ /* 0x000fec0000002000 */
[----:B------:R-:W-:Y:S05]  /*13370*/  BRA `(.L_x_1330) ;  /* 0x0000000c00907947 */ /* 0x000fea0003800000 */
.L_x_1329:
        /* <DEDUP_REMOVED lines=43> */
.L_x_1333:
        /* <DEDUP_REMOVED lines=35> */
.L_x_1331:
        /* <DEDUP_REMOVED lines=9> */
[----:B0-----:R-:W-:-:S07]  /*138f0*/  ISETP.NE.AND P1, PT, R9, 0x1, PT ;  /* 0x000000010900780c */ /* 0x001fce0003f25270 */
[----:B-1----:R-:W-:Y:S06]  /*13900*/  @!P0 BRA `(.L_x_1334) ;  /* 0x0000000000088947 */ /* 0x002fec0003800000 */
[----:B------:R-:W-:-:S06]  /*13910*/  VIADD R24, R27, 0xffffffff ;  /* 0xffffffff1b187836 */ /* 0x000fcc0000000000 */
[----:B------:R0:W1:Y:S02]  /*13920*/  SHFL.IDX PT, R24, R5, R24, 0x1f ;  /* 0x00001f1805187589 */ /* 0x00006400000e0000 */
.L_x_1334:
[----:B-1----:R-:W-:Y:S02]  /*13930*/  IMAD R24, R24, UR5, R3 ;  /* 0x0000000518187c24 */ /* 0x002fe4000f8e0203 */
[----:B------:R-:W-:-:S03]  /*13940*/  VIADD R27, R27, UR4 ;  /* 0x000000041b1b7c36 */ /* 0x000fc60008000000 */
[----:B0-----:R-:W-:Y:S01]  /*13950*/  IADD3 R5, -R24, UR6, RZ ;  /* 0x0000000618057c10 */ /* 0x001fe2000fffe1ff */
[----:B------:R-:W-:Y:S06]  /*13960*/  @!P1 BRA `(.L_x_1335) ;  /* 0x0000000000e89947 */ /* 0x000fec0003800000 */
[-C--:B--2---:R-:W-:Y:S02]  /*13970*/  IABS R12, R6.reuse ;  /* 0x00000006000c7213 */ /* 0x084fe40000000000 */
[----:B------:R-:W-:Y:S02]  /*13980*/  IABS R4, R9 ;  /* 0x0000000900047213 */ /* 0x000fe40000000000 */
[----:B------:R-:W0:Y:S01]  /*13990*/  I2F.RP R8, R12 ;  /* 0x0000000c00087306 */ /* 0x000e220000209400 */
[----:B------:R-:W-:-:S07]  /*139a0*/  IABS R13, R6 ;  /* 0x00000006000d7213 */ /* 0x000fce0000000000 */
[----:B------:R-:W1:Y:S08]  /*139b0*/  I2F.RP R10, R4 ;  /* 0x00000004000a7306 */ /* 0x000e700000209400 */
[----:B0-----:R-:W0:Y:S08]  /*139c0*/  MUFU.RCP R8, R8 ;  /* 0x0000000800087308 */ /* 0x001e300000001000 */
[----:B-1----:R-:W-:Y:S01]  /*139d0*/  MUFU.RCP R10, R10 ;  /* 0x0000000a000a7308 */ /* 0x002fe20000001000 */
[----:B0-----:R-:W-:Y:S01]  /*139e0*/  VIADD R2, R8, 0xffffffe ;  /* 0x0ffffffe08027836 */ /* 0x001fe20000000000 */
[----:B------:R-:W-:-:S06]  /*139f0*/  IABS R8, R5 ;  /* 0x0000000500087213 */ /* 0x000fcc0000000000 */
[----:B------:R0:W1:Y:S02]  /*13a00*/  F2I.FTZ.U32.TRUNC.NTZ R3, R2 ;  /* 0x0000000200037305 */ /* 0x000064000021f000 */
[----:B0-----:R-:W-:Y:S02]  /*13a10*/  IMAD.MOV.U32 R2, RZ, RZ, RZ ;  /* 0x000000ffff027224 */ /* 0x001fe400078e00ff */
[----:B-1----:R-:W-:-:S04]  /*13a20*/  IMAD.MOV R11, RZ, RZ, -R3 ;  /* 0x000000ffff0b7224 */ /* 0x002fc800078e0a03 */
[----:B------:R-:W-:-:S04]  /*13a30*/  IMAD R11, R11, R12, RZ ;  /* 0x0000000c0b0b7224 */ /* 0x000fc800078e02ff */
[----:B------:R-:W-:-:S04]  /*13a40*/  IMAD.HI.U32 R3, R3, R11, R2 ;  /* 0x0000000b03037227 */ /* 0x000fc800078e0002 */
[----:B------:R-:W-:Y:S02]  /*13a50*/  IMAD.MOV R11, RZ, RZ, -R13 ;  /* 0x000000ffff0b7224 */ /* 0x000fe400078e0a0d */
[----:B------:R-:W-:-:S04]  /*13a60*/  IMAD.HI.U32 R2, R3, R8, RZ ;  /* 0x0000000803027227 */ /* 0x000fc800078e00ff */
[----:B------:R-:W-:Y:S01]  /*13a70*/  IMAD R3, R2, R11, R8 ;  /* 0x0000000b02037224 */ /* 0x000fe200078e0208 */
[----:B------:R-:W-:Y:S01]  /*13a80*/  LOP3.LUT R8, R5, R6, RZ, 0x3c, !PT ;  /* 0x0000000605087212 */ /* 0x000fe200078e3cff */
[----:B------:R-:W-:-:S03]  /*13a90*/  VIADD R11, R10, 0xffffffe ;  /* 0x0ffffffe0a0b7836 */ /* 0x000fc60000000000 */
[----:B------:R-:W-:Y:S02]  /*13aa0*/  ISETP.GT.U32.AND P1, PT, R12, R3, PT ;  /* 0x000000030c00720c */ /* 0x000fe40003f24070 */
[----:B------:R-:W-:-:S11]  /*13ab0*/  ISETP.GE.AND P2, PT, R8, RZ, PT ;  /* 0x000000ff0800720c */ /* 0x000fd60003f46270 */
[----:B------:R-:W-:Y:S02]  /*13ac0*/  @!P1 IMAD.IADD R3, R3, 0x1, -R12 ;  /* 0x0000000103039824 */ /* 0x000fe400078e0a0c */
[----:B------:R-:W-:Y:S01]  /*13ad0*/  @!P1 VIADD R2, R2, 0x1 ;  /* 0x0000000102029836 */ /* 0x000fe20000000000 */
[----:B------:R-:W-:Y:S02]  /*13ae0*/  ISETP.NE.AND P1, PT, R6, RZ, PT ;  /* 0x000000ff0600720c */ /* 0x000fe40003f25270 */
[----:B------:R-:W-:Y:S02]  /*13af0*/  ISETP.GE.U32.AND P0, PT, R3, R12, PT ;  /* 0x0000000c0300720c */ /* 0x000fe40003f06070 */
[----:B------:R-:W0:Y:S11]  /*13b00*/  F2I.FTZ.U32.TRUNC.NTZ R3, R11 ;  /* 0x0000000b00037305 */ /* 0x000e36000021f000 */
[----:B------:R-:W-:-:S04]  /*13b10*/  @P0 VIADD R2, R2, 0x1 ;  /* 0x0000000102020836 */ /* 0x000fc80000000000 */
[----:B------:R-:W-:Y:S01]  /*13b20*/  IMAD.MOV.U32 R10, RZ, RZ, R2 ;  /* 0x000000ffff0a7224 */ /* 0x000fe200078e0002 */
[----:B------:R-:W-:Y:S01]  /*13b30*/  IABS R2, R9 ;  /* 0x0000000900027213 */ /* 0x000fe20000000000 */
[----:B0-----:R-:W-:Y:S02]  /*13b40*/  IMAD.MOV R13, RZ, RZ, -R3 ;  /* 0x000000ffff0d7224 */ /* 0x001fe400078e0a03 */
[----:B------:R-:W-:Y:S01]  /*13b50*/  @!P2 IMAD.MOV R10, RZ, RZ, -R10 ;  /* 0x000000ffff0aa224 */ /* 0x000fe200078e0a0a */
[----:B------:R-:W-:Y:S01]  /*13b60*/  @!P1 LOP3.LUT R10, RZ, R6, RZ, 0x33, !PT ;  /* 0x00000006ff0a9212 */ /* 0x000fe200078e33ff */
[----:B------:R-:W-:Y:S02]  /*13b70*/  IMAD.MOV R12, RZ, RZ, -R2 ;  /* 0x000000ffff0c7224 */ /* 0x000fe400078e0a02 */
[----:B------:R-:W-:Y:S01]  /*13b80*/  IMAD R11, R13, R4, RZ ;  /* 0x000000040d0b7224 */ /* 0x000fe200078e02ff */
[----:B------:R-:W-:Y:S01]  /*13b90*/  IABS R8, R10 ;  /* 0x0000000a00087213 */ /* 0x000fe20000000000 */
[----:B------:R-:W-:-:S04]  /*13ba0*/  IMAD.MOV.U32 R2, RZ, RZ, RZ ;  /* 0x000000ffff027224 */ /* 0x000fc800078e00ff */
[----:B------:R-:W-:-:S04]  /*13bb0*/  IMAD.HI.U32 R2, R3, R11, R2 ;  /* 0x0000000b03027227 */ /* 0x000fc800078e0002 */
[----:B------:R-:W-:Y:S02]  /*13bc0*/  IMAD.MOV.U32 R3, RZ, RZ, R8 ;  /* 0x000000ffff037224 */ /* 0x000fe400078e0008 */
[----:B------:R-:W-:Y:S02]  /*13bd0*/  IMAD.MOV.U32 R8, RZ, RZ, R12 ;  /* 0x000000ffff087224 */ /* 0x000fe400078e000c */
[----:B------:R-:W-:-:S04]  /*13be0*/  IMAD.HI.U32 R2, R2, R3, RZ ;  /* 0x0000000302027227 */ /* 0x000fc800078e00ff */
[----:B------:R-:W-:-:S05]  /*13bf0*/  IMAD R3, R2, R8, R3 ;  /* 0x0000000802037224 */ /* 0x000fca00078e0203 */
[----:B------:R-:W-:-:S13]  /*13c00*/  ISETP.GT.U32.AND P1, PT, R4, R3, PT ;  /* 0x000000030400720c */ /* 0x000fda0003f24070 */
[----:B------:R-:W-:Y:S02]  /*13c10*/  @!P1 IMAD.IADD R3, R3, 0x1, -R4 ;  /* 0x0000000103039824 */ /* 0x000fe400078e0a04 */
[----:B------:R-:W-:Y:S01]  /*13c20*/  @!P1 VIADD R2, R2, 0x1 ;  /* 0x0000000102029836 */ /* 0x000fe20000000000 */
[----:B------:R-:W-:Y:S02]  /*13c30*/  ISETP.NE.AND P1, PT, R9, RZ, PT ;  /* 0x000000ff0900720c */ /* 0x000fe40003f25270 */
[----:B------:R-:W-:Y:S02]  /*13c40*/  ISETP.GE.U32.AND P0, PT, R3, R4, PT ;  /* 0x000000040300720c */ /* 0x000fe40003f06070 */
[----:B------:R-:W-:-:S04]  /*13c50*/  LOP3.LUT R3, R10, R9, RZ, 0x3c, !PT ;  /* 0x000000090a037212 */ /* 0x000fc800078e3cff */
[----:B------:R-:W-:Y:S01]  /*13c60*/  ISETP.GE.AND P2, PT, R3, RZ, PT ;  /* 0x000000ff0300720c */ /* 0x000fe20003f46270 */
[----:B------:R-:W-:-:S06]  /*13c70*/  IMAD.MOV R3, RZ, RZ, -R10 ;  /* 0x000000ffff037224 */ /* 0x000fcc00078e0a0a */
[----:B------:R-:W-:-:S06]  /*13c80*/  @P0 VIADD R2, R2, 0x1 ;  /* 0x0000000102020836 */ /* 0x000fcc0000000000 */
[----:B------:R-:W-:Y:S01]  /*13c90*/  @!P2 IMAD.MOV R2, RZ, RZ, -R2 ;  /* 0x000000ffff02a224 */ /* 0x000fe200078e0a02 */
[----:B------:R-:W-:-:S05]  /*13ca0*/  @!P1 LOP3.LUT R2, RZ, R9, RZ, 0x33, !PT ;  /* 0x00000009ff029212 */ /* 0x000fca00078e33ff */
[----:B------:R-:W-:-:S04]  /*13cb0*/  IMAD.MOV R26, RZ, RZ, -R2 ;  /* 0x000000ffff1a7224 */ /* 0x000fc800078e0a02 */
[C---:B------:R-:W-:Y:S02]  /*13cc0*/  IMAD R26, R9.reuse, R26, R10 ;  /* 0x0000001a091a7224 */ /* 0x040fe400078e020a */
[----:B------:R-:W-:Y:S02]  /*13cd0*/  IMAD R9, R9, 0x1000000, R2 ;  /* 0x0100000009097824 */ /* 0x000fe400078e0202 */
[----:B------:R-:W-:Y:S02]  /*13ce0*/  IMAD R2, R6, R3, R5 ;  /* 0x0000000306027224 */ /* 0x000fe400078e0205 */
[----:B------:R-:W-:Y:S01]  /*13cf0*/  IMAD R26, R26, 0x10000, R9 ;  /* 0x000100001a1a7824 */ /* 0x000fe200078e0209 */
[----:B------:R-:W-:Y:S06]  /*13d00*/  BRA `(.L_x_1336) ;  /* 0x0000000000f47947 */ /* 0x000fec0003800000 */
.L_x_1335:
[----:B------:R-:W0:Y:S02]  /*13d10*/  LDC.64 R2, c[0x0][0xc90] ;  /* 0x00032400ff027b82 */ /* 0x000e240000000a00 */
[----:B0-----:R-:W-:-:S05]  /*13d20*/  IMAD.WIDE R2, R27, 0x4, R2 ;  /* 0x000000041b027825 */ /* 0x001fca00078e0202 */
[----:B------:R0:W2:Y:S01]  /*13d30*/  LDG.E R13, desc[UR36][R2.64] ;  /* 0x00000024020d7981 */ /* 0x0000a2000c1e1900 */
[----:B------:R-:W-:Y:S01]  /*13d40*/  IABS R15, R5 ;  /* 0x00000005000f7213 */ /* 0x000fe20000000000 */
[----:B0-----:R-:W-:Y:S02]  /*13d50*/  IMAD.MOV.U32 R2, RZ, RZ, RZ ;  /* 0x000000ffff027224 */ /* 0x001fe400078e00ff */
[----:B--2---:R-:W-:-:S05]  /*13d60*/  IMAD R4, R6, R13, RZ ;  /* 0x0000000d06047224 */ /* 0x004fca00078e02ff */
[-C--:B------:R-:W-:Y:S02]  /*13d70*/  IABS R10, R4.reuse ;  /* 0x00000004000a7213 */ /* 0x080fe40000000000 */
[----:B------:R-:W-:Y:S02]  /*13d80*/  IABS R12, R4 ;  /* 0x00000004000c7213 */ /* 0x000fe40000000000 */
[----:B------:R-:W0:Y:S08]  /*13d90*/  I2F.RP R8, R10 ;  /* 0x0000000a00087306 */ /* 0x000e300000209400 */
[----:B0-----:R-:W0:Y:S02]  /*13da0*/  MUFU.RCP R8, R8 ;  /* 0x0000000800087308 */ /* 0x001e240000001000 */
[----:B0-----:R-:W-:-:S06]  /*13db0*/  VIADD R9, R8, 0xffffffe ;  /* 0x0ffffffe08097836 */ /* 0x001fcc0000000000 */
[----:B------:R-:W0:Y:S02]  /*13dc0*/  F2I.FTZ.U32.TRUNC.NTZ R3, R9 ;  /* 0x0000000900037305 */ /* 0x000e24000021f000 */
[----:B0-----:R-:W-:-:S04]  /*13dd0*/  IMAD.MOV R11, RZ, RZ, -R3 ;  /* 0x000000ffff0b7224 */ /* 0x001fc800078e0a03 */
[----:B------:R-:W-:-:S04]  /*13de0*/  IMAD R11, R11, R10, RZ ;  /* 0x0000000a0b0b7224 */ /* 0x000fc800078e02ff */
[----:B------:R-:W-:-:S04]  /*13df0*/  IMAD.HI.U32 R2, R3, R11, R2 ;  /* 0x0000000b03027227 */ /* 0x000fc800078e0002 */
[----:B------:R-:W-:Y:S02]  /*13e00*/  IMAD.MOV R3, RZ, RZ, -R12 ;  /* 0x000000ffff037224 */ /* 0x000fe400078e0a0c */
        /* <DEDUP_REMOVED lines=12> */
[----:B------:R-:W-:Y:S02]  /*13ed0*/  IMAD R11, R13, R2, RZ ;  /* 0x000000020d0b7224 */ /* 0x000fe400078e02ff */
[----:B------:R-:W-:Y:S02]  /*13ee0*/  IMAD.MOV R2, RZ, RZ, -R2 ;  /* 0x000000ffff027224 */ /* 0x000fe400078e0a02 */
[----:B------:R-:W-:Y:S02]  /*13ef0*/  IMAD.MOV R3, RZ, RZ, -R11 ;  /* 0x000000ffff037224 */ /* 0x000fe400078e0a0b */
[----:B------:R-:W-:Y:S02]  /*13f00*/  IMAD R4, R4, R2, R5 ;  /* 0x0000000204047224 */ /* 0x000fe400078e0205 */
[----:B------:R-:W-:Y:S01]  /*13f10*/  IMAD.MOV.U32 R2, RZ, RZ, RZ ;  /* 0x000000ffff027224 */ /* 0x000fe200078e00ff */
[----:B------:R-:W-:-:S04]  /*13f20*/  VIADDMNMX R13, R3, UR5, R13, PT ;  /* 0x00000005030d7c46 */ /* 0x000fc8000b80010d */
[-C--:B------:R-:W-:Y:S01]  /*13f30*/  IABS R10, R13.reuse ;  /* 0x0000000d000a7213 */ /* 0x080fe20000000000 */
[----:B------:R-:W-:Y:S01]  /*13f40*/  IMAD.MOV R26, RZ, RZ, -R13 ;  /* 0x000000ffff1a7224 */ /* 0x000fe200078e0a0d */
[----:B------:R-:W-:Y:S02]  /*13f50*/  IABS R12, R13 ;  /* 0x0000000d000c7213 */ /* 0x000fe40000000000 */
[----:B------:R-:W0:Y:S08]  /*13f60*/  I2F.RP R8, R10 ;  /* 0x0000000a00087306 */ /* 0x000e300000209400 */
[----:B0-----:R-:W0:Y:S02]  /*13f70*/  MUFU.RCP R8, R8 ;  /* 0x0000000800087308 */ /* 0x001e240000001000 */
[----:B0-----:R-:W-:-:S06]  /*13f80*/  VIADD R3, R8, 0xffffffe ;  /* 0x0ffffffe08037836 */ /* 0x001fcc0000000000 */
[----:B------:R-:W0:Y:S02]  /*13f90*/  F2I.FTZ.U32.TRUNC.NTZ R3, R3 ;  /* 0x0000000300037305 */ /* 0x000e24000021f000 */
[----:B0-----:R-:W-:-:S04]  /*13fa0*/  IMAD.MOV R9, RZ, RZ, -R3 ;  /* 0x000000ffff097224 */ /* 0x001fc800078e0a03 */
[----:B------:R-:W-:Y:S01]  /*13fb0*/  IMAD.MOV.U32 R5, RZ, RZ, R9 ;  /* 0x000000ffff057224 */ /* 0x000fe200078e0009 */
[----:B------:R-:W-:-:S03]  /*13fc0*/  IABS R9, R4 ;  /* 0x0000000400097213 */ /* 0x000fc60000000000 */
        /* <DEDUP_REMOVED lines=11> */
[----:B------:R-:W-:Y:S02]  /*14080*/  ISETP.GE.AND P2, PT, R3, RZ, PT ;  /* 0x000000ff0300720c */ /* 0x000fe40003f46270 */
[----:B------:R-:W-:-:S05]  /*14090*/  IADD3 R3, R11, 0x1000000, R4 ;  /* 0x010000000b037810 */ /* 0x000fca0007ffe004 */
[----:B------:R-:W-:-:S06]  /*140a0*/  @P0 VIADD R2, R2, 0x1 ;  /* 0x0000000102020836 */ /* 0x000fcc0000000000 */
[----:B------:R-:W-:Y:S01]  /*140b0*/  @!P2 IMAD.MOV R2, RZ, RZ, -R2 ;  /* 0x000000ffff02a224 */ /* 0x000fe200078e0a02 */
[----:B------:R-:W-:-:S05]  /*140c0*/  @!P1 LOP3.LUT R2, RZ, R13, RZ, 0x33, !PT ;  /* 0x0000000dff029212 */ /* 0x000fca00078e33ff */
[----:B------:R-:W-:-:S07]  /*140d0*/  IMAD R26, R2, R26, R3 ;  /* 0x0000001a021a7224 */ /* 0x000fce00078e0203 */
.L_x_1336:
[----:B------:R-:W-:-:S05]  /*140e0*/  LOP3.LUT R25, RZ, R2, RZ, 0x33, !PT ;  /* 0x00000002ff197212 */ /* 0x000fca00078e33ff */
[----:B------:R-:W-:Y:S01]  /*140f0*/  IMAD.IADD R25, R6, 0x1, R25 ;  /* 0x0000000106197824 */ /* 0x000fe200078e0219 */
[----:B------:R-:W-:Y:S06]  /*14100*/  BRA `(.L_x_1337) ;  /* 0x0000000000147947 */ /* 0x000fec0003800000 */
.L_x_1332:
[----:B------:R-:W-:Y:S01]  /*14110*/  ULDC UR4, c[0x0][0xc3c] ;  /* 0x00030f0000047ab9 */ /* 0x000fe20000000800 */
[----:B------:R-:W-:Y:S02]  /*14120*/  IMAD.MOV.U32 R25, RZ, RZ, RZ ;  /* 0x000000ffff197224 */ /* 0x000fe400078e00ff */
[----:B------:R-:W-:Y:S02]  /*14130*/  IMAD.U32 R24, RZ, RZ, UR6 ;  /* 0x00000006ff187e24 */ /* 0x000fe4000f8e00ff */
[----:B------:R-:W-:Y:S02]  /*14140*/  IMAD.MOV.U32 R26, RZ, RZ, RZ ;  /* 0x000000ffff1a7224 */ /* 0x000fe400078e00ff */
[----:B------:R-:W-:-:S07]  /*14150*/  IMAD.U32 R27, RZ, RZ, UR4 ;  /* 0x00000004ff1b7e24 */ /* 0x000fce000f8e00ff */
.L_x_1337:
[----:B------:R-:W-:-:S13]  /*14160*/  ISETP.NE.AND P0, PT, R7, RZ, PT ;  /* 0x000000ff0700720c */ /* 0x000fda0003f05270 */
[----:B------:R-:W0:Y:S01]  /*14170*/  @!P0 S2R R3, SR_CgaCtaId ;  /* 0x0000000000038919 */ /* 0x000e220000008800 */
[----:B------:R-:W-:-:S04]  /*14180*/  @!P0 MOV R2, 0x400 ;  /* 0x0000040000028802 */ /* 0x000fc80000000f00 */
[----:B0-----:R-:W-:-:S05]  /*14190*/  @!P0 LEA R2, R3, R2, 0x18 ;  /* 0x0000000203028211 */ /* 0x001fca00078ec0ff */
[----:B------:R0:W-:Y:S01]  /*141a0*/  @!P0 STS.128 [R2+0x308d0], R24 ;  /* 0x0308d01802008388 */ /* 0x0001e20000000c00 */
[----:B------:R-:W-:Y:S06]  /*141b0*/  BAR.ARV 0x5, 0x180 ;  /* 0x0146000000007b1d */ /* 0x000fec0000002000 */
.L_x_1330:
[----:B------:R2:W-:Y:S01]  /*141c0*/  STL [R1+0x20], RZ ;  /* 0x000020ff01007387 */ /* 0x0005e20000100800 */
[----:B------:R-:W-:Y:S01]  /*141d0*/  ULDC UR4, c[0x0][0xc3c] ;  /* 0x00030f0000047ab9 */ /* 0x000fe20000000800 */
[----:B------:R-:W-:Y:S01]  /*141e0*/  IMAD.MOV.U32 R28, RZ, RZ, 0x1 ;  /* 0x00000001ff1c7424 */ /* 0x000fe200078e00ff */
[----:B-1----:R-:W-:Y:S01]  /*141f0*/  ISETP.GE.AND P0, PT, R27, UR4, PT ;  /* 0x000000041b007c0c */ /* 0x002fe2000bf06270 */
[----:B------:R-:W-:-:S12]  /*14200*/  IMAD.MOV.U32 R22, RZ, RZ, RZ ;  /* 0x000000ffff167224 */ /* 0x000fd800078e00ff */
[----:B--2---:R-:W-:Y:S05]  /*14210*/  @P0 BRA `(.L_x_1338) ;  /* 0x0000005000440947 */ /* 0x004fea0003800000 */
[----:B0-----:R-:W2:Y:S01]  /*14220*/  LDL R2, [R1+0x30] ;  /* 0x0000300001027983 */ /* 0x001ea20000100800 */
[----:B------:R-:W0:Y:S01]  /*14230*/  S2UR UR5, SR_CgaCtaId ;  /* 0x00000000000579c3 */ /* 0x000e220000008800 */
[C---:B------:R-:W-:Y:S01]  /*14240*/  IMAD.SHL.U32 R33, R0.reuse, 0x8, RZ ;  /* 0x0000000800217824 */ /* 0x040fe200078e00ff */
[----:B------:R-:W-:Y:S01]  /*14250*/  LOP3.LUT R4, R0, 0x7f, RZ, 0xc0, !PT ;  /* 0x0000007f00047812 */ /* 0x000fe200078ec0ff */
[----:B------:R1:W-:Y:S01]  /*14260*/  STL [R1+0x20], RZ ;  /* 0x000020ff01007387 */ /* 0x0003e20000100800 */
[----:B------:R-:W-:Y:S01]  /*14270*/  BSSY B8, `(.L_x_1338) ;  /* 0x000050b000087945 */ /* 0x000fe20003800000 */
[----:B------:R-:W-:Y:S01]  /*14280*/  IMAD.MOV.U32 R28, RZ, RZ, 0x1 ;  /* 0x00000001ff1c7424 */ /* 0x000fe200078e00ff */
[----:B------:R-:W-:Y:S01]  /*14290*/  LOP3.LUT R3, R33, 0x1f8, RZ, 0xc0, !PT ;  /* 0x000001f821037812 */ /* 0x000fe200078ec0ff */
[----:B------:R-:W-:Y:S01]  /*142a0*/  IMAD.MOV.U32 R22, RZ, RZ, RZ ;  /* 0x000000ffff167224 */ /* 0x000fe200078e00ff */
[----:B------:R-:W-:Y:S01]  /*142b0*/  ULDC UR39, c[0x0][0xc] ;  /* 0x0000030000277ab9 */ /* 0x000fe20000000800 */
[----:B--2---:R-:W-:-:S02]  /*142c0*/  R2UR UR4, R2 ;  /* 0x00000000020472ca */ /* 0x004fc400000e0000 */
[----:B------:R-:W-:Y:S01]  /*142d0*/  LOP3.LUT R2, R3, 0x38, R0, 0x78, !PT ;  /* 0x0000003803027812 */ /* 0x000fe200078e7800 */
[----:B------:R-:W-:Y:S01]  /*142e0*/  IMAD.SHL.U32 R0, R0, 0x10, RZ ;  /* 0x0000001000007824 */ /* 0x000fe200078e00ff */
[----:B------:R-:W-:Y:S02]  /*142f0*/  SHF.R.U32.HI R3, RZ, 0x3, R4 ;  /* 0x00000003ff037819 */ /* 0x000fe40000011604 */
[----:B------:R-:W-:Y:S02]  /*14300*/  LOP3.LUT R31, R2, 0x200, R33, 0xf8, !PT ;  /* 0x00000200021f7812 */ /* 0x000fe400078ef821 */
[----:B------:R-:W-:Y:S02]  /*14310*/  LOP3.LUT R33, R33, 0x38, RZ, 0xc0, !PT ;  /* 0x0000003821217812 */ /* 0x000fe400078ec0ff */
[----:B------:R-:W-:Y:S02]  /*14320*/  LOP3.LUT R0, R3, 0x70, R0, 0xf8, !PT ;  /* 0x0000007003007812 */ /* 0x000fe400078ef800 */
[C---:B------:R-:W-:Y:S01]  /*14330*/  LOP3.LUT R37, R33.reuse, 0x40, RZ, 0xfc, !PT ;  /* 0x0000004021257812 */ /* 0x040fe200078efcff */
[----:B------:R-:W-:Y:S01]  /*14340*/  ULOP3.LUT UR38, UR4, 0x2, URZ, 0xfc, !UPT ;  /* 0x0000000204267892 */ /* 0x000fe2000f8efc3f */
[----:B------:R-:W-:-:S02]  /*14350*/  LOP3.LUT R36, R33, 0x80, RZ, 0xfc, !PT ;  /* 0x0000008021247812 */ /* 0x000fc400078efcff */
[----:B------:R-:W-:Y:S01]  /*14360*/  UMOV UR4, 0x400 ;  /* 0x0000040000047882 */ /* 0x000fe20000000000 */
[----:B------:R-:W-:Y:S01]  /*14370*/  LOP3.LUT R34, R33, 0xc0, RZ, 0xfc, !PT ;  /* 0x000000c021227812 */ /* 0x000fe200078efcff */
[----:B0-----:R-:W-:-:S06]  /*14380*/  ULEA UR4, UR5, UR4, 0x18 ;  /* 0x0000000405047291 */ /* 0x001fcc000f8ec03f */
[----:B------:R-:W-:-:S04]  /*14390*/  IMAD.U32 R17, RZ, RZ, UR4 ;  /* 0x00000004ff117e24 */ /* 0x000fc8000f8e00ff */
[----:B-1----:R-:W-:-:S07]  /*143a0*/  IMAD R32, R31, 0x2, R17 ;  /* 0x000000021f207824 */ /* 0x002fce00078e0211 */
.L_x_1411:
[----:B------:R-:W-:Y:S05]  /*143b0*/  YIELD ;  /* 0x0000000000007946 */ /* 0x000fea0003800000 */
[----:B------:R-:W-:Y:S01]  /*143c0*/  ULDC.64 UR4, c[0x0][0xa28] ;  /* 0x00028a0000047ab9 */ /* 0x000fe20000000a00 */
[----:B------:R-:W-:Y:S01]  /*143d0*/  IMAD.MOV.U32 R19, RZ, RZ, RZ ;  /* 0x000000ffff137224 */ /* 0x000fe200078e00ff */
[----:B------:R-:W-:-:S04]  /*143e0*/  ISETP.NE.U32.AND P0, PT, RZ, UR4, PT ;  /* 0x00000004ff007c0c */ /* 0x000fc8000bf05070 */
[----:B------:R-:W-:Y:S01]  /*143f0*/  ISETP.NE.AND.EX P0, PT, RZ, UR5, PT, P0 ;  /* 0x00000005ff007c0c */ /* 0x000fe2000bf05300 */
[----:B------:R-:W-:-:S12]  /*14400*/  ULDC.64 UR4, c[0x0][0xa18] ;  /* 0x0002860000047ab9 */ /* 0x000fd80000000a00 */
[----:B0-----:R-:W0:Y:S02]  /*14410*/  @P0 LDC.64 R2, c[0x0][0xa28] ;  /* 0x00028a00ff020b82 */ /* 0x001e240000000a00 */
[----:B0-----:R-:W-:-:S05]  /*14420*/  @P0 IMAD.WIDE R2, R27, 0x4, R2 ;  /* 0x000000041b020825 */ /* 0x001fca00078e0202 */
[----:B--2---:R0:W2:Y:S01]  /*14430*/  @P0 LDG.E R19, desc[UR36][R2.64] ;  /* 0x0000002402130981 */ /* 0x0040a2000c1e1900 */
[----:B------:R-:W-:Y:S01]  /*14440*/  ISETP.NE.U32.AND P0, PT, RZ, UR4, PT ;  /* 0x00000004ff007c0c */ /* 0x000fe2000bf05070 */
[----:B------:R-:W-:Y:S01]  /*14450*/  IMAD.MOV.U32 R35, RZ, RZ, RZ ;  /* 0x000000ffff237224 */ /* 0x000fe200078e00ff */
[----:B------:R-:W-:Y:S02]  /*14460*/  LOP3.LUT R16, R16, 0xfffffeff, RZ, 0xc0, !PT ;  /* 0xfffffeff10107812 */ /* 0x000fe400078ec0ff */
[----:B------:R-:W-:Y:S01]  /*14470*/  ISETP.NE.AND.EX P1, PT, RZ, UR5, PT, P0 ;  /* 0x00000005ff007c0c */ /* 0x000fe2000bf25300 */
[----:B------:R-:W-:Y:S02]  /*14480*/  ULDC.64 UR4, c[0x0][0xa00] ;  /* 0x0002800000047ab9 */ /* 0x000fe40000000a00 */
[----:B------:R-:W-:Y:S01]  /*14490*/  ISETP.NE.U32.AND P0, PT, RZ, UR4, PT ;  /* 0x00000004ff007c0c */ /* 0x000fe2000bf05070 */
[----:B0-----:R-:W0:Y:S03]  /*144a0*/  LDC.64 R2, c[0x0][0xa00] ;  /* 0x00028000ff027b82 */ /* 0x001e260000000a00 */
[----:B------:R-:W-:Y:S01]  /*144b0*/  ISETP.NE.AND.EX P2, PT, RZ, UR5, PT, P0 ;  /* 0x00000005ff007c0c */ /* 0x000fe2000bf45300 */
[----:B------:R-:W-:-:S05]  /*144c0*/  ULDC.64 UR4, c[0x0][0x418] ;  /* 0x0001060000047ab9 */ /* 0x000fca0000000a00 */
[----:B------:R-:W1:Y:S07]  /*144d0*/  @P1 LDC.64 R4, c[0x0][0xa18] ;  /* 0x00028600ff041b82 */ /* 0x000e6e0000000a00 */
[----:B------:R-:W-:Y:S01]  /*144e0*/  @P2 LOP3.LUT R16, R16, 0x100, RZ, 0xfc, !PT ;  /* 0x0000010010102812 */ /* 0x000fe200078efcff */
[----:B0-----:R-:W-:-:S05]  /*144f0*/  IMAD.WIDE R2, R27, 0x4, R2 ;  /* 0x000000041b027825 */ /* 0x001fca00078e0202 */
[----:B------:R0:W5:Y:S01]  /*14500*/  @P2 LDG.E R35, desc[UR36][R2.64] ;  /* 0x0000002402232981 */ /* 0x000162000c1e1900 */
[----:B-1----:R-:W-:-:S05]  /*14510*/  @P1 IMAD.WIDE R4, R27, 0x4, R4 ;  /* 0x000000041b041825 */ /* 0x002fca00078e0204 */
[----:B------:R0:W5:Y:S01]  /*14520*/  @P1 LDG.E R29, desc[UR36][R4.64] ;  /* 0x00000024041d1981 */ /* 0x000162000c1e1900 */
[----:B------:R-:W-:-:S03]  /*14530*/  UISETP.NE.U32.AND UP0, UPT, UR4, URZ, UPT ;  /* 0x0000003f0400728c */ /* 0x000fc6000bf05070 */
[----:B------:R-:W-:Y:S01]  /*14540*/  ULDC UR4, c[0x0][0x424] ;  /* 0x0001090000047ab9 */ /* 0x000fe20000000800 */
[----:B------:R-:W-:-:S03]  /*14550*/  UISETP.NE.AND.EX UP0, UPT, UR5, URZ, UPT, UP0 ;  /* 0x0000003f0500728c */ /* 0x000fc6000bf05300 */
[----:B------:R-:W-:Y:S01]  /*14560*/  ULDC UR5, c[0x0][0x2f0] ;  /* 0x0000bc0000057ab9 */ /* 0x000fe20000000800 */
[----:B------:R-:W-:-:S04]  /*14570*/  USEL UR4, UR4, 0x1, UP0 ;  /* 0x0000000104047887 */ /* 0x000fc80008000000 */
[----:B------:R-:W-:-:S06]  /*14580*/  UIMAD UR4, UR4, UR5, URZ ;  /* 0x00000005040472a4 */ /* 0x000fcc000f8e023f */
[----:B------:R-:W-:Y:S01]  /*14590*/  IMAD.U32 R0, RZ, RZ, UR4 ;  /* 0x00000004ff007e24 */ /* 0x000fe2000f8e00ff */
[----:B--2---:R0:W-:Y:S01]  /*145a0*/  STL [R1+0x8], R19 ;  /* 0x0000081301007387 */ /* 0x0041e20000100800 */
[----:B------:R-:W-:Y:S05]  /*145b0*/  @P1 BRA `(.L_x_1339) ;  /* 0x0000000000181947 */ /* 0x000fea0003800000 */
[----:B------:R-:W-:Y:S02]  /*145c0*/  ULDC UR4, c[0x0][0x288] ;  /* 0x0000a20000047ab9 */ /* 0x000fe40000000800 */
[----:B-----5:R-:W-:Y:S01]  /*145d0*/  IMAD.U32 R29, RZ, RZ, UR4 ;  /* 0x00000004ff1d7e24 */ /* 0x020fe2000f8e00ff */
[----:B------:R-:W-:Y:S06]  /*145e0*/  @!P2 BRA `(.L_x_1339) ;  /* 0x00000000000ca947 */ /* 0x000fec0003800000 */
[----:B0-----:R-:W2:Y:S04]  /*145f0*/  LDG.E R4, desc[UR36][R2.64] ;  /* 0x0000002402047981 */ /* 0x001ea8000c1e1900 */
[----:B------:R-:W2:Y:S02]  /*14600*/  LDG.E R29, desc[UR36][R2.64+0x4] ;  /* 0x00000424021d7981 */ /* 0x000ea4000c1e1900 */
[----:B--2---:R-:W-:-:S07]  /*14610*/  IMAD.IADD R29, R29, 0x1, -R4 ;  /* 0x000000011d1d7824 */ /* 0x004fce00078e0a04 */
.L_x_1339:
[----:B------:R-:W-:Y:S02]  /*14620*/  ULDC.64 UR4, c[0x0][0xa20] ;  /* 0x0002880000047ab9 */ /* 0x000fe40000000a00 */
[----:B------:R-:W-:-:S04]  /*14630*/  ISETP.NE.U32.AND P0, PT, RZ, UR4, PT ;  /* 0x00000004ff007c0c */ /* 0x000fc8000bf05070 */
[----:B------:R-:W-:-:S13]  /*14640*/  ISETP.NE.AND.EX P0, PT, RZ, UR5, PT, P0 ;  /* 0x00000005ff007c0c */ /* 0x000fda000bf05300 */
[----:B------:R-:W-:Y:S05]  /*14650*/  @!P0 BRA `(.L_x_1340) ;  /* 0x0000000000108947 */ /* 0x000fea0003800000 */
[----:B0-----:R-:W0:Y:S02]  /*14660*/  LDC.64 R2, c[0x0][0xa20] ;  /* 0x00028800ff027b82 */ /* 0x001e240000000a00 */
[----:B0-----:R-:W-:-:S05]  /*14670*/  IMAD.WIDE R2, R27, 0x4, R2 ;  /* 0x000000041b027825 */ /* 0x001fca00078e0202 */
[----:B------:R0:W5:Y:S01]  /*14680*/  LDG.E R0, desc[UR36][R2.64] ;  /* 0x0000002402007981 */ /* 0x000162000c1e1900 */
[----:B------:R-:W-:Y:S05]  /*14690*/  BRA `(.L_x_1341) ;  /* 0x0000000000247947 */ /* 0x000fea0003800000 */
.L_x_1340:
[----:B------:R-:W-:Y:S02]  /*146a0*/  ULDC.64 UR4, c[0x0][0xa08] ;  /* 0x0002820000047ab9 */ /* 0x000fe40000000a00 */
[----:B------:R-:W-:-:S04]  /*146b0*/  ISETP.NE.U32.AND P0, PT, RZ, UR4, PT ;  /* 0x00000004ff007c0c */ /* 0x000fc8000bf05070 */
[----:B------:R-:W-:-:S13]  /*146c0*/  ISETP.NE.AND.EX P0, PT, RZ, UR5, PT, P0 ;  /* 0x00000005ff007c0c */ /* 0x000fda000bf05300 */
[----:B------:R-:W-:Y:S05]  /*146d0*/  @!P0 BRA `(.L_x_1341) ;  /* 0x0000000000148947 */ /* 0x000fea0003800000 */
[----:B0-----:R-:W0:Y:S02]  /*146e0*/  LDC.64 R2, c[0x0][0xa08] ;  /* 0x00028200ff027b82 */ /* 0x001e240000000a00 */
[----:B0-----:R-:W-:-:S05]  /*146f0*/  IMAD.WIDE R2, R27, 0x4, R2 ;  /* 0x000000041b027825 */ /* 0x001fca00078e0202 */
[----:B------:R-:W2:Y:S04]  /*14700*/  LDG.E R0, desc[UR36][R2.64] ;  /* 0x0000002402007981 */ /* 0x000ea8000c1e1900 */
[----:B------:R-:W2:Y:S02]  /*14710*/  LDG.E R5, desc[UR36][R2.64+0x4] ;  /* 0x0000042402057981 */ /* 0x000ea4000c1e1900 */
[----:B--2---:R-:W-:-:S07]  /*14720*/  IMAD.IADD R0, R5, 0x1, -R0 ;  /* 0x0000000105007824 */ /* 0x004fce00078e0a00 */
.L_x_1341:
[----:B0-----:R-:W0:Y:S01]  /*14730*/  LDC R2, c[0x0][0x448] ;  /* 0x00011200ff027b82 */ /* 0x001e220000000800 */
[----:B-----5:R-:W-:Y:S01]  /*14740*/  IMAD.IADD R23, R0, 0x1, -R19 ;  /* 0x0000000100177824 */ /* 0x020fe200078e0a13 */
[----:B------:R-:W-:Y:S01]  /*14750*/  LOP3.LUT R16, R16, 0xffffff7f, RZ, 0xc0, !PT ;  /* 0xffffff7f10107812 */ /* 0x000fe200078ec0ff */
[----:B------:R-:W-:-:S03]  /*14760*/  IMAD.SHL.U32 R25, R25, 0x80, RZ ;  /* 0x0000008019197824 */ /* 0x000fc600078e00ff */
[----:B------:R1:W-:Y:S01]  /*14770*/  STL [R1], R23 ;  /* 0x0000001701007387 */ /* 0x0003e20000100800 */
[----:B------:R-:W-:Y:S01]  /*14780*/  VIADD R4, R25, 0x7f ;  /* 0x0000007f19047836 */ /* 0x000fe20000000000 */
[----:B0-----:R-:W-:Y:S02]  /*14790*/  ISETP.NE.AND P2, PT, R2, 0x1, PT ;  /* 0x000000010200780c */ /* 0x001fe40003f45270 */
[----:B------:R-:W0:Y:S11]  /*147a0*/  LDC.64 R2, c[0x0][0x9e0] ;  /* 0x00027800ff027b82 */ /* 0x000e360000000a00 */
[----:B------:R-:W2:Y:S01]  /*147b0*/  @P2 LDC R5, c[0x0][0x44c] ;  /* 0x00011300ff052b82 */ /* 0x000ea20000000800 */
[----:B------:R-:W-:-:S07]  /*147c0*/  @P2 LOP3.LUT R16, R16, 0x80, RZ, 0xfc, !PT ;  /* 0x0000008010102812 */ /* 0x000fce00078efcff */
[----:B------:R-:W3:Y:S01]  /*147d0*/  @P2 LDC R6, c[0x0][0x450] ;  /* 0x00011400ff062b82 */ /* 0x000ee20000000800 */
[----:B0-----:R-:W-:Y:S01]  /*147e0*/  ISETP.GE.AND P1, PT, R3, 0x1, PT ;  /* 0x000000010300780c */ /* 0x001fe20003f26270 */
[----:B--2---:R-:W-:-:S05]  /*147f0*/  @P2 IMAD.HI.U32 R5, R4, R5, RZ ;  /* 0x0000000504052227 */ /* 0x004fca00078e00ff */
[----:B---3--:R-:W-:Y:S02]  /*14800*/  @P2 SHF.R.U32.HI R4, RZ, R6, R5 ;  /* 0x00000006ff042219 */ /* 0x008fe40000011605 */
[----:B------:R-:W-:-:S05]  /*14810*/  IADD3 R5, R23, 0x1, -R29 ;  /* 0x0000000117057810 */ /* 0x000fca0007ffe81d */
[----:B------:R-:W-:-:S04]  /*14820*/  IMAD.IADD R7, R5, 0x1, R4 ;  /* 0x0000000105077824 */ /* 0x000fc800078e0204 */
[----:B------:R-:W-:Y:S01]  /*14830*/  IMAD.IADD R2, R7, 0x1, R2 ;  /* 0x0000000107027824 */ /* 0x000fe200078e0202 */
[----:B-1----:R-:W-:Y:S06]  /*14840*/  @!P1 BRA `(.L_x_1342) ;  /* 0x0000000000489947 */ /* 0x002fec0003800000 */
[C---:B------:R-:W-:Y:S01]  /*14850*/  ISETP.GT.AND P0, PT, R7.reuse, RZ, PT ;  /* 0x000000ff0700720c */ /* 0x040fe20003f04270 */
[----:B------:R-:W-:Y:S01]  /*14860*/  BSSY B0, `(.L_x_1343) ;  /* 0x000000e000007945 */ /* 0x000fe20003800000 */
[----:B------:R-:W-:-:S11]  /*14870*/  VIADD R0, R7, 0xffffffff ;  /* 0xffffffff07007836 */ /* 0x000fd60000000000 */
[----:B------:R-:W-:Y:S05]  /*14880*/  @P0 BRA `(.L_x_1344) ;  /* 0x00000000001c0947 */ /* 0x000fea0003800000 */
[----:B------:R-:W-:Y:S01]  /*14890*/  ISETP.NE.AND P0, PT, R3, 0x1, PT ;  /* 0x000000010300780c */ /* 0x000fe20003f05270 */
[----:B------:R-:W-:-:S12]  /*148a0*/  IMAD.MOV R7, RZ, RZ, -R7 ;  /* 0x000000ffff077224 */ /* 0x000fd800078e0a07 */
[----:B------:R-:W0:Y:S02]  /*148b0*/  @P0 LDC.64 R4, c[0x0][0x9e8] ;  /* 0x00027a00ff040b82 */ /* 0x000e240000000a00 */
[----:B0-----:R-:W-:-:S05]  /*148c0*/  @P0 IMAD.HI.U32 R4, R7, R4, RZ ;  /* 0x0000000407040227 */ /* 0x001fca00078e00ff */
[----:B------:R-:W-:-:S04]  /*148d0*/  @P0 SHF.R.U32.HI R7, RZ, R5, R4 ;  /* 0x00000005ff070219 */ /* 0x000fc80000011604 */
[----:B------:R-:W-:Y:S01]  /*148e0*/  LOP3.LUT R0, RZ, R7, RZ, 0x33, !PT ;  /* 0x00000007ff007212 */ /* 0x000fe200078e33ff */
[----:B------:R-:W-:Y:S06]  /*148f0*/  BRA `(.L_x_1345) ;  /* 0x0000000000107947 */ /* 0x000fec0003800000 */
.L_x_1344:
[----:B------:R-:W-:-:S13]  /*14900*/  ISETP.NE.AND P0, PT, R3, 0x1, PT ;  /* 0x000000010300780c */ /* 0x000fda0003f05270 */
[----:B------:R-:W0:Y:S02]  /*14910*/  @P0 LDC.64 R4, c[0x0][0x9e8] ;  /* 0x00027a00ff040b82 */ /* 0x000e240000000a00 */
[----:B0-----:R-:W-:-:S05]  /*14920*/  @P0 IMAD.HI.U32 R4, R0, R4, RZ ;  /* 0x0000000400040227 */ /* 0x001fca00078e00ff */
[----:B------:R-:W-:-:S07]  /*14930*/  @P0 SHF.R.U32.HI R0, RZ, R5, R4 ;  /* 0x00000005ff000219 */ /* 0x000fce0000011604 */
.L_x_1345:
[----:B------:R-:W-:Y:S05]  /*14940*/  BSYNC B0 ;  /* 0x0000000000007941 */ /* 0x000fea0003800000 */
.L_x_1343:
[----:B------:R-:W-:-:S05]  /*14950*/  IMAD R5, R0, R3, R3 ;  /* 0x0000000300057224 */ /* 0x000fca00078e0203 */
[----:B------:R-:W-:-:S07]  /*14960*/  VIMNMX R2, R2, R5, PT ;  /* 0x0000000502027248 */ /* 0x000fce0003fe0100 */
.L_x_1342:
[----:B------:R-:W0:Y:S01]  /*14970*/  @P2 LDC R0, c[0x0][0x44c] ;  /* 0x00011300ff002b82 */ /* 0x000e220000000800 */
[----:B------:R-:W-:Y:S01]  /*14980*/  VIADD R2, R2, 0x3f ;  /* 0x0000003f02027836 */ /* 0x000fe20000000000 */
[----:B------:R-:W-:Y:S01]  /*14990*/  ULDC UR4, c[0x0][0x9dc] ;  /* 0x0002770000047ab9 */ /* 0x000fe20000000800 */
[----:B------:R-:W-:-:S05]  /*149a0*/  IMAD.MOV.U32 R4, RZ, RZ, R25 ;  /* 0x000000ffff047224 */ /* 0x000fca00078e0019 */
[----:B------:R-:W1:Y:S01]  /*149b0*/  @P2 LDC R5, c[0x0][0x450] ;  /* 0x00011400ff052b82 */ /* 0x000e620000000800 */
[----:B0-----:R-:W-:-:S05]  /*149c0*/  @P2 IMAD.HI.U32 R0, R25, R0, RZ ;  /* 0x0000000019002227 */ /* 0x001fca00078e00ff */
[----:B-1----:R-:W-:Y:S01]  /*149d0*/  @P2 SHF.R.U32.HI R4, RZ, R5, R0 ;  /* 0x00000005ff042219 */ /* 0x002fe20000011600 */
[----:B------:R-:W-:Y:S01]  /*149e0*/  VIADD R0, R23, 0x3f ;  /* 0x0000003f17007836 */ /* 0x000fe20000000000 */
[----:B------:R-:W-:Y:S02]  /*149f0*/  SHF.R.S32.HI R5, RZ, 0x1f, R2 ;  /* 0x0000001fff057819 */ /* 0x000fe40000011402 */
[----:B------:R-:W-:Y:S02]  /*14a00*/  IADD3 R4, R4, R23, -R29 ;  /* 0x0000001704047210 */ /* 0x000fe40007ffe81d */
[----:B------:R-:W-:Y:S02]  /*14a10*/  LEA.HI R2, R5, R2, RZ, 0x6 ;  /* 0x0000000205027211 */ /* 0x000fe400078f30ff */
[----:B------:R-:W-:Y:S02]  /*14a20*/  SHF.R.S32.HI R5, RZ, 0x1f, R0 ;  /* 0x0000001fff057819 */ /* 0x000fe40000011400 */
[----:B------:R-:W-:Y:S01]  /*14a30*/  SHF.R.S32.HI R7, RZ, 0x6, R2 ;  /* 0x00000006ff077819 */ /* 0x000fe20000011402 */
[----:B------:R-:W-:Y:S01]  /*14a40*/  VIADD R2, R4, -UR4 ;  /* 0x8000000404027c36 */ /* 0x000fe20008000000 */
[----:B------:R-:W-:-:S04]  /*14a50*/  LEA.HI R5, R5, R0, RZ, 0x6 ;  /* 0x0000000005057211 */ /* 0x000fc800078f30ff */
[----:B------:R-:W-:-:S04]  /*14a60*/  SHF.R.S32.HI R0, RZ, 0x6, R5 ;  /* 0x00000006ff007819 */ /* 0x000fc80000011405 */
[----:B------:R-:W-:Y:S01]  /*14a70*/  VIMNMX R0, R0, R7, PT ;  /* 0x0000000700007248 */ /* 0x000fe20003fe0100 */
[----:B------:R-:W-:Y:S06]  /*14a80*/  @!P1 BRA `(.L_x_1346) ;  /* 0x0000000000489947 */ /* 0x000fec0003800000 */
[----:B------:R-:W-:Y:S01]  /*14a90*/  IMAD.MOV.U32 R6, RZ, RZ, R4 ;  /* 0x000000ffff067224 */ /* 0x000fe200078e0004 */
[----:B------:R-:W-:Y:S04]  /*14aa0*/  BSSY B0, `(.L_x_1347) ;  /* 0x000000e000007945 */ /* 0x000fe80003800000 */
[----:B------:R-:W-:-:S13]  /*14ab0*/  ISETP.GT.AND P0, PT, R6, -0x1, PT ;  /* 0xffffffff0600780c */ /* 0x000fda0003f04270 */
[----:B------:R-:W-:Y:S05]  /*14ac0*/  @P0 BRA `(.L_x_1348) ;  /* 0x00000000001c0947 */ /* 0x000fea0003800000 */
[----:B------:R-:W-:Y:S02]  /*14ad0*/  ISETP.NE.AND P0, PT, R3, 0x1, PT ;  /* 0x000000010300780c */ /* 0x000fe40003f05270 */
[----:B------:R-:W-:-:S11]  /*14ae0*/  LOP3.LUT R7, RZ, R6, RZ, 0x33, !PT ;  /* 0x00000006ff077212 */ /* 0x000fd600078e33ff */
[----:B------:R-:W0:Y:S02]  /*14af0*/  @P0 LDC.64 R4, c[0x0][0x9e8] ;  /* 0x00027a00ff040b82 */ /* 0x000e240000000a00 */
[----:B0-----:R-:W-:-:S05]  /*14b00*/  @P0 IMAD.HI.U32 R4, R7, R4, RZ ;  /* 0x0000000407040227 */ /* 0x001fca00078e00ff */
[----:B------:R-:W-:-:S04]  /*14b10*/  @P0 SHF.R.U32.HI R7, RZ, R5, R4 ;  /* 0x00000005ff070219 */ /* 0x000fc80000011604 */
[----:B------:R-:W-:Y:S01]  /*14b20*/  LOP3.LUT R6, RZ, R7, RZ, 0x33, !PT ;  /* 0x00000007ff067212 */ /* 0x000fe200078e33ff */
[----:B------:R-:W-:Y:S06]  /*14b30*/  BRA `(.L_x_1349) ;  /* 0x0000000000107947 */ /* 0x000fec0003800000 */
.L_x_1348:
[----:B------:R-:W-:-:S13]  /*14b40*/  ISETP.NE.AND P0, PT, R3, 0x1, PT ;  /* 0x000000010300780c */ /* 0x000fda0003f05270 */
[----:B------:R-:W0:Y:S02]  /*14b50*/  @P0 LDC.64 R4, c[0x0][0x9e8] ;  /* 0x00027a00ff040b82 */ /* 0x000e240000000a00 */
[----:B0-----:R-:W-:-:S05]  /*14b60*/  @P0 IMAD.HI.U32 R4, R6, R4, RZ ;  /* 0x0000000406040227 */ /* 0x001fca00078e00ff */
[----:B------:R-:W-:-:S07]  /*14b70*/  @P0 SHF.R.U32.HI R6, RZ, R5, R4 ;  /* 0x00000005ff060219 */ /* 0x000fce0000011604 */
.L_x_1349:
[----:B------:R-:W-:Y:S05]  /*14b80*/  BSYNC B0 ;  /* 0x0000000000007941 */ /* 0x000fea0003800000 */
.L_x_1347:
[----:B------:R-:W-:-:S05]  /*14b90*/  IMAD R3, R6, R3, RZ ;  /* 0x0000000306037224 */ /* 0x000fca00078e02ff */
[----:B------:R-:W-:-:S07]  /*14ba0*/  VIMNMX R2, R2, R3, !PT ;  /* 0x0000000302027248 */ /* 0x000fce0007fe0100 */
.L_x_1346:
[----:B------:R-:W-:Y:S01]  /*14bb0*/  SHF.R.S32.HI R3, RZ, 0x1f, R2 ;  /* 0x0000001fff037819 */ /* 0x000fe20000011402 */
[----:B------:R-:W-:Y:S03]  /*14bc0*/  BSSY B0, `(.L_x_1350) ;  /* 0x000002a000007945 */ /* 0x000fe60003800000 */
[----:B------:R-:W-:Y:S02]  /*14bd0*/  LEA.HI R3, R3, R2, RZ, 0x6 ;  /* 0x0000000203037211 */ /* 0x000fe400078f30ff */
[----:B------:R-:W-:Y:S02]  /*14be0*/  LOP3.LUT R2, R26, 0xff000000, RZ, 0xc0, !PT ;  /* 0xff0000001a027812 */ /* 0x000fe400078ec0ff */
[----:B------:R-:W-:-:S04]  /*14bf0*/  SHF.R.S32.HI R3, RZ, 0x6, R3 ;  /* 0x00000006ff037819 */ /* 0x000fc80000011403 */
[----:B------:R-:W-:Y:S02]  /*14c00*/  VIMNMX R5, RZ, R3, !PT ;  /* 0x00000003ff057248 */ /* 0x000fe40007fe0100 */
[----:B------:R-:W-:Y:S02]  /*14c10*/  SHF.R.U32.HI R3, RZ, 0x8, R2 ;  /* 0x00000008ff037819 */ /* 0x000fe40000011602 */
[----:B------:R-:W-:Y:S02]  /*14c20*/  ISETP.GT.AND P0, PT, R0, R5, PT ;  /* 0x000000050000720c */ /* 0x000fe40003f04270 */
[----:B------:R-:W-:-:S04]  /*14c30*/  LOP3.LUT R2, R26, 0xff0000, RZ, 0xc0, !PT ;  /* 0x00ff00001a027812 */ /* 0x000fc800078ec0ff */
[----:B------:R-:W-:Y:S01]  /*14c40*/  LEA.HI R2, R2, R3, RZ, 0x10 ;  /* 0x0000000302027211 */ /* 0x000fe200078f80ff */
[----:B------:R-:W-:-:S03]  /*14c50*/  IMAD.MOV.U32 R3, RZ, RZ, RZ ;  /* 0x000000ffff037224 */ /* 0x000fc600078e00ff */
[----:B------:R-:W-:-:S03]  /*14c60*/  LOP3.LUT R4, R2, 0xff, RZ, 0xc0, !PT ;  /* 0x000000ff02047812 */ /* 0x000fc600078ec0ff */
[----:B------:R-:W-:Y:S05]  /*14c70*/  @!P0 BRA `(.L_x_1351) ;  /* 0x0000000000788947 */ /* 0x000fea0003800000 */
[----:B------:R-:W-:Y:S01]  /*14c80*/  SHF.R.U32.HI R7, RZ, 0x10, R2 ;  /* 0x00000010ff077819 */ /* 0x000fe20000011602 */
[----:B------:R-:W-:-:S03]  /*14c90*/  IMAD.MOV.U32 R2, RZ, RZ, RZ ;  /* 0x000000ffff027224 */ /* 0x000fc600078e00ff */
[----:B------:R-:W-:-:S13]  /*14ca0*/  ISETP.NE.AND P0, PT, R7, RZ, PT ;  /* 0x000000ff0700720c */ /* 0x000fda0003f05270 */
[----:B------:R-:W0:Y:S02]  /*14cb0*/  @!P0 LDC R7, c[0x0][0x9f0] ;  /* 0x00027c00ff078b82 */ /* 0x000e240000000800 */
[----:B0-----:R-:W-:Y:S02]  /*14cc0*/  IABS R6, R7 ;  /* 0x0000000700067213 */ /* 0x001fe40000000000 */
[----:B------:R-:W-:Y:S02]  /*14cd0*/  IADD3 R8, R7, -0x1, R0 ;  /* 0xffffffff07087810 */ /* 0x000fe40007ffe000 */
[----:B------:R-:W0:Y:S03]  /*14ce0*/  I2F.RP R9, R6 ;  /* 0x0000000600097306 */ /* 0x000e260000209400 */
[----:B------:R-:W-:-:S05]  /*14cf0*/  IMAD.IADD R8, R8, 0x1, -R5 ;  /* 0x0000000108087824 */ /* 0x000fca00078e0a05 */
[----:B------:R-:W-:-:S04]  /*14d00*/  LOP3.LUT R10, R8, R7, RZ, 0x3c, !PT ;  /* 0x00000007080a7212 */ /* 0x000fc800078e3cff */
[----:B------:R-:W-:Y:S01]  /*14d10*/  ISETP.GE.AND P2, PT, R10, RZ, PT ;  /* 0x000000ff0a00720c */ /* 0x000fe20003f46270 */
[----:B0-----:R-:W0:Y:S02]  /*14d20*/  MUFU.RCP R9, R9 ;  /* 0x0000000900097308 */ /* 0x001e240000001000 */
[----:B0-----:R-:W-:-:S06]  /*14d30*/  VIADD R3, R9, 0xffffffe ;  /* 0x0ffffffe09037836 */ /* 0x001fcc0000000000 */
[----:B------:R-:W0:Y:S02]  /*14d40*/  F2I.FTZ.U32.TRUNC.NTZ R3, R3 ;  /* 0x0000000300037305 */ /* 0x000e24000021f000 */
[----:B0-----:R-:W-:-:S04]  /*14d50*/  IMAD.MOV R11, RZ, RZ, -R3 ;  /* 0x000000ffff0b7224 */ /* 0x001fc800078e0a03 */
        /* <DEDUP_REMOVED lines=16> */
.L_x_1351:
[----:B------:R-:W-:Y:S05]  /*14e60*/  BSYNC B0 ;  /* 0x0000000000007941 */ /* 0x000fea0003800000 */
.L_x_1350:
[-C--:B------:R-:W-:Y:S01]  /*14e70*/  IMAD R2, R4, R3.reuse, R5 ;  /* 0x0000000304027224 */ /* 0x080fe200078e0205 */
        /* <DEDUP_REMOVED lines=23> */
.L_x_1353:
        /* <DEDUP_REMOVED lines=20> */
.L_x_1356:
[----:B------:R-:W-:Y:S05]  /*15130*/  BSYNC B6 ;  /* 0x0000000000067941 */ /* 0x000fea0003800000 */
.L_x_1355:
        /* <DEDUP_REMOVED lines=20> */
.L_x_1359:
[----:B------:R0:W1:Y:S01]  /*15280*/  LDC.64 R2, c[0x4][R18] ;  /* 0x0100000012027b82 */ /* 0x0000620000000a00 */
[----:B------:R-:W-:Y:S01]  /*15290*/  ULDC.64 UR6, c[0x4][0xa8] ;  /* 0x01002a0000067ab9 */ /* 0x000fe20000000a00 */
[----:B------:R-:W-:Y:S01]  /*152a0*/  ULDC.64 UR8, c[0x4][0xb0] ;  /* 0x01002c0000087ab9 */ /* 0x000fe20000000a00 */
[----:B------:R-:W-:Y:S01]  /*152b0*/  ULDC.64 UR4, c[0x4][0x40] ;  /* 0x0100100000047ab9 */ /* 0x000fe20000000a00 */
        /* <DEDUP_REMOVED lines=11> */
.L_x_1358:
[----:B------:R-:W-:Y:S05]  /*15370*/  BSYNC B6 ;  /* 0x0000000000067941 */ /* 0x000fea0003800000 */
.L_x_1357:
[----:B------:R-:W-:Y:S01]  /*15380*/  ULDC.64 UR4, c[0x0][0x9f8] ;  /* 0x00027e0000047ab9 */ /* 0x000fe20000000a00 */
[----:B------:R-:W-:Y:S01]  /*15390*/  IMAD.MOV.U32 R18, RZ, RZ, R30 ;  /* 0x000000ffff127224 */ /* 0x000fe200078e001e */
[----:B------:R-:W-:Y:S01]  /*153a0*/  ISETP.NE.U32.AND P0, PT, RZ, UR4, PT ;  /* 0x00000004ff007c0c */ /* 0x000fe2000bf05070 */
[----:B------:R-:W-:Y:S01]  /*153b0*/  IMAD.MOV.U32 R30, RZ, RZ, R27 ;  /* 0x000000ffff1e7224 */ /* 0x000fe200078e001b */
[----:B------:R-:W-:Y:S01]  /*153c0*/  ULDC UR4, c[0x0][0x2f4] ;  /* 0x0000bd0000047ab9 */ /* 0x000fe20000000800 */
[----:B------:R-:W0:Y:S01]  /*153d0*/  LDC R10, c[0x0][0x430] ;  /* 0x00010c00ff0a7b82 */ /* 0x000e220000000800 */
[----:B------:R-:W-:-:S13]  /*153e0*/  ISETP.NE.AND.EX P0, PT, RZ, UR5, PT, P0 ;  /* 0x00000005ff007c0c */ /* 0x000fda000bf05300 */
[----:B------:R-:W1:Y:S01]  /*153f0*/  @P0 LDC.64 R2, c[0x0][0x9f8] ;  /* 0x00027e00ff020b82 */ /* 0x000e620000000a00 */
[----:B------:R-:W-:Y:S02]  /*15400*/  ISETP.GE.AND P2, PT, R37, UR4, PT ;  /* 0x0000000425007c0c */ /* 0x000fe4000bf46270 */
[----:B------:R-:W-:Y:S01]  /*15410*/  LOP3.LUT R16, R16, 0xffffffef, RZ, 0xc0, !PT ;  /* 0xffffffef10107812 */ /* 0x000fe200078ec0ff */
[----:B-1----:R-:W-:-:S05]  /*15420*/  @P0 IMAD.WIDE R2, R27, 0x4, R2 ;  /* 0x000000041b020825 */ /* 0x002fca00078e0202 */
[----:B------:R1:W5:Y:S01]  /*15430*/  @P0 LDG.E R30, desc[UR36][R2.64] ;  /* 0x00000024021e0981 */ /* 0x000362000c1e1900 */
[----:B------:R-:W-:Y:S01]  /*15440*/  ISETP.GE.AND P0, PT, R33, UR4, PT ;  /* 0x0000000421007c0c */ /* 0x000fe2000bf06270 */
[----:B------:R-:W-:Y:S01]  /*15450*/  UMOV UR5, 0xffffffff ;  /* 0xffffffff00057882 */ /* 0x000fe20000000000 */
[----:B------:R-:W-:Y:S01]  /*15460*/  ISETP.GE.AND P1, PT, R36, UR4, PT ;  /* 0x0000000424007c0c */ /* 0x000fe2000bf26270 */
[----:B------:R-:W-:-:S10]  /*15470*/  VIADD R7, R18, 0xffffffff ;  /* 0xffffffff12077836 */ /* 0x000fd40000000000 */
        /* <DEDUP_REMOVED lines=8> */
[----:B01----:R-:W-:Y:S06]  /*15500*/  BRA.DIV UR5, `(.L_x_1360) ;  /* 0x00000046054c7947 */ /* 0x003fec000b800000 */
.L_x_1428:
[----:B------:R-:W0:Y:S01]  /*15510*/  S2R R0, SR_TID.X ;  /* 0x0000000000007919 */ /* 0x000e220000002100 */
[----:B------:R-:W-:Y:S02]  /*15520*/  ISETP.NE.AND P1, PT, R10, 0x1, PT ;  /* 0x000000010a00780c */ /* 0x000fe40003f25270 */
[----:B-----5:R-:W-:Y:S01]  /*15530*/  SHF.R.S32.HI R11, RZ, 0x1f, R30 ;  /* 0x0000001fff0b7819 */ /* 0x020fe2000001141e */
[----:B------:R-:W1:Y:S01]  /*15540*/  S2R R9, SR_TID.X ;  /* 0x0000000000097919 */ /* 0x000e620000002100 */
[----:B------:R-:W-:-:S03]  /*15550*/  LOP3.LUT R16, R16, 0xffffffbf, RZ, 0xc0, !PT ;  /* 0xffffffbf10107812 */ /* 0x000fc600078ec0ff */
[----:B------:R2:W-:Y:S06]  /*15560*/  STL [R1+0xc], R11 ;  /* 0x00000c0b01007387 */ /* 0x0005ec0000100800 */
[----:B------:R-:W3:Y:S01]  /*15570*/  @P1 LDC R5, c[0x0][0x434] ;  /* 0x00010d00ff051b82 */ /* 0x000ee20000000800 */
[----:B------:R-:W-:Y:S02]  /*15580*/  @P1 LOP3.LUT R16, R16, 0x40, RZ, 0xfc, !PT ;  /* 0x0000004010101812 */ /* 0x000fe400078efcff */
[----:B0-----:R-:W-:Y:S01]  /*15590*/  LOP3.LUT R0, R0, 0x7f, RZ, 0xc0, !PT ;  /* 0x0000007f00007812 */ /* 0x001fe200078ec0ff */
[----:B-1----:R-:W-:-:S03]  /*155a0*/  IMAD.SHL.U32 R9, R9, 0x10, RZ ;  /* 0x0000001009097824 */ /* 0x002fc600078e00ff */
[----:B------:R-:W-:-:S04]  /*155b0*/  SHF.R.U32.HI R0, RZ, 0x3, R0 ;  /* 0x00000003ff007819 */ /* 0x000fc80000011600 */
[----:B------:R-:W-:Y:S02]  /*155c0*/  LOP3.LUT R9, R0, 0x70, R9, 0xf8, !PT ;  /* 0x0000007000097812 */ /* 0x000fe400078ef809 */
[----:B------:R-:W0:Y:S03]  /*155d0*/  @P1 LDC R0, c[0x0][0x438] ;  /* 0x00010e00ff001b82 */ /* 0x000e260000000800 */
[----:B------:R-:W-:-:S05]  /*155e0*/  IMAD R6, R7, 0x40, R9 ;  /* 0x0000004007067824 */ /* 0x000fca00078e0209 */
[C---:B------:R-:W-:Y:S01]  /*155f0*/  ISETP.GE.AND P0, PT, R6.reuse, R23, PT ;  /* 0x000000170600720c */ /* 0x040fe20003f06270 */
[----:B------:R-:W-:-:S03]  /*15600*/  IMAD.IADD R6, R6, 0x1, R19 ;  /* 0x0000000106067824 */ /* 0x000fc600078e0213 */
[----:B------:R-:W-:Y:S01]  /*15610*/  ISETP.GT.U32.OR P0, PT, R9, 0x3f, P0 ;  /* 0x0000003f0900780c */ /* 0x000fe20000704470 */
[----:B---3--:R-:W-:-:S04]  /*15620*/  @P1 IMAD.HI.U32 R5, R6, R5, RZ ;  /* 0x0000000506051227 */ /* 0x008fc800078e00ff */
[----:B------:R-:W-:Y:S01]  /*15630*/  IMAD.MOV.U32 R8, RZ, RZ, R6 ;  /* 0x000000ffff087224 */ /* 0x000fe200078e0006 */
[----:B0-----:R-:W-:-:S07]  /*15640*/  @P1 SHF.R.U32.HI R8, RZ, R0, R5 ;  /* 0x00000000ff081219 */ /* 0x001fce0000011605 */
[----:B------:R-:W0:Y:S01]  /*15650*/  @!P0 LDC.64 R2, c[0x0][0x428] ;  /* 0x00010a00ff028b82 */ /* 0x000e220000000a00 */
[--C-:B------:R-:W-:Y:S01]  /*15660*/  @!P0 SHF.R.S32.HI R5, RZ, 0x1f, R8.reuse ;  /* 0x0000001fff058819 */ /* 0x100fe20000011408 */
[----:B------:R-:W-:Y:S02]  /*15670*/  @!P0 IMAD.MOV.U32 R4, RZ, RZ, R8 ;  /* 0x000000ffff048224 */ /* 0x000fe400078e0008 */
[-C--:B0-----:R-:W-:Y:S02]  /*15680*/  @!P0 IMAD R0, R11, R2.reuse, RZ ;  /* 0x000000020b008224 */ /* 0x081fe400078e02ff */
[----:B------:R-:W-:-:S04]  /*15690*/  @!P0 IMAD.WIDE.U32 R4, R30, R2, R4 ;  /* 0x000000021e048225 */ /* 0x000fc800078e0004 */
[----:B------:R-:W-:Y:S02]  /*156a0*/  @!P0 IMAD R0, R30, R3, R0 ;  /* 0x000000031e008224 */ /* 0x000fe400078e0200 */
[----:B------:R-:W0:Y:S02]  /*156b0*/  @!P0 LDC.64 R2, c[0x0][0x418] ;  /* 0x00010600ff028b82 */ /* 0x000e240000000a00 */
[----:B------:R-:W-:Y:S01]  /*156c0*/  @!P0 IMAD.IADD R0, R5, 0x1, R0 ;  /* 0x0000000105008824 */ /* 0x000fe200078e0200 */
[----:B------:R-:W-:Y:S02]  /*156d0*/  LOP3.LUT R16, R16, 0xffffffdf, RZ, 0xc0, !PT ;  /* 0xffffffdf10107812 */ /* 0x000fe400078ec0ff */
[----:B0-----:R-:W-:-:S04]  /*156e0*/  @!P0 LEA R2, P1, R4, R2, 0x2 ;  /* 0x0000000204028211 */ /* 0x001fc800078210ff */
[----:B------:R-:W-:Y:S01]  /*156f0*/  @!P0 LEA.HI.X R3, R4, R3, R0, 0x2, P1 ;  /* 0x0000000304038211 */ /* 0x000fe200008f1400 */
[----:B------:R-:W-:Y:S02]  /*15700*/  IMAD.U32 R4, RZ, RZ, UR38 ;  /* 0x00000026ff047e24 */ /* 0x000fe4000f8e00ff */
[----:B------:R-:W-:-:S03]  /*15710*/  IMAD.MOV.U32 R0, RZ, RZ, RZ ;  /* 0x000000ffff007224 */ /* 0x000fc600078e00ff */
[----:B------:R-:W-:-:S03]  /*15720*/  ISETP.NE.AND P2, PT, R4, 0x3, PT ;  /* 0x000000030400780c */ /* 0x000fc60003f45270 */
[----:B------:R2:W5:Y:S01]  /*15730*/  @!P0 LDG.E R0, desc[UR36][R2.64] ;  /* 0x0000002402008981 */ /* 0x000562000c1e1900 */
[----:B------:R-:W-:Y:S01]  /*15740*/  ISETP.GT.U32.AND P0, PT, R9, 0x3f, PT ;  /* 0x0000003f0900780c */ /* 0x000fe20003f04070 */
[----:B------:R-:W-:Y:S01]  /*15750*/  IMAD.MOV R5, RZ, RZ, -R8 ;  /* 0x000000ffff057224 */ /* 0x000fe200078e0a08 */
[----:B------:R-:W-:Y:S01]  /*15760*/  LOP3.LUT R26, R26, 0xffff, RZ, 0xc0, !PT ;  /* 0x0000ffff1a1a7812 */ /* 0x000fe200078ec0ff */
[----:B------:R-:W-:Y:S02]  /*15770*/  IMAD.MOV.U32 R23, RZ, RZ, R7 ;  /* 0x000000ffff177224 */ /* 0x000fe400078e0007 */
[----:B------:R-:W-:-:S04]  /*15780*/  IMAD R5, R10, R5, R6 ;  /* 0x000000050a057224 */ /* 0x000fc800078e0206 */
[----:B------:R-:W-:-:S04]  /*15790*/  @P2 LOP3.LUT R16, R16, 0x20, RZ, 0xfc, !PT ;  /* 0x0000002010102812 */ /* 0x000fc800078efcff */
[----:B------:R-:W-:-:S04]  /*157a0*/  LOP3.LUT R16, R16, 0xfffffffe, RZ, 0xc0, !PT ;  /* 0xfffffffe10107812 */ /* 0x000fc800078ec0ff */
[----:B------:R-:W-:Y:S01]  /*157b0*/  @P0 LOP3.LUT R16, R16, 0x1, RZ, 0xfc, !PT ;  /* 0x0000000110100812 */ /* 0x000fe200078efcff */
[----:B--2---:R-:W-:Y:S06]  /*157c0*/  @!P2 BRA `(.L_x_1361) ;  /* 0x000000000004a947 */ /* 0x004fec0003800000 */
[----:B------:R-:W-:Y:S01]  /*157d0*/  BPT.TRAP 0x1 ;  /* 0x000000040000795c */ /* 0x000fe20000300000 */
.L_x_1361:
        /* <DEDUP_REMOVED lines=23> */
.L_x_1429:
[----:B------:R-:W-:Y:S05]  /*15950*/  BSYNC B0 ;  /* 0x0000000000007941 */ /* 0x000fea0003800000 */
.L_x_1362:
[----:B------:R-:W2:Y:S01]  /*15960*/  LDL R10, [R1] ;  /* 0x00000000010a7983 */ /* 0x000ea20000100800 */
[----:B------:R-:W-:Y:S01]  /*15970*/  ULDC.64 UR4, c[0x0][0x300] ;  /* 0x0000c00000047ab9 */ /* 0x000fe20000000a00 */
[----:B------:R-:W-:Y:S01]  /*15980*/  ULDC.64 UR6, c[0x0][0x2e8] ;  /* 0x0000ba0000067ab9 */ /* 0x000fe20000000a00 */
[----:B------:R-:W-:Y:S01]  /*15990*/  IMAD R6, R6, UR4, RZ ;  /* 0x0000000406067c24 */ /* 0x000fe2000f8e02ff */
[----:B------:R-:W1:Y:S01]  /*159a0*/  S2R R9, SR_TID.X ;  /* 0x0000000000097919 */ /* 0x000e620000002100 */
[C---:B0-----:R-:W-:Y:S01]  /*159b0*/  IMAD.WIDE.U32 R2, R5.reuse, UR4, RZ ;  /* 0x0000000405027c25 */ /* 0x041fe2000f8e00ff */
[C---:B------:R-:W-:Y:S02]  /*159c0*/  LOP3.LUT P5, RZ, R16.reuse, 0x10, RZ, 0xc0, !PT ;  /* 0x0000001010ff7812 */ /* 0x040fe400078ac0ff */
[C---:B------:R-:W-:Y:S01]  /*159d0*/  LOP3.LUT P4, RZ, R16.reuse, 0x8, RZ, 0xc0, !PT ;  /* 0x0000000810ff7812 */ /* 0x040fe2000788c0ff */
[----:B------:R-:W-:Y:S01]  /*159e0*/  IMAD R6, R5, UR5, R6 ;  /* 0x0000000505067c24 */ /* 0x000fe2000f8e0206 */
[----:B------:R-:W-:Y:S01]  /*159f0*/  ULDC.64 UR4, c[0x0][0x310] ;  /* 0x0000c40000047ab9 */ /* 0x000fe20000000a00 */
[----:B------:R-:W-:Y:S01]  /*15a00*/  LOP3.LUT P3, RZ, R16, 0x4, RZ, 0xc0, !PT ;  /* 0x0000000410ff7812 */ /* 0x000fe2000786c0ff */
[----:B------:R-:W-:Y:S01]  /*15a10*/  IMAD R8, R8, UR4, RZ ;  /* 0x0000000408087c24 */ /* 0x000fe2000f8e02ff */
[----:B------:R-:W-:Y:S01]  /*15a20*/  LOP3.LUT P2, RZ, R16, 0x2, RZ, 0xc0, !PT ;  /* 0x0000000210ff7812 */ /* 0x000fe2000784c0ff */
[----:B------:R-:W-:-:S02]  /*15a30*/  IMAD.IADD R3, R3, 0x1, R6 ;  /* 0x0000000103037824 */ /* 0x000fc400078e0206 */
        /* <DEDUP_REMOVED lines=17> */
[----:B------:R-:W-:-:S03]  /*15b50*/  @P0 IMAD R9, R5, 0x2, R17 ;  /* 0x0000000205090824 */ /* 0x000fc600078e0211 */
[----:B------:R-:W1:Y:S04]  /*15b60*/  SHFL.IDX PT, R2, R6, RZ, 0x181f ;  /* 0x00181fff06027589 */ /* 0x000e6800000e0000 */
        /* <DEDUP_REMOVED lines=31> */
.L_x_1439:
[----:B------:R-:W-:-:S13]  /*15d60*/  ISETP.GE.AND P0, PT, R7, 0x31, PT ;  /* 0x000000310700780c */ /* 0x000fda0003f06270 */
[----:B0-----:R-:W-:Y:S01]  /*15d70*/  @P0 LEA R2, P1, R33, R0, 0x1 ;  /* 0x0000000021020211 */ /* 0x001fe200078208ff */
[----:B------:R-:W-:-:S04]  /*15d80*/  @P0 IMAD R5, R5, 0x2, R17 ;  /* 0x0000000205050824 */ /* 0x000fc800078e0211 */
[----:B--2---:R-:W-:-:S05]  /*15d90*/  @P0 IMAD.X R3, RZ, RZ, R8, P1 ;  /* 0x000000ffff030224 */ /* 0x004fca00008e0608 */
[----:B------:R-:W-:Y:S01]  /*15da0*/  @!PT LDS RZ, [RZ] ;  /* 0x00000000fffff984 */ /* 0x000fe20000000800 */
[----:B------:R-:W-:Y:S01]  /*15db0*/  @!PT LDS RZ, [RZ] ;  /* 0x00000000fffff984 */ /* 0x000fe20000000800 */
[----:B------:R-:W-:Y:S01]  /*15dc0*/  @!PT LDS RZ, [RZ] ;  /* 0x00000000fffff984 */ /* 0x000fe20000000800 */
[----:B------:R0:W-:Y:S04]  /*15dd0*/  @P0 LDGSTS.E.BYPASS.LTC128B.128 [R5+0x21c00], desc[UR36][R2.64], !P5 ;  /* 0x21c0000002050fae */ /* 0x0001e8000e901d64 */
[----:B------:R0:W-:Y:S04]  /*15de0*/  @P0 LDGSTS.E.BYPASS.LTC128B.128 [R5+0x23c00], desc[UR36][R2.64+0x80], !P4 ;  /* 0x23c0008002050fae */ /* 0x0001e8000e101d64 */
[----:B------:R0:W-:Y:S04]  /*15df0*/  @P0 LDGSTS.E.BYPASS.LTC128B.128 [R5+0x25c00], desc[UR36][R2.64+0x100], !P3 ;  /* 0x25c0010002050fae */ /* 0x0001e8000d901d64 */
[----:B------:R0:W-:Y:S01]  /*15e00*/  @P0 LDGSTS.E.BYPASS.LTC128B.128 [R5+0x27c00], desc[UR36][R2.64+0x180], !P2 ;  /* 0x27c0018002050fae */ /* 0x0001e2000d101d64 */
[----:B------:R-:W-:Y:S01]  /*15e10*/  PLOP3.LUT P0, PT, PT, PT, PT, 0x80, 0x0 ;  /* 0x000000000000781c */ /* 0x000fe20003f0f070 */
[----:B------:R-:W-:-:S12]  /*15e20*/  NOP ;  /* 0x0000000000007918 */ /* 0x000fd80000000000 */
.L_x_1365:
        /* <DEDUP_REMOVED lines=10> */
.L_x_1366:
[----:B------:R1:W-:Y:S02]  /*15ed0*/  SYNCS.ARRIVE.TRANS64.A1T0 RZ, [R4+URZ+0x30830], RZ ;  /* 0x030830ff04ff79a7 */ /* 0x0003e4000810003f */
[----:B------:R-:W-:Y:S05]  /*15ee0*/  WARPSYNC.ALL ;  /* 0x0000000000007948 */ /* 0x000fea0003800000 */
[----:B------:R-:W-:Y:S01]  /*15ef0*/  ULDC.64 UR4, c[0x0][0x298] ;  /* 0x0000a60000047ab9 */ /* 0x000fe20000000a00 */
[----:B0-----:R-:W-:Y:S01]  /*15f00*/  VIADD R2, R17, 0x10400 ;  /* 0x0001040011027836 */ /* 0x001fe20000000000 */
[----:B------:R-:W-:Y:S01]  /*15f10*/  SHF.R.S32.HI R0, RZ, 0x1f, R35 ;  /* 0x0000001fff007819 */ /* 0x000fe20000011423 */
[----:B------:R-:W-:Y:S01]  /*15f20*/  IMAD.WIDE.U32 R6, R35, UR4, RZ ;  /* 0x0000000423067c25 */ /* 0x000fe2000f8e00ff */
[----:B------:R-:W-:Y:S01]  /*15f30*/  BSSY B6, `(.L_x_1367) ;  /* 0x0000018000067945 */ /* 0x000fe20003800000 */
[----:B------:R-:W-:Y:S01]  /*15f40*/  BAR.SYNC.DEFER_BLOCKING 0x8, 0x180 ;  /* 0x0206000000007b1d */ /* 0x000fe20000010000 */
[----:B------:R-:W-:Y:S01]  /*15f50*/  LOP3.LUT P0, RZ, R2, 0x3ff, RZ, 0xc0, !PT ;  /* 0x000003ff02ff7812 */ /* 0x000fe2000780c0ff */
[----:B------:R-:W-:-:S04]  /*15f60*/  IMAD R0, R0, UR4, RZ ;  /* 0x0000000400007c24 */ /* 0x000fc8000f8e02ff */
[----:B------:R-:W-:Y:S01]  /*15f70*/  IMAD R0, R35, UR5, R0 ;  /* 0x0000000523007c24 */ /* 0x000fe2000f8e0200 */
[----:B------:R0:W-:Y:S03]  /*15f80*/  STL.64 [R1+0x18], R6 ;  /* 0x0000180601007387 */ /* 0x0001e60000100a00 */
[----:B------:R-:W-:-:S04]  /*15f90*/  IMAD.IADD R35, R7, 0x1, R0 ;  /* 0x0000000107237824 */ /* 0x000fc800078e0200 */
[----:B------:R-:W-:Y:S05]  /*15fa0*/  @!P0 BRA `(.L_x_1368) ;  /* 0x0000000000408947 */ /* 0x000fea0003800000 */
[----:B------:R-:W-:Y:S01]  /*15fb0*/  MOV R2, 0x0 ;  /* 0x0000000000027802 */ /* 0x000fe20000000f00 */
[----:B------:R-:W-:Y:S01]  /*15fc0*/  ULDC.64 UR6, c[0x4][0xa8] ;  /* 0x01002a0000067ab9 */ /* 0x000fe20000000a00 */
[----:B------:R-:W-:Y:S01]  /*15fd0*/  ULDC.64 UR8, c[0x4][0xb0] ;  /* 0x01002c0000087ab9 */ /* 0x000fe20000000a00 */
[----:B------:R-:W-:Y:S01]  /*15fe0*/  ULDC.64 UR4, c[0x4][0x20] ;  /* 0x0100080000047ab9 */ /* 0x000fe20000000a00 */
[----:B-1----:R-:W-:Y:S02]  /*15ff0*/  IMAD.U32 R4, RZ, RZ, UR6 ;  /* 0x00000006ff047e24 */ /* 0x002fe4000f8e00ff */
[----:B------:R-:W1:Y:S01]  /*16000*/  LDC.64 R2, c[0x4][R2] ;  /* 0x0100000002027b82 */ /* 0x000e620000000a00 */
[----:B------:R-:W-:Y:S02]  /*16010*/  IMAD.U32 R5, RZ, RZ, UR7 ;  /* 0x00000007ff057e24 */ /* 0x000fe4000f8e00ff */
[----:B0-----:R-:W-:Y:S02]  /*16020*/  IMAD.U32 R6, RZ, RZ, UR8 ;  /* 0x00000008ff067e24 */ /* 0x001fe4000f8e00ff */
[----:B------:R-:W-:-:S02]  /*16030*/  IMAD.U32 R7, RZ, RZ, UR9 ;  /* 0x00000009ff077e24 */ /* 0x000fc4000f8e00ff */
[----:B------:R-:W-:Y:S02]  /*16040*/  IMAD.U32 R10, RZ, RZ, UR4 ;  /* 0x00000004ff0a7e24 */ /* 0x000fe4000f8e00ff */
[----:B------:R-:W-:Y:S02]  /*16050*/  IMAD.U32 R11, RZ, RZ, UR5 ;  /* 0x00000005ff0b7e24 */ /* 0x000fe4000f8e00ff */
[----:B------:R-:W-:Y:S02]  /*16060*/  IMAD.MOV.U32 R8, RZ, RZ, 0x70 ;  /* 0x00000070ff087424 */ /* 0x000fe400078e00ff */
[----:B------:R-:W-:Y:S02]  /*16070*/  IMAD.MOV.U32 R12, RZ, RZ, 0x1 ;  /* 0x00000001ff0c7424 */ /* 0x000fe400078e00ff */
[----:B------:R-:W-:-:S07]  /*16080*/  IMAD.MOV.U32 R13, RZ, RZ, RZ ;  /* 0x000000ffff0d7224 */ /* 0x000fce00078e00ff */
[----:B------:R-:W-:-:S07]  /*16090*/  LEPC R20, `(.L_x_1368) ;  /* 0x000000001014794e */ /* 0x000fce0000000000 */
[----:B-1----:R-:W-:Y:S05]  /*160a0*/  CALL.ABS.NOINC R2 ;  /* 0x0000000002007343 */ /* 0x002fea0003c00000 */
.L_x_1368:
[----:B------:R-:W-:Y:S05]  /*160b0*/  BSYNC B6 ;  /* 0x0000000000067941 */ /* 0x000fea0003800000 */
.L_x_1367:
[----:B------:R-:W2:Y:S01]  /*160c0*/  LDL.LU.64 R20, [R1+0x18] ;  /* 0x0000180001147983 */ /* 0x000ea20000300a00 */
[----:B------:R-:W-:Y:S01]  /*160d0*/  LOP3.LUT P6, RZ, R16, 0x100, RZ, 0xc0, !PT ;  /* 0x0000010010ff7812 */ /* 0x000fe200078cc0ff */
[----:B------:R-:W-:Y:S01]  /*160e0*/  IMAD.MOV.U32 R3, RZ, RZ, R35 ;  /* 0x000000ffff037224 */ /* 0x000fe200078e0023 */
[----:B------:R-:W-:Y:S01]  /*160f0*/  SHF.R.S32.HI R0, RZ, 0x1f, R27 ;  /* 0x0000001fff007819 */ /* 0x000fe2000001141b */
[----:B------:R-:W-:Y:S01]  /*16100*/  ULDC.64 UR4, c[0x0][0x2d8] ;  /* 0x0000b60000047ab9 */ /* 0x000fe20000000a00 */
[----:B-1----:R-:W-:Y:S01]  /*16110*/  SEL R4, R27, RZ, !P6 ;  /* 0x000000ff1b047207 */ /* 0x002fe20007000000 */
[----:B------:R-:W-:Y:S01]  /*16120*/  ULDC.64 UR6, c[0x0][0x2e0] ;  /* 0x0000b80000067ab9 */ /* 0x000fe20000000a00 */
[----:B------:R-:W-:-:S05]  /*16130*/  SEL R0, R0, RZ, !P6 ;  /* 0x000000ff00007207 */ /* 0x000fca0007000000 */
[----:B------:R-:W-:-:S04]  /*16140*/  IMAD R0, R0, UR6, RZ ;  /* 0x0000000600007c24 */ /* 0x000fc8000f8e02ff */
[----:B------:R-:W-:Y:S02]  /*16150*/  IMAD R5, R4, UR7, R0 ;  /* 0x0000000704057c24 */ /* 0x000fe4000f8e0200 */
[----:B--2---:R-:W-:Y:S01]  /*16160*/  IMAD.MOV.U32 R2, RZ, RZ, R20 ;  /* 0x000000ffff027224 */ /* 0x004fe200078e0014 */
[----:B------:R-:W1:Y:S01]  /*16170*/  LDC R21, c[0x0][0x448] ;  /* 0x00011200ff157b82 */ /* 0x000e620000000800 */
[----:B------:R-:W2:Y:S02]  /*16180*/  S2R R20, SR_TID.X ;  /* 0x0000000000147919 */ /* 0x000ea40000002100 */
[----:B------:R-:W-:-:S04]  /*16190*/  IMAD.WIDE.U32 R2, R26, UR4, R2 ;  /* 0x000000041a027c25 */ /* 0x000fc8000f8e0002 */
[----:B------:R-:W-:Y:S01]  /*161a0*/  IMAD R3, R26, UR5, R3 ;  /* 0x000000051a037c24 */ /* 0x000fe2000f8e0203 */
[----:B------:R-:W-:Y:S01]  /*161b0*/  ULDC.64 UR4, c[0x0][0x2d0] ;  /* 0x0000b40000047ab9 */ /* 0x000fe20000000a00 */
[----:B------:R-:W-:-:S04]  /*161c0*/  IMAD.WIDE.U32 R2, R4, UR6, R2 ;  /* 0x0000000604027c25 */ /* 0x000fc8000f8e0002 */
[----:B------:R-:W-:Y:S02]  /*161d0*/  IMAD.IADD R3, R3, 0x1, R5 ;  /* 0x0000000103037824 */ /* 0x000fe400078e0205 */
[----:B------:R-:W3:Y:S01]  /*161e0*/  LDC R5, c[0x0][0x448] ;  /* 0x00011200ff057b82 */ /* 0x000ee20000000800 */
[----:B-1----:R-:W-:Y:S02]  /*161f0*/  ISETP.NE.AND P6, PT, R21, 0x1, PT ;  /* 0x000000011500780c */ /* 0x002fe40003fc5270 */
[----:B--2---:R-:W-:-:S04]  /*16200*/  LOP3.LUT R20, R20, 0x7f, RZ, 0xc0, !PT ;  /* 0x0000007f14147812 */ /* 0x004fc800078ec0ff */
[----:B------:R-:W-:-:S07]  /*16210*/  SHF.R.U32.HI R21, RZ, 0x3, R20 ;  /* 0x00000003ff157819 */ /* 0x000fce0000011614 */
[----:B0-----:R-:W0:Y:S01]  /*16220*/  @P6 LDC R7, c[0x0][0x44c] ;  /* 0x00011300ff076b82 */ /* 0x001e220000000800 */
[----:B------:R-:W1:Y:S07]  /*16230*/  S2R R20, SR_TID.X ;  /* 0x0000000000147919 */ /* 0x000e6e0000002100 */
[----:B------:R-:W2:Y:S01]  /*16240*/  @P6 LDC R6, c[0x0][0x450] ;  /* 0x00011400ff066b82 */ /* 0x000ea20000000800 */
[----:B-1----:R-:W-:-:S05]  /*16250*/  IMAD.SHL.U32 R20, R20, 0x10, RZ ;  /* 0x0000001014147824 */ /* 0x002fca00078e00ff */
[----:B------:R-:W-:-:S05]  /*16260*/  LOP3.LUT R20, R21, 0x70, R20, 0xf8, !PT ;  /* 0x0000007015147812 */ /* 0x000fca00078ef814 */
[----:B------:R-:W-:Y:S02]  /*16270*/  IMAD.IADD R4, R20, 0x1, R25 ;  /* 0x0000000114047824 */ /* 0x000fe400078e0219 */
[----:B------:R-:W1:Y:S02]  /*16280*/  S2R R20, SR_TID.X ;  /* 0x0000000000147919 */ /* 0x000e640000002100 */
[----:B0-----:R-:W-:-:S04]  /*16290*/  @P6 IMAD.HI.U32 R7, R4, R7, RZ ;  /* 0x0000000704076227 */ /* 0x001fc800078e00ff */
[----:B------:R-:W-:Y:S01]  /*162a0*/  IMAD.MOV.U32 R0, RZ, RZ, R4 ;  /* 0x000000ffff007224 */ /* 0x000fe200078e0004 */
[----:B--2---:R-:W-:-:S05]  /*162b0*/  @P6 SHF.R.U32.HI R0, RZ, R6, R7 ;  /* 0x00000006ff006219 */ /* 0x004fca0000011607 */
[----:B------:R-:W-:Y:S02]  /*162c0*/  IMAD.MOV R6, RZ, RZ, -R0 ;  /* 0x000000ffff067224 */ /* 0x000fe400078e0a00 */
[----:B------:R-:W-:-:S04]  /*162d0*/  IMAD.WIDE.U32 R2, R0, UR4, R2 ;  /* 0x0000000400027c25 */ /* 0x000fc8000f8e0002 */
[----:B---3--:R-:W-:Y:S01]  /*162e0*/  IMAD R4, R5, R6, R4 ;  /* 0x0000000605047224 */ /* 0x008fe200078e0204 */
[----:B------:R-:W-:-:S05]  /*162f0*/  SHF.R.S32.HI R6, RZ, 0x1f, R0 ;  /* 0x0000001fff067819 */ /* 0x000fca0000011400 */
[----:B------:R-:W-:-:S04]  /*16300*/  IMAD R6, R6, UR4, RZ ;  /* 0x0000000406067c24 */ /* 0x000fc8000f8e02ff */
[----:B------:R-:W-:Y:S01]  /*16310*/  IMAD R7, R0, UR5, R6 ;  /* 0x0000000500077c24 */ /* 0x000fe2000f8e0206 */
[----:B------:R-:W-:Y:S01]  /*16320*/  SHF.R.S32.HI R0, RZ, 0x1f, R4 ;  /* 0x0000001fff007819 */ /* 0x000fe20000011404 */
[----:B------:R-:W-:Y:S02]  /*16330*/  ULDC.64 UR4, c[0x0][0x2c8] ;  /* 0x0000b20000047ab9 */ /* 0x000fe40000000a00 */
[----:B------:R-:W-:Y:S01]  /*16340*/  IMAD.IADD R3, R3, 0x1, R7 ;  /* 0x0000000103037824 */ /* 0x000fe200078e0207 */
[----:B-1----:R-:W-:Y:S01]  /*16350*/  LOP3.LUT R20, R20, 0x7f, RZ, 0xc0, !PT ;  /* 0x0000007f14147812 */ /* 0x002fe200078ec0ff */
[----:B------:R-:W-:Y:S02]  /*16360*/  IMAD R7, R0, UR4, RZ ;  /* 0x0000000400077c24 */ /* 0x000fe4000f8e02ff */
[----:B------:R-:W-:Y:S01]  /*16370*/  IMAD.WIDE.U32 R2, R4, UR4, R2 ;  /* 0x0000000404027c25 */ /* 0x000fe2000f8e0002 */
[----:B------:R-:W-:-:S03]  /*16380*/  SHF.R.U32.HI R8, RZ, 0x3, R20 ;  /* 0x00000003ff087819 */ /* 0x000fc60000011614 */
[----:B------:R-:W-:Y:S01]  /*16390*/  IMAD R0, R4, UR5, R7 ;  /* 0x0000000504007c24 */ /* 0x000fe2000f8e0207 */
[----:B------:R-:W-:Y:S02]  /*163a0*/  ULDC.64 UR4, c[0x0][0x280] ;  /* 0x0000a00000047ab9 */ /* 0x000fe40000000a00 */
[C---:B------:R-:W-:Y:S01]  /*163b0*/  LEA R4, P0, R2.reuse, UR4, 0x1 ;  /* 0x0000000402047c11 */ /* 0x040fe2000f8008ff */
[----:B------:R-:W-:Y:S01]  /*163c0*/  IMAD.IADD R3, R3, 0x1, R0 ;  /* 0x0000000103037824 */ /* 0x000fe200078e0200 */
[----:B------:R-:W-:Y:S02]  /*163d0*/  ULDC UR4, c[0x0][0x2b8] ;  /* 0x0000ae0000047ab9 */ /* 0x000fe40000000800 */
[----:B------:R-:W-:Y:S02]  /*163e0*/  ISETP.GE.AND P4, PT, R33, UR4, PT ;  /* 0x0000000421007c0c */ /* 0x000fe4000bf86270 */
[----:B------:R-:W-:Y:S01]  /*163f0*/  LEA.HI.X R0, R2, UR5, R3, 0x1, P0 ;  /* 0x0000000502007c11 */ /* 0x000fe200080f0c03 */
[----:B------:R-:W-:Y:S01]  /*16400*/  UMOV UR5, 0xffffffff ;  /* 0xffffffff00057882 */ /* 0x000fe20000000000 */
[----:B------:R-:W-:-:S02]  /*16410*/  ISETP.GE.AND P3, PT, R37, UR4, PT ;  /* 0x0000000425007c0c */ /* 0x000fc4000bf66270 */
[----:B------:R-:W-:Y:S02]  /*16420*/  ISETP.GE.AND P2, PT, R36, UR4, PT ;  /* 0x0000000424007c0c */ /* 0x000fe4000bf46270 */
[----:B------:R-:W-:Y:S01]  /*16430*/  ISETP.GE.AND P1, PT, R34, UR4, PT ;  /* 0x0000000422007c0c */ /* 0x000fe2000bf26270 */
[----:B------:R-:W-:-:S12]  /*16440*/  BRA.DIV UR5, `(.L_x_1369) ;  /* 0x0000003e05207947 */ /* 0x000fd8000b800000 */
[----:B------:R-:W0:Y:S01]  /*16450*/  SHFL.IDX PT, R14, R4, RZ, 0x181f ;  /* 0x00181fff040e7589 */ /* 0x000e2200000e0000 */
[----:B------:R-:W-:Y:S02]  /*16460*/  IMAD R5, R29, R5, RZ ;  /* 0x000000051d057224 */ /* 0x000fe400078e02ff */
        /* <DEDUP_REMOVED lines=12> */
[----:B------:R-:W-:Y:S01]  /*16530*/  ISETP.GE.AND P0, PT, R6, R5, PT ;  /* 0x000000050600720c */ /* 0x000fe20003f06270 */
[----:B------:R-:W-:-:S02]  /*16540*/  VIADD R6, R25, 0x20 ;  /* 0x0000002019067836 */ /* 0x000fc40000000000 */
[----:B-1----:R-:W1:Y:S10]  /*16550*/  SHFL.IDX PT, R2, R0, 0x1, 0x181f ;  /* 0x00381f0000027f89 */ /* 0x002e7400000e0000 */
[----:B0-----:R-:W-:-:S05]  /*16560*/  @!P0 LEA R14, P5, R33, R14, 0x1 ;  /* 0x0000000e210e8211 */ /* 0x001fca00078a08ff */
[----:B-1----:R-:W-:Y:S02]  /*16570*/  @!P0 IMAD.X R7, RZ, RZ, R2, P5 ;  /* 0x000000ffff078224 */ /* 0x002fe400028e0602 */
[----:B------:R-:W-:Y:S02]  /*16580*/  @!P0 IMAD.MOV.U32 R2, RZ, RZ, R14 ;  /* 0x000000ffff028224 */ /* 0x000fe400078e000e */
[----:B------:R-:W-:Y:S01]  /*16590*/  @!P0 IMAD.MOV.U32 R3, RZ, RZ, R7 ;  /* 0x000000ffff038224 */ /* 0x000fe200078e0007 */
        /* <DEDUP_REMOVED lines=53> */
[----:B------:R-:W-:-:S03]  /*168f0*/  ISETP.GE.AND P0, PT, R6, R5, PT ;  /* 0x000000050600720c */ /* 0x000fc60003f06270 */
[----:B------:R-:W-:Y:S04]  /*16900*/  SHFL.IDX PT, R6, R0, 0x7, 0x181f ;  /* 0x00f81f0000067f89 */ /* 0x000fe800000e0000 */
[----:B-1----:R-:W1:Y:S06]  /*16910*/  SHFL.IDX PT, R2, R0, 0x6, 0x181f ;  /* 0x00d81f0000027f89 */ /* 0x002e6c00000e0000 */
        /* <DEDUP_REMOVED lines=9> */
.L_x_1456:
[----:B------:R-:W-:Y:S01]  /*169b0*/  VIADD R0, R25, 0x70 ;  /* 0x0000007019007836 */ /* 0x000fe20000000000 */
[----:B------:R-:W-:Y:S04]  /*169c0*/  BSSY B0, `(.L_x_1370) ;  /* 0x000000c000007945 */ /* 0x000fe80003800000 */
[----:B------:R-:W-:-:S13]  /*169d0*/  ISETP.GE.AND P0, PT, R0, R5, PT ;  /* 0x000000050000720c */ /* 0x000fda0003f06270 */
[----:B------:R-:W-:Y:S05]  /*169e0*/  @P0 BRA `(.L_x_1371) ;  /* 0x0000000000240947 */ /* 0x000fea0003800000 */
[----:B01----:R-:W-:-:S05]  /*169f0*/  LEA R2, P0, R33, R14, 0x1 ;  /* 0x0000000e21027211 */ /* 0x003fca00078008ff */
        /* <DEDUP_REMOVED lines=8> */
.L_x_1371:
[----:B------:R-:W-:Y:S05]  /*16a80*/  BSYNC B0 ;  /* 0x0000000000007941 */ /* 0x000fea0003800000 */
.L_x_1370:
[----:B------:R-:W-:Y:S01]  /*16a90*/  NOP ;  /* 0x0000000000007918 */ /* 0x000fe20000000000 */
[----:B------:R-:W-:-:S13]  /*16aa0*/  PLOP3.LUT P0, PT, PT, PT, PT, 0x80, 0x0 ;  /* 0x000000000000781c */ /* 0x000fda0003f0f070 */
.L_x_1372:
[----:B------:R-:W-:Y:S02]  /*16ab0*/  PLOP3.LUT P1, PT, P1, P0, PT, 0xa2, 0x0 ;  /* 0x000000000000781c */ /* 0x000fe40000f21472 */
[----:B------:R-:W-:-:S08]  /*16ac0*/  @P0 R2UR P1, UR4, R17 ;  /* 0x00000000110402ca */ /* 0x000fd00000020000 */
[----:B------:R-:W-:-:S05]  /*16ad0*/  @P0 PLOP3.LUT P0, PT, P1, PT, PT, 0x80, 0x0 ;  /* 0x000000000000081c */ /* 0x000fca0000f0f070 */
[----:B------:R-:W-:Y:S01]  /*16ae0*/  @!P1 SYNCS.ARRIVE.TRANS64.RED.A0T1 RZ, [UR4+0x30800], RZ ;  /* 0x030800ffffff99a7 */ /* 0x000fe20008200404 */
[----:B------:R-:W-:Y:S07]  /*16af0*/  @!P1 ARRIVES.LDGSTSBAR.64.TRANSCNT [UR4+0x30800] ;  /* 0x03080000ff0099b0 */ /* 0x000fee0008000a84 */
[----:B------:R-:W-:Y:S05]  /*16b00*/  @P0 BRA.U.ANY `(.L_x_1372) ;  /* 0xfffffffd00e80947 */ /* 0x000fea000393ffff */
[----:B0-2---:R-:W2:Y:S04]  /*16b10*/  LDL.LU R3, [R1+0x20] ;  /* 0x0000200001037983 */ /* 0x005ea80000300800 */
[----:B------:R-:W3:Y:S01]  /*16b20*/  LDL.LU R2, [R1+0x14] ;  /* 0x0000140001027983 */ /* 0x000ee20000300800 */
[----:B--2---:R-:W-:Y:S02]  /*16b30*/  VIADD R3, R3, 0x1 ;  /* 0x0000000103037836 */ /* 0x004fe40000000000 */
[----:B---3--:R-:W-:-:S03]  /*16b40*/  VIADD R7, R2, 0xfffffffe ;  /* 0xfffffffe02077836 */ /* 0x008fc60000000000 */
[----:B------:R0:W-:Y:S01]  /*16b50*/  STL [R1+0x20], R3 ;  /* 0x0000200301007387 */ /* 0x0001e20000100800 */
[----:B------:R-:W-:-:S04]  /*16b60*/  LEA.HI R0, R3, R3, RZ, 0x1 ;  /* 0x0000000303007211 */ /* 0x000fc800078f08ff */
[----:B------:R-:W-:-:S05]  /*16b70*/  LOP3.LUT R0, R0, 0xfffffffe, RZ, 0xc0, !PT ;  /* 0xfffffffe00007812 */ /* 0x000fca00078ec0ff */
[----:B------:R-:W-:-:S05]  /*16b80*/  IMAD.IADD R0, R3, 0x1, -R0 ;  /* 0x0000000103007824 */ /* 0x000fca00078e0a00 */
[----:B------:R-:W-:Y:S01]  /*16b90*/  SHF.L.U32 R0, R0, 0x1f, RZ ;  /* 0x0000001f00007819 */ /* 0x000fe200000006ff */
[----:B------:R-:W-:Y:S01]  /*16ba0*/  NOP ;  /* 0x0000000000007918 */ /* 0x000fe20000000000 */
[----:B------:R0:W-:Y:S01]  /*16bb0*/  SYNCS.ARRIVE.TRANS64.A1T0 RZ, [R17+URZ+0x30800], RZ ;  /* 0x030800ff11ff79a7 */ /* 0x0001e2000810003f */
[----:B------:R-:W-:Y:S01]  /*16bc0*/  BSSY B0, `(.L_x_1373) ;  /* 0x0000003000007945 */ /* 0x000fe20003800000 */
[----:B------:R-:W2:Y:S03]  /*16bd0*/  SYNCS.PHASECHK.TRANS64.TRYWAIT P0, [R17+URZ+0x30820], R0 ;  /* 0x03082000110075a7 */ /* 0x000ea6000800017f */
[----:B0-2---:R-:W-:Y:S05]  /*16be0*/  @!P0 BRA `(.L_x_1374) ;  /* 0x0000003c00f08947 */ /* 0x005fea0003800000 */
.L_x_1457:
[----:B------:R-:W-:Y:S05]  /*16bf0*/  BSYNC B0 ;  /* 0x0000000000007941 */ /* 0x000fea0003800000 */
.L_x_1373:
[----:B------:R-:W2:Y:S01]  /*16c00*/  LDL R2, [R1+0x4] ;  /* 0x0000040001027983 */ /* 0x000ea20000100800 */
[----:B------:R-:W-:Y:S01]  /*16c10*/  BSSY B0, `(.L_x_1375) ;  /* 0x00000fc000007945 */ /* 0x000fe20003800000 */
[----:B--2---:R-:W-:-:S13]  /*16c20*/  ISETP.GE.AND P0, PT, R7, R2, PT ;  /* 0x000000020700720c */ /* 0x004fda0003f06270 */
[----:B------:R-:W-:Y:S05]  /*16c30*/  @!P0 BRA `(.L_x_1376) ;  /* 0x0000000c00e48947 */ /* 0x000fea0003800000 */
[----:B------:R-:W-:Y:S01]  /*16c40*/  ULDC UR4, c[0x0][0x2f4] ;  /* 0x0000bd0000047ab9 */ /* 0x000fe20000000800 */
[----:B------:R-:W-:Y:S01]  /*16c50*/  IMAD.MOV.U32 R6, RZ, RZ, R22 ;  /* 0x000000ffff067224 */ /* 0x000fe200078e0016 */
[----:B------:R-:W-:Y:S01]  /*16c60*/  ISETP.GE.AND P4, PT, R33, UR4, PT ;  /* 0x0000000421007c0c */ /* 0x000fe2000bf86270 */
[----:B------:R-:W-:Y:S01]  /*16c70*/  IMAD.MOV.U32 R8, RZ, RZ, R28 ;  /* 0x000000ffff087224 */ /* 0x000fe200078e001c */
[----:B------:R-:W-:Y:S01]  /*16c80*/  ISETP.GE.AND P3, PT, R37, UR4, PT ;  /* 0x0000000425007c0c */ /* 0x000fe2000bf66270 */
[----:B------:R-:W-:Y:S01]  /*16c90*/  IMAD.MOV.U32 R29, RZ, RZ, R23 ;  /* 0x000000ffff1d7224 */ /* 0x000fe200078e0017 */
[----:B------:R-:W-:Y:S02]  /*16ca0*/  ISETP.GE.AND P2, PT, R36, UR4, PT ;  /* 0x0000000424007c0c */ /* 0x000fe4000bf46270 */
[----:B------:R-:W-:-:S13]  /*16cb0*/  ISETP.GE.AND P1, PT, R34, UR4, PT ;  /* 0x0000000422007c0c */ /* 0x000fda000bf26270 */
.L_x_1389:
[----:B------:R-:W2:Y:S04]  /*16cc0*/  LDL R9, [R1+0x8] ;  /* 0x0000080001097983 */ /* 0x000ea80000100800 */
[----:B------:R-:W3:Y:S01]  /*16cd0*/  LDL R11, [R1+0xc] ;  /* 0x00000c00010b7983 */ /* 0x000ee20000100800 */
[----:B0-----:R-:W0:Y:S01]  /*16ce0*/  S2R R0, SR_TID.X ;  /* 0x0000000000007919 */ /* 0x001e220000002100 */
[----:B------:R-:W4:Y:S01]  /*16cf0*/  S2R R3, SR_TID.X ;  /* 0x0000000000037919 */ /* 0x000f220000002100 */
[----:B0-----:R-:W-:-:S04]  /*16d00*/  LOP3.LUT R0, R0, 0x7f, RZ, 0xc0, !PT ;  /* 0x0000007f00007812 */ /* 0x001fc800078ec0ff */
[----:B------:R-:W-:Y:S02]  /*16d10*/  SHF.R.U32.HI R2, RZ, 0x3, R0 ;  /* 0x00000003ff027819 */ /* 0x000fe40000011600 */
[----:B------:R-:W0:Y:S01]  /*16d20*/  LDC R0, c[0x0][0x430] ;  /* 0x00010c00ff007b82 */ /* 0x000e220000000800 */
[----:B----4-:R-:W-:-:S05]  /*16d30*/  IMAD.SHL.U32 R3, R3, 0x10, RZ ;  /* 0x0000001003037824 */ /* 0x010fca00078e00ff */
[----:B------:R-:W-:-:S04]  /*16d40*/  LOP3.LUT R3, R2, 0x70, R3, 0xf8, !PT ;  /* 0x0000007002037812 */ /* 0x000fc800078ef803 */
[----:B------:R-:W-:-:S13]  /*16d50*/  ISETP.GT.U32.AND P6, PT, R3, 0x3f, PT ;  /* 0x0000003f0300780c */ /* 0x000fda0003fc4070 */
[----:B------:R-:W3:Y:S01]  /*16d60*/  @!P6 LDC.64 R4, c[0x0][0x428] ;  /* 0x00010a00ff04eb82 */ /* 0x000ee20000000a00 */
[----:B0-----:R-:W-:-:S13]  /*16d70*/  ISETP.NE.AND P0, PT, R0, 0x1, PT ;  /* 0x000000010000780c */ /* 0x001fda0003f05270 */
[----:B------:R-:W0:Y:S08]  /*16d80*/  @P0 LDC R2, c[0x0][0x434] ;  /* 0x00010d00ff020b82 */ /* 0x000e300000000800 */
[----:B------:R-:W4:Y:S01]  /*16d90*/  @P0 LDC R0, c[0x0][0x438] ;  /* 0x00010e00ff000b82 */ /* 0x000f220000000800 */
[----:B------:R-:W-:Y:S01]  /*16da0*/  LOP3.LUT P5, RZ, R16, 0x20, RZ, 0xc0, !PT ;  /* 0x0000002010ff7812 */ /* 0x000fe200078ac0ff */
[----:B------:R-:W-:Y:S01]  /*16db0*/  VIADD R22, R6, 0x1 ;  /* 0x0000000106167836 */ /* 0x000fe20000000000 */
[----:B------:R-:W-:Y:S05]  /*16dc0*/  YIELD ;  /* 0x0000000000007946 */ /* 0x000fea0003800000 */
[----:B------:R-:W-:Y:S01]  /*16dd0*/  ULDC UR4, c[0x0][0x430] ;  /* 0x00010c0000047ab9 */ /* 0x000fe20000000800 */
[----:B------:R-:W-:-:S02]  /*16de0*/  IMAD.MOV.U32 R23, RZ, RZ, R7 ;  /* 0x000000ffff177224 */ /* 0x000fc400078e0007 */
[----:B--2---:R-:W-:-:S04]  /*16df0*/  IMAD R9, R7, 0x40, R9 ;  /* 0x0000004007097824 */ /* 0x004fc800078e0209 */
[----:B------:R-:W-:-:S04]  /*16e00*/  IMAD.IADD R9, R3, 0x1, R9 ;  /* 0x0000000103097824 */ /* 0x000fc800078e0209 */
[----:B0-----:R-:W-:-:S04]  /*16e10*/  @P0 IMAD.HI.U32 R3, R9, R2, RZ ;  /* 0x0000000209030227 */ /* 0x001fc800078e00ff */
[----:B------:R-:W-:Y:S01]  /*16e20*/  IMAD.MOV.U32 R10, RZ, RZ, R9 ;  /* 0x000000ffff0a7224 */ /* 0x000fe200078e0009 */
[----:B----4-:R-:W-:Y:S01]  /*16e30*/  @P0 SHF.R.U32.HI R10, RZ, R0, R3 ;  /* 0x00000000ff0a0219 */ /* 0x010fe20000011603 */
[----:B---3--:R-:W-:-:S03]  /*16e40*/  @!P6 IMAD R0, R11, R4, RZ ;  /* 0x000000040b00e224 */ /* 0x008fc600078e02ff */
[--C-:B------:R-:W-:Y:S01]  /*16e50*/  @!P6 SHF.R.S32.HI R3, RZ, 0x1f, R10.reuse ;  /* 0x0000001fff03e819 */ /* 0x100fe2000001140a */
[----:B------:R-:W-:Y:S02]  /*16e60*/  @!P6 IMAD.MOV.U32 R2, RZ, RZ, R10 ;  /* 0x000000ffff02e224 */ /* 0x000fe400078e000a */
[C---:B------:R-:W-:Y:S02]  /*16e70*/  @!P6 IMAD R0, R30.reuse, R5, R0 ;  /* 0x000000051e00e224 */ /* 0x040fe400078e0200 */
[----:B------:R-:W-:Y:S02]  /*16e80*/  @!P6 IMAD.WIDE.U32 R2, R30, R4, R2 ;  /* 0x000000041e02e225 */ /* 0x000fe400078e0002 */
[----:B------:R-:W0:Y:S02]  /*16e90*/  @!P6 LDC.64 R4, c[0x0][0x418] ;  /* 0x00010600ff04eb82 */ /* 0x000e240000000a00 */
[----:B------:R-:W-:Y:S01]  /*16ea0*/  @!P6 IMAD.IADD R0, R0, 0x1, R3 ;  /* 0x000000010000e824 */ /* 0x000fe200078e0203 */
[----:B0-----:R-:W-:-:S04]  /*16eb0*/  @!P6 LEA R4, P0, R2, R4, 0x2 ;  /* 0x000000040204e211 */ /* 0x001fc800078010ff */
[----:B------:R-:W-:Y:S01]  /*16ec0*/  @!P6 LEA.HI.X R5, R2, R5, R0, 0x2, P0 ;  /* 0x000000050205e211 */ /* 0x000fe200000f1400 */
[----:B------:R-:W-:Y:S01]  /*16ed0*/  IMAD.MOV.U32 R0, RZ, RZ, RZ ;  /* 0x000000ffff007224 */ /* 0x000fe200078e00ff */
[----:B------:R-:W-:Y:S01]  /*16ee0*/  ISETP.NE.AND P0, PT, R22, 0x2, PT ;  /* 0x000000021600780c */ /* 0x000fe20003f05270 */
[----:B------:R-:W-:-:S03]  /*16ef0*/  IMAD.MOV R2, RZ, RZ, -R10 ;  /* 0x000000ffff027224 */ /* 0x000fc600078e0a0a */
[----:B------:R-:W-:Y:S01]  /*16f00*/  SEL R28, RZ, 0x1, P0 ;  /* 0x00000001ff1c7807 */ /* 0x000fe20000000000 */
[----:B------:R0:W5:Y:S01]  /*16f10*/  @!P6 LDG.E R0, desc[UR36][R4.64] ;  /* 0x000000240400e981 */ /* 0x000162000c1e1900 */
[----:B------:R-:W-:Y:S02]  /*16f20*/  SEL R22, R22, RZ, P0 ;  /* 0x000000ff16167207 */ /* 0x000fe40000000000 */
[----:B------:R-:W-:Y:S01]  /*16f30*/  LOP3.LUT R28, R8, R28, RZ, 0x3c, !PT ;  /* 0x0000001c081c7212 */ /* 0x000fe200078e3cff */
[----:B0-----:R-:W-:Y:S01]  /*16f40*/  IMAD R5, R2, UR4, R9 ;  /* 0x0000000402057c24 */ /* 0x001fe2000f8e0209 */
[----:B------:R-:W-:Y:S06]  /*16f50*/  @!P5 BRA `(.L_x_1377) ;  /* 0x000000000004d947 */ /* 0x000fec0003800000 */
[----:B------:R-:W-:Y:S01]  /*16f60*/  BPT.TRAP 0x1 ;  /* 0x000000040000795c */ /* 0x000fe20000300000 */
.L_x_1377:
[----:B------:R-:W-:Y:S01]  /*16f70*/  IMAD R7, R22, 0x8, R17 ;  /* 0x0000000816077824 */ /* 0x000fe200078e0211 */
[----:B------:R-:W-:Y:S01]  /*16f80*/  SHF.L.U32 R2, R28, 0x1f, RZ ;  /* 0x0000001f1c027819 */ /* 0x000fe200000006ff */
[----:B------:R-:W-:Y:S03]  /*16f90*/  BSSY B1, `(.L_x_1378) ;  /* 0x0000003000017945 */ /* 0x000fe60003800000 */
[----:B------:R-:W0:Y:S02]  /*16fa0*/  SYNCS.PHASECHK.TRANS64.TRYWAIT P0, [R7+URZ+0x30840], R2 ;  /* 0x03084002070075a7 */ /* 0x000e24000800017f */
[----:B0-----:R-:W-:Y:S05]  /*16fb0*/  @!P0 BRA `(.L_x_1379) ;  /* 0x0000003c00108947 */ /* 0x001fea0003800000 */
.L_x_1458:
[----:B------:R-:W-:Y:S05]  /*16fc0*/  BSYNC B1 ;  /* 0x0000000000017941 */ /* 0x000fea0003800000 */
.L_x_1378:
        /* <DEDUP_REMOVED lines=24> */
[----:B------:R-:W-:Y:S02]  /*17150*/  IMAD.SHL.U32 R4, R33, 0x2, RZ ;  /* 0x0000000221047824 */ /* 0x000fe400078e00ff */
[----:B------:R-:W2:Y:S01]  /*17160*/  SHFL.IDX PT, R3, R25, RZ, 0x181f ;  /* 0x00181fff19037589 */ /* 0x000ea200000e0000 */
        /* <DEDUP_REMOVED lines=9> */
[----:B--2---:R-:W-:-:S05]  /*17200*/  IMAD.X R3, RZ, RZ, R3, P0 ;  /* 0x000000ffff037224 */ /* 0x004fca00000e0603 */
        /* <DEDUP_REMOVED lines=15> */
[----:B------:R0:W2:Y:S04]  /*17300*/  SHFL.IDX PT, R35, R25, 0x3, 0x181f ;  /* 0x00781f0019237f89 */ /* 0x0000a800000e0000 */
[----:B------:R-:W-:Y:S01]  /*17310*/  LDGSTS.E.BYPASS.LTC128B.128 [R20+0x21400], desc[UR36][R2.64], !P2 ;  /* 0x2140000002147fae */ /* 0x000fe2000d101d64 */
[----:B------:R-:W-:-:S03]  /*17320*/  LOP3.LUT P2, RZ, R16, 0x1000, RZ, 0xc0, !PT ;  /* 0x0000100010ff7812 */ /* 0x000fc6000784c0ff */
[----:B------:R-:W-:Y:S01]  /*17330*/  LDGSTS.E.BYPASS.LTC128B.128 [R20+0x23400], desc[UR36][R2.64+0x80], !P1 ;  /* 0x2340008002147fae */ /* 0x000fe2000c901d64 */
[----:B------:R-:W-:-:S03]  /*17340*/  LOP3.LUT P1, RZ, R16, 0x800, RZ, 0xc0, !PT ;  /* 0x0000080010ff7812 */ /* 0x000fc6000782c0ff */
[----:B------:R-:W-:Y:S04]  /*17350*/  LDGSTS.E.BYPASS.LTC128B.128 [R20+0x25400], desc[UR36][R2.64+0x100], !P6 ;  /* 0x2540010002147fae */ /* 0x000fe8000f101d64 */
[----:B------:R3:W-:Y:S04]  /*17360*/  LDGSTS.E.BYPASS.LTC128B.128 [R20+0x27400], desc[UR36][R2.64+0x180], !P5 ;  /* 0x2740018002147fae */ /* 0x0007e8000e901d64 */
[----:B--23--:R0:W3:Y:S02]  /*17370*/  SHFL.IDX PT, R2, R10, 0x3, 0x181f ;  /* 0x00781f000a027f89 */ /* 0x00c0e400000e0000 */
.L_x_1468:
[----:B------:R-:W-:Y:S02]  /*17380*/  LOP3.LUT R16, R16, 0xfffff7ff, RZ, 0xc0, !PT ;  /* 0xfffff7ff10107812 */ /* 0x000fe400078ec0ff */
[----:B---3--:R-:W-:Y:S02]  /*17390*/  IADD3 R2, P0, R2, R4, RZ ;  /* 0x0000000402027210 */ /* 0x008fe40007f1e0ff */
        /* <DEDUP_REMOVED lines=15> */
.L_x_1381:
        /* <DEDUP_REMOVED lines=10> */
.L_x_1382:
[----:B------:R3:W-:Y:S01]  /*17530*/  SYNCS.ARRIVE.TRANS64.A1T0 RZ, [R7+URZ+0x30830], RZ ;  /* 0x030830ff07ff79a7 */ /* 0x0007e2000810003f */
[----:B------:R-:W-:Y:S05]  /*17540*/  @!P6 BRA `(.L_x_1383) ;  /* 0x000000000004e947 */ /* 0x000fea0003800000 */
[----:B------:R-:W-:Y:S01]  /*17550*/  BPT.TRAP 0x1 ;  /* 0x000000040000795c */ /* 0x000fe20000300000 */
.L_x_1383:
[----:B--2---:R-:W-:Y:S01]  /*17560*/  SHF.L.U32 R2, R8, 0x1f, RZ ;  /* 0x0000001f08027819 */ /* 0x004fe200000006ff */
[----:B---3--:R-:W-:Y:S01]  /*17570*/  IMAD R7, R6, 0x8, R17 ;  /* 0x0000000806077824 */ /* 0x008fe200078e0211 */
[----:B------:R-:W-:Y:S03]  /*17580*/  BSSY B1, `(.L_x_1384) ;  /* 0x0000003000017945 */ /* 0x000fe60003800000 */
[----:B------:R-:W2:Y:S02]  /*17590*/  SYNCS.PHASECHK.TRANS64.TRYWAIT P0, [R7+URZ+0x30860], R2 ;  /* 0x03086002070075a7 */ /* 0x000ea4000800017f */
[----:B--2---:R-:W-:Y:S05]  /*175a0*/  @!P0 BRA `(.L_x_1385) ;  /* 0x0000003c001c8947 */ /* 0x004fea0003800000 */
.L_x_1469:
[----:B------:R-:W-:Y:S05]  /*175b0*/  BSYNC B1 ;  /* 0x0000000000017941 */ /* 0x000fea0003800000 */
.L_x_1384:
[----:B------:R-:W3:Y:S01]  /*175c0*/  LDL R8, [R1] ;  /* 0x0000000001087983 */ /* 0x000ee20000100800 */
[----:B------:R-:W4:Y:S01]  /*175d0*/  S2R R3, SR_TID.X ;  /* 0x0000000000037919 */ /* 0x000f220000002100 */
[----:B------:R-:W-:Y:S01]  /*175e0*/  UMOV UR4, 0xffffffff ;  /* 0xffffffff00047882 */ /* 0x000fe20000000000 */
[----:B------:R-:W-:Y:S01]  /*175f0*/  IMAD R6, R6, 0x4000, R31 ;  /* 0x0000400006067824 */ /* 0x000fe200078e021f */
[----:B----4-:R-:W-:-:S04]  /*17600*/  LOP3.LUT R3, R3, 0x7f, RZ, 0xc0, !PT ;  /* 0x0000007f03037812 */ /* 0x010fc800078ec0ff */
[----:B------:R-:W-:Y:S01]  /*17610*/  SHF.R.U32.HI R3, RZ, 0x3, R3 ;  /* 0x00000003ff037819 */ /* 0x000fe20000011603 */
[----:B---3--:R-:W-:-:S04]  /*17620*/  IMAD R8, R29, -0x40, R8 ;  /* 0xffffffc01d087824 */ /* 0x008fc800078e0208 */
[----:B------:R-:W-:Y:S01]  /*17630*/  IMAD.IADD R8, R8, 0x1, -R3 ;  /* 0x0000000108087824 */ /* 0x000fe200078e0a03 */
[----:B------:R-:W-:Y:S06]  /*17640*/  BRA.DIV UR4, `(.L_x_1386) ;  /* 0x0000003e04087947 */ /* 0x000fec000b800000 */
[----:B--2---:R-:W2:Y:S01]  /*17650*/  SHFL.IDX PT, R2, R18, RZ, 0x181f ;  /* 0x00181fff12027589 */ /* 0x004ea200000e0000 */
[----:B------:R-:W-:-:S03]  /*17660*/  IMAD R6, R6, 0x2, R17 ;  /* 0x0000000206067824 */ /* 0x000fc600078e0211 */
[----:B------:R-:W3:Y:S04]  /*17670*/  SHFL.IDX PT, R3, R19, RZ, 0x181f ;  /* 0x00181fff13037589 */ /* 0x000ee800000e0000 */
[----:B-1----:R-:W-:Y:S01]  /*17680*/  SHFL.IDX PT, R14, R18, 0x3, 0x181f ;  /* 0x00781f00120e7f89 */ /* 0x002fe200000e0000 */
[----:B--2---:R-:W-:-:S05]  /*17690*/  IADD3 R2, P0, R2, R4, RZ ;  /* 0x0000000402027210 */ /* 0x004fca0007f1e0ff */
[----:B---3--:R-:W-:Y:S01]  /*176a0*/  IMAD.X R3, RZ, RZ, R3, P0 ;  /* 0x000000ffff037224 */ /* 0x008fe200000e0603 */
        /* <DEDUP_REMOVED lines=8> */
[----:B-1----:R-:W1:Y:S04]  /*17730*/  SHFL.IDX PT, R2, R18, 0x1, 0x181f ;  /* 0x00381f0012027f89 */ /* 0x002e6800000e0000 */
[----:B------:R-:W2:Y:S01]  /*17740*/  SHFL.IDX PT, R3, R19, 0x1, 0x181f ;  /* 0x00381f0013037f89 */ /* 0x000ea200000e0000 */
[----:B-1----:R-:W-:-:S05]  /*17750*/  IADD3 R2, P0, R2, R4, RZ ;  /* 0x0000000402027210 */ /* 0x002fca0007f1e0ff */
[----:B--2---:R-:W-:Y:S01]  /*17760*/  IMAD.X R3, RZ, RZ, R3, P0 ;  /* 0x000000ffff037224 */ /* 0x004fe200000e0603 */
        /* <DEDUP_REMOVED lines=9> */
[----:B------:R-:W2:Y:S04]  /*17800*/  SHFL.IDX PT, R3, R19, 0x2, 0x181f ;  /* 0x00581f0013037f89 */ /* 0x000ea800000e0000 */
[----:B------:R-:W3:Y:S01]  /*17810*/  SHFL.IDX PT, R19, R19, 0x3, 0x181f ;  /* 0x00781f0013137f89 */ /* 0x000ee200000e0000 */
[----:B-1----:R-:W-:-:S05]  /*17820*/  IADD3 R2, P0, R2, R4, RZ ;  /* 0x0000000402027210 */ /* 0x002fca0007f1e0ff */
[----:B--2---:R-:W-:Y:S01]  /*17830*/  IMAD.X R3, RZ, RZ, R3, P0 ;  /* 0x000000ffff037224 */ /* 0x004fe200000e0603 */
[----:B------:R-:W-:-:S13]  /*17840*/  ISETP.LT.OR P0, PT, R8, 0x21, P4 ;  /* 0x000000210800780c */ /* 0x000fda0002701670 */
[----:B------:R1:W-:Y:S01]  /*17850*/  LDGSTS.E.BYPASS.LTC128B.128 [R6+0x1400], desc[UR36][R2.64], !P0 ;  /* 0x0140000002067fae */ /* 0x0003e2000c101d64 */
[----:B------:R-:W-:-:S13]  /*17860*/  ISETP.LT.OR P0, PT, R8, 0x21, P3 ;  /* 0x000000210800780c */ /* 0x000fda0001f01670 */
[----:B------:R1:W-:Y:S01]  /*17870*/  LDGSTS.E.BYPASS.LTC128B.128 [R6+0x3400], desc[UR36][R2.64+0x80], !P0 ;  /* 0x0340008002067fae */ /* 0x0003e2000c101d64 */
[----:B------:R-:W-:-:S13]  /*17880*/  ISETP.LT.OR P0, PT, R8, 0x21, P2 ;  /* 0x000000210800780c */ /* 0x000fda0001701670 */
[----:B------:R1:W-:Y:S01]  /*17890*/  LDGSTS.E.BYPASS.LTC128B.128 [R6+0x5400], desc[UR36][R2.64+0x100], !P0 ;  /* 0x0540010002067fae */ /* 0x0003e2000c101d64 */
[----:B------:R-:W-:-:S13]  /*178a0*/  ISETP.LT.OR P0, PT, R8, 0x21, P1 ;  /* 0x000000210800780c */ /* 0x000fda0000f01670 */
[----:B---3--:R1:W-:Y:S02]  /*178b0*/  LDGSTS.E.BYPASS.LTC128B.128 [R6+0x7400], desc[UR36][R2.64+0x180], !P0 ;  /* 0x0740018002067fae */ /* 0x0083e4000c101d64 */
.L_x_1479:
[----:B-12---:R-:W-:Y:S01]  /*178c0*/  IADD3 R2, P0, R14, R4, RZ ;  /* 0x000000040e027210 */ /* 0x006fe20007f1e0ff */
        /* <DEDUP_REMOVED lines=16> */
[----:B-1----:R-:W-:Y:S01]  /*179d0*/  IMAD.WIDE.U32 R2, R5, UR4, RZ ;  /* 0x0000000405027c25 */ /* 0x002fe2000f8e00ff */
[----:B------:R-:W-:-:S03]  /*179e0*/  ULDC.64 UR4, c[0x0][0x338] ;  /* 0x0000ce0000047ab9 */ /* 0x000fc60000000a00 */
[----:B------:R-:W-:Y:S02]  /*179f0*/  IMAD.IADD R3, R3, 0x1, R9 ;  /* 0x0000000103037824 */ /* 0x000fe400078e0209 */
[----:B------:R-:W-:Y:S02]  /*17a00*/  IMAD R21, R21, UR4, RZ ;  /* 0x0000000415157c24 */ /* 0x000fe4000f8e02ff */
[----:B------:R-:W-:-:S04]  /*17a10*/  IMAD.WIDE.U32 R2, R0, UR4, R2 ;  /* 0x0000000400027c25 */ /* 0x000fc8000f8e0002 */
[----:B------:R-:W-:Y:S01]  /*17a20*/  IMAD R21, R0, UR5, R21 ;  /* 0x0000000500157c24 */ /* 0x000fe2000f8e0215 */
[----:B------:R-:W-:Y:S01]  /*17a30*/  ULDC.64 UR4, c[0x0][0x330] ;  /* 0x0000cc0000047ab9 */ /* 0x000fe20000000a00 */
[----:B------:R-:W-:Y:S02]  /*17a40*/  NOP ;  /* 0x0000000000007918 */ /* 0x000fe40000000000 */
[----:B------:R-:W-:Y:S02]  /*17a50*/  IMAD.IADD R3, R3, 0x1, R21 ;  /* 0x0000000103037824 */ /* 0x000fe400078e0215 */
[----:B------:R-:W-:-:S04]  /*17a60*/  IMAD.WIDE.U32 R2, R26, UR4, R2 ;  /* 0x000000041a027c25 */ /* 0x000fc8000f8e0002 */
[----:B------:R-:W-:Y:S01]  /*17a70*/  IMAD R3, R26, UR5, R3 ;  /* 0x000000051a037c24 */ /* 0x000fe2000f8e0203 */
[----:B------:R-:W-:-:S04]  /*17a80*/  LEA R18, P0, R2, UR6, 0x1 ;  /* 0x0000000602127c11 */ /* 0x000fc8000f8008ff */
[----:B------:R-:W-:Y:S02]  /*17a90*/  LEA.HI.X R19, R2, UR7, R3, 0x1, P0 ;  /* 0x0000000702137c11 */ /* 0x000fe400080f0c03 */
[----:B------:R-:W-:-:S13]  /*17aa0*/  PLOP3.LUT P0, PT, PT, PT, PT, 0x80, 0x0 ;  /* 0x000000000000781c */ /* 0x000fda0003f0f070 */
.L_x_1387:
        /* <DEDUP_REMOVED lines=10> */
.L_x_1388:
[----:B------:R-:W2:Y:S01]  /*17b50*/  LDL R0, [R1+0x4] ;  /* 0x0000040001007983 */ /* 0x000ea20000100800 */
[----:B------:R1:W-:Y:S01]  /*17b60*/  SYNCS.ARRIVE.TRANS64.A1T0 RZ, [R7+URZ+0x30850], RZ ;  /* 0x030850ff07ff79a7 */ /* 0x0003e2000810003f */
[----:B------:R-:W-:Y:S02]  /*17b70*/  IMAD.MOV.U32 R6, RZ, RZ, R22 ;  /* 0x000000ffff067224 */ /* 0x000fe400078e0016 */
[----:B------:R-:W-:Y:S02]  /*17b80*/  IMAD.MOV.U32 R8, RZ, RZ, R28 ;  /* 0x000000ffff087224 */ /* 0x000fe400078e001c */
[----:B------:R-:W-:Y:S02]  /*17b90*/  IMAD.MOV.U32 R29, RZ, RZ, R23 ;  /* 0x000000ffff1d7224 */ /* 0x000fe400078e0017 */
[C---:B-1----:R-:W-:Y:S01]  /*17ba0*/  VIADD R7, R23.reuse, 0xffffffff ;  /* 0xffffffff17077836 */ /* 0x042fe20000000000 */
[----:B--2---:R-:W-:-:S13]  /*17bb0*/  ISETP.GT.AND P0, PT, R23, R0, PT ;  /* 0x000000001700720c */ /* 0x004fda0003f04270 */
[----:B------:R-:W-:Y:S05]  /*17bc0*/  @P0 BRA `(.L_x_1389) ;  /* 0xfffffff0003c0947 */ /* 0x000fea000383ffff */
.L_x_1376:
[----:B------:R-:W-:Y:S05]  /*17bd0*/  BSYNC B0 ;  /* 0x0000000000007941 */ /* 0x000fea0003800000 */
.L_x_1375:
[----:B0-----:R-:W0:Y:S01]  /*17be0*/  S2R R0, SR_TID.X ;  /* 0x0000000000007919 */ /* 0x001e220000002100 */
[----:B------:R-:W-:Y:S01]  /*17bf0*/  BSSY B0, `(.L_x_1390) ;  /* 0x0000010000007945 */ /* 0x000fe20003800000 */
[----:B0-----:R-:W-:-:S04]  /*17c00*/  LOP3.LUT R0, R0, 0x7f, RZ, 0xc0, !PT ;  /* 0x0000007f00007812 */ /* 0x001fc800078ec0ff */
[----:B------:R-:W-:-:S13]  /*17c10*/  ISETP.NE.AND P0, PT, R0, RZ, PT ;  /* 0x000000ff0000720c */ /* 0x000fda0003f05270 */
[----:B------:R-:W-:Y:S05]  /*17c20*/  @P0 BRA `(.L_x_1391) ;  /* 0x0000000000300947 */ /* 0x000fea0003800000 */
[----:B------:R-:W0:Y:S01]  /*17c30*/  S2R R5, SR_LANEID ;  /* 0x0000000000057919 */ /* 0x000e220000000000 */
[----:B------:R-:W-:Y:S01]  /*17c40*/  VOTEU.ANY UR4, UPT, PT ;  /* 0x0000000000047886 */ /* 0x000fe200038e0100 */
[----:B------:R-:W2:Y:S01]  /*17c50*/  LDC.64 R2, c[0x0][0xc60] ;  /* 0x00031800ff027b82 */ /* 0x000ea20000000a00 */
[----:B------:R-:W0:Y:S02]  /*17c60*/  FLO.U32 R0, UR4 ;  /* 0x0000000400007d00 */ /* 0x000e2400080e0000 */
[----:B0-----:R-:W-:-:S06]  /*17c70*/  ISETP.EQ.U32.AND P0, PT, R0, R5, PT ;  /* 0x000000050000720c */ /* 0x001fcc0003f02070 */
[----:B------:R-:W2:Y:S07]  /*17c80*/  POPC R5, UR4 ;  /* 0x0000000400057d09 */ /* 0x000eae0008000000 */
[----:B--2---:R-:W2:Y:S01]  /*17c90*/  @P0 ATOMG.E.ADD.STRONG.GPU PT, R3, desc[UR36][R2.64], R5 ;  /* 0x00000005020309a8 */ /* 0x004ea200081ee1e4 */
[----:B------:R-:W0:Y:S02]  /*17ca0*/  S2R R4, SR_LTMASK ;  /* 0x0000000000047919 */ /* 0x000e240000003900 */
[----:B0-----:R-:W-:-:S04]  /*17cb0*/  LOP3.LUT R4, R4, UR4, RZ, 0xc0, !PT ;  /* 0x0000000404047c12 */ /* 0x001fc8000f8ec0ff */
[----:B------:R-:W0:Y:S01]  /*17cc0*/  POPC R7, R4 ;  /* 0x0000000400077309 */ /* 0x000e220000000000 */
[----:B--2---:R-:W0:Y:S02]  /*17cd0*/  SHFL.IDX PT, R0, R3, R0, 0x1f ;  /* 0x00001f0003007589 */ /* 0x004e2400000e0000 */
[----:B0-----:R-:W-:-:S07]  /*17ce0*/  IADD3 R24, R0, UR39, R7 ;  /* 0x0000002700187c10 */ /* 0x001fce000fffe007 */
.L_x_1391:
[----:B------:R-:W-:Y:S05]  /*17cf0*/  BSYNC B0 ;  /* 0x0000000000007941 */ /* 0x000fea0003800000 */
.L_x_1390:
[----:B------:R-:W-:-:S13]  /*17d00*/  LOP3.LUT P0, RZ, R16, 0x20, RZ, 0xc0, !PT ;  /* 0x0000002010ff7812 */ /* 0x000fda000780c0ff */
[----:B------:R-:W-:Y:S05]  /*17d10*/  @!P0 BRA `(.L_x_1392) ;  /* 0x0000000000048947 */ /* 0x000fea0003800000 */
[----:B------:R-:W-:Y:S01]  /*17d20*/  BPT.TRAP 0x1 ;  /* 0x000000040000795c */ /* 0x000fe20000300000 */
.L_x_1392:
[----:B------:R-:W2:Y:S01]  /*17d30*/  LDL.LU R2, [R1] ;  /* 0x0000000001027983 */ /* 0x000ea20000300800 */
[----:B------:R-:W-:Y:S01]  /*17d40*/  IMAD R0, R22, 0x8, R17 ;  /* 0x0000000816007824 */ /* 0x000fe200078e0211 */
[----:B------:R-:W-:Y:S01]  /*17d50*/  SHF.L.U32 R3, R28, 0x1f, RZ ;  /* 0x0000001f1c037819 */ /* 0x000fe200000006ff */
[----:B------:R-:W-:Y:S03]  /*17d60*/  BSSY B0, `(.L_x_1393) ;  /* 0x0000004000007945 */ /* 0x000fe60003800000 */
[----:B------:R-:W0:Y:S01]  /*17d70*/  SYNCS.PHASECHK.TRANS64.TRYWAIT P0, [R0+URZ+0x30860], R3 ;  /* 0x03086003000075a7 */ /* 0x000e22000800017f */
[----:B--2---:R-:W-:Y:S01]  /*17d80*/  IMAD R5, R23, -0x40, R2 ;  /* 0xffffffc017057824 */ /* 0x004fe200078e0202 */
[----:B0-----:R-:W-:Y:S06]  /*17d90*/  @!P0 BRA `(.L_x_1394) ;  /* 0x0000003800ac8947 */ /* 0x001fec0003800000 */
.L_x_1480:
[----:B------:R-:W-:Y:S05]  /*17da0*/  BSYNC B0 ;  /* 0x0000000000007941 */ /* 0x000fea0003800000 */
.L_x_1393:
[----:B------:R-:W2:Y:S01]  /*17db0*/  S2R R2, SR_TID.X ;  /* 0x0000000000027919 */ /* 0x000ea20000002100 */
[----:B------:R-:W-:Y:S01]  /*17dc0*/  UMOV UR4, 0xffffffff ;  /* 0xffffffff00047882 */ /* 0x000fe20000000000 */
[----:B------:R-:W-:Y:S01]  /*17dd0*/  IMAD R4, R22, 0x4000, R31 ;  /* 0x0000400016047824 */ /* 0x000fe200078e021f */
[----:B--2---:R-:W-:-:S04]  /*17de0*/  LOP3.LUT R2, R2, 0x7f, RZ, 0xc0, !PT ;  /* 0x0000007f02027812 */ /* 0x004fc800078ec0ff */
        /* <DEDUP_REMOVED lines=12> */
[----:B------:R-:W-:Y:S02]  /*17eb0*/  ISETP.GE.AND P1, PT, R36, UR4, PT ;  /* 0x0000000424007c0c */ /* 0x000fe4000bf26270 */
[----:B-1----:R-:W-:-:S02]  /*17ec0*/  IADD3 R2, P0, R14, R6, RZ ;  /* 0x000000060e027210 */ /* 0x002fc40007f1e0ff */
[----:B------:R-:W1:Y:S03]  /*17ed0*/  SHFL.IDX PT, R14, R18, 0x1, 0x181f ;  /* 0x00381f00120e7f89 */ /* 0x000e6600000e0000 */
        /* <DEDUP_REMOVED lines=8> */
[----:B------:R1:W-:Y:S02]  /*17f60*/  LDGSTS.E.BYPASS.LTC128B.128 [R4+0x6400], desc[UR36][R2.64+0x180], !P4 ;  /* 0x0640018002047fae */ /* 0x0003e4000e101d64 */
[----:B-1----:R-:W-:Y:S02]  /*17f70*/  IADD3 R2, P4, R14, R6, RZ ;  /* 0x000000060e027210 */ /* 0x002fe40007f9e0ff */
[----:B------:R-:W0:Y:S03]  /*17f80*/  SHFL.IDX PT, R14, R18, 0x2, 0x181f ;  /* 0x00581f00120e7f89 */ /* 0x000e2600000e0000 */
        /* <DEDUP_REMOVED lines=12> */
[----:B------:R0:W3:Y:S03]  /*18050*/  SHFL.IDX PT, R14, R18, 0x3, 0x181f ;  /* 0x00781f00120e7f89 */ /* 0x0000e600000e0000 */
        /* <DEDUP_REMOVED lines=8> */
[----:B--23--:R0:W-:Y:S02]  /*180e0*/  LDGSTS.E.BYPASS.LTC128B.128 [R4+0x7400], desc[UR36][R2.64+0x180], !P4 ;  /* 0x0740018002047fae */ /* 0x00c1e4000e101d64 */
.L_x_1490:
[C---:B------:R-:W-:Y:S02]  /*180f0*/  ISETP.LT.OR P3, PT, R5.reuse, 0x31, P3 ;  /* 0x000000310500780c */ /* 0x040fe40001f61670 */
[C---:B------:R-:W-:Y:S02]  /*18100*/  ISETP.LT.OR P2, PT, R5.reuse, 0x31, P2 ;  /* 0x000000310500780c */ /* 0x040fe40001741670 */
[C---:B------:R-:W-:Y:S02]  /*18110*/  ISETP.LT.OR P1, PT, R5.reuse, 0x31, P1 ;  /* 0x000000310500780c */ /* 0x040fe40000f21670 */
[----:B01----:R-:W-:Y:S02]  /*18120*/  IADD3 R2, P4, R14, R6, RZ ;  /* 0x000000060e027210 */ /* 0x003fe40007f9e0ff */
        /* <DEDUP_REMOVED lines=11> */
.L_x_1396:
        /* <DEDUP_REMOVED lines=10> */
.L_x_1397:
[----:B------:R1:W-:Y:S01]  /*18280*/  SYNCS.ARRIVE.TRANS64.A1T0 RZ, [R0+URZ+0x30850], RZ ;  /* 0x030850ff00ff79a7 */ /* 0x0003e2000810003f */
[----:B------:R-:W-:-:S05]  /*18290*/  VIADD R22, R22, 0x1 ;  /* 0x0000000116167836 */ /* 0x000fca0000000000 */
[----:B------:R-:W-:-:S04]  /*182a0*/  ISETP.NE.AND P0, PT, R22, 0x2, PT ;  /* 0x000000021600780c */ /* 0x000fc80003f05270 */
[----:B0-----:R-:W-:Y:S02]  /*182b0*/  SEL R3, RZ, 0x1, P0 ;  /* 0x00000001ff037807 */ /* 0x001fe40000000000 */
[----:B------:R-:W-:Y:S02]  /*182c0*/  SEL R22, R22, RZ, P0 ;  /* 0x000000ff16167207 */ /* 0x000fe40000000000 */
[----:B-1----:R-:W-:-:S07]  /*182d0*/  LOP3.LUT R28, R28, R3, RZ, 0x3c, !PT ;  /* 0x000000031c1c7212 */ /* 0x002fce00078e3cff */
.L_x_1354:
[----:B------:R-:W-:Y:S05]  /*182e0*/  BSYNC B7 ;  /* 0x0000000000077941 */ /* 0x000fea0003800000 */
.L_x_1352:
        /* <DEDUP_REMOVED lines=11> */
.L_x_1398:
[----:B------:R-:W0:Y:S01]  /*183a0*/  S2R R8, SR_TID.X ;  /* 0x0000000000087919 */ /* 0x000e220000002100 */
[----:B------:R-:W-:Y:S01]  /*183b0*/  UMOV UR4, 0xffffffff ;  /* 0xffffffff00047882 */ /* 0x000fe20000000000 */
[----:B0-----:R-:W-:-:S04]  /*183c0*/  LOP3.LUT R8, R8, 0x1f, RZ, 0xc0, !PT ;  /* 0x0000001f08087812 */ /* 0x001fc800078ec0ff */
[----:B------:R-:W-:Y:S01]  /*183d0*/  ISETP.NE.AND P0, PT, R8, 0x1f, PT ;  /* 0x0000001f0800780c */ /* 0x000fe20003f05270 */
[----:B------:R-:W-:-:S12]  /*183e0*/  BRA.DIV UR4, `(.L_x_1400) ;  /* 0x0000003a04c87947 */ /* 0x000fd8000b800000 */
[----:B------:R-:W-:Y:S01]  /*183f0*/  IMAD.IADD R7, R27, 0x1, R8 ;  /* 0x000000011b077824 */ /* 0x000fe200078e0208 */
[----:B------:R-:W-:-:S04]  /*18400*/  ULDC UR4, c[0x0][0xc3c] ;  /* 0x00030f0000047ab9 */ /* 0x000fc80000000800 */
        /* <DEDUP_REMOVED lines=36> */
.L_x_1500:
[----:B------:R-:W-:Y:S02]  /*18650*/  ULDC UR4, c[0x0][0xc38] ;  /* 0x00030e0000047ab9 */ /* 0x000fe40000000800 */
[----:B------:R-:W-:-:S04]  /*18660*/  IMAD.U32 R5, RZ, RZ, UR4 ;  /* 0x00000004ff057e24 */ /* 0x000fc8000f8e00ff */
[----:B-1----:R-:W-:-:S04]  /*18670*/  IMAD R14, R14, R5, RZ ;  /* 0x000000050e0e7224 */ /* 0x002fc800078e02ff */
[----:B------:R-:W-:-:S05]  /*18680*/  IMAD.IADD R7, R7, 0x1, R14 ;  /* 0x0000000107077824 */ /* 0x000fca00078e020e */
[----:B------:R-:W-:-:S13]  /*18690*/  ISETP.GT.AND P6, PT, R7, R0, PT ;  /* 0x000000000700720c */ /* 0x000fda0003fc4270 */
[----:B------:R-:W-:Y:S05]  /*186a0*/  @P6 BRA `(.L_x_1401) ;  /* 0x0000000000a46947 */ /* 0x000fea0003800000 */
.L_x_1404:
        /* <DEDUP_REMOVED lines=35> */
.L_x_1508:
[----:B------:R-:W-:Y:S02]  /*188e0*/  ULDC UR4, c[0x0][0xc38] ;  /* 0x00030e0000047ab9 */ /* 0x000fe40000000800 */
[----:B------:R-:W-:-:S04]  /*188f0*/  IMAD.U32 R5, RZ, RZ, UR4 ;  /* 0x00000004ff057e24 */ /* 0x000fc8000f8e00ff */
[----:B-1----:R-:W-:-:S04]  /*18900*/  IMAD R14, R14, R5, RZ ;  /* 0x000000050e0e7224 */ /* 0x002fc800078e02ff */
[----:B------:R-:W-:-:S05]  /*18910*/  IMAD.IADD R7, R14, 0x1, R7 ;  /* 0x000000010e077824 */ /* 0x000fca00078e0207 */
[----:B------:R-:W-:-:S13]  /*18920*/  ISETP.GT.AND P6, PT, R7, R0, PT ;  /* 0x000000000700720c */ /* 0x000fda0003fc4270 */
[----:B------:R-:W-:Y:S05]  /*18930*/  @!P6 BRA `(.L_x_1404) ;  /* 0xfffffffc005ce947 */ /* 0x000fea000383ffff */
.L_x_1401:
[----:B------:R-:W-:Y:S01]  /*18940*/  IMAD.IADD R7, R7, 0x1, -R14 ;  /* 0x0000000107077824 */ /* 0x000fe200078e0a0e */
[----:B------:R-:W-:-:S03]  /*18950*/  UMOV UR4, 0xffffffff ;  /* 0xffffffff00047882 */ /* 0x000fc60000000000 */
[----:B------:R-:W-:-:S05]  /*18960*/  IMAD R3, R2, R5, R7 ;  /* 0x0000000502037224 */ /* 0x000fca00078e0207 */
[----:B------:R-:W-:Y:S01]  /*18970*/  ISETP.GT.AND P6, PT, R3, R0, PT ;  /* 0x000000000300720c */ /* 0x000fe20003fc4270 */
[----:B------:R-:W-:-:S12]  /*18980*/  BRA.DIV UR4, `(.L_x_1405) ;  /* 0x0000003e04547947 */ /* 0x000fd8000b800000 */
[----:B------:R-:W-:-:S04]  /*18990*/  VOTE.ANY R3, PT, !P6 ;  /* 0x0000000000037806 */ /* 0x000fc800070e0100 */
[----:B------:R-:W1:Y:S02]  /*189a0*/  POPC R12, R3 ;  /* 0x00000003000c7309 */ /* 0x000e640000000000 */
[----:B-1----:R1:W2:Y:S01]  /*189b0*/  SHFL.IDX PT, R25, R25, R12, 0x1f ;  /* 0x00001f0c19197589 */ /* 0x0022a200000e0000 */
[----:B------:R-:W-:-:S03]  /*189c0*/  IMAD.IADD R27, R12, 0x1, R27 ;  /* 0x000000010c1b7824 */ /* 0x000fc600078e021b */
[----:B------:R1:W3:Y:S04]  /*189d0*/  SHFL.IDX PT, R4, R4, R12, 0x1f ;  /* 0x00001f0c04047589 */ /* 0x0002e800000e0000 */
.L_x_1513:
[----:B------:R-:W-:-:S13]  /*189e0*/  ISETP.NE.AND P0, PT, R3, RZ, PT ;  /* 0x000000ff0300720c */ /* 0x000fda0003f05270 */
[----:B------:R-:W-:Y:S05]  /*189f0*/  @!P0 BRA `(.L_x_1406) ;  /* 0x0000000000108947 */ /* 0x000fea0003800000 */
[----:B------:R-:W-:Y:S01]  /*18a00*/  UMOV UR4, 0xffffffff ;  /* 0xffffffff00047882 */ /* 0x000fe20000000000 */
[----:B-1----:R-:W-:Y:S02]  /*18a10*/  VIADD R12, R12, 0xffffffff ;  /* 0xffffffff0c0c7836 */ /* 0x002fe40000000000 */
[----:B------:R-:W-:Y:S05]  /*18a20*/  BRA.DIV UR4, `(.L_x_1407) ;  /* 0x0000003e04887947 */ /* 0x000fea000b800000 */
[----:B------:R4:W1:Y:S02]  /*18a30*/  SHFL.IDX PT, R6, R2, R12, 0x1f ;  /* 0x00001f0c02067589 */ /* 0x00086400000e0000 */
.L_x_1406:
[----:B---3--:R-:W-:Y:S01]  /*18a40*/  ISETP.NE.AND P0, PT, R4, 0x1, PT ;  /* 0x000000010400780c */ /* 0x008fe20003f05270 */
[----:B-1----:R-:W-:-:S04]  /*18a50*/  IMAD R24, R6, R5, R7 ;  /* 0x0000000506187224 */ /* 0x002fc800078e0207 */
[----:B------:R-:W-:-:S08]  /*18a60*/  IMAD.IADD R0, R0, 0x1, -R24 ;  /* 0x0000000100007824 */ /* 0x000fd000078e0a18 */
[----:B------:R-:W-:Y:S05]  /*18a70*/  @!P0 BRA `(.L_x_1408) ;  /* 0x0000000000dc8947 */ /* 0x000fea0003800000 */
[-C--:B--2---:R-:W-:Y:S02]  /*18a80*/  IABS R6, R25.reuse ;  /* 0x0000001900067213 */ /* 0x084fe40000000000 */
[----:B------:R-:W-:Y:S02]  /*18a90*/  IABS R5, R4 ;  /* 0x0000000400057213 */ /* 0x000fe40000000000 */
[----:B------:R-:W1:Y:S08]  /*18aa0*/  I2F.RP R7, R6 ;  /* 0x0000000600077306 */ /* 0x000e700000209400 */
[----:B------:R-:W2:Y:S08]  /*18ab0*/  I2F.RP R8, R5 ;  /* 0x0000000500087306 */ /* 0x000eb00000209400 */
[----:B-1----:R-:W0:Y:S08]  /*18ac0*/  MUFU.RCP R7, R7 ;  /* 0x0000000700077308 */ /* 0x002e300000001000 */
[----:B--2---:R-:W-:Y:S01]  /*18ad0*/  MUFU.RCP R8, R8 ;  /* 0x0000000800087308 */ /* 0x004fe20000001000 */
[----:B0---4-:R-:W-:Y:S01]  /*18ae0*/  VIADD R2, R7, 0xffffffe ;  /* 0x0ffffffe07027836 */ /* 0x011fe20000000000 */
[----:B------:R-:W-:-:S06]  /*18af0*/  IABS R7, R25 ;  /* 0x0000001900077213 */ /* 0x000fcc0000000000 */
[----:B------:R0:W1:Y:S02]  /*18b00*/  F2I.FTZ.U32.TRUNC.NTZ R3, R2 ;  /* 0x0000000200037305 */ /* 0x000064000021f000 */
[----:B0-----:R-:W-:Y:S02]  /*18b10*/  IMAD.MOV.U32 R2, RZ, RZ, RZ ;  /* 0x000000ffff027224 */ /* 0x001fe400078e00ff */
[----:B-1----:R-:W-:-:S04]  /*18b20*/  IMAD.MOV R9, RZ, RZ, -R3 ;  /* 0x000000ffff097224 */ /* 0x002fc800078e0a03 */
[----:B------:R-:W-:-:S04]  /*18b30*/  IMAD R9, R9, R6, RZ ;  /* 0x0000000609097224 */ /* 0x000fc800078e02ff */
[----:B------:R-:W-:Y:S01]  /*18b40*/  IMAD.HI.U32 R3, R3, R9, R2 ;  /* 0x0000000903037227 */ /* 0x000fe200078e0002 */
[----:B------:R-:W-:-:S03]  /*18b50*/  IABS R2, R0 ;  /* 0x0000000000027213 */ /* 0x000fc60000000000 */
[----:B------:R-:W-:Y:S02]  /*18b60*/  IMAD.MOV R9, RZ, RZ, -R7 ;  /* 0x000000ffff097224 */ /* 0x000fe400078e0a07 */
[----:B------:R-:W-:-:S04]  /*18b70*/  IMAD.HI.U32 R7, R3, R2, RZ ;  /* 0x0000000203077227 */ /* 0x000fc800078e00ff */
[----:B------:R-:W-:Y:S02]  /*18b80*/  VIADD R3, R8, 0xffffffe ;  /* 0x0ffffffe08037836 */ /* 0x000fe40000000000 */
[----:B------:R-:W-:-:S04]  /*18b90*/  IMAD R9, R7, R9, R2 ;  /* 0x0000000907097224 */ /* 0x000fc800078e0202 */
[----:B------:R-:W0:Y:S01]  /*18ba0*/  F2I.FTZ.U32.TRUNC.NTZ R3, R3 ;  /* 0x0000000300037305 */ /* 0x000e22000021f000 */
[----:B------:R-:W-:-:S13]  /*18bb0*/  ISETP.GT.U32.AND P1, PT, R6, R9, PT ;  /* 0x000000090600720c */ /* 0x000fda0003f24070 */
[----:B------:R-:W-:Y:S02]  /*18bc0*/  @!P1 IMAD.IADD R9, R9, 0x1, -R6 ;  /* 0x0000000109099824 */ /* 0x000fe400078e0a06 */
[----:B0-----:R-:W-:Y:S02]  /*18bd0*/  IMAD.MOV R2, RZ, RZ, -R3 ;  /* 0x000000ffff027224 */ /* 0x001fe400078e0a03 */
[----:B------:R-:W-:Y:S01]  /*18be0*/  @!P1 VIADD R7, R7, 0x1 ;  /* 0x0000000107079836 */ /* 0x000fe20000000000 */
[----:B------:R-:W-:Y:S01]  /*18bf0*/  ISETP.GE.U32.AND P0, PT, R9, R6, PT ;  /* 0x000000060900720c */ /* 0x000fe20003f06070 */
[----:B------:R-:W-:Y:S01]  /*18c00*/  IMAD R9, R2, R5, RZ ;  /* 0x0000000502097224 */ /* 0x000fe200078e02ff */
[----:B------:R-:W-:Y:S01]  /*18c10*/  ISETP.NE.AND P1, PT, R25, RZ, PT ;  /* 0x000000ff1900720c */ /* 0x000fe20003f25270 */
[----:B------:R-:W-:-:S04]  /*18c20*/  IMAD.MOV.U32 R2, RZ, RZ, RZ ;  /* 0x000000ffff027224 */ /* 0x000fc800078e00ff */
[----:B------:R-:W-:Y:S01]  /*18c30*/  IMAD.HI.U32 R6, R3, R9, R2 ;  /* 0x0000000903067227 */ /* 0x000fe200078e0002 */
[----:B------:R-:W-:-:S04]  /*18c40*/  LOP3.LUT R2, R0, R25, RZ, 0x3c, !PT ;  /* 0x0000001900027212 */ /* 0x000fc800078e3cff */
[----:B------:R-:W-:Y:S01]  /*18c50*/  ISETP.GE.AND P2, PT, R2, RZ, PT ;  /* 0x000000ff0200720c */ /* 0x000fe20003f46270 */
[----:B------:R-:W-:Y:S01]  /*18c60*/  @P0 VIADD R7, R7, 0x1 ;  /* 0x0000000107070836 */ /* 0x000fe20000000000 */
[----:B------:R-:W-:-:S05]  /*18c70*/  IABS R2, R4 ;  /* 0x0000000400027213 */ /* 0x000fca0000000000 */
[----:B------:R-:W-:-:S06]  /*18c80*/  IMAD.MOV R2, RZ, RZ, -R2 ;  /* 0x000000ffff027224 */ /* 0x000fcc00078e0a02 */
[----:B------:R-:W-:Y:S01]  /*18c90*/  @!P2 IMAD.MOV R7, RZ, RZ, -R7 ;  /* 0x000000ffff07a224 */ /* 0x000fe200078e0a07 */
[----:B------:R-:W-:-:S04]  /*18ca0*/  @!P1 LOP3.LUT R7, RZ, R25, RZ, 0x33, !PT ;  /* 0x00000019ff079212 */ /* 0x000fc800078e33ff */
[----:B------:R-:W-:-:S05]  /*18cb0*/  IABS R3, R7 ;  /* 0x0000000700037213 */ /* 0x000fca0000000000 */
        /* <DEDUP_REMOVED lines=9> */
[----:B------:R-:W-:-:S04]  /*18d50*/  IMAD.MOV R2, RZ, RZ, -R7 ;  /* 0x000000ffff027224 */ /* 0x000fc800078e0a07 */
[----:B------:R-:W-:Y:S02]  /*18d60*/  IMAD R2, R25, R2, R0 ;  /* 0x0000000219027224 */ /* 0x000fe400078e0200 */
        /* <DEDUP_REMOVED lines=8> */
.L_x_1408:
[----:B0---4-:R-:W0:Y:S02]  /*18df0*/  LDC.64 R2, c[0x0][0xc90] ;  /* 0x00032400ff027b82 */ /* 0x011e240000000a00 */
[----:B0-----:R-:W-:-:S05]  /*18e00*/  IMAD.WIDE R2, R27, 0x4, R2 ;  /* 0x000000041b027825 */ /* 0x001fca00078e0202 */
[----:B------:R0:W2:Y:S02]  /*18e10*/  LDG.E R6, desc[UR36][R2.64] ;  /* 0x0000002402067981 */ /* 0x0000a4000c1e1900 */
[----:B0-----:R-:W-:Y:S02]  /*18e20*/  IMAD.MOV.U32 R2, RZ, RZ, RZ ;  /* 0x000000ffff027224 */ /* 0x001fe400078e00ff */
[----:B--2---:R-:W-:-:S05]  /*18e30*/  IMAD R7, R25, R6, RZ ;  /* 0x0000000619077224 */ /* 0x004fca00078e02ff */
[----:B------:R-:W-:-:S04]  /*18e40*/  IABS R4, R7 ;  /* 0x0000000700047213 */ /* 0x000fc80000000000 */
[----:B------:R-:W0:Y:S08]  /*18e50*/  I2F.RP R8, R4 ;  /* 0x0000000400087306 */ /* 0x000e300000209400 */
        /* <DEDUP_REMOVED lines=26> */
[----:B------:R-:W-:-:S04]  /*19000*/  VIADDMNMX R5, R3, R5, R6, PT ;  /* 0x0000000503057246 */ /* 0x000fc80003800106 */
[----:B------:R-:W-:-:S04]  /*19010*/  IABS R6, R5 ;  /* 0x0000000500067213 */ /* 0x000fc80000000000 */
[----:B------:R-:W0:Y:S08]  /*19020*/  I2F.RP R8, R6 ;  /* 0x0000000600087306 */ /* 0x000e300000209400 */
[----:B0-----:R-:W0:Y:S02]  /*19030*/  MUFU.RCP R8, R8 ;  /* 0x0000000800087308 */ /* 0x001e240000001000 */
[----:B0-----:R-:W-:Y:S01]  /*19040*/  VIADD R3, R8, 0xffffffe ;  /* 0x0ffffffe08037836 */ /* 0x001fe20000000000 */
[----:B------:R-:W-:-:S05]  /*19050*/  IABS R8, R5 ;  /* 0x0000000500087213 */ /* 0x000fca0000000000 */
[----:B------:R-:W0:Y:S02]  /*19060*/  F2I.FTZ.U32.TRUNC.NTZ R3, R3 ;  /* 0x0000000300037305 */ /* 0x000e24000021f000 */
[----:B0-----:R-:W-:-:S04]  /*19070*/  IMAD.MOV R7, RZ, RZ, -R3 ;  /* 0x000000ffff077224 */ /* 0x001fc800078e0a03 */
[----:B------:R-:W-:-:S04]  /*19080*/  IMAD R7, R7, R6, RZ ;  /* 0x0000000607077224 */ /* 0x000fc800078e02ff */
[----:B------:R-:W-:Y:S01]  /*19090*/  IMAD.HI.U32 R2, R3, R7, R2 ;  /* 0x0000000703027227 */ /* 0x000fe200078e0002 */
[----:B------:R-:W-:-:S03]  /*190a0*/  IABS R7, R0 ;  /* 0x0000000000077213 */ /* 0x000fc60000000000 */
        /* <DEDUP_REMOVED lines=13> */
[----:B------:R-:W-:Y:S01]  /*19180*/  @!P1 LOP3.LUT R2, RZ, R5, RZ, 0x33, !PT ;  /* 0x00000005ff029212 */ /* 0x000fe200078e33ff */
[----:B------:R-:W-:-:S04]  /*19190*/  IMAD.MOV R5, RZ, RZ, -R5 ;  /* 0x000000ffff057224 */ /* 0x000fc800078e0a05 */
[----:B------:R-:W-:-:S07]  /*191a0*/  IMAD R26, R2, R5, R3 ;  /* 0x00000005021a7224 */ /* 0x000fce00078e0203 */
.L_x_1409:
[----:B------:R-:W-:-:S05]  /*191b0*/  LOP3.LUT R2, RZ, R2, RZ, 0x33, !PT ;  /* 0x00000002ff027212 */ /* 0x000fca00078e33ff */
[----:B------:R-:W-:Y:S01]  /*191c0*/  IMAD.IADD R25, R25, 0x1, R2 ;  /* 0x0000000119197824 */ /* 0x000fe200078e0202 */
[----:B------:R-:W-:Y:S06]  /*191d0*/  BRA `(.L_x_1410) ;  /* 0x00000000001c7947 */ /* 0x000fec0003800000 */
.L_x_1402:
[----:B------:R-:W-:Y:S01]  /*191e0*/  UMOV UR4, URZ ;  /* 0x0000003f00047c82 */ /* 0x000fe20008000000 */
[----:B------:R-:W-:Y:S01]  /*191f0*/  UMOV UR5, URZ ;  /* 0x0000003f00057c82 */ /* 0x000fe20008000000 */
[----:B------:R-:W-:Y:S01]  /*19200*/  ULDC UR6, c[0x0][0xc3c] ;  /* 0x00030f0000067ab9 */ /* 0x000fe20000000800 */
[----:B------:R-:W-:Y:S02]  /*19210*/  IMAD.MOV.U32 R24, RZ, RZ, R0 ;  /* 0x000000ffff187224 */ /* 0x000fe400078e0000 */
[----:B------:R-:W-:Y:S02]  /*19220*/  IMAD.U32 R25, RZ, RZ, UR4 ;  /* 0x00000004ff197e24 */ /* 0x000fe4000f8e00ff */
[----:B------:R-:W-:Y:S02]  /*19230*/  IMAD.U32 R26, RZ, RZ, UR5 ;  /* 0x00000005ff1a7e24 */ /* 0x000fe4000f8e00ff */
[----:B------:R-:W-:-:S07]  /*19240*/  IMAD.U32 R27, RZ, RZ, UR6 ;  /* 0x00000006ff1b7e24 */ /* 0x000fce000f8e00ff */
.L_x_1410:
        /* <DEDUP_REMOVED lines=10> */
.L_x_1399:
[----:B------:R-:W-:Y:S02]  /*192f0*/  ULDC UR4, c[0x0][0xc3c] ;  /* 0x00030f0000047ab9 */ /* 0x000fe40000000800 */
[----:B-1----:R-:W-:-:S13]  /*19300*/  ISETP.GE.AND P0, PT, R27, UR4, PT ;  /* 0x000000041b007c0c */ /* 0x002fda000bf06270 */
[----:B------:R-:W-:Y:S05]  /*19310*/  @!P0 BRA `(.L_x_1411) ;  /* 0xffffffb000248947 */ /* 0x000fea000383ffff */
[----:B------:R-:W-:Y:S05]  /*19320*/  BSYNC B8 ;  /* 0x0000000000087941 */ /* 0x000fea0003800000 */
.L_x_1338:
[----:B------:R-:W3:Y:S01]  /*19330*/  LDL.LU R0, [R1+0x20] ;  /* 0x0000200001007983 */ /* 0x000ee20000300800 */
[----:B------:R-:W-:Y:S01]  /*19340*/  BSSY B0, `(.L_x_1412) ;  /* 0x000000b000007945 */ /* 0x000fe20003800000 */
[----:B------:R-:W1:Y:S01]  /*19350*/  S2R R5, SR_CgaCtaId ;  /* 0x0000000000057919 */ /* 0x000e620000008800 */
[----:B---3--:R-:W-:-:S05]  /*19360*/  VIADD R0, R0, 0x1 ;  /* 0x0000000100007836 */ /* 0x008fca0000000000 */
[----:B0-----:R-:W-:-:S04]  /*19370*/  LEA.HI R2, R0, R0, RZ, 0x1 ;  /* 0x0000000000027211 */ /* 0x001fc800078f08ff */
[----:B------:R-:W-:Y:S02]  /*19380*/  LOP3.LUT R3, R2, 0xfffffffe, RZ, 0xc0, !PT ;  /* 0xfffffffe02037812 */ /* 0x000fe400078ec0ff */
[----:B------:R-:W-:-:S03]  /*19390*/  MOV R2, 0x400 ;  /* 0x0000040000027802 */ /* 0x000fc60000000f00 */
[----:B------:R-:W-:Y:S01]  /*193a0*/  IMAD.IADD R0, R0, 0x1, -R3 ;  /* 0x0000000100007824 */ /* 0x000fe200078e0a03 */
[----:B-1----:R-:W-:-:S04]  /*193b0*/  LEA R7, R5, R2, 0x18 ;  /* 0x0000000205077211 */ /* 0x002fc800078ec0ff */
[----:B------:R-:W-:-:S04]  /*193c0*/  SHF.L.U32 R0, R0, 0x1f, RZ ;  /* 0x0000001f00007819 */ /* 0x000fc800000006ff */
[----:B------:R-:W0:Y:S02]  /*193d0*/  SYNCS.PHASECHK.TRANS64.TRYWAIT P0, [R7+URZ+0x30820], R0 ;  /* 0x03082000070075a7 */ /* 0x000e24000800017f */
[----:B0-----:R-:W-:Y:S05]  /*193e0*/  @!P0 BRA `(.L_x_1413) ;  /* 0x0000003400408947 */ /* 0x001fea0003800000 */
.L_x_1516:
[----:B------:R-:W-:Y:S05]  /*193f0*/  BSYNC B0 ;  /* 0x0000000000007941 */ /* 0x000fea0003800000 */
.L_x_1412:
[----:B------:R-:W-:-:S03]  /*19400*/  UMOV UR4, 0xffffffff ;  /* 0xffffffff00047882 */ /* 0x000fc60000000000 */
[----:B------:R-:W-:Y:S05]  /*19410*/  BRA.DIV UR4, `(.L_x_1414) ;  /* 0x0000003604487947 */ /* 0x000fea000b800000 */
[----:B0-----:R-:W0:Y:S02]  /*19420*/  S2R R0, SR_TID.X ;  /* 0x0000000000007919 */ /* 0x001e240000002100 */
[----:B0-----:R-:W-:-:S04]  /*19430*/  SHF.R.U32.HI R0, RZ, 0x5, R0 ;  /* 0x00000005ff007819 */ /* 0x001fc80000011600 */
[----:B------:R-:W-:-:S05]  /*19440*/  LOP3.LUT R0, R0, 0x3, RZ, 0xc0, !PT ;  /* 0x0000000300007812 */ /* 0x000fca00078ec0ff */
[----:B------:R0:W1:Y:S02]  /*19450*/  SHFL.IDX PT, R14, R0, RZ, 0x1f ;  /* 0x00001fff000e7589 */ /* 0x00006400000e0000 */
.L_x_1519:
[----:B-1----:R-:W-:Y:S01]  /*19460*/  ISETP.NE.AND P0, PT, R14, RZ, PT ;  /* 0x000000ff0e00720c */ /* 0x002fe20003f05270 */
[----:B------:R-:W-:-:S12]  /*19470*/  BSSY B0, `(.L_x_1415) ;  /* 0x0000026000007945 */ /* 0x000fd80003800000 */
[----:B------:R-:W-:Y:S05]  /*19480*/  @P0 BRA `(.L_x_1416) ;  /* 0x0000000000900947 */ /* 0x000fea0003800000 */
[----:B------:R-:W-:-:S03]  /*19490*/  UMOV UR4, 0xffffffff ;  /* 0xffffffff00047882 */ /* 0x000fc60000000000 */
[----:B------:R-:W-:Y:S05]  /*194a0*/  BRA.DIV UR4, `(.L_x_1417) ;  /* 0x0000003604587947 */ /* 0x000fea000b800000 */
[----:B------:R-:W-:-:S13]  /*194b0*/  ELECT P6, URZ, PT ;  /* 0x00000000003f782f */ /* 0x000fda00038c0000 */
.L_x_1522:
[----:B------:R-:W-:Y:S05]  /*194c0*/  @!P6 BRA `(.L_x_1416) ;  /* 0x000000000080e947 */ /* 0x000fea0003800000 */
[----:B0-----:R-:W3:Y:S02]  /*194d0*/  LDL R0, [R1+0x30] ;  /* 0x0000300001007983 */ /* 0x001ee40000100800 */
[----:B---3--:R-:W-:-:S13]  /*194e0*/  R2UR UR4, R0 ;  /* 0x00000000000472ca */ /* 0x008fda00000e0000 */
[----:B------:R-:W-:-:S06]  /*194f0*/  ULOP3.LUT UR4, UR4, 0x2, URZ, 0xfc, !UPT ;  /* 0x0000000204047892 */ /* 0x000fcc000f8efc3f */
[----:B------:R-:W-:-:S05]  /*19500*/  IMAD.U32 R0, RZ, RZ, UR4 ;  /* 0x00000004ff007e24 */ /* 0x000fca000f8e00ff */
[----:B------:R-:W-:-:S13]  /*19510*/  ISETP.NE.AND P0, PT, R0, 0x3, PT ;  /* 0x000000030000780c */ /* 0x000fda0003f05270 */
[----:B------:R-:W-:Y:S05]  /*19520*/  @!P0 BRA `(.L_x_1418) ;  /* 0x0000000000048947 */ /* 0x000fea0003800000 */
[----:B------:R-:W-:Y:S01]  /*19530*/  BPT.TRAP 0x1 ;  /* 0x000000040000795c */ /* 0x000fe20000300000 */
.L_x_1418:
[----:B------:R-:W-:Y:S01]  /*19540*/  IMAD R5, R22, 0x8, R7 ;  /* 0x0000000816057824 */ /* 0x000fe200078e0207 */
[----:B------:R-:W-:Y:S01]  /*19550*/  SHF.L.U32 R0, R28, 0x1f, RZ ;  /* 0x0000001f1c007819 */ /* 0x000fe200000006ff */
[----:B------:R-:W-:-:S03]  /*19560*/  VIADD R22, R22, 0x1 ;  /* 0x0000000116167836 */ /* 0x000fc60000000000 */
[----:B------:R-:W0:Y:S02]  /*19570*/  SYNCS.PHASECHK.TRANS64.TRYWAIT P1, [R5+URZ+0x30840], R0 ;  /* 0x03084000050075a7 */ /* 0x000e24000802017f */
[----:B------:R-:W-:-:S04]  /*19580*/  ISETP.NE.AND P2, PT, R22, 0x2, PT ;  /* 0x000000021600780c */ /* 0x000fc80003f45270 */
[----:B------:R-:W-:Y:S01]  /*19590*/  SEL R3, RZ, 0x1, P2 ;  /* 0x00000001ff037807 */ /* 0x000fe20001000000 */
[----:B0-----:R-:W-:Y:S08]  /*195a0*/  @!P1 BRA `(.L_x_1419) ;  /* 0x0000003400389947 */ /* 0x001ff00003800000 */
.L_x_1523:
[----:B------:R-:W-:Y:S02]  /*195b0*/  SEL R22, R22, RZ, P2 ;  /* 0x000000ff16167207 */ /* 0x000fe40001000000 */
[----:B------:R-:W-:Y:S01]  /*195c0*/  LOP3.LUT R2, R28, R3, RZ, 0x3c, !PT ;  /* 0x000000031c027212 */ /* 0x000fe200078e3cff */
[----:B------:R-:W-:Y:S06]  /*195d0*/  @!P0 BRA `(.L_x_1420) ;  /* 0x0000000000048947 */ /* 0x000fec0003800000 */
[----:B------:R-:W-:Y:S01]  /*195e0*/  BPT.TRAP 0x1 ;  /* 0x000000040000795c */ /* 0x000fe20000300000 */
.L_x_1420:
[----:B------:R-:W-:Y:S01]  /*195f0*/  IMAD R3, R22, 0x8, R7 ;  /* 0x0000000816037824 */ /* 0x000fe200078e0207 */
[----:B------:R-:W-:-:S04]  /*19600*/  SHF.L.U32 R2, R2, 0x1f, RZ ;  /* 0x0000001f02027819 */ /* 0x000fc800000006ff */
[----:B------:R-:W1:Y:S02]  /*19610*/  SYNCS.PHASECHK.TRANS64.TRYWAIT P1, [R3+URZ+0x30840], R2 ;  /* 0x03084002030075a7 */ /* 0x000e64000802017f */
[----:B-1----:R-:W-:Y:S05]  /*19620*/  @!P1 BRA `(.L_x_1421) ;  /* 0x00000034002c9947 */ /* 0x002fea0003800000 */
.L_x_1524:
[----:B------:R-:W-:Y:S05]  /*19630*/  @!P0 BRA `(.L_x_1422) ;  /* 0x0000000000048947 */ /* 0x000fea0003800000 */
[----:B------:R-:W-:Y:S01]  /*19640*/  BPT.TRAP 0x1 ;  /* 0x000000040000795c */ /* 0x000fe20000300000 */
.L_x_1422:
[----:B------:R-:W3:Y:S02]  /*19650*/  SYNCS.PHASECHK.TRANS64.TRYWAIT P1, [R5+URZ+0x30860], R0 ;  /* 0x03086000050075a7 */ /* 0x000ee4000802017f */
[----:B---3--:R-:W-:Y:S05]  /*19660*/  @!P1 BRA `(.L_x_1423) ;  /* 0x0000003400309947 */ /* 0x008fea0003800000 */
.L_x_1525:
[----:B------:R-:W-:Y:S05]  /*19670*/  @!P0 BRA `(.L_x_1424) ;  /* 0x0000000000048947 */ /* 0x000fea0003800000 */
[----:B------:R-:W-:Y:S01]  /*19680*/  BPT.TRAP 0x1 ;  /* 0x000000040000795c */ /* 0x000fe20000300000 */
.L_x_1424:
[----:B----4-:R4:W0:Y:S02]  /*19690*/  SYNCS.PHASECHK.TRANS64.TRYWAIT P0, [R3+URZ+0x30860], R2 ;  /* 0x03086002030075a7 */ /* 0x010824000800017f */
[----:B0-----:R-:W-:Y:S05]  /*196a0*/  @!P0 NANOSLEEP.SYNCS 0x989680 ;  /* 0x009896800000895d */ /* 0x001fea0003900000 */
[----:B------:R-:W0:Y:S02]  /*196b0*/  @!P0 SYNCS.PHASECHK.TRANS64 P0, [R3+URZ+0x30860], R2 ;  /* 0x03086002030085a7 */ /* 0x000e24000800007f */
[----:B0-----:R-:W-:Y:S05]  /*196c0*/  @!P0 BRA `(.L_x_1424) ;  /* 0xfffffffc00f08947 */ /* 0x001fea000383ffff */
.L_x_1416:
[----:B------:R-:W-:Y:S05]  /*196d0*/  BSYNC B0 ;  /* 0x0000000000007941 */ /* 0x000fea0003800000 */
.L_x_1415:
[----:B------:R-:W-:Y:S05]  /*196e0*/  EXIT ;  /* 0x000000000000794d */ /* 0x000fea0003800000 */
.L_x_1229:
[----:B0-----:R-:W-:-:S04]  /*196f0*/  IMAD.U32 R3, RZ, RZ, UR40 ;  /* 0x00000028ff037e24 */ /* 0x001fc8000f8e00ff */
[----:B------:R0:W1:Y:S03]  /*19700*/  SYNCS.PHASECHK.TRANS64.TRYWAIT P1, [R3+URZ+0x30800], R0 ;  /* 0x03080000030075a7 */ /* 0x000066000802017f */
[----:B-1----:R-:W-:Y:S05]  /*19710*/  @!P1 NANOSLEEP.SYNCS 0x989680 ;  /* 0x009896800000995d */ /* 0x002fea0003900000 */
[----:B------:R-:W1:Y:S02]  /*19720*/  @!P1 SYNCS.PHASECHK.TRANS64 P1, [R3+URZ+0x30800], R0 ;  /* 0x03080000030095a7 */ /* 0x000e64000802007f */
[----:B-1----:R-:W-:Y:S05]  /*19730*/  @!P1 BRA `(.L_x_1229) ;  /* 0xfffffffc00ec9947 */ /* 0x002fea000383ffff */
[----:B------:R-:W-:Y:S05]  /*19740*/  BRA `(.L_x_1425) ;  /* 0xfffffe8c007c7947 */ /* 0x000fea000383ffff */
.L_x_1233:
[----:B-1----:R1:W2:Y:S02]  /*19750*/  SYNCS.PHASECHK.TRANS64.TRYWAIT P1, [R3+URZ+0x30830], R0 ;  /* 0x03083000030075a7 */ /* 0x0022a4000802017f */
[----:B--2---:R-:W-:Y:S05]  /*19760*/  @!P1 NANOSLEEP.SYNCS 0x989680 ;  /* 0x009896800000995d */ /* 0x004fea0003900000 */
[----:B------:R-:W2:Y:S02]  /*19770*/  @!P1 SYNCS.PHASECHK.TRANS64 P1, [R3+URZ+0x30830], R0 ;  /* 0x03083000030095a7 */ /* 0x000ea4000802007f */
[----:B--2---:R-:W-:Y:S05]  /*19780*/  @!P1 BRA `(.L_x_1233) ;  /* 0xfffffffc00f09947 */ /* 0x004fea000383ffff */
[----:B------:R-:W-:Y:S05]  /*19790*/  BRA `(.L_x_1232) ;  /* 0xfffffe8c00987947 */ /* 0x000fea000383ffff */
.L_x_1250:
[----:B-1----:R-:W-:-:S04]  /*197a0*/  IMAD.U32 R3, RZ, RZ, UR6 ;  /* 0x00000006ff037e24 */ /* 0x002fc8000f8e00ff */
[----:B------:R1:W2:Y:S03]  /*197b0*/  SYNCS.PHASECHK.TRANS64.TRYWAIT P1, [R3+URZ+0x30830], R2 ;  /* 0x03083002030075a7 */ /* 0x0002a6000802017f */
[----:B--2---:R-:W-:Y:S05]  /*197c0*/  @!P1 NANOSLEEP.SYNCS 0x989680 ;  /* 0x009896800000995d */ /* 0x004fea0003900000 */
[----:B------:R-:W2:Y:S02]  /*197d0*/  @!P1 SYNCS.PHASECHK.TRANS64 P1, [R3+URZ+0x30830], R2 ;  /* 0x03083002030095a7 */ /* 0x000ea4000802007f */
[----:B--2---:R-:W-:Y:S05]  /*197e0*/  @!P1 BRA `(.L_x_1250) ;  /* 0xfffffffc00ec9947 */ /* 0x004fea000383ffff */
[----:B------:R-:W-:Y:S05]  /*197f0*/  BRA `(.L_x_1249) ;  /* 0xfffffeb800c87947 */ /* 0x000fea000383ffff */
.L_x_1254:
[----:B01----:R-:W-:-:S04]  /*19800*/  IMAD.U32 R2, RZ, RZ, UR5 ;  /* 0x00000005ff027e24 */ /* 0x003fc8000f8e00ff */
[----:B------:R0:W1:Y:S03]  /*19810*/  SYNCS.PHASECHK.TRANS64.TRYWAIT P1, [R2+URZ+0x30850], R0 ;  /* 0x03085000020075a7 */ /* 0x000066000802017f */
[----:B-1----:R-:W-:Y:S05]  /*19820*/  @!P1 NANOSLEEP.SYNCS 0x989680 ;  /* 0x009896800000995d */ /* 0x002fea0003900000 */
[----:B------:R-:W1:Y:S02]  /*19830*/  @!P1 SYNCS.PHASECHK.TRANS64 P1, [R2+URZ+0x30850], R0 ;  /* 0x03085000020095a7 */ /* 0x000e64000802007f */
[----:B-1----:R-:W-:Y:S05]  /*19840*/  @!P1 BRA `(.L_x_1254) ;  /* 0xfffffffc00ec9947 */ /* 0x002fea000383ffff */
[----:B------:R-:W-:Y:S05]  /*19850*/  BRA `(.L_x_1253) ;  /* 0xfffffec8005c7947 */ /* 0x000fea000383ffff */
.L_x_1273:
[----:B-1----:R-:W-:-:S04]  /*19860*/  IMAD.U32 R3, RZ, RZ, UR7 ;  /* 0x00000007ff037e24 */ /* 0x002fc8000f8e00ff */
[----:B------:R1:W2:Y:S03]  /*19870*/  SYNCS.PHASECHK.TRANS64.TRYWAIT P1, [R3+URZ+0x30830], R2 ;  /* 0x03083002030075a7 */ /* 0x0002a6000802017f */
[----:B--2---:R-:W-:Y:S05]  /*19880*/  @!P1 NANOSLEEP.SYNCS 0x989680 ;  /* 0x009896800000995d */ /* 0x004fea0003900000 */
[----:B------:R-:W2:Y:S02]  /*19890*/  @!P1 SYNCS.PHASECHK.TRANS64 P1, [R3+URZ+0x30830], R2 ;  /* 0x03083002030095a7 */ /* 0x000ea4000802007f */
[----:B--2---:R-:W-:Y:S05]  /*198a0*/  @!P1 BRA `(.L_x_1273) ;  /* 0xfffffffc00ec9947 */ /* 0x004fea000383ffff */
[----:B------:R-:W-:Y:S05]  /*198b0*/  BRA `(.L_x_1272) ;  /* 0xfffffee800f47947 */ /* 0x000fea000383ffff */
.L_x_1277:
[----:B01----:R-:W-:-:S04]  /*198c0*/  IMAD.U32 R2, RZ, RZ, UR5 ;  /* 0x00000005ff027e24 */ /* 0x003fc8000f8e00ff */
[----:B------:R0:W1:Y:S03]  /*198d0*/  SYNCS.PHASECHK.TRANS64.TRYWAIT P1, [R2+URZ+0x30850], R0 ;  /* 0x03085000020075a7 */ /* 0x000066000802017f */
[----:B-1----:R-:W-:Y:S05]  /*198e0*/  @!P1 NANOSLEEP.SYNCS 0x989680 ;  /* 0x009896800000995d */ /* 0x002fea0003900000 */
[----:B------:R-:W1:Y:S02]  /*198f0*/  @!P1 SYNCS.PHASECHK.TRANS64 P1, [R2+URZ+0x30850], R0 ;  /* 0x03085000020095a7 */ /* 0x000e64000802007f */
[----:B-1----:R-:W-:Y:S05]  /*19900*/  @!P1 BRA `(.L_x_1277) ;  /* 0xfffffffc00ec9947 */ /* 0x002fea000383ffff */
[----:B------:R-:W-:Y:S05]  /*19910*/  BRA `(.L_x_1276) ;  /* 0xfffffef800887947 */ /* 0x000fea000383ffff */
.L_x_1285:
[----:B-1----:R-:W-:-:S04]  /*19920*/  IMAD.U32 R3, RZ, RZ, UR5 ;  /* 0x00000005ff037e24 */ /* 0x002fc8000f8e00ff */
[----:B------:R1:W2:Y:S03]  /*19930*/  SYNCS.PHASECHK.TRANS64.TRYWAIT P1, [R3+URZ+0x30830], R2 ;  /* 0x03083002030075a7 */ /* 0x0002a6000802017f */
[----:B--2---:R-:W-:Y:S05]  /*19940*/  @!P1 NANOSLEEP.SYNCS 0x989680 ;  /* 0x009896800000995d */ /* 0x004fea0003900000 */
[----:B------:R-:W2:Y:S02]  /*19950*/  @!P1 SYNCS.PHASECHK.TRANS64 P1, [R3+URZ+0x30830], R2 ;  /* 0x03083002030095a7 */ /* 0x000ea4000802007f */
[----:B--2---:R-:W-:Y:S05]  /*19960*/  @!P1 BRA `(.L_x_1285) ;  /* 0xfffffffc00ec9947 */ /* 0x004fea000383ffff */
[----:B------:R-:W-:Y:S05]  /*19970*/  BRA `(.L_x_1284) ;  /* 0xffffff0c00207947 */ /* 0x000fea000383ffff */
.L_x_1289:
[----:B01----:R-:W-:-:S04]  /*19980*/  IMAD.U32 R2, RZ, RZ, UR5 ;  /* 0x00000005ff027e24 */ /* 0x003fc8000f8e00ff */
[----:B------:R0:W1:Y:S03]  /*19990*/  SYNCS.PHASECHK.TRANS64.TRYWAIT P1, [R2+URZ+0x30850], R0 ;  /* 0x03085000020075a7 */ /* 0x000066000802017f */
[----:B-1----:R-:W-:Y:S05]  /*199a0*/  @!P1 NANOSLEEP.SYNCS 0x989680 ;  /* 0x009896800000995d */ /* 0x002fea0003900000 */
[----:B------:R-:W1:Y:S02]  /*199b0*/  @!P1 SYNCS.PHASECHK.TRANS64 P1, [R2+URZ+0x30850], R0 ;  /* 0x03085000020095a7 */ /* 0x000e64000802007f */
[----:B-1----:R-:W-:Y:S05]  /*199c0*/  @!P1 BRA `(.L_x_1289) ;  /* 0xfffffffc00ec9947 */ /* 0x002fea000383ffff */
[----:B------:R-:W-:Y:S05]  /*199d0*/  BRA `(.L_x_1288) ;  /* 0xffffff1800b47947 */ /* 0x000fea000383ffff */
.L_x_1304:
[----:B-1----:R-:W-:-:S04]  /*199e0*/  IMAD.U32 R5, RZ, RZ, UR5 ;  /* 0x00000005ff057e24 */ /* 0x002fc8000f8e00ff */
[----:B------:R1:W2:Y:S03]  /*199f0*/  SYNCS.PHASECHK.TRANS64.TRYWAIT P1, [R5+URZ+0x30850], R0 ;  /* 0x03085000050075a7 */ /* 0x0002a6000802017f */
[----:B--2---:R-:W-:Y:S05]  /*19a00*/  @!P1 NANOSLEEP.SYNCS 0x989680 ;  /* 0x009896800000995d */ /* 0x004fea0003900000 */
[----:B------:R-:W2:Y:S02]  /*19a10*/  @!P1 SYNCS.PHASECHK.TRANS64 P1, [R5+URZ+0x30850], R0 ;  /* 0x03085000050095a7 */ /* 0x000ea4000802007f */
[----:B--2---:R-:W-:Y:S05]  /*19a20*/  @!P1 BRA `(.L_x_1304) ;  /* 0xfffffffc00ec9947 */ /* 0x004fea000383ffff */
[----:B------:R-:W-:Y:S05]  /*19a30*/  BRA `(.L_x_1303) ;  /* 0xffffff40007c7947 */ /* 0x000fea000383ffff */
.L_x_1360:
        /* <DEDUP_REMOVED lines=11> */
.L_x_1427:
[----:B------:R-:W-:Y:S05]  /*19af0*/  BSYNC B0 ;  /* 0x0000000000007941 */ /* 0x000fea0003800000 */
.L_x_1426:
[----:B------:R-:W-:Y:S05]  /*19b00*/  BRA `(.L_x_1428) ;  /* 0xffffffb800807947 */ /* 0x000fea000383ffff */
.L_x_1363:
[----:B0-----:R0:W1:Y:S02]  /*19b10*/  SYNCS.PHASECHK.TRANS64.TRYWAIT P0, [R4+URZ+0x30840], R2 ;  /* 0x03084002040075a7 */ /* 0x001064000800017f */
[----:B-1----:R-:W-:Y:S05]  /*19b20*/  @!P0 NANOSLEEP.SYNCS 0x989680 ;  /* 0x009896800000895d */ /* 0x002fea0003900000 */
[----:B------:R-:W1:Y:S02]  /*19b30*/  @!P0 SYNCS.PHASECHK.TRANS64 P0, [R4+URZ+0x30840], R2 ;  /* 0x03084002040085a7 */ /* 0x000e64000800007f */
[----:B-1----:R-:W-:Y:S05]  /*19b40*/  @!P0 BRA `(.L_x_1363) ;  /* 0xfffffffc00f08947 */ /* 0x002fea000383ffff */
[----:B------:R-:W-:Y:S05]  /*19b50*/  BRA `(.L_x_1429) ;  /* 0xffffffbc007c7947 */ /* 0x000fea000383ffff */
.L_x_1364:
        /* <DEDUP_REMOVED lines=8> */
.L_x_1431:
[----:B------:R-:W-:Y:S05]  /*19be0*/  BSYNC B0 ;  /* 0x0000000000007941 */ /* 0x000fea0003800000 */
.L_x_1430:
[----:B------:R-:W-:Y:S02]  /*19bf0*/  IMAD.MOV.U32 R13, RZ, RZ, R0 ;  /* 0x000000ffff0d7224 */ /* 0x000fe400078e0000 */
[----:B------:R-:W-:Y:S02]  /*19c00*/  IMAD.MOV.U32 R12, RZ, RZ, RZ ;  /* 0x000000ffff0c7224 */ /* 0x000fe400078e00ff */
[----:B------:R-:W-:Y:S02]  /*19c10*/  IMAD.MOV.U32 R11, RZ, RZ, 0x181f ;  /* 0x0000181fff0b7424 */ /* 0x000fe400078e00ff */
[----:B------:R-:W-:Y:S02]  /*19c20*/  IMAD.MOV.U32 R15, RZ, RZ, -0x1 ;  /* 0xffffffffff0f7424 */ /* 0x000fe400078e00ff */
[----:B------:R-:W-:Y:S02]  /*19c30*/  IMAD.MOV.U32 R2, RZ, RZ, R14 ;  /* 0x000000ffff027224 */ /* 0x000fe400078e000e */
[----:B------:R-:W-:-:S07]  /*19c40*/  @P0 IMAD R9, R5, 0x2, R17 ;  /* 0x0000000205090824 */ /* 0x000fce00078e0211 */
[----:B------:R-:W-:Y:S05]  /*19c50*/  WARPSYNC.COLLECTIVE R15, `(.L_x_1432) ;  /* 0x000000000f087348 */ /* 0x000fea0003c00000 */
[----:B------:R0:W1:Y:S02]  /*19c60*/  SHFL.IDX P6, R14, R13, R12, R11 ;  /* 0x0000000c0d0e7389 */ /* 0x00006400000c000b */
[----:B01----:R-:W-:Y:S01]  /*19c70*/  ENDCOLLECTIVE ;  /* 0x000000000000791b */ /* 0x003fe20003800000 */
.L_x_1432:
[----:B------:R-:W-:Y:S02]  /*19c80*/  IMAD.MOV.U32 R13, RZ, RZ, R6 ;  /* 0x000000ffff0d7224 */ /* 0x000fe400078e0006 */
[----:B------:R-:W-:Y:S02]  /*19c90*/  IMAD.MOV.U32 R12, RZ, RZ, 0x1 ;  /* 0x00000001ff0c7424 */ /* 0x000fe400078e00ff */
[----:B------:R-:W-:-:S07]  /*19ca0*/  IMAD.MOV.U32 R3, RZ, RZ, R14 ;  /* 0x000000ffff037224 */ /* 0x000fce00078e000e */
[----:B------:R-:W-:Y:S05]  /*19cb0*/  WARPSYNC.COLLECTIVE R15, `(.L_x_1433) ;  /* 0x000000000f087348 */ /* 0x000fea0003c00000 */
[----:B------:R0:W1:Y:S02]  /*19cc0*/  SHFL.IDX P6, R14, R13, R12, R11 ;  /* 0x0000000c0d0e7389 */ /* 0x00006400000c000b */
[----:B01----:R-:W-:Y:S01]  /*19cd0*/  ENDCOLLECTIVE ;  /* 0x000000000000791b */ /* 0x003fe20003800000 */
.L_x_1433:
        /* <DEDUP_REMOVED lines=10> */
.L_x_1434:
        /* <DEDUP_REMOVED lines=9> */
[----:B------:R-:W-:Y:S01]  /*19e10*/  ISETP.GE.AND P0, PT, R7, 0x11, PT ;  /* 0x000000110700780c */ /* 0x000fe20003f06270 */
[----:B0-----:R-:W-:-:S12]  /*19e20*/  IMAD.MOV.U32 R2, RZ, RZ, R14 ;  /* 0x000000ffff027224 */ /* 0x001fd800078e000e */
[----:B------:R-:W-:Y:S05]  /*19e30*/  WARPSYNC.COLLECTIVE R15, `(.L_x_1435) ;  /* 0x000000000f087348 */ /* 0x000fea0003c00000 */
[----:B------:R0:W1:Y:S02]  /*19e40*/  SHFL.IDX P6, R14, R13, R12, R11 ;  /* 0x0000000c0d0e7389 */ /* 0x00006400000c000b */
[----:B01----:R-:W-:Y:S01]  /*19e50*/  ENDCOLLECTIVE ;  /* 0x000000000000791b */ /* 0x003fe20003800000 */
.L_x_1435:
        /* <DEDUP_REMOVED lines=16> */
.L_x_1436:
[----:B------:R-:W-:Y:S02]  /*19f60*/  @P0 IMAD R9, R5, 0x2, R17 ;  /* 0x0000000205090824 */ /* 0x000fe400078e0211 */
[----:B------:R-:W-:Y:S02]  /*19f70*/  IMAD.MOV.U32 R13, RZ, RZ, R6 ;  /* 0x000000ffff0d7224 */ /* 0x000fe400078e0006 */
[----:B------:R-:W-:Y:S02]  /*19f80*/  IMAD.MOV.U32 R12, RZ, RZ, 0x3 ;  /* 0x00000003ff0c7424 */ /* 0x000fe400078e00ff */
[----:B------:R-:W-:-:S07]  /*19f90*/  IMAD.MOV.U32 R2, RZ, RZ, R14 ;  /* 0x000000ffff027224 */ /* 0x000fce00078e000e */
[----:B------:R-:W-:Y:S05]  /*19fa0*/  WARPSYNC.COLLECTIVE R15, `(.L_x_1437) ;  /* 0x000000000f087348 */ /* 0x000fea0003c00000 */
[----:B------:R0:W1:Y:S02]  /*19fb0*/  SHFL.IDX P6, R14, R13, R12, R11 ;  /* 0x0000000c0d0e7389 */ /* 0x00006400000c000b */
[----:B01----:R-:W-:Y:S01]  /*19fc0*/  ENDCOLLECTIVE ;  /* 0x000000000000791b */ /* 0x003fe20003800000 */
.L_x_1437:
        /* <DEDUP_REMOVED lines=14> */
.L_x_1438:
[----:B------:R-:W-:Y:S01]  /*1a0b0*/  IMAD.MOV.U32 R0, RZ, RZ, R14 ;  /* 0x000000ffff007224 */ /* 0x000fe200078e000e */
[----:B------:R-:W-:Y:S06]  /*1a0c0*/  BRA `(.L_x_1439) ;  /* 0xffffffbc00247947 */ /* 0x000fec000383ffff */
.L_x_1369:
[----:B------:R-:W-:Y:S02]  /*1a0d0*/  IMAD.MOV.U32 R13, RZ, RZ, R0 ;  /* 0x000000ffff0d7224 */ /* 0x000fe400078e0000 */
[----:B------:R-:W-:Y:S02]  /*1a0e0*/  IMAD.MOV.U32 R12, RZ, RZ, RZ ;  /* 0x000000ffff0c7224 */ /* 0x000fe400078e00ff */
[----:B------:R-:W-:Y:S02]  /*1a0f0*/  IMAD.MOV.U32 R11, RZ, RZ, 0x181f ;  /* 0x0000181fff0b7424 */ /* 0x000fe400078e00ff */
[----:B------:R-:W-:Y:S02]  /*1a100*/  IMAD.MOV.U32 R15, RZ, RZ, -0x1 ;  /* 0xffffffffff0f7424 */ /* 0x000fe400078e00ff */
[----:B------:R-:W-:Y:S02]  /*1a110*/  IMAD R5, R29, R5, RZ ;  /* 0x000000051d057224 */ /* 0x000fe400078e02ff */
[----:B------:R-:W-:-:S07]  /*1a120*/  IMAD.IADD R25, R8, 0x1, R25 ;  /* 0x0000000108197824 */ /* 0x000fce00078e0219 */
[----:B------:R-:W-:Y:S05]  /*1a130*/  WARPSYNC.COLLECTIVE R15, `(.L_x_1440) ;  /* 0x000000000f087348 */ /* 0x000fea0003c00000 */
[----:B------:R0:W1:Y:S02]  /*1a140*/  SHFL.IDX P6, R14, R13, R12, R11 ;  /* 0x0000000c0d0e7389 */ /* 0x00006400000c000b */
[----:B01----:R-:W-:Y:S01]  /*1a150*/  ENDCOLLECTIVE ;  /* 0x000000000000791b */ /* 0x003fe20003800000 */
.L_x_1440:
[C---:B------:R-:W-:Y:S01]  /*1a160*/  VIADD R6, R25.reuse, 0x10 ;  /* 0x0000001019067836 */ /* 0x040fe20000000000 */
[----:B------:R-:W-:Y:S01]  /*1a170*/  ISETP.GE.AND P0, PT, R25, R5, PT ;  /* 0x000000051900720c */ /* 0x000fe20003f06270 */
[----:B------:R-:W-:Y:S02]  /*1a180*/  IMAD.MOV.U32 R13, RZ, RZ, R4 ;  /* 0x000000ffff0d7224 */ /* 0x000fe400078e0004 */
[----:B------:R-:W-:-:S10]  /*1a190*/  IMAD.MOV.U32 R2, RZ, RZ, R14 ;  /* 0x000000ffff027224 */ /* 0x000fd400078e000e */
[----:B------:R-:W-:Y:S05]  /*1a1a0*/  WARPSYNC.COLLECTIVE R15, `(.L_x_1441) ;  /* 0x000000000f087348 */ /* 0x000fea0003c00000 */
[----:B------:R0:W1:Y:S02]  /*1a1b0*/  SHFL.IDX P6, R14, R13, R12, R11 ;  /* 0x0000000c0d0e7389 */ /* 0x00006400000c000b */
[----:B01----:R-:W-:Y:S01]  /*1a1c0*/  ENDCOLLECTIVE ;  /* 0x000000000000791b */ /* 0x003fe20003800000 */
.L_x_1441:
        /* <DEDUP_REMOVED lines=8> */
.L_x_1442:
        /* <DEDUP_REMOVED lines=9> */
[----:B------:R-:W-:Y:S02]  /*1a2e0*/  VIADD R6, R25, 0x20 ;  /* 0x0000002019067836 */ /* 0x000fe40000000000 */
[----:B0-----:R-:W-:-:S10]  /*1a2f0*/  IMAD.MOV.U32 R2, RZ, RZ, R14 ;  /* 0x000000ffff027224 */ /* 0x001fd400078e000e */
[----:B------:R-:W-:Y:S05]  /*1a300*/  WARPSYNC.COLLECTIVE R15, `(.L_x_1443) ;  /* 0x000000000f087348 */ /* 0x000fea0003c00000 */
[----:B------:R0:W1:Y:S02]  /*1a310*/  SHFL.IDX P6, R14, R13, R12, R11 ;  /* 0x0000000c0d0e7389 */ /* 0x00006400000c000b */
[----:B01----:R-:W-:Y:S01]  /*1a320*/  ENDCOLLECTIVE ;  /* 0x000000000000791b */ /* 0x003fe20003800000 */
.L_x_1443:
        /* <DEDUP_REMOVED lines=8> */
.L_x_1444:
[----:B------:R-:W-:-:S05]  /*1a3b0*/  @!P0 IMAD.MOV.U32 R3, RZ, RZ, R7 ;  /* 0x000000ffff038224 */ /* 0x000fca00078e0007 */
        /* <DEDUP_REMOVED lines=9> */
[----:B------:R-:W-:Y:S02]  /*1a450*/  VIADD R6, R25, 0x30 ;  /* 0x0000003019067836 */ /* 0x000fe40000000000 */
[----:B0-----:R-:W-:-:S10]  /*1a460*/  IMAD.MOV.U32 R2, RZ, RZ, R14 ;  /* 0x000000ffff027224 */ /* 0x001fd400078e000e */
[----:B------:R-:W-:Y:S05]  /*1a470*/  WARPSYNC.COLLECTIVE R15, `(.L_x_1445) ;  /* 0x000000000f087348 */ /* 0x000fea0003c00000 */
[----:B------:R0:W1:Y:S02]  /*1a480*/  SHFL.IDX P6, R14, R13, R12, R11 ;  /* 0x0000000c0d0e7389 */ /* 0x00006400000c000b */
[----:B01----:R-:W-:Y:S01]  /*1a490*/  ENDCOLLECTIVE ;  /* 0x000000000000791b */ /* 0x003fe20003800000 */
.L_x_1445:
        /* <DEDUP_REMOVED lines=8> */
.L_x_1446:
        /* <DEDUP_REMOVED lines=15> */
.L_x_1447:
        /* <DEDUP_REMOVED lines=8> */
.L_x_1448:
        /* <DEDUP_REMOVED lines=15> */
.L_x_1449:
        /* <DEDUP_REMOVED lines=8> */
.L_x_1450:
        /* <DEDUP_REMOVED lines=15> */
.L_x_1451:
        /* <DEDUP_REMOVED lines=8> */
.L_x_1452:
        /* <DEDUP_REMOVED lines=14> */
.L_x_1453:
        /* <DEDUP_REMOVED lines=8> */
.L_x_1454:
        /* <DEDUP_REMOVED lines=13> */
.L_x_1455:
[----:B------:R-:W-:Y:S05]  /*1aba0*/  BRA `(.L_x_1456) ;  /* 0xffffffbc00807947 */ /* 0x000fea000383ffff */
.L_x_1374:
[----:B0-----:R0:W2:Y:S02]  /*1abb0*/  SYNCS.PHASECHK.TRANS64.TRYWAIT P0, [R17+URZ+0x30820], R0 ;  /* 0x03082000110075a7 */ /* 0x0010a4000800017f */
[----:B--2---:R-:W-:Y:S05]  /*1abc0*/  @!P0 NANOSLEEP.SYNCS 0x989680 ;  /* 0x009896800000895d */ /* 0x004fea0003900000 */
[----:B------:R-:W2:Y:S02]  /*1abd0*/  @!P0 SYNCS.PHASECHK.TRANS64 P0, [R17+URZ+0x30820], R0 ;  /* 0x03082000110085a7 */ /* 0x000ea4000800007f */
[----:B--2---:R-:W-:Y:S05]  /*1abe0*/  @!P0 BRA `(.L_x_1374) ;  /* 0xfffffffc00f08947 */ /* 0x004fea000383ffff */
[----:B------:R-:W-:Y:S05]  /*1abf0*/  BRA `(.L_x_1457) ;  /* 0xffffffbc00fc7947 */ /* 0x000fea000383ffff */
.L_x_1379:
[----:B0-----:R0:W2:Y:S02]  /*1ac00*/  SYNCS.PHASECHK.TRANS64.TRYWAIT P0, [R7+URZ+0x30840], R2 ;  /* 0x03084002070075a7 */ /* 0x0010a4000800017f */
[----:B--2---:R-:W-:Y:S05]  /*1ac10*/  @!P0 NANOSLEEP.SYNCS 0x989680 ;  /* 0x009896800000895d */ /* 0x004fea0003900000 */
[----:B------:R-:W2:Y:S02]  /*1ac20*/  @!P0 SYNCS.PHASECHK.TRANS64 P0, [R7+URZ+0x30840], R2 ;  /* 0x03084002070085a7 */ /* 0x000ea4000800007f */
[----:B--2---:R-:W-:Y:S05]  /*1ac30*/  @!P0 BRA `(.L_x_1379) ;  /* 0xfffffffc00f08947 */ /* 0x004fea000383ffff */
[----:B------:R-:W-:Y:S05]  /*1ac40*/  BRA `(.L_x_1458) ;  /* 0xffffffc000dc7947 */ /* 0x000fea000383ffff */
.L_x_1380:
[----:B------:R-:W-:Y:S01]  /*1ac50*/  BSSY B1, `(.L_x_1459) ;  /* 0x0000008000017945 */ /* 0x000fe20003800000 */
[----:B------:R-:W-:Y:S02]  /*1ac60*/  IMAD.MOV.U32 R13, RZ, RZ, R25 ;  /* 0x000000ffff0d7224 */ /* 0x000fe400078e0019 */
[----:B------:R-:W-:Y:S02]  /*1ac70*/  IMAD.MOV.U32 R12, RZ, RZ, RZ ;  /* 0x000000ffff0c7224 */ /* 0x000fe400078e00ff */
[----:B------:R-:W-:Y:S02]  /*1ac80*/  IMAD.MOV.U32 R11, RZ, RZ, 0x181f ;  /* 0x0000181fff0b7424 */ /* 0x000fe400078e00ff */
[----:B------:R-:W-:-:S07]  /*1ac90*/  IMAD.MOV.U32 R15, RZ, RZ, -0x1 ;  /* 0xffffffffff0f7424 */ /* 0x000fce00078e00ff */
[----:B-1----:R-:W-:Y:S05]  /*1aca0*/  WARPSYNC.COLLECTIVE R15, `(.L_x_1460) ;  /* 0x000000000f087348 */ /* 0x002fea0003c00000 */
[----:B-1----:R0:W1:Y:S02]  /*1acb0*/  SHFL.IDX P6, R14, R13, R12, R11 ;  /* 0x0000000c0d0e7389 */ /* 0x00206400000c000b */
[----:B01----:R-:W-:Y:S01]  /*1acc0*/  ENDCOLLECTIVE ;  /* 0x000000000000791b */ /* 0x003fe20003800000 */
.L_x_1460:
[----:B------:R-:W-:Y:S05]  /*1acd0*/  BSYNC B1 ;  /* 0x0000000000017941 */ /* 0x000fea0003800000 */
.L_x_1459:
        /* <DEDUP_REMOVED lines=12> */
.L_x_1461:
[----:B------:R-:W-:Y:S01]  /*1ada0*/  LOP3.LUT R16, R16, 0xffffefff, RZ, 0xc0, !PT ;  /* 0xffffefff10107812 */ /* 0x000fe200078ec0ff */
[----:B------:R-:W-:-:S03]  /*1adb0*/  IMAD R20, R20, 0x2, R17 ;  /* 0x0000000214147824 */ /* 0x000fc600078e0211 */
[----:B------:R-:W-:-:S04]  /*1adc0*/  @P2 LOP3.LUT R16, R16, 0x1000, RZ, 0xfc, !PT ;  /* 0x0000100010102812 */ /* 0x000fc800078efcff */
[C---:B------:R-:W-:Y:S02]  /*1add0*/  LOP3.LUT P2, RZ, R16.reuse, 0x8, RZ, 0xc0, !PT ;  /* 0x0000000810ff7812 */ /* 0x040fe4000784c0ff */
[----:B------:R-:W-:Y:S01]  /*1ade0*/  LOP3.LUT R16, R16, 0xfffff7ff, RZ, 0xc0, !PT ;  /* 0xfffff7ff10107812 */ /* 0x000fe200078ec0ff */
[----:B------:R-:W-:-:S03]  /*1adf0*/  IMAD.MOV.U32 R13, RZ, RZ, R25 ;  /* 0x000000ffff0d7224 */ /* 0x000fc600078e0019 */
[----:B------:R-:W-:Y:S01]  /*1ae00*/  @P1 LOP3.LUT R16, R16, 0x800, RZ, 0xfc, !PT ;  /* 0x0000080010101812 */ /* 0x000fe200078efcff */
[----:B------:R-:W-:-:S03]  /*1ae10*/  IMAD.MOV.U32 R12, RZ, RZ, 0x1 ;  /* 0x00000001ff0c7424 */ /* 0x000fc600078e00ff */
[----:B------:R-:W-:Y:S01]  /*1ae20*/  LOP3.LUT P1, RZ, R16, 0x4, RZ, 0xc0, !PT ;  /* 0x0000000410ff7812 */ /* 0x000fe2000782c0ff */
[----:B------:R-:W-:-:S12]  /*1ae30*/  IMAD.MOV.U32 R2, RZ, RZ, R14 ;  /* 0x000000ffff027224 */ /* 0x000fd800078e000e */
[----:B------:R-:W-:Y:S05]  /*1ae40*/  WARPSYNC.COLLECTIVE R15, `(.L_x_1462) ;  /* 0x000000000f087348 */ /* 0x000fea0003c00000 */
[----:B------:R0:W1:Y:S02]  /*1ae50*/  SHFL.IDX P6, R14, R13, R12, R11 ;  /* 0x0000000c0d0e7389 */ /* 0x00006400000c000b */
[----:B01----:R-:W-:Y:S01]  /*1ae60*/  ENDCOLLECTIVE ;  /* 0x000000000000791b */ /* 0x003fe20003800000 */
.L_x_1462:
        /* <DEDUP_REMOVED lines=14> */
.L_x_1463:
[----:B------:R-:W-:Y:S02]  /*1af50*/  IMAD.MOV.U32 R13, RZ, RZ, R25 ;  /* 0x000000ffff0d7224 */ /* 0x000fe400078e0019 */
[----:B------:R-:W-:Y:S02]  /*1af60*/  IMAD.MOV.U32 R12, RZ, RZ, 0x2 ;  /* 0x00000002ff0c7424 */ /* 0x000fe400078e00ff */
[----:B------:R-:W-:-:S07]  /*1af70*/  IMAD.MOV.U32 R2, RZ, RZ, R14 ;  /* 0x000000ffff027224 */ /* 0x000fce00078e000e */
[----:B------:R-:W-:Y:S05]  /*1af80*/  WARPSYNC.COLLECTIVE R15, `(.L_x_1464) ;  /* 0x000000000f087348 */ /* 0x000fea0003c00000 */
[----:B------:R0:W1:Y:S02]  /*1af90*/  SHFL.IDX P6, R14, R13, R12, R11 ;  /* 0x0000000c0d0e7389 */ /* 0x00006400000c000b */
[----:B01----:R-:W-:Y:S01]  /*1afa0*/  ENDCOLLECTIVE ;  /* 0x000000000000791b */ /* 0x003fe20003800000 */
.L_x_1464:
        /* <DEDUP_REMOVED lines=14> */
.L_x_1465:
[----:B------:R-:W-:Y:S02]  /*1b090*/  IMAD.MOV.U32 R13, RZ, RZ, R25 ;  /* 0x000000ffff0d7224 */ /* 0x000fe400078e0019 */
[----:B------:R-:W-:Y:S02]  /*1b0a0*/  IMAD.MOV.U32 R12, RZ, RZ, 0x3 ;  /* 0x00000003ff0c7424 */ /* 0x000fe400078e00ff */
[----:B------:R-:W-:-:S07]  /*1b0b0*/  IMAD.MOV.U32 R2, RZ, RZ, R14 ;  /* 0x000000ffff027224 */ /* 0x000fce00078e000e */
[----:B------:R-:W-:Y:S05]  /*1b0c0*/  WARPSYNC.COLLECTIVE R15, `(.L_x_1466) ;  /* 0x000000000f087348 */ /* 0x000fea0003c00000 */
[----:B------:R0:W1:Y:S02]  /*1b0d0*/  SHFL.IDX P6, R14, R13, R12, R11 ;  /* 0x0000000c0d0e7389 */ /* 0x00006400000c000b */
[----:B01----:R-:W-:Y:S01]  /*1b0e0*/  ENDCOLLECTIVE ;  /* 0x000000000000791b */ /* 0x003fe20003800000 */
.L_x_1466:
[----:B------:R-:W-:-:S05]  /*1b0f0*/  IADD3 R2, P0, R2, R4, RZ ;  /* 0x0000000402027210 */ /* 0x000fca0007f1e0ff */
[----:B------:R-:W-:-:S05]  /*1b100*/  IMAD.X R3, RZ, RZ, R35, P0 ;  /* 0x000000ffff037224 */ /* 0x000fca00000e0623 */
[----:B------:R-:W-:Y:S01]  /*1b110*/  @!PT LDS RZ, [RZ] ;  /* 0x00000000fffff984 */ /* 0x000fe20000000800 */
[----:B------:R-:W-:Y:S01]  /*1b120*/  @!PT LDS RZ, [RZ] ;  /* 0x00000000fffff984 */ /* 0x000fe20000000800 */
[----:B------:R-:W-:Y:S01]  /*1b130*/  @!PT LDS RZ, [RZ] ;  /* 0x00000000fffff984 */ /* 0x000fe20000000800 */
[----:B------:R0:W-:Y:S01]  /*1b140*/  LDGSTS.E.BYPASS.LTC128B.128 [R20+0x21400], desc[UR36][R2.64], !P3 ;  /* 0x2140000002147fae */ /* 0x0001e2000d901d64 */
[----:B------:R-:W-:Y:S01]  /*1b150*/  IMAD.MOV.U32 R13, RZ, RZ, R10 ;  /* 0x000000ffff0d7224 */ /* 0x000fe200078e000a */
[C---:B------:R-:W-:Y:S02]  /*1b160*/  LOP3.LUT P3, RZ, R16.reuse, 0x2000, RZ, 0xc0, !PT ;  /* 0x0000200010ff7812 */ /* 0x040fe4000786c0ff */
        /* <DEDUP_REMOVED lines=9> */
.L_x_1467:
[----:B------:R-:W-:Y:S01]  /*1b200*/  IMAD.MOV.U32 R2, RZ, RZ, R14 ;  /* 0x000000ffff027224 */ /* 0x000fe200078e000e */
[----:B------:R-:W-:Y:S06]  /*1b210*/  BRA `(.L_x_1468) ;  /* 0xffffffc000587947 */ /* 0x000fec000383ffff */
.L_x_1385:
[----:B--2---:R2:W3:Y:S02]  /*1b220*/  SYNCS.PHASECHK.TRANS64.TRYWAIT P0, [R7+URZ+0x30860], R2 ;  /* 0x03086002070075a7 */ /* 0x0044e4000800017f */
[----:B---3--:R-:W-:Y:S05]  /*1b230*/  @!P0 NANOSLEEP.SYNCS 0x989680 ;  /* 0x009896800000895d */ /* 0x008fea0003900000 */
[----:B------:R-:W3:Y:S02]  /*1b240*/  @!P0 SYNCS.PHASECHK.TRANS64 P0, [R7+URZ+0x30860], R2 ;  /* 0x03086002070085a7 */ /* 0x000ee4000800007f */
[----:B---3--:R-:W-:Y:S05]  /*1b250*/  @!P0 BRA `(.L_x_1385) ;  /* 0xfffffffc00f08947 */ /* 0x008fea000383ffff */
[----:B------:R-:W-:Y:S05]  /*1b260*/  BRA `(.L_x_1469) ;  /* 0xffffffc000d07947 */ /* 0x000fea000383ffff */
.L_x_1386:
[----:B------:R-:W-:Y:S01]  /*1b270*/  BSSY B1, `(.L_x_1470) ;  /* 0x0000008000017945 */ /* 0x000fe20003800000 */
[----:B------:R-:W-:Y:S02]  /*1b280*/  IMAD.MOV.U32 R13, RZ, RZ, R19 ;  /* 0x000000ffff0d7224 */ /* 0x000fe400078e0013 */
[----:B------:R-:W-:Y:S02]  /*1b290*/  IMAD.MOV.U32 R12, RZ, RZ, RZ ;  /* 0x000000ffff0c7224 */ /* 0x000fe400078e00ff */
[----:B------:R-:W-:Y:S02]  /*1b2a0*/  IMAD.MOV.U32 R11, RZ, RZ, 0x181f ;  /* 0x0000181fff0b7424 */ /* 0x000fe400078e00ff */
[----:B------:R-:W-:-:S07]  /*1b2b0*/  IMAD.MOV.U32 R15, RZ, RZ, -0x1 ;  /* 0xffffffffff0f7424 */ /* 0x000fce00078e00ff */
[----:B012---:R-:W-:Y:S05]  /*1b2c0*/  WARPSYNC.COLLECTIVE R15, `(.L_x_1471) ;  /* 0x000000000f087348 */ /* 0x007fea0003c00000 */
[----:B-1----:R1:W3:Y:S02]  /*1b2d0*/  SHFL.IDX P6, R14, R13, R12, R11 ;  /* 0x0000000c0d0e7389 */ /* 0x0022e400000c000b */
[----:B0123--:R-:W-:Y:S01]  /*1b2e0*/  ENDCOLLECTIVE ;  /* 0x000000000000791b */ /* 0x00ffe20003800000 */
.L_x_1471:
[----:B------:R-:W-:Y:S05]  /*1b2f0*/  BSYNC B1 ;  /* 0x0000000000017941 */ /* 0x000fea0003800000 */
.L_x_1470:
        /* <DEDUP_REMOVED lines=9> */
.L_x_1472:
[----:B------:R-:W-:Y:S02]  /*1b390*/  IMAD.MOV.U32 R13, RZ, RZ, R19 ;  /* 0x000000ffff0d7224 */ /* 0x000fe400078e0013 */
[----:B------:R-:W-:Y:S02]  /*1b3a0*/  IMAD.MOV.U32 R12, RZ, RZ, 0x1 ;  /* 0x00000001ff0c7424 */ /* 0x000fe400078e00ff */
[----:B------:R-:W-:-:S07]  /*1b3b0*/  IMAD.MOV.U32 R2, RZ, RZ, R14 ;  /* 0x000000ffff027224 */ /* 0x000fce00078e000e */
[----:B------:R-:W-:Y:S05]  /*1b3c0*/  WARPSYNC.COLLECTIVE R15, `(.L_x_1473) ;  /* 0x000000000f087348 */ /* 0x000fea0003c00000 */
[----:B------:R0:W1:Y:S02]  /*1b3d0*/  SHFL.IDX P6, R14, R13, R12, R11 ;  /* 0x0000000c0d0e7389 */ /* 0x00006400000c000b */
[----:B01----:R-:W-:Y:S01]  /*1b3e0*/  ENDCOLLECTIVE ;  /* 0x000000000000791b */ /* 0x003fe20003800000 */
.L_x_1473:
        /* <DEDUP_REMOVED lines=18> */
.L_x_1474:
[----:B------:R-:W-:Y:S02]  /*1b510*/  IMAD.MOV.U32 R13, RZ, RZ, R19 ;  /* 0x000000ffff0d7224 */ /* 0x000fe400078e0013 */
[----:B------:R-:W-:Y:S02]  /*1b520*/  IMAD.MOV.U32 R12, RZ, RZ, 0x2 ;  /* 0x00000002ff0c7424 */ /* 0x000fe400078e00ff */
[----:B------:R-:W-:-:S07]  /*1b530*/  IMAD.MOV.U32 R2, RZ, RZ, R14 ;  /* 0x000000ffff027224 */ /* 0x000fce00078e000e */
[----:B------:R-:W-:Y:S05]  /*1b540*/  WARPSYNC.COLLECTIVE R15, `(.L_x_1475) ;  /* 0x000000000f087348 */ /* 0x000fea0003c00000 */
[----:B------:R0:W1:Y:S02]  /*1b550*/  SHFL.IDX P6, R14, R13, R12, R11 ;  /* 0x0000000c0d0e7389 */ /* 0x00006400000c000b */
[----:B01----:R-:W-:Y:S01]  /*1b560*/  ENDCOLLECTIVE ;  /* 0x000000000000791b */ /* 0x003fe20003800000 */
.L_x_1475:
        /* <DEDUP_REMOVED lines=18> */
.L_x_1476:
[----:B------:R-:W-:Y:S02]  /*1b690*/  IMAD.MOV.U32 R13, RZ, RZ, R19 ;  /* 0x000000ffff0d7224 */ /* 0x000fe400078e0013 */
[----:B------:R-:W-:Y:S02]  /*1b6a0*/  IMAD.MOV.U32 R12, RZ, RZ, 0x3 ;  /* 0x00000003ff0c7424 */ /* 0x000fe400078e00ff */
[----:B------:R-:W-:-:S07]  /*1b6b0*/  IMAD.MOV.U32 R2, RZ, RZ, R14 ;  /* 0x000000ffff027224 */ /* 0x000fce00078e000e */
[----:B------:R-:W-:Y:S05]  /*1b6c0*/  WARPSYNC.COLLECTIVE R15, `(.L_x_1477) ;  /* 0x000000000f087348 */ /* 0x000fea0003c00000 */
[----:B------:R0:W1:Y:S02]  /*1b6d0*/  SHFL.IDX P6, R14, R13, R12, R11 ;  /* 0x0000000c0d0e7389 */ /* 0x00006400000c000b */
[----:B01----:R-:W-:Y:S01]  /*1b6e0*/  ENDCOLLECTIVE ;  /* 0x000000000000791b */ /* 0x003fe20003800000 */
.L_x_1477:
        /* <DEDUP_REMOVED lines=13> */
.L_x_1478:
        /* <DEDUP_REMOVED lines=9> */
.L_x_1394:
[----:B0-----:R0:W2:Y:S02]  /*1b850*/  SYNCS.PHASECHK.TRANS64.TRYWAIT P0, [R0+URZ+0x30860], R3 ;  /* 0x03086003000075a7 */ /* 0x0010a4000800017f */
[----:B--2---:R-:W-:Y:S05]  /*1b860*/  @!P0 NANOSLEEP.SYNCS 0x989680 ;  /* 0x009896800000895d */ /* 0x004fea0003900000 */
[----:B------:R-:W2:Y:S02]  /*1b870*/  @!P0 SYNCS.PHASECHK.TRANS64 P0, [R0+URZ+0x30860], R3 ;  /* 0x03086003000085a7 */ /* 0x000ea4000800007f */
[----:B--2---:R-:W-:Y:S05]  /*1b880*/  @!P0 BRA `(.L_x_1394) ;  /* 0xfffffffc00f08947 */ /* 0x004fea000383ffff */
[----:B------:R-:W-:Y:S05]  /*1b890*/  BRA `(.L_x_1480) ;  /* 0xffffffc400407947 */ /* 0x000fea000383ffff */
.L_x_1395:
        /* <DEDUP_REMOVED lines=8> */
.L_x_1482:
[----:B------:R-:W-:Y:S05]  /*1b920*/  BSYNC B0 ;  /* 0x0000000000007941 */ /* 0x000fea0003800000 */
.L_x_1481:
[----:B------:R-:W-:Y:S02]  /*1b930*/  IMAD.MOV.U32 R13, RZ, RZ, R18 ;  /* 0x000000ffff0d7224 */ /* 0x000fe400078e0012 */
[----:B------:R-:W-:Y:S02]  /*1b940*/  IMAD.MOV.U32 R12, RZ, RZ, RZ ;  /* 0x000000ffff0c7224 */ /* 0x000fe400078e00ff */
[----:B------:R-:W-:Y:S02]  /*1b950*/  IMAD.MOV.U32 R11, RZ, RZ, 0x181f ;  /* 0x0000181fff0b7424 */ /* 0x000fe400078e00ff */
[----:B------:R-:W-:Y:S02]  /*1b960*/  IMAD.MOV.U32 R15, RZ, RZ, -0x1 ;  /* 0xffffffffff0f7424 */ /* 0x000fe400078e00ff */
[----:B------:R-:W-:Y:S02]  /*1b970*/  IMAD.MOV.U32 R3, RZ, RZ, R14 ;  /* 0x000000ffff037224 */ /* 0x000fe400078e000e */
[----:B------:R-:W-:-:S07]  /*1b980*/  IMAD.SHL.U32 R6, R33, 0x2, RZ ;  /* 0x0000000221067824 */ /* 0x000fce00078e00ff */
[----:B------:R-:W-:Y:S05]  /*1b990*/  WARPSYNC.COLLECTIVE R15, `(.L_x_1483) ;  /* 0x000000000f087348 */ /* 0x000fea0003c00000 */
[----:B------:R0:W1:Y:S02]  /*1b9a0*/  SHFL.IDX P6, R14, R13, R12, R11 ;  /* 0x0000000c0d0e7389 */ /* 0x00006400000c000b */
[----:B01----:R-:W-:Y:S01]  /*1b9b0*/  ENDCOLLECTIVE ;  /* 0x000000000000791b */ /* 0x003fe20003800000 */
.L_x_1483:
        /* <DEDUP_REMOVED lines=21> */
.L_x_1484:
        /* <DEDUP_REMOVED lines=11> */
.L_x_1485:
[----:B------:R-:W-:Y:S02]  /*1bbc0*/  IMAD.MOV.U32 R13, RZ, RZ, R19 ;  /* 0x000000ffff0d7224 */ /* 0x000fe400078e0013 */
[----:B------:R-:W-:Y:S01]  /*1bbd0*/  IMAD.MOV.U32 R12, RZ, RZ, 0x2 ;  /* 0x00000002ff0c7424 */ /* 0x000fe200078e00ff */
[----:B------:R-:W-:-:S13]  /*1bbe0*/  IADD3 R2, P4, R14, R6, RZ ;  /* 0x000000060e027210 */ /* 0x000fda0007f9e0ff */
[----:B------:R-:W-:Y:S05]  /*1bbf0*/  WARPSYNC.COLLECTIVE R15, `(.L_x_1486) ;  /* 0x000000000f087348 */ /* 0x000fea0003c00000 */
[----:B------:R0:W1:Y:S02]  /*1bc00*/  SHFL.IDX P6, R14, R13, R12, R11 ;  /* 0x0000000c0d0e7389 */ /* 0x00006400000c000b */
[----:B01----:R-:W-:Y:S01]  /*1bc10*/  ENDCOLLECTIVE ;  /* 0x000000000000791b */ /* 0x003fe20003800000 */
.L_x_1486:
        /* <DEDUP_REMOVED lines=12> */
.L_x_1487:
        /* <DEDUP_REMOVED lines=14> */
.L_x_1488:
        /* <DEDUP_REMOVED lines=12> */
.L_x_1489:
        /* <DEDUP_REMOVED lines=9> */
.L_x_1400:
        /* <DEDUP_REMOVED lines=8> */
.L_x_1492:
[----:B------:R-:W-:Y:S05]  /*1bf90*/  BSYNC B0 ;  /* 0x0000000000007941 */ /* 0x000fea0003800000 */
.L_x_1491:
        /* <DEDUP_REMOVED lines=9> */
.L_x_1493:
[----:B------:R-:W-:Y:S02]  /*1c030*/  ULDC UR4, c[0x0][0xc3c] ;  /* 0x00030f0000047ab9 */ /* 0x000fe40000000800 */
[----:B------:R-:W-:-:S13]  /*1c040*/  ISETP.GE.OR P1, PT, R9, UR4, !P0 ;  /* 0x0000000409007c0c */ /* 0x000fda000c726670 */
[----:B------:R-:W0:Y:S08]  /*1c050*/  @!P1 LDC.64 R2, c[0x0][0xc80] ;  /* 0x00032000ff029b82 */ /* 0x000e300000000a00 */
[----:B------:R-:W1:Y:S01]  /*1c060*/  @!P1 LDC.64 R4, c[0x0][0xc78] ;  /* 0x00031e00ff049b82 */ /* 0x000e620000000a00 */
[----:B------:R-:W-:Y:S02]  /*1c070*/  IMAD.MOV.U32 R25, RZ, RZ, RZ ;  /* 0x000000ffff197224 */ /* 0x000fe400078e00ff */
[----:B------:R-:W-:-:S02]  /*1c080*/  IMAD.MOV.U32 R11, RZ, RZ, RZ ;  /* 0x000000ffff0b7224 */ /* 0x000fc400078e00ff */
[----:B------:R-:W-:Y:S02]  /*1c090*/  IMAD.MOV.U32 R7, RZ, RZ, R14 ;  /* 0x000000ffff077224 */ /* 0x000fe400078e000e */
[----:B0-----:R-:W-:-:S05]  /*1c0a0*/  @!P1 IMAD.WIDE R2, R9, 0x4, R2 ;  /* 0x0000000409029825 */ /* 0x001fca00078e0202 */
[----:B------:R1:W2:Y:S02]  /*1c0b0*/  @!P1 LDG.E R6, desc[UR36][R2.64] ;  /* 0x0000002402069981 */ /* 0x0002a4000c1e1900 */
[----:B-1----:R-:W-:-:S05]  /*1c0c0*/  @!P1 IMAD.WIDE R2, R9, 0x4, R4 ;  /* 0x0000000409029825 */ /* 0x002fca00078e0204 */
[----:B------:R-:W3:Y:S01]  /*1c0d0*/  @!P1 LDG.E R5, desc[UR36][R2.64] ;  /* 0x0000002402059981 */ /* 0x000ee2000c1e1900 */
[----:B------:R-:W-:Y:S01]  /*1c0e0*/  IMAD.MOV.U32 R4, RZ, RZ, RZ ;  /* 0x000000ffff047224 */ /* 0x000fe200078e00ff */
[C---:B------:R-:W-:Y:S02]  /*1c0f0*/  ISETP.GE.U32.AND P2, PT, R8.reuse, 0x2, PT ;  /* 0x000000020800780c */ /* 0x040fe40003f46070 */
        /* <DEDUP_REMOVED lines=11> */
.L_x_1494:
[----:B------:R-:W-:Y:S01]  /*1c1b0*/  IMAD.MOV.U32 R12, RZ, RZ, 0x2 ;  /* 0x00000002ff0c7424 */ /* 0x000fe200078e00ff */
[----:B------:R-:W-:-:S05]  /*1c1c0*/  SEL R14, R14, RZ, P1 ;  /* 0x000000ff0e0e7207 */ /* 0x000fca0000800000 */
[----:B------:R-:W-:-:S04]  /*1c1d0*/  IMAD.IADD R5, R13, 0x1, R14 ;  /* 0x000000010d057824 */ /* 0x000fc800078e020e */
[----:B------:R-:W-:-:S07]  /*1c1e0*/  IMAD.MOV.U32 R13, RZ, RZ, R5 ;  /* 0x000000ffff0d7224 */ /* 0x000fce00078e0005 */
[----:B------:R-:W-:Y:S05]  /*1c1f0*/  WARPSYNC.COLLECTIVE R15, `(.L_x_1495) ;  /* 0x000000000f087348 */ /* 0x000fea0003c00000 */
[----:B------:R0:W1:Y:S02]  /*1c200*/  SHFL.UP P6, R14, R13, R12, R11 ;  /* 0x0400000c0d0e7389 */ /* 0x00006400000c000b */
[----:B01----:R-:W-:Y:S01]  /*1c210*/  ENDCOLLECTIVE ;  /* 0x000000000000791b */ /* 0x003fe20003800000 */
.L_x_1495:
[----:B------:R-:W-:Y:S01]  /*1c220*/  IMAD.MOV.U32 R12, RZ, RZ, 0x4 ;  /* 0x00000004ff0c7424 */ /* 0x000fe200078e00ff */
[----:B------:R-:W-:-:S05]  /*1c230*/  SEL R2, R14, RZ, P2 ;  /* 0x000000ff0e027207 */ /* 0x000fca0001000000 */
[----:B------:R-:W-:-:S04]  /*1c240*/  IMAD.IADD R2, R5, 0x1, R2 ;  /* 0x0000000105027824 */ /* 0x000fc800078e0202 */
[----:B------:R-:W-:-:S07]  /*1c250*/  IMAD.MOV.U32 R13, RZ, RZ, R2 ;  /* 0x000000ffff0d7224 */ /* 0x000fce00078e0002 */
[----:B------:R-:W-:Y:S05]  /*1c260*/  WARPSYNC.COLLECTIVE R15, `(.L_x_1496) ;  /* 0x000000000f087348 */ /* 0x000fea0003c00000 */
[----:B------:R0:W1:Y:S02]  /*1c270*/  SHFL.UP P6, R14, R13, R12, R11 ;  /* 0x0400000c0d0e7389 */ /* 0x00006400000c000b */
[----:B01----:R-:W-:Y:S01]  /*1c280*/  ENDCOLLECTIVE ;  /* 0x000000000000791b */ /* 0x003fe20003800000 */
.L_x_1496:
[----:B------:R-:W-:Y:S01]  /*1c290*/  IMAD.MOV.U32 R12, RZ, RZ, 0x8 ;  /* 0x00000008ff0c7424 */ /* 0x000fe200078e00ff */
[----:B------:R-:W-:-:S05]  /*1c2a0*/  SEL R3, R14, RZ, P3 ;  /* 0x000000ff0e037207 */ /* 0x000fca0001800000 */
[----:B------:R-:W-:-:S04]  /*1c2b0*/  IMAD.IADD R3, R2, 0x1, R3 ;  /* 0x0000000102037824 */ /* 0x000fc800078e0203 */
[----:B------:R-:W-:-:S07]  /*1c2c0*/  IMAD.MOV.U32 R13, RZ, RZ, R3 ;  /* 0x000000ffff0d7224 */ /* 0x000fce00078e0003 */
[----:B------:R-:W-:Y:S05]  /*1c2d0*/  WARPSYNC.COLLECTIVE R15, `(.L_x_1497) ;  /* 0x000000000f087348 */ /* 0x000fea0003c00000 */
[----:B------:R0:W1:Y:S02]  /*1c2e0*/  SHFL.UP P6, R14, R13, R12, R11 ;  /* 0x0400000c0d0e7389 */ /* 0x00006400000c000b */
[----:B01----:R-:W-:Y:S01]  /*1c2f0*/  ENDCOLLECTIVE ;  /* 0x000000000000791b */ /* 0x003fe20003800000 */
.L_x_1497:
[----:B------:R-:W-:Y:S01]  /*1c300*/  IMAD.MOV.U32 R12, RZ, RZ, 0x10 ;  /* 0x00000010ff0c7424 */ /* 0x000fe200078e00ff */
[----:B------:R-:W-:-:S05]  /*1c310*/  SEL R14, R14, RZ, P4 ;  /* 0x000000ff0e0e7207 */ /* 0x000fca0002000000 */
[----:B------:R-:W-:-:S04]  /*1c320*/  IMAD.IADD R5, R3, 0x1, R14 ;  /* 0x0000000103057824 */ /* 0x000fc800078e020e */
[----:B------:R-:W-:-:S07]  /*1c330*/  IMAD.MOV.U32 R13, RZ, RZ, R5 ;  /* 0x000000ffff0d7224 */ /* 0x000fce00078e0005 */
[----:B------:R-:W-:Y:S05]  /*1c340*/  WARPSYNC.COLLECTIVE R15, `(.L_x_1498) ;  /* 0x000000000f087348 */ /* 0x000fea0003c00000 */
[----:B------:R0:W1:Y:S02]  /*1c350*/  SHFL.UP P6, R14, R13, R12, R11 ;  /* 0x0400000c0d0e7389 */ /* 0x00006400000c000b */
[----:B01----:R-:W-:Y:S01]  /*1c360*/  ENDCOLLECTIVE ;  /* 0x000000000000791b */ /* 0x003fe20003800000 */
.L_x_1498:
        /* <DEDUP_REMOVED lines=8> */
.L_x_1499:
[----:B------:R-:W-:Y:S05]  /*1c3f0*/  BRA `(.L_x_1500) ;  /* 0xffffffc000947947 */ /* 0x000fea000383ffff */
.L_x_1403:
[----:B------:R-:W-:Y:S01]  /*1c400*/  BSSY B0, `(.L_x_1501) ;  /* 0x0000007000007945 */ /* 0x000fe20003800000 */
[----:B------:R-:W-:Y:S02]  /*1c410*/  IMAD.MOV.U32 R12, RZ, RZ, 0x1 ;  /* 0x00000001ff0c7424 */ /* 0x000fe400078e00ff */
[----:B------:R-:W-:Y:S02]  /*1c420*/  IMAD.MOV.U32 R11, RZ, RZ, RZ ;  /* 0x000000ffff0b7224 */ /* 0x000fe400078e00ff */
[----:B------:R-:W-:-:S07]  /*1c430*/  IMAD.MOV.U32 R15, RZ, RZ, -0x1 ;  /* 0xffffffffff0f7424 */ /* 0x000fce00078e00ff */
[----:B------:R-:W-:Y:S05]  /*1c440*/  WARPSYNC.COLLECTIVE R15, `(.L_x_1502) ;  /* 0x000000000f087348 */ /* 0x000fea0003c00000 */
[----:B------:R0:W1:Y:S02]  /*1c450*/  SHFL.UP P6, R14, R13, R12, R11 ;  /* 0x0400000c0d0e7389 */ /* 0x00006400000c000b */
[----:B01----:R-:W-:Y:S01]  /*1c460*/  ENDCOLLECTIVE ;  /* 0x000000000000791b */ /* 0x003fe20003800000 */
.L_x_1502:
[----:B------:R-:W-:Y:S05]  /*1c470*/  BSYNC B0 ;  /* 0x0000000000007941 */ /* 0x000fea0003800000 */
.L_x_1501:
        /* <DEDUP_REMOVED lines=8> */
.L_x_1503:
[----:B------:R-:W-:Y:S01]  /*1c500*/  IMAD.MOV.U32 R12, RZ, RZ, 0x4 ;  /* 0x00000004ff0c7424 */ /* 0x000fe200078e00ff */
[----:B------:R-:W-:-:S05]  /*1c510*/  SEL R2, R14, RZ, P2 ;  /* 0x000000ff0e027207 */ /* 0x000fca0001000000 */
[----:B------:R-:W-:-:S04]  /*1c520*/  IMAD.IADD R2, R13, 0x1, R2 ;  /* 0x000000010d027824 */ /* 0x000fc800078e0202 */
[----:B------:R-:W-:-:S07]  /*1c530*/  IMAD.MOV.U32 R13, RZ, RZ, R2 ;  /* 0x000000ffff0d7224 */ /* 0x000fce00078e0002 */
[----:B------:R-:W-:Y:S05]  /*1c540*/  WARPSYNC.COLLECTIVE R15, `(.L_x_1504) ;  /* 0x000000000f087348 */ /* 0x000fea0003c00000 */
[----:B------:R0:W1:Y:S02]  /*1c550*/  SHFL.UP P6, R14, R13, R12, R11 ;  /* 0x0400000c0d0e7389 */ /* 0x00006400000c000b */
[----:B01----:R-:W-:Y:S01]  /*1c560*/  ENDCOLLECTIVE ;  /* 0x000000000000791b */ /* 0x003fe20003800000 */
.L_x_1504:
[----:B------:R-:W-:Y:S01]  /*1c570*/  IMAD.MOV.U32 R12, RZ, RZ, 0x8 ;  /* 0x00000008ff0c7424 */ /* 0x000fe200078e00ff */
[----:B------:R-:W-:-:S05]  /*1c580*/  SEL R3, R14, RZ, P3 ;  /* 0x000000ff0e037207 */ /* 0x000fca0001800000 */
[----:B------:R-:W-:-:S04]  /*1c590*/  IMAD.IADD R3, R2, 0x1, R3 ;  /* 0x0000000102037824 */ /* 0x000fc800078e0203 */
[----:B------:R-:W-:-:S07]  /*1c5a0*/  IMAD.MOV.U32 R13, RZ, RZ, R3 ;  /* 0x000000ffff0d7224 */ /* 0x000fce00078e0003 */
[----:B------:R-:W-:Y:S05]  /*1c5b0*/  WARPSYNC.COLLECTIVE R15, `(.L_x_1505) ;  /* 0x000000000f087348 */ /* 0x000fea0003c00000 */
[----:B------:R0:W1:Y:S02]  /*1c5c0*/  SHFL.UP P6, R14, R13, R12, R11 ;  /* 0x0400000c0d0e7389 */ /* 0x00006400000c000b */
[----:B01----:R-:W-:Y:S01]  /*1c5d0*/  ENDCOLLECTIVE ;  /* 0x000000000000791b */ /* 0x003fe20003800000 */
.L_x_1505:
[----:B------:R-:W-:Y:S01]  /*1c5e0*/  IMAD.MOV.U32 R12, RZ, RZ, 0x10 ;  /* 0x00000010ff0c7424 */ /* 0x000fe200078e00ff */
[----:B------:R-:W-:-:S05]  /*1c5f0*/  SEL R14, R14, RZ, P4 ;  /* 0x000000ff0e0e7207 */ /* 0x000fca0002000000 */
[----:B------:R-:W-:-:S04]  /*1c600*/  IMAD.IADD R5, R3, 0x1, R14 ;  /* 0x0000000103057824 */ /* 0x000fc800078e020e */
[----:B------:R-:W-:-:S07]  /*1c610*/  IMAD.MOV.U32 R13, RZ, RZ, R5 ;  /* 0x000000ffff0d7224 */ /* 0x000fce00078e0005 */
[----:B------:R-:W-:Y:S05]  /*1c620*/  WARPSYNC.COLLECTIVE R15, `(.L_x_1506) ;  /* 0x000000000f087348 */ /* 0x000fea0003c00000 */
[----:B------:R0:W1:Y:S02]  /*1c630*/  SHFL.UP P6, R14, R13, R12, R11 ;  /* 0x0400000c0d0e7389 */ /* 0x00006400000c000b */
[----:B01----:R-:W-:Y:S01]  /*1c640*/  ENDCOLLECTIVE ;  /* 0x000000000000791b */ /* 0x003fe20003800000 */
.L_x_1506:
        /* <DEDUP_REMOVED lines=8> */
.L_x_1507:
[----:B------:R-:W-:Y:S05]  /*1c6d0*/  BRA `(.L_x_1508) ;  /* 0xffffffc000807947 */ /* 0x000fea000383ffff */
.L_x_1405:
[----:B------:R-:W-:Y:S01]  /*1c6e0*/  BSSY B0, `(.L_x_1509) ;  /* 0x0000006000007945 */ /* 0x000fe20003800000 */
[----:B------:R-:W-:Y:S01]  /*1c6f0*/  PLOP3.LUT P6, PT, P6, PT, PT, 0x8, 0x0 ;  /* 0x000000000000781c */ /* 0x000fe200037ce170 */
[----:B------:R-:W-:-:S12]  /*1c700*/  IMAD.MOV.U32 R15, RZ, RZ, -0x1 ;  /* 0xffffffffff0f7424 */ /* 0x000fd800078e00ff */
[----:B0-----:R-:W-:Y:S05]  /*1c710*/  WARPSYNC.COLLECTIVE R15, `(.L_x_1510) ;  /* 0x000000000f087348 */ /* 0x001fea0003c00000 */
[----:B------:R-:W-:Y:S01]  /*1c720*/  VOTE.ANY R14, PT, P6 ;  /* 0x00000000000e7806 */ /* 0x000fe200030e0100 */
[----:B0-----:R-:W-:Y:S06]  /*1c730*/  ENDCOLLECTIVE ;  /* 0x000000000000791b */ /* 0x001fec0003800000 */
.L_x_1510:
[----:B------:R-:W-:Y:S05]  /*1c740*/  BSYNC B0 ;  /* 0x0000000000007941 */ /* 0x000fea0003800000 */
.L_x_1509:
[----:B------:R-:W-:Y:S02]  /*1c750*/  IMAD.MOV.U32 R3, RZ, RZ, R14 ;  /* 0x000000ffff037224 */ /* 0x000fe400078e000e */
[----:B------:R-:W-:Y:S02]  /*1c760*/  IMAD.MOV.U32 R13, RZ, RZ, R25 ;  /* 0x000000ffff0d7224 */ /* 0x000fe400078e0019 */
[----:B------:R0:W1:Y:S01]  /*1c770*/  POPC R12, R3 ;  /* 0x00000003000c7309 */ /* 0x0000620000000000 */
[----:B------:R-:W-:Y:S02]  /*1c780*/  IMAD.MOV.U32 R11, RZ, RZ, 0x1f ;  /* 0x0000001fff0b7424 */ /* 0x000fe400078e00ff */
[----:B------:R-:W-:-:S07]  /*1c790*/  IMAD.MOV.U32 R15, RZ, RZ, -0x1 ;  /* 0xffffffffff0f7424 */ /* 0x000fce00078e00ff */
[----:B01----:R-:W-:Y:S05]  /*1c7a0*/  WARPSYNC.COLLECTIVE R15, `(.L_x_1511) ;  /* 0x000000000f087348 */ /* 0x003fea0003c00000 */
[----:B-1----:R1:W2:Y:S02]  /*1c7b0*/  SHFL.IDX P6, R14, R13, R12, R11 ;  /* 0x0000000c0d0e7389 */ /* 0x0022a400000c000b */
[----:B012---:R-:W-:Y:S01]  /*1c7c0*/  ENDCOLLECTIVE ;  /* 0x000000000000791b */ /* 0x007fe20003800000 */
.L_x_1511:
[----:B------:R-:W-:Y:S02]  /*1c7d0*/  IMAD.IADD R27, R12, 0x1, R27 ;  /* 0x000000010c1b7824 */ /* 0x000fe400078e021b */
[----:B------:R-:W-:Y:S02]  /*1c7e0*/  IMAD.MOV.U32 R13, RZ, RZ, R4 ;  /* 0x000000ffff0d7224 */ /* 0x000fe400078e0004 */
[----:B------:R-:W-:-:S07]  /*1c7f0*/  IMAD.MOV.U32 R25, RZ, RZ, R14 ;  /* 0x000000ffff197224 */ /* 0x000fce00078e000e */
[----:B------:R-:W-:Y:S05]  /*1c800*/  WARPSYNC.COLLECTIVE R15, `(.L_x_1512) ;  /* 0x000000000f087348 */ /* 0x000fea0003c00000 */
[----:B------:R0:W1:Y:S02]  /*1c810*/  SHFL.IDX P6, R14, R13, R12, R11 ;  /* 0x0000000c0d0e7389 */ /* 0x00006400000c000b */
[----:B01----:R-:W-:Y:S01]  /*1c820*/  ENDCOLLECTIVE ;  /* 0x000000000000791b */ /* 0x003fe20003800000 */
.L_x_1512:
[----:B------:R-:W-:Y:S01]  /*1c830*/  IMAD.MOV.U32 R4, RZ, RZ, R14 ;  /* 0x000000ffff047224 */ /* 0x000fe200078e000e */
[----:B------:R-:W-:Y:S06]  /*1c840*/  BRA `(.L_x_1513) ;  /* 0xffffffc000647947 */ /* 0x000fec000383ffff */
.L_x_1407:
[----:B------:R-:W-:Y:S01]  /*1c850*/  BSSY B0, `(.L_x_1514) ;  /* 0x0000007000007945 */ /* 0x000fe20003800000 */
[----:B------:R-:W-:Y:S02]  /*1c860*/  IMAD.MOV.U32 R13, RZ, RZ, R2 ;  /* 0x000000ffff0d7224 */ /* 0x000fe400078e0002 */
[----:B------:R-:W-:Y:S02]  /*1c870*/  IMAD.MOV.U32 R11, RZ, RZ, 0x1f ;  /* 0x0000001fff0b7424 */ /* 0x000fe400078e00ff */
[----:B------:R-:W-:-:S07]  /*1c880*/  IMAD.MOV.U32 R15, RZ, RZ, -0x1 ;  /* 0xffffffffff0f7424 */ /* 0x000fce00078e00ff */
[----:B0-23--:R-:W-:Y:S05]  /*1c890*/  WARPSYNC.COLLECTIVE R15, `(.L_x_1515) ;  /* 0x000000000f087348 */ /* 0x00dfea0003c00000 */
[----:B------:R1:W4:Y:S02]  /*1c8a0*/  SHFL.IDX P6, R14, R13, R12, R11 ;  /* 0x0000000c0d0e7389 */ /* 0x00032400000c000b */
[----:B01234-:R-:W-:Y:S01]  /*1c8b0*/  ENDCOLLECTIVE ;  /* 0x000000000000791b */ /* 0x01ffe20003800000 */
.L_x_1515:
[----:B------:R-:W-:Y:S05]  /*1c8c0*/  BSYNC B0 ;  /* 0x0000000000007941 */ /* 0x000fea0003800000 */
.L_x_1514:
[----:B------:R-:W-:Y:S01]  /*1c8d0*/  IMAD.MOV.U32 R6, RZ, RZ, R14 ;  /* 0x000000ffff067224 */ /* 0x000fe200078e000e */
[----:B------:R-:W-:Y:S06]  /*1c8e0*/  BRA `(.L_x_1406) ;  /* 0xffffffc000547947 */ /* 0x000fec000383ffff */
.L_x_1413:
[----:B0-----:R0:W1:Y:S02]  /*1c8f0*/  SYNCS.PHASECHK.TRANS64.TRYWAIT P0, [R7+URZ+0x30820], R0 ;  /* 0x03082000070075a7 */ /* 0x001064000800017f */
[----:B-1----:R-:W-:Y:S05]  /*1c900*/  @!P0 NANOSLEEP.SYNCS 0x989680 ;  /* 0x009896800000895d */ /* 0x002fea0003900000 */
[----:B------:R-:W1:Y:S02]  /*1c910*/  @!P0 SYNCS.PHASECHK.TRANS64 P0, [R7+URZ+0x30820], R0 ;  /* 0x03082000070085a7 */ /* 0x000e64000800007f */
[----:B-1----:R-:W-:Y:S05]  /*1c920*/  @!P0 BRA `(.L_x_1413) ;  /* 0xfffffffc00f08947 */ /* 0x002fea000383ffff */
[----:B------:R-:W-:Y:S05]  /*1c930*/  BRA `(.L_x_1516) ;  /* 0xffffffc800ac7947 */ /* 0x000fea000383ffff */
.L_x_1414:
[----:B------:R-:W1:Y:S01]  /*1c940*/  S2R R2, SR_TID.X ;  /* 0x0000000000027919 */ /* 0x000e620000002100 */
[----:B------:R-:W-:Y:S01]  /*1c950*/  BSSY B0, `(.L_x_1517) ;  /* 0x000000a000007945 */ /* 0x000fe20003800000 */
[----:B------:R-:W-:Y:S02]  /*1c960*/  IMAD.MOV.U32 R12, RZ, RZ, RZ ;  /* 0x000000ffff0c7224 */ /* 0x000fe400078e00ff */
[----:B------:R-:W-:Y:S02]  /*1c970*/  IMAD.MOV.U32 R11, RZ, RZ, 0x1f ;  /* 0x0000001fff0b7424 */ /* 0x000fe400078e00ff */
[----:B------:R-:W-:Y:S01]  /*1c980*/  IMAD.MOV.U32 R15, RZ, RZ, -0x1 ;  /* 0xffffffffff0f7424 */ /* 0x000fe200078e00ff */
[----:B-1----:R-:W-:-:S04]  /*1c990*/  SHF.R.U32.HI R2, RZ, 0x5, R2 ;  /* 0x00000005ff027819 */ /* 0x002fc80000011602 */
[----:B------:R-:W-:-:S05]  /*1c9a0*/  LOP3.LUT R2, R2, 0x3, RZ, 0xc0, !PT ;  /* 0x0000000302027812 */ /* 0x000fca00078ec0ff */
[----:B------:R-:W-:-:S07]  /*1c9b0*/  IMAD.MOV.U32 R13, RZ, RZ, R2 ;  /* 0x000000ffff0d7224 */ /* 0x000fce00078e0002 */
[----:B0-2---:R-:W-:Y:S05]  /*1c9c0*/  WARPSYNC.COLLECTIVE R15, `(.L_x_1518) ;  /* 0x000000000f087348 */ /* 0x005fea0003c00000 */
[----:B------:R1:W3:Y:S02]  /*1c9d0*/  SHFL.IDX P6, R14, R13, R12, R11 ;  /* 0x0000000c0d0e7389 */ /* 0x0002e400000c000b */
[----:B0123--:R-:W-:Y:S01]  /*1c9e0*/  ENDCOLLECTIVE ;  /* 0x000000000000791b */ /* 0x00ffe20003800000 */
.L_x_1518:
[----:B------:R-:W-:Y:S05]  /*1c9f0*/  BSYNC B0 ;  /* 0x0000000000007941 */ /* 0x000fea0003800000 */
.L_x_1517:
[----:B------:R-:W-:Y:S05]  /*1ca00*/  BRA `(.L_x_1519) ;  /* 0xffffffc800947947 */ /* 0x000fea000383ffff */
.L_x_1417:
[----:B------:R-:W-:Y:S01]  /*1ca10*/  BSSY B1, `(.L_x_1520) ;  /* 0x0000006000017945 */ /* 0x000fe20003800000 */
[----:B------:R-:W-:-:S07]  /*1ca20*/  IMAD.MOV.U32 R15, RZ, RZ, -0x1 ;  /* 0xffffffffff0f7424 */ /* 0x000fce00078e00ff */
[----:B0-2---:R-:W-:Y:S05]  /*1ca30*/  WARPSYNC.COLLECTIVE R15, `(.L_x_1521) ;  /* 0x000000000f0c7348 */ /* 0x005fea0003c00000 */
[----:B------:R-:W-:Y:S02]  /*1ca40*/  ELECT P6, UR62, PT ;  /* 0x00000000003e782f */ /* 0x000fe400038c0000 */
[----:B------:R-:W-:Y:S01]  /*1ca50*/  MOV R14, UR62 ;  /* 0x0000003e000e7c02 */ /* 0x000fe20008000f00 */
[----:B0-2---:R-:W-:Y:S10]  /*1ca60*/  ENDCOLLECTIVE ;  /* 0x000000000000791b */ /* 0x005ff40003800000 */
.L_x_1521:
[----:B------:R-:W-:Y:S05]  /*1ca70*/  BSYNC B1 ;  /* 0x0000000000017941 */ /* 0x000fea0003800000 */
.L_x_1520:
[----:B------:R-:W-:Y:S05]  /*1ca80*/  BRA `(.L_x_1522) ;  /* 0xffffffc8008c7947 */ /* 0x000fea000383ffff */
.L_x_1419:
[----:B0-----:R0:W1:Y:S02]  /*1ca90*/  SYNCS.PHASECHK.TRANS64.TRYWAIT P1, [R5+URZ+0x30840], R0 ;  /* 0x03084000050075a7 */ /* 0x001064000802017f */
[----:B-1----:R-:W-:Y:S05]  /*1caa0*/  @!P1 NANOSLEEP.SYNCS 0x989680 ;  /* 0x009896800000995d */ /* 0x002fea0003900000 */
[----:B------:R-:W1:Y:S02]  /*1cab0*/  @!P1 SYNCS.PHASECHK.TRANS64 P1, [R5+URZ+0x30840], R0 ;  /* 0x03084000050095a7 */ /* 0x000e64000802007f */
[----:B-1----:R-:W-:Y:S05]  /*1cac0*/  @!P1 BRA `(.L_x_1419) ;  /* 0xfffffffc00f09947 */ /* 0x002fea000383ffff */
[----:B------:R-:W-:Y:S05]  /*1cad0*/  BRA `(.L_x_1523) ;  /* 0xffffffc800b47947 */ /* 0x000fea000383ffff */
.L_x_1421:
[----:B-1----:R1:W3:Y:S02]  /*1cae0*/  SYNCS.PHASECHK.TRANS64.TRYWAIT P1, [R3+URZ+0x30840], R2 ;  /* 0x03084002030075a7 */ /* 0x0022e4000802017f */
[----:B---3--:R-:W-:Y:S05]  /*1caf0*/  @!P1 NANOSLEEP.SYNCS 0x989680 ;  /* 0x009896800000995d */ /* 0x008fea0003900000 */
[----:B------:R-:W3:Y:S02]  /*1cb00*/  @!P1 SYNCS.PHASECHK.TRANS64 P1, [R3+URZ+0x30840], R2 ;  /* 0x03084002030095a7 */ /* 0x000ee4000802007f */
[----:B---3--:R-:W-:Y:S05]  /*1cb10*/  @!P1 BRA `(.L_x_1421) ;  /* 0xfffffffc00f09947 */ /* 0x008fea000383ffff */
[----:B------:R-:W-:Y:S05]  /*1cb20*/  BRA `(.L_x_1524) ;  /* 0xffffffc800c07947 */ /* 0x000fea000383ffff */
.L_x_1423:
[----:B---3--:R3:W4:Y:S02]  /*1cb30*/  SYNCS.PHASECHK.TRANS64.TRYWAIT P1, [R5+URZ+0x30860], R0 ;  /* 0x03086000050075a7 */ /* 0x008724000802017f */
[----:B----4-:R-:W-:Y:S05]  /*1cb40*/  @!P1 NANOSLEEP.SYNCS 0x989680 ;  /* 0x009896800000995d */ /* 0x010fea0003900000 */
[----:B------:R-:W4:Y:S02]  /*1cb50*/  @!P1 SYNCS.PHASECHK.TRANS64 P1, [R5+URZ+0x30860], R0 ;  /* 0x03086000050095a7 */ /* 0x000f24000802007f */
[----:B----4-:R-:W-:Y:S05]  /*1cb60*/  @!P1 BRA `(.L_x_1423) ;  /* 0xfffffffc00f09947 */ /* 0x010fea000383ffff */
[----:B------:R-:W-:Y:S05]  /*1cb70*/  BRA `(.L_x_1525) ;  /* 0xffffffc800bc7947 */ /* 0x000fea000383ffff */
.L_x_1526:
        /* <DEDUP_REMOVED lines=16> */
.L_x_3275:


//--------------------- .text._ZN7cutlass13device_kernelIN5flash11enable_sm90INS1_16FlashAttnFwdSm90INS1_25CollectiveMainloopFwdSm90ILi2EN4cute5tupleIJNS5_1CILi1EEES8_S8_EEENS6_IJNS7_ILi128EEENS7_ILi64EEENS7_ILi256EEEEEELi256ENS_10bfloat16_tEfNS_4arch4Sm90ELb0ELb1ELb1ELb1ELb1ELb1ELb0ELb1ELb1ELb1ELb1ELb0EEENS1_21CollectiveEpilogueFwdINS6_IJSA_SC_SB_EEES9_SE_SG_Li256ELb1ELb1ELb1ELb0EEENS1_36VarlenDynamicPersistentTileSchedulerILi128ELi64ELi256ELi128ELb1ELb1ELb1ELb1ELb0ELb1EEEEEEEEEvNT_6ParamsE --------------------------
	.section	.text._ZN7cutlass13device_kernelIN5flash11enable_sm90INS1_16FlashAttnFwdSm90INS1_25CollectiveMainloopFwdSm90ILi2EN4cute5tupleIJNS5_1CILi1EEES8_S8_EEENS6_IJNS7_ILi128EEENS7_ILi64EEENS7_ILi256EEEEEELi256ENS_10bfloat16_tEfNS_4arch4Sm90ELb0ELb1ELb1ELb1ELb1ELb1ELb0ELb1ELb1ELb1ELb1ELb0EEENS1_21CollectiveEpilogueFwdINS6_IJSA_SC_SB_EEES9_SE_SG_Li256ELb1ELb1ELb1ELb0EEENS1_36VarlenDynamicPersistentTileSchedulerILi128ELi64ELi256ELi128ELb1ELb1ELb1ELb1ELb0ELb1EEEEEEEEEvNT_6ParamsE,"ax",@progbits
	.align	128
.text._ZN7cutlass13device_kernelIN5flash11enable_sm90INS1_16FlashAttnFwdSm90INS1_25CollectiveMainloopFwdSm90ILi2EN4cute5tupleIJNS5_1CILi1EEES8_S8_EEENS6_IJNS7_ILi128EEENS7_ILi64EEENS7_ILi256EEEEEELi256ENS_10bfloat16_tEfNS_4arch4Sm90ELb0ELb1ELb1ELb1ELb1ELb1ELb0ELb1ELb1ELb1ELb1ELb0EEENS1_21CollectiveEpilogueFwdINS6_IJSA_SC_SB_EEES9_SE_SG_Li256ELb1ELb1ELb1ELb0EEENS1_36VarlenDynamicPersistentTileSchedulerILi128ELi64ELi256ELi128ELb1ELb1ELb1ELb1ELb0ELb1EEEEEEEEEvNT_6ParamsE:
        .type           _ZN7cutlass13device_kernelIN5flash11enable_sm90INS1_16FlashAttnFwdSm90INS1_25CollectiveMainloopFwdSm90ILi2EN4cute5tupleIJNS5_1CILi1EEES8_S8_EEENS6_IJNS7_ILi128EEENS7_ILi64EEENS7_ILi256EEEEEELi256ENS_10bfloat16_tEfNS_4arch4Sm90ELb0ELb1ELb1ELb1ELb1ELb1ELb0ELb1ELb1ELb1ELb1ELb0EEENS1_21CollectiveEpilogueFwdINS6_IJSA_SC_SB_EEES9_SE_SG_Li256ELb1ELb1ELb1ELb0EEENS1_36VarlenDynamicPersistentTileSchedulerILi128ELi64ELi256ELi128ELb1ELb1ELb1ELb1ELb0ELb1EEEEEEEEEvNT_6ParamsE,@function
        .size           _ZN7cutlass13device_kernelIN5flash11enable_sm90INS1_16FlashAttnFwdSm90INS1_25CollectiveMainloopFwdSm90ILi2EN4cute5tupleIJNS5_1CILi1EEES8_S8_EEENS6_IJNS7_ILi128EEENS7_ILi64EEENS7_ILi256EEEEEELi256ENS_10bfloat16_tEfNS_4arch4Sm90ELb0ELb1ELb1ELb1ELb1ELb1ELb0ELb1ELb1ELb1ELb1ELb0EEENS1_21CollectiveEpilogueFwdINS6_IJSA_SC_SB_EEES9_SE_SG_Li256ELb1ELb1ELb1ELb0EEENS1_36VarlenDynamicPersistentTileSchedulerILi128ELi64ELi256ELi128ELb1ELb1ELb1ELb1ELb0ELb1EEEEEEEEEvNT_6ParamsE,(.L_x_3276 - _ZN7cutlass13device_kernelIN5flash11enable_sm90INS1_16FlashAttnFwdSm90INS1_25CollectiveMainloopFwdSm90ILi2EN4cute5tupleIJNS5_1CILi1EEES8_S8_EEENS6_IJNS7_ILi128EEENS7_ILi64EEENS7_ILi256EEEEEELi256ENS_10bfloat16_tEfNS_4arch4Sm90ELb0ELb1ELb1ELb1ELb1ELb1ELb0ELb1ELb1ELb1ELb1ELb0EEENS1_21CollectiveEpilogueFwdINS6_IJSA_SC_SB_EEES9_SE_SG_Li256ELb1ELb1ELb1ELb0EEENS1_36VarlenDynamicPersistentTileSchedulerILi128ELi64ELi256ELi128ELb1ELb1ELb1ELb1ELb0ELb1EEEEEEEEEvNT_6ParamsE)
        .other          _ZN7cutlass13device_kernelIN5flash11enable_sm90INS1_16FlashAttnFwdSm90INS1_25CollectiveMainloopFwdSm90ILi2EN4cute5tupleIJNS5_1CILi1EEES8_S8_EEENS6_IJNS7_ILi128EEENS7_ILi64EEENS7_ILi256EEEEEELi256ENS_10bfloat16_tEfNS_4arch4Sm90ELb0ELb1ELb1ELb1ELb1ELb1ELb0ELb1ELb1ELb1ELb1ELb0EEENS1_21CollectiveEpilogueFwdINS6_IJSA_SC_SB_EEES9_SE_SG_Li256ELb1ELb1ELb1ELb0EEENS1_36VarlenDynamicPersistentTileSchedulerILi128ELi64ELi256ELi128ELb1ELb1ELb1ELb1ELb0ELb1EEEEEEEEEvNT_6ParamsE,@"STO_CUDA_ENTRY STV_DEFAULT"
_ZN7cutlass13device_kernelIN5flash11enable_sm90INS1_16FlashAttnFwdSm90INS1_25CollectiveMainloopFwdSm90ILi2EN4cute5tupleIJNS5_1CILi1EEES8_S8_EEENS6_IJNS7_ILi128EEENS7_ILi64EEENS7_ILi256EEEEEELi256ENS_10bfloat16_tEfNS_4arch4Sm90ELb0ELb1ELb1ELb1ELb1ELb1ELb0ELb1ELb1ELb1ELb1ELb0EEENS1_21CollectiveEpilogueFwdINS6_IJSA_SC_SB_EEES9_SE_SG_Li256ELb1ELb1ELb1ELb0EEENS1_36VarlenDynamicPersistentTileSchedulerILi128ELi64ELi256ELi128ELb1ELb1ELb1ELb1ELb0ELb1EEEEEEEEEvNT_6ParamsE:
        /* <DEDUP_REMOVED lines=18> */
.L_x_1528:
[----:B------:R-:W-:Y:S05]  /*0120*/  BSYNC B0 ;  /* 0x0000000000007941 */ /* 0x000fea0003800000 */
.L_x_1527:
        /* <DEDUP_REMOVED lines=41> */
.L_x_1529:
        /* <DEDUP_REMOVED lines=22> */
.L_x_1530:
        /* <DEDUP_REMOVED lines=18> */
.L_x_1531:
        /* <DEDUP_REMOVED lines=22> */
.L_x_1532:
        /* <DEDUP_REMOVED lines=22> */
.L_x_1533:
[----:B0-----:R-:W-:Y:S01]  /*0900*/  UMOV UR4, 0x1 ;  /* 0x0000000100047882 */ /* 0x001fe20000000000 */
[----:B------:R-:W-:Y:S01]  /*0910*/  PLOP3.LUT P0, PT, PT, PT, UP0, 0x80, 0x0 ;  /* 0x000000000000781c */ /* 0x000fe20003f0f008 */
[----:B------:R-:W-:Y:S01]  /*0920*/  USEL UR4, UR4, 0x2, !UP0 ;  /* 0x0000000204047887 */ /* 0x000fe2000c000000 */
[----:B------:R-:W-:Y:S01]  /*0930*/  NOP ;  /* 0x0000000000007918 */ /* 0x000fe20000000000 */
[----:B------:R-:W-:Y:S01]  /*0940*/  ULDC.64 UR60, c[0x0][0x208] ;  /* 0x00008200003c7ab9 */ /* 0x000fe20000000a00 */
[----:B------:R-:W-:Y:S03]  /*0950*/  BSSY B9, `(.L_x_1534) ;  /* 0x0002d48000097945 */ /* 0x000fe60003800000 */
[----:B------:R-:W-:-:S05]  /*0960*/  IMAD.U32 R3, RZ, RZ, UR4 ;  /* 0x00000004ff037e24 */ /* 0x000fca000f8e00ff */
[----:B------:R0:W-:Y:S01]  /*0970*/  STL [R1+0xdc], R3 ;  /* 0x0000dc0301007387 */ /* 0x0001e20000100800 */
[----:B-12-4-:R-:W-:Y:S06]  /*0980*/  BAR.SYNC.DEFER_BLOCKING 0x0 ;  /* 0x0000000000007b1d */ /* 0x016fec0000010000 */
[----:B------:R-:W-:Y:S05]  /*0990*/  @!P0 BRA `(.L_x_1535) ;  /* 0x0000024c00c48947 */ /* 0x000fea0003800000 */
.L_x_1536:
[----:B------:R-:W-:-:S08]  /*09a0*/  NOP ;  /* 0x0000000000007918 */ /* 0x000fd00000000000 */
[----:B------:R-:W1:Y:S02]  /*09b0*/  USETMAXREG.TRY_ALLOC.CTAPOOL UP0, 0xe8 ;  /* 0x000000e8000079c8 */ /* 0x000e640008000600 */
[----:B-1----:R-:W-:-:S13]  /*09c0*/  PLOP3.LUT P0, PT, PT, PT, UP0, 0x80, 0x0 ;  /* 0x000000000000781c */ /* 0x002fda0003f0f008 */
[----:B------:R-:W-:Y:S05]  /*09d0*/  @!P0 BRA `(.L_x_1536) ;  /* 0xfffffffc00f08947 */ /* 0x000fea000383ffff */
[----:B------:R-:W1:Y:S08]  /*09e0*/  S2UR UR4, SR_CgaCtaId ;  /* 0x00000000000479c3 */ /* 0x000e700000008800 */
[----:B------:R-:W-:Y:S06]  /*09f0*/  BAR.ARV 0x8, 0x180 ;  /* 0x0206000000007b1d */ /* 0x000fec0000002000 */
[----:B------:R-:W-:-:S02]  /*0a00*/  MOV R17, 0x400 ;  /* 0x0000040000117802 */ /* 0x000fc40000000f00 */
[----:B------:R-:W-:Y:S01]  /*0a10*/  BAR.SYNC.DEFER_BLOCKING 0x5, 0x180 ;  /* 0x0146000000007b1d */ /* 0x000fe20000010000 */
[----:B-1----:R-:W-:-:S05]  /*0a20*/  IMAD.U32 R2, RZ, RZ, UR4 ;  /* 0x00000004ff027e24 */ /* 0x002fca000f8e00ff */
[----:B------:R-:W-:Y:S01]  /*0a30*/  ULDC UR4, c[0x0][0xc3c] ;  /* 0x00030f0000047ab9 */ /* 0x000fe20000000800 */
[----:B------:R-:W-:Y:S01]  /*0a40*/  LEA R17, R2, R17, 0x18 ;  /* 0x0000001102117211 */ /* 0x000fe200078ec0ff */
[----:B------:R-:W-:Y:S04]  /*0a50*/  STL [R1+0xc], R2 ;  /* 0x00000c0201007387 */ /* 0x000fe80000100800 */
[----:B------:R-:W1:Y:S01]  /*0a60*/  LDS.128 R24, [R17+0x308d0] ;  /* 0x0308d00011187984 */ /* 0x000e620000000c00 */
[----:B------:R-:W-:Y:S06]  /*0a70*/  BAR.ARV 0x4, 0x180 ;  /* 0x0106000000007b1d */ /* 0x000fec0000002000 */
[----:B-1----:R-:W-:-:S13]  /*0a80*/  ISETP.GE.AND P0, PT, R27, UR4, PT ;  /* 0x000000041b007c0c */ /* 0x002fda000bf06270 */
[----:B------:R-:W-:Y:S05]  /*0a90*/  @P0 BRA `(.L_x_1537) ;  /* 0x000002d000cc0947 */ /* 0x000fea0003800000 */
[----:B------:R-:W2:Y:S01]  /*0aa0*/  LDL R2, [R1+0xdc] ;  /* 0x0000dc0001027983 */ /* 0x000ea20000100800 */
[----:B------:R-:W-:Y:S02]  /*0ab0*/  VIADD R0, R0, 0xffffff80 ;  /* 0xffffff8000007836 */ /* 0x000fe40000000000 */
[----:B------:R-:W-:Y:S02]  /*0ac0*/  IMAD.MOV.U32 R200, RZ, RZ, RZ ;  /* 0x000000ffffc87224 */ /* 0x000fe400078e00ff */
[----:B------:R-:W-:Y:S01]  /*0ad0*/  IMAD.MOV.U32 R218, RZ, RZ, RZ ;  /* 0x000000ffffda7224 */ /* 0x000fe200078e00ff */
[----:B0-----:R-:W-:Y:S01]  /*0ae0*/  SHF.R.S32.HI R3, RZ, 0x1f, R0 ;  /* 0x0000001fff037819 */ /* 0x001fe20000011400 */
[----:B------:R-:W-:-:S03]  /*0af0*/  IMAD.MOV.U32 R202, RZ, RZ, RZ ;  /* 0x000000ffffca7224 */ /* 0x000fc600078e00ff */
[CC--:B------:R-:W-:Y:S02]  /*0b00*/  LEA.HI R6, R3.reuse, R0.reuse, RZ, 0x3 ;  /* 0x0000000003067211 */ /* 0x0c0fe400078f18ff */
[CC--:B------:R-:W-:Y:S02]  /*0b10*/  LEA.HI R8, R3.reuse, R0.reuse, RZ, 0x6 ;  /* 0x0000000003087211 */ /* 0x0c0fe400078f30ff */
[CC--:B------:R-:W-:Y:S02]  /*0b20*/  LEA.HI R5, R3.reuse, R0.reuse, RZ, 0x2 ;  /* 0x0000000003057211 */ /* 0x0c0fe400078f10ff */
[----:B------:R-:W-:Y:S01]  /*0b30*/  LEA.HI R4, R3, R0, RZ, 0x5 ;  /* 0x0000000003047211 */ /* 0x000fe200078f28ff */
[----:B------:R-:W-:Y:S01]  /*0b40*/  IMAD.SHL.U32 R8, R8, 0x8, RZ ;  /* 0x0000000808087824 */ /* 0x000fe200078e00ff */
[----:B------:R-:W-:Y:S02]  /*0b50*/  LOP3.LUT R9, R6, 0xfffffff8, RZ, 0xc0, !PT ;  /* 0xfffffff806097812 */ /* 0x000fe400078ec0ff */
[----:B------:R-:W-:Y:S01]  /*0b60*/  LOP3.LUT R13, R5, 0xfffffffc, RZ, 0xc0, !PT ;  /* 0xfffffffc050d7812 */ /* 0x000fe200078ec0ff */
[----:B------:R-:W-:Y:S01]  /*0b70*/  IMAD.SHL.U32 R4, R4, 0x20, RZ ;  /* 0x0000002004047824 */ /* 0x000fe200078e00ff */
[----:B------:R-:W-:Y:S01]  /*0b80*/  SHF.R.S32.HI R22, RZ, 0x3, R6 ;  /* 0x00000003ff167819 */ /* 0x000fe20000011406 */
[----:B------:R-:W-:Y:S01]  /*0b90*/  IMAD.IADD R12, R0, 0x1, -R9 ;  /* 0x00000001000c7824 */ /* 0x000fe200078e0a09 */
[----:B------:R-:W-:Y:S01]  /*0ba0*/  LOP3.LUT R29, R8, 0xfffffe00, RZ, 0xc0, !PT ;  /* 0xfffffe00081d7812 */ /* 0x000fe200078ec0ff */
[----:B------:R-:W-:Y:S01]  /*0bb0*/  IMAD.IADD R13, R0, 0x1, -R13 ;  /* 0x00000001000d7824 */ /* 0x000fe200078e0a0d */
[----:B------:R-:W-:Y:S01]  /*0bc0*/  LOP3.LUT R4, R4, 0xfffffc00, RZ, 0xc0, !PT ;  /* 0xfffffc0004047812 */ /* 0x000fe200078ec0ff */
[----:B------:R-:W-:Y:S01]  /*0bd0*/  VIADD R6, R22, 0x60 ;  /* 0x0000006016067836 */ /* 0x000fe20000000000 */
[----:B------:R-:W-:Y:S01]  /*0be0*/  STL [R1+0x84], R12 ;  /* 0x0000840c01007387 */ /* 0x000fe20000100800 */
[----:B------:R-:W-:-:S02]  /*0bf0*/  IMAD.SHL.U32 R204, R12, 0x4, RZ ;  /* 0x000000040ccc7824 */ /* 0x000fc400078e00ff */
[----:B------:R-:W-:Y:S02]  /*0c00*/  IMAD.SHL.U32 R18, R12, 0x8, RZ ;  /* 0x000000080c127824 */ /* 0x000fe400078e00ff */
[----:B------:R-:W-:Y:S02]  /*0c10*/  VIADD R20, R204, 0x40 ;  /* 0x00000040cc147836 */ /* 0x000fe40000000000 */
[----:B------:R-:W-:Y:S02]  /*0c20*/  VIADD R23, R22, 0x20 ;  /* 0x0000002016177836 */ /* 0x000fe40000000000 */
[----:B------:R-:W-:Y:S01]  /*0c30*/  IMAD.IADD R203, R204, 0x1, R20 ;  /* 0x00000001cccb7824 */ /* 0x000fe200078e0214 */
[----:B--2---:R-:W-:Y:S02]  /*0c40*/  R2UR UR4, R2 ;  /* 0x00000000020472ca */ /* 0x004fe400000e0000 */
[CC--:B------:R-:W-:Y:S02]  /*0c50*/  LEA.HI R2, R3.reuse, R0.reuse, RZ, 0x4 ;  /* 0x0000000003027211 */ /* 0x0c0fe400078f20ff */
[----:B------:R-:W-:-:S02]  /*0c60*/  LEA.HI R3, R3, R0, RZ, 0x7 ;  /* 0x0000000003037211 */ /* 0x000fc400078f38ff */
[----:B------:R-:W-:Y:S02]  /*0c70*/  SHF.R.S32.HI R7, RZ, 0x4, R2 ;  /* 0x00000004ff077819 */ /* 0x000fe40000011402 */
[----:B------:R-:W-:Y:S02]  /*0c80*/  LOP3.LUT R11, R3, 0xffffff80, RZ, 0xc0, !PT ;  /* 0xffffff80030b7812 */ /* 0x000fe400078ec0ff */
[C---:B------:R-:W-:Y:S02]  /*0c90*/  LOP3.LUT R5, R2.reuse, 0x3fffff0, RZ, 0xc0, !PT ;  /* 0x03fffff002057812 */ /* 0x040fe400078ec0ff */
[----:B------:R-:W-:Y:S01]  /*0ca0*/  LEA.HI R2, R2, R7, RZ, 0x1 ;  /* 0x0000000702027211 */ /* 0x000fe200078f08ff */
[C---:B------:R-:W-:Y:S01]  /*0cb0*/  IMAD.IADD R24, R0.reuse, 0x1, -R11 ;  /* 0x0000000100187824 */ /* 0x040fe200078e0a0b */
[----:B------:R-:W-:Y:S01]  /*0cc0*/  ULOP3.LUT UR4, UR4, 0x1, URZ, 0xfc, !UPT ;  /* 0x0000000104047892 */ /* 0x000fe2000f8efc3f */
[----:B------:R-:W-:Y:S01]  /*0cd0*/  IMAD.IADD R5, R0, 0x1, -R5 ;  /* 0x0000000100057824 */ /* 0x000fe200078e0a05 */
[----:B------:R-:W-:-:S02]  /*0ce0*/  LOP3.LUT R2, R2, 0x1ffffffe, RZ, 0xc0, !PT ;  /* 0x1ffffffe02027812 */ /* 0x000fc400078ec0ff */
[----:B------:R-:W-:Y:S01]  /*0cf0*/  SHF.R.S32.HI R9, RZ, 0x1f, R24 ;  /* 0x0000001fff097819 */ /* 0x000fe20000011418 */
[----:B------:R-:W-:Y:S01]  /*0d00*/  IMAD R5, R5, 0x40, R4 ;  /* 0x0000004005057824 */ /* 0x000fe200078e0204 */
[----:B------:R-:W-:Y:S01]  /*0d10*/  SHF.R.S32.HI R0, RZ, 0x7, R3 ;  /* 0x00000007ff007819 */ /* 0x000fe20000011403 */
[----:B------:R-:W-:Y:S01]  /*0d20*/  IMAD.IADD R2, R7, 0x1, -R2 ;  /* 0x0000000107027824 */ /* 0x000fe200078e0a02 */
[----:B------:R-:W-:Y:S01]  /*0d30*/  LEA.HI R10, R9, R24, RZ, 0x2 ;  /* 0x00000018090a7211 */ /* 0x000fe200078f10ff */
[----:B------:R-:W-:Y:S01]  /*0d40*/  STL [R1+0xa8], R24 ;  /* 0x0000a81801007387 */ /* 0x000fe20000100800 */
[----:B------:R-:W-:Y:S01]  /*0d50*/  LEA.HI R3, R3, R0, RZ, 0x1 ;  /* 0x0000000003037211 */ /* 0x000fe200078f08ff */
[----:B------:R-:W-:Y:S01]  /*0d60*/  IMAD R2, R2, 0x8, R5 ;  /* 0x0000000802027824 */ /* 0x000fe200078e0205 */
[--C-:B------:R-:W-:Y:S01]  /*0d70*/  SHF.R.S32.HI R4, RZ, 0x2, R10.reuse ;  /* 0x00000002ff047819 */ /* 0x100fe2000001140a */
[----:B------:R-:W-:Y:S01]  /*0d80*/  STL [R1+0x10], R22 ;  /* 0x0000101601007387 */ /* 0x000fe20000100800 */
[----:B------:R-:W-:-:S02]  /*0d90*/  SHF.R.S32.HI R7, RZ, 0x1f, R10 ;  /* 0x0000001fff077819 */ /* 0x000fc4000001140a */
[----:B------:R-:W-:Y:S01]  /*0da0*/  LOP3.LUT R3, R3, 0x3fffffe, RZ, 0xc0, !PT ;  /* 0x03fffffe03037812 */ /* 0x000fe200078ec0ff */
[----:B------:R0:W-:Y:S01]  /*0db0*/  STL [R1+0xd8], R2 ;  /* 0x0000d80201007387 */ /* 0x0001e20000100800 */
[----:B------:R-:W-:Y:S02]  /*0dc0*/  LEA.HI R7, R7, R4, RZ, 0x3 ;  /* 0x0000000407077211 */ /* 0x000fe400078f18ff */
[----:B------:R-:W-:Y:S01]  /*0dd0*/  LEA.HI R9, R9, R24, RZ, 0x5 ;  /* 0x0000001809097211 */ /* 0x000fe200078f28ff */
[----:B------:R-:W-:Y:S01]  /*0de0*/  IMAD.IADD R3, R0, 0x1, -R3 ;  /* 0x0000000100037824 */ /* 0x000fe200078e0a03 */
[----:B------:R-:W-:Y:S01]  /*0df0*/  LOP3.LUT R7, R7, 0xfffffff8, RZ, 0xc0, !PT ;  /* 0xfffffff807077812 */ /* 0x000fe200078ec0ff */
[----:B------:R-:W-:Y:S01]  /*0e00*/  STL [R1+0x48], R20 ;  /* 0x0000481401007387 */ /* 0x000fe20000100800 */
[C---:B------:R-:W-:Y:S02]  /*0e10*/  LEA.HI R0, R13.reuse, R13, RZ, 0x1 ;  /* 0x0000000d0d007211 */ /* 0x040fe400078f08ff */
[----:B------:R-:W-:Y:S01]  /*0e20*/  SHF.R.S32.HI R9, RZ, 0x5, R9 ;  /* 0x00000005ff097819 */ /* 0x000fe20000011409 */
[----:B0-----:R-:W-:Y:S01]  /*0e30*/  VIADD R2, R22, 0x40 ;  /* 0x0000004016027836 */ /* 0x001fe20000000000 */
[----:B------:R-:W-:Y:S01]  /*0e40*/  LOP3.LUT R0, R0, 0x1ffffffe, RZ, 0xc0, !PT ;  /* 0x1ffffffe00007812 */ /* 0x000fe200078ec0ff */
[----:B------:R-:W-:Y:S01]  /*0e50*/  IMAD.IADD R4, R4, 0x1, -R7 ;  /* 0x0000000104047824 */ /* 0x000fe200078e0a07 */
[----:B------:R-:W-:Y:S01]  /*0e60*/  SHF.R.S32.HI R7, RZ, 0x1f, R6 ;  /* 0x0000001fff077819 */ /* 0x000fe20000011406 */
[----:B------:R0:W-:Y:S01]  /*0e70*/  STL [R1+0xc8], R23 ;  /* 0x0000c81701007387 */ /* 0x0001e20000100800 */
[----:B------:R-:W-:Y:S01]  /*0e80*/  SHF.R.S32.HI R5, RZ, 0x1f, R2 ;  /* 0x0000001fff057819 */ /* 0x000fe20000011402 */
[----:B------:R-:W-:Y:S01]  /*0e90*/  IMAD.IADD R13, R13, 0x1, -R0 ;  /* 0x000000010d0d7824 */ /* 0x000fe200078e0a00 */
[----:B------:R-:W-:Y:S01]  /*0ea0*/  LEA.HI R7, R7, R6, RZ, 0x3 ;  /* 0x0000000607077211 */ /* 0x000fe200078f18ff */
[----:B------:R-:W-:Y:S01]  /*0eb0*/  IMAD.SHL.U32 R6, R6, 0x40, RZ ;  /* 0x0000004006067824 */ /* 0x000fe200078e00ff */
[----:B------:R-:W-:Y:S01]  /*0ec0*/  LEA.HI R5, R5, R2, RZ, 0x3 ;  /* 0x0000000205057211 */ /* 0x000fe200078f18ff */
[----:B------:R-:W-:Y:S01]  /*0ed0*/  IMAD.SHL.U32 R2, R2, 0x40, RZ ;  /* 0x0000004002027824 */ /* 0x000fe200078e00ff */
[----:B------:R-:W-:Y:S01]  /*0ee0*/  STL [R1+0x70], R29 ;  /* 0x0000701d01007387 */ /* 0x000fe20000100800 */
[----:B------:R-:W-:Y:S01]  /*0ef0*/  IMAD.SHL.U32 R15, R7, 0x40, RZ ;  /* 0x00000040070f7824 */ /* 0x000fe200078e00ff */
[----:B------:R-:W-:Y:S01]  /*0f00*/  LOP3.LUT R14, R6, 0x1c0, RZ, 0xc0, !PT ;  /* 0x000001c0060e7812 */ /* 0x000fe200078ec0ff */
[----:B------:R-:W-:Y:S01]  /*0f10*/  IMAD.SHL.U32 R6, R5, 0x40, RZ ;  /* 0x0000004005067824 */ /* 0x000fe200078e00ff */
[----:B------:R-:W-:Y:S01]  /*0f20*/  LOP3.LUT R0, R2, 0x1c0, RZ, 0xc0, !PT ;  /* 0x000001c002007812 */ /* 0x000fe200078ec0ff */
[----:B------:R-:W-:Y:S01]  /*0f30*/  IMAD R4, R9, 0x10, R4 ;  /* 0x0000001009047824 */ /* 0x000fe200078e0204 */
[----:B------:R-:W-:-:S02]  /*0f40*/  SHF.R.S32.HI R2, RZ, 0x1f, R203 ;  /* 0x0000001fff027819 */ /* 0x000fc400000114cb */
[----:B------:R-:W-:Y:S01]  /*0f50*/  LOP3.LUT R5, R0, 0x38, R18, 0xf8, !PT ;  /* 0x0000003800057812 */ /* 0x000fe200078ef812 */
[----:B------:R-:W-:Y:S01]  /*0f60*/  IMAD R4, R3, 0x40, R4 ;  /* 0x0000004003047824 */ /* 0x000fe200078e0204 */
[----:B------:R-:W-:Y:S01]  /*0f70*/  SHF.R.U32.HI R12, RZ, 0x3, R0 ;  /* 0x00000003ff0c7819 */ /* 0x000fe20000011600 */
[----:B------:R-:W-:Y:S01]  /*0f80*/  VIADD R3, R204, 0x60 ;  /* 0x00000060cc037836 */ /* 0x000fe20000000000 */
[----:B------:R-:W-:Y:S02]  /*0f90*/  LOP3.LUT R11, R6, 0xfffffe00, RZ, 0xc0, !PT ;  /* 0xfffffe00060b7812 */ /* 0x000fe400078ec0ff */
[----:B------:R-:W-:Y:S02]  /*0fa0*/  LEA.HI R201, R2, R203, RZ, 0x3 ;  /* 0x000000cb02c97211 */ /* 0x000fe400078f18ff */
[----:B------:R-:W-:Y:S02]  /*0fb0*/  LOP3.LUT R19, R15, 0xfffffe00, RZ, 0xc0, !PT ;  /* 0xfffffe000f137812 */ /* 0x000fe400078ec0ff */
[----:B------:R-:W-:-:S02]  /*0fc0*/  LOP3.LUT R15, R11, R5, R12, 0xf6, !PT ;  /* 0x000000050b0f7212 */ /* 0x000fc400078ef60c */
[C---:B------:R-:W-:Y:S02]  /*0fd0*/  LOP3.LUT R16, R14.reuse, 0x38, R18, 0xf8, !PT ;  /* 0x000000380e107812 */ /* 0x040fe400078ef812 */
[----:B------:R-:W-:Y:S02]  /*0fe0*/  SHF.R.U32.HI R6, RZ, 0x3, R14 ;  /* 0x00000003ff067819 */ /* 0x000fe4000001160e */
[----:B------:R-:W-:Y:S02]  /*0ff0*/  LOP3.LUT R5, R14, 0x38, R201, 0xf8, !PT ;  /* 0x000000380e057812 */ /* 0x000fe400078ef8c9 */
[----:B------:R-:W-:Y:S02]  /*1000*/  LOP3.LUT R21, R19, R16, R6, 0xf6, !PT ;  /* 0x0000001013157212 */ /* 0x000fe400078ef606 */
[----:B------:R-:W-:Y:S01]  /*1010*/  LOP3.LUT R14, R5, R6, RZ, 0x3c, !PT ;  /* 0x00000006050e7212 */ /* 0x000fe200078e3cff */
[----:B------:R-:W-:Y:S01]  /*1020*/  IMAD.SHL.U32 R5, R23, 0x40, RZ ;  /* 0x0000004017057824 */ /* 0x000fe200078e00ff */
[----:B------:R-:W-:-:S02]  /*1030*/  SHF.R.S32.HI R6, RZ, 0x1f, R23 ;  /* 0x0000001fff067819 */ /* 0x000fc40000011417 */
[--C-:B------:R-:W-:Y:S01]  /*1040*/  LOP3.LUT R7, R0, 0x38, R201.reuse, 0xf8, !PT ;  /* 0x0000003800077812 */ /* 0x100fe200078ef8c9 */
[----:B------:R-:W-:Y:S01]  /*1050*/  IMAD.SHL.U32 R0, R22, 0x40, RZ ;  /* 0x0000004016007824 */ /* 0x000fe200078e00ff */
[----:B------:R-:W-:Y:S01]  /*1060*/  LEA.HI R6, R6, R23, RZ, 0x3 ;  /* 0x0000001706067211 */ /* 0x000fe200078f18ff */
[----:B0-----:R-:W-:Y:S01]  /*1070*/  VIADD R23, R18, 0xc0 ;  /* 0x000000c012177836 */ /* 0x001fe20000000000 */
[----:B------:R-:W-:Y:S02]  /*1080*/  LEA.HI R2, R2, R203, RZ, 0x6 ;  /* 0x000000cb02027211 */ /* 0x000fe400078f30ff */
[----:B------:R-:W-:Y:S01]  /*1090*/  LOP3.LUT R22, R0, 0x1c0, RZ, 0xc0, !PT ;  /* 0x000001c000167812 */ /* 0x000fe200078ec0ff */
[----:B------:R-:W-:Y:S01]  /*10a0*/  IMAD.SHL.U32 R6, R6, 0x40, RZ ;  /* 0x0000004006067824 */ /* 0x000fe200078e00ff */
[----:B------:R-:W-:Y:S01]  /*10b0*/  LOP3.LUT R28, R5, 0x1c0, RZ, 0xc0, !PT ;  /* 0x000001c0051c7812 */ /* 0x000fe200078ec0ff */
[----:B------:R-:W-:Y:S01]  /*10c0*/  IMAD.SHL.U32 R2, R2, 0x80, RZ ;  /* 0x0000008002027824 */ /* 0x000fe200078e00ff */
[----:B------:R-:W-:Y:S01]  /*10d0*/  SHF.R.U32.HI R30, RZ, 0x3, R22 ;  /* 0x00000003ff1e7819 */ /* 0x000fe20000011616 */
[----:B------:R-:W-:Y:S01]  /*10e0*/  STL [R1+0x64], R22 ;  /* 0x0000641601007387 */ /* 0x000fe20000100800 */
[----:B------:R-:W-:-:S02]  /*10f0*/  LOP3.LUT R0, R22, 0x38, R201, 0xf8, !PT ;  /* 0x0000003816007812 */ /* 0x000fc400078ef8c9 */
[----:B------:R-:W-:Y:S01]  /*1100*/  SHF.R.U32.HI R16, RZ, 0x3, R28 ;  /* 0x00000003ff107819 */ /* 0x000fe2000001161c */
[----:B------:R-:W-:Y:S01]  /*1110*/  STL [R1+0x60], R28 ;  /* 0x0000601c01007387 */ /* 0x000fe20000100800 */
[----:B------:R-:W-:Y:S02]  /*1120*/  LOP3.LUT R8, R6, 0xfffffe00, RZ, 0xc0, !PT ;  /* 0xfffffe0006087812 */ /* 0x000fe400078ec0ff */
[----:B------:R-:W-:Y:S01]  /*1130*/  LOP3.LUT R10, R10, 0x7ffffffc, RZ, 0xc0, !PT ;  /* 0x7ffffffc0a0a7812 */ /* 0x000fe200078ec0ff */
[----:B------:R-:W-:Y:S01]  /*1140*/  STL [R1+0xd0], R30 ;  /* 0x0000d01e01007387 */ /* 0x000fe20000100800 */
[----:B------:R-:W-:Y:S01]  /*1150*/  LOP3.LUT R5, R0, R30, RZ, 0x3c, !PT ;  /* 0x0000001e00057212 */ /* 0x000fe200078e3cff */
[----:B------:R-:W-:Y:S01]  /*1160*/  IMAD.U32 R0, RZ, RZ, UR4 ;  /* 0x00000004ff007e24 */ /* 0x000fe2000f8e00ff */
[----:B------:R-:W-:Y:S01]  /*1170*/  LOP3.LUT R12, R7, R12, RZ, 0x3c, !PT ;  /* 0x0000000c070c7212 */ /* 0x000fe200078e3cff */
[----:B------:R-:W-:Y:S01]  /*1180*/  STL [R1+0xcc], R16 ;  /* 0x0000cc1001007387 */ /* 0x000fe20000100800 */
[----:B------:R-:W-:Y:S01]  /*1190*/  LOP3.LUT R2, R2, 0xffffe000, RZ, 0xc0, !PT ;  /* 0xffffe00002027812 */ /* 0x000fe200078ec0ff */
[----:B------:R-:W-:Y:S01]  /*11a0*/  IMAD.IADD R10, R24, 0x1, -R10 ;  /* 0x00000001180a7824 */ /* 0x000fe200078e0a0a */
[----:B------:R-:W-:Y:S01]  /*11b0*/  LOP3.LUT R7, R28, 0x38, R201, 0xf8, !PT ;  /* 0x000000381c077812 */ /* 0x000fe200078ef8c9 */
[----:B------:R-:W-:Y:S01]  /*11c0*/  STL [R1+0x6c], R8 ;  /* 0x00006c0801007387 */ /* 0x000fe20000100800 */
[----:B------:R-:W-:Y:S01]  /*11d0*/  IADD3 R11, R12, R2, R11 ;  /* 0x000000020c0b7210 */ /* 0x000fe20007ffe00b */
[----:B------:R-:W-:Y:S01]  /*11e0*/  VIADD R12, R204, 0x20 ;  /* 0x00000020cc0c7836 */ /* 0x000fe20000000000 */
[----:B------:R-:W-:Y:S01]  /*11f0*/  LOP3.LUT R7, R7, R16, RZ, 0x3c, !PT ;  /* 0x0000001007077212 */ /* 0x000fe200078e3cff */
[----:B------:R-:W-:Y:S01]  /*1200*/  STL [R1+0xd4], R4 ;  /* 0x0000d40401007387 */ /* 0x000fe20000100800 */
[----:B------:R-:W-:Y:S01]  /*1210*/  IMAD.SHL.U32 R225, R10, 0x2, RZ ;  /* 0x000000020ae17824 */ /* 0x000fe200078e00ff */
[----:B------:R-:W-:-:S02]  /*1220*/  IADD3 R9, R14, R2, R19 ;  /* 0x000000020e097210 */ /* 0x000fc40007ffe013 */
[----:B------:R-:W-:Y:S01]  /*1230*/  STL [R1+0x90], RZ ;  /* 0x000090ff01007387 */ /* 0x000fe20000100800 */
[----:B------:R-:W-:Y:S01]  /*1240*/  VIADD R41, R225, 0x8 ;  /* 0x00000008e1297836 */ /* 0x000fe20000000000 */
[-C--:B------:R-:W-:Y:S01]  /*1250*/  IADD3 R5, R5, R2.reuse, R29 ;  /* 0x0000000205057210 */ /* 0x080fe20007ffe01d */
[C---:B------:R-:W-:Y:S01]  /*1260*/  VIADD R40, R225.reuse, 0x10 ;  /* 0x00000010e1287836 */ /* 0x040fe20000000000 */
[----:B------:R0:W-:Y:S01]  /*1270*/  STL [R1+0x68], R0 ;  /* 0x0000680001007387 */ /* 0x0001e20000100800 */
[----:B------:R-:W-:Y:S01]  /*1280*/  VIADD R39, R225, 0x18 ;  /* 0x00000018e1277836 */ /* 0x000fe20000000000 */
[----:B------:R-:W-:Y:S01]  /*1290*/  IADD3 R7, R7, R2, R8 ;  /* 0x0000000207077210 */ /* 0x000fe20007ffe008 */
[C---:B------:R-:W-:Y:S01]  /*12a0*/  VIADD R38, R225.reuse, 0x20 ;  /* 0x00000020e1267836 */ /* 0x040fe20000000000 */
[----:B------:R-:W-:Y:S01]  /*12b0*/  STL [R1+0x50], RZ ;  /* 0x000050ff01007387 */ /* 0x000fe20000100800 */
[----:B------:R-:W-:Y:S01]  /*12c0*/  VIADD R37, R225, 0x28 ;  /* 0x00000028e1257836 */ /* 0x000fe20000000000 */
[----:B------:R-:W-:Y:S01]  /*12d0*/  SHF.R.S32.HI R42, RZ, 0x1f, R41 ;  /* 0x0000001fff2a7819 */ /* 0x000fe20000011429 */
[----:B------:R-:W-:Y:S01]  /*12e0*/  VIADD R2, R17, 0x10400 ;  /* 0x0001040011027836 */ /* 0x000fe20000000000 */
[----:B------:R1:W-:Y:S01]  /*12f0*/  STL [R1+0x18], R12 ;  /* 0x0000180c01007387 */ /* 0x0003e20000100800 */
[C---:B------:R-:W-:Y:S01]  /*1300*/  VIADD R36, R225.reuse, 0x30 ;  /* 0x00000030e1247836 */ /* 0x040fe20000000000 */
[----:B0-----:R-:W-:Y:S01]  /*1310*/  LOP3.LUT R0, R22, 0x38, R18, 0xf8, !PT ;  /* 0x0000003816007812 */ /* 0x001fe200078ef812 */
[----:B------:R-:W-:Y:S01]  /*1320*/  VIADD R22, R18, 0x80 ;  /* 0x0000008012167836 */ /* 0x000fe20000000000 */
[----:B------:R-:W-:Y:S01]  /*1330*/  STL [R1+0x4c], R3 ;  /* 0x00004c0301007387 */ /* 0x000fe20000100800 */
[----:B------:R-:W-:Y:S01]  /*1340*/  VIADD R35, R225, 0x38 ;  /* 0x00000038e1237836 */ /* 0x000fe20000000000 */
[----:B------:R-:W-:Y:S01]  /*1350*/  LOP3.LUT R6, R29, R0, R30, 0xf6, !PT ;  /* 0x000000001d067212 */ /* 0x000fe200078ef61e */
[C---:B------:R-:W-:Y:S01]  /*1360*/  VIADD R34, R225.reuse, 0x40 ;  /* 0x00000040e1227836 */ /* 0x040fe20000000000 */
[----:B------:R-:W-:Y:S01]  /*1370*/  SHF.R.S32.HI R14, RZ, 0x1f, R22 ;  /* 0x0000001fff0e7819 */ /* 0x000fe20000011416 */
[----:B------:R-:W-:Y:S01]  /*1380*/  VIADD R33, R225, 0x48 ;  /* 0x00000048e1217836 */ /* 0x000fe20000000000 */
[----:B-1----:R-:W-:Y:S01]  /*1390*/  SHF.R.S32.HI R12, RZ, 0x1f, R12 ;  /* 0x0000001fff0c7819 */ /* 0x002fe2000001140c */
[----:B------:R-:W-:Y:S01]  /*13a0*/  STL [R1+0x80], R6 ;  /* 0x0000800601007387 */ /* 0x000fe20000100800 */
[----:B------:R-:W-:Y:S01]  /*13b0*/  LOP3.LUT R0, R28, 0x38, R18, 0xf8, !PT ;  /* 0x000000381c007812 */ /* 0x000fe200078ef812 */
[----:B------:R-:W-:Y:S01]  /*13c0*/  IMAD R10, R15, 0x2, R2 ;  /* 0x000000020f0a7824 */ /* 0x000fe200078e0202 */
[----:B------:R-:W-:Y:S01]  /*13d0*/  SHF.R.S32.HI R41, RZ, 0x1f, R40 ;  /* 0x0000001fff297819 */ /* 0x000fe20000011428 */
[----:B------:R0:W-:Y:S01]  /*13e0*/  STL [R1+0x8], R14 ;  /* 0x0000080e01007387 */ /* 0x0001e20000100800 */
[----:B------:R-:W-:Y:S01]  /*13f0*/  SHF.R.S32.HI R40, RZ, 0x1f, R39 ;  /* 0x0000001fff287819 */ /* 0x000fe20000011427 */
[C---:B------:R-:W-:Y:S01]  /*1400*/  VIADD R32, R225.reuse, 0x50 ;  /* 0x00000050e1207836 */ /* 0x040fe20000000000 */
[----:B------:R-:W-:Y:S01]  /*1410*/  SHF.R.S32.HI R39, RZ, 0x1f, R38 ;  /* 0x0000001fff277819 */ /* 0x000fe20000011426 */
[----:B------:R1:W-:Y:S01]  /*1420*/  STL [R1+0xa0], R12 ;  /* 0x0000a00c01007387 */ /* 0x0003e20000100800 */
[----:B------:R-:W-:Y:S01]  /*1430*/  SHF.R.S32.HI R38, RZ, 0x1f, R37 ;  /* 0x0000001fff267819 */ /* 0x000fe20000011425 */
[C---:B------:R-:W-:Y:S01]  /*1440*/  VIADD R31, R225.reuse, 0x58 ;  /* 0x00000058e11f7836 */ /* 0x040fe20000000000 */
[----:B------:R-:W-:Y:S01]  /*1450*/  SHF.R.S32.HI R37, RZ, 0x1f, R36 ;  /* 0x0000001fff257819 */ /* 0x000fe20000011424 */
[C---:B------:R-:W-:Y:S01]  /*1460*/  VIADD R30, R225.reuse, 0x60 ;  /* 0x00000060e11e7836 */ /* 0x040fe20000000000 */
[----:B------:R-:W-:Y:S01]  /*1470*/  SHF.R.S32.HI R36, RZ, 0x1f, R35 ;  /* 0x0000001fff247819 */ /* 0x000fe20000011423 */
[C---:B------:R-:W-:Y:S01]  /*1480*/  VIADD R29, R225.reuse, 0x68 ;  /* 0x00000068e11d7836 */ /* 0x040fe20000000000 */
[----:B0-----:R-:W-:Y:S01]  /*1490*/  SHF.R.S32.HI R14, RZ, 0x1f, R20 ;  /* 0x0000001fff0e7819 */ /* 0x001fe20000011414 */
[C---:B------:R-:W-:Y:S01]  /*14a0*/  VIADD R28, R225.reuse, 0x70 ;  /* 0x00000070e11c7836 */ /* 0x040fe20000000000 */
[----:B------:R-:W-:Y:S01]  /*14b0*/  SHF.R.S32.HI R35, RZ, 0x1f, R34 ;  /* 0x0000001fff237819 */ /* 0x000fe20000011422 */
[----:B------:R-:W-:Y:S01]  /*14c0*/  VIADD R24, R225, 0x78 ;  /* 0x00000078e1187836 */ /* 0x000fe20000000000 */
[----:B-1----:R-:W-:Y:S01]  /*14d0*/  SHF.R.S32.HI R12, RZ, 0x1f, R3 ;  /* 0x0000001fff0c7819 */ /* 0x002fe20000011403 */
[----:B------:R0:W-:Y:S01]  /*14e0*/  STL [R1+0x9c], R14 ;  /* 0x00009c0e01007387 */ /* 0x0001e20000100800 */
[----:B------:R-:W-:Y:S01]  /*14f0*/  LOP3.LUT R3, R8, R0, R16, 0xf6, !PT ;  /* 0x0000000008037212 */ /* 0x000fe200078ef610 */
[----:B------:R-:W-:Y:S01]  /*1500*/  IMAD R0, R21, 0x2, R2 ;  /* 0x0000000215007824 */ /* 0x000fe200078e0202 */
[----:B------:R-:W-:Y:S01]  /*1510*/  SHF.R.S32.HI R34, RZ, 0x1f, R33 ;  /* 0x0000001fff227819 */ /* 0x000fe20000011421 */
[----:B------:R-:W-:Y:S01]  /*1520*/  STL [R1+0x98], R12 ;  /* 0x0000980c01007387 */ /* 0x000fe20000100800 */
[----:B------:R-:W-:Y:S01]  /*1530*/  SHF.R.S32.HI R33, RZ, 0x1f, R32 ;  /* 0x0000001fff217819 */ /* 0x000fe20000011420 */
[--C-:B------:R-:W-:Y:S01]  /*1540*/  IMAD R8, R3, 0x2, R2.reuse ;  /* 0x0000000203087824 */ /* 0x100fe200078e0202 */
[----:B------:R-:W-:Y:S01]  /*1550*/  SHF.R.S32.HI R32, RZ, 0x1f, R31 ;  /* 0x0000001fff207819 */ /* 0x000fe2000001141f */
[----:B------:R-:W-:Y:S01]  /*1560*/  STL [R1+0xb8], R10 ;  /* 0x0000b80a01007387 */ /* 0x000fe20000100800 */
[----:B------:R-:W-:Y:S01]  /*1570*/  IMAD R3, R5, 0x2, R2 ;  /* 0x0000000205037824 */ /* 0x000fe200078e0202 */
        /* <DEDUP_REMOVED lines=8> */
[----:B------:R2:W-:Y:S01]  /*1600*/  STL [R1+0xc0], R8 ;  /* 0x0000c00801007387 */ /* 0x0005e20000100800 */
[----:B0-----:R-:W-:Y:S01]  /*1610*/  VIADD R14, R225, 0xa0 ;  /* 0x000000a0e10e7836 */ /* 0x001fe20000000000 */
[----:B------:R-:W-:Y:S01]  /*1620*/  SHF.R.S32.HI R28, RZ, 0x1f, R24 ;  /* 0x0000001fff1c7819 */ /* 0x000fe20000011418 */
[--C-:B------:R-:W-:Y:S01]  /*1630*/  IMAD R5, R11, 0x2, R2.reuse ;  /* 0x000000020b057824 */ /* 0x100fe200078e0202 */
[----:B------:R0:W-:Y:S01]  /*1640*/  STL [R1+0xc4], R3 ;  /* 0x0000c40301007387 */ /* 0x0001e20000100800 */
[----:B-1----:R-:W-:Y:S01]  /*1650*/  IMAD R0, R7, 0x2, R2 ;  /* 0x0000000207007824 */ /* 0x002fe200078e0202 */
[----:B------:R-:W-:Y:S01]  /*1660*/  SHF.R.S32.HI R24, RZ, 0x1f, R21 ;  /* 0x0000001fff187819 */ /* 0x000fe20000011415 */
[C---:B------:R-:W-:Y:S01]  /*1670*/  VIADD R12, R225.reuse, 0xa8 ;  /* 0x000000a8e10c7836 */ /* 0x040fe20000000000 */
[----:B------:R-:W-:Y:S01]  /*1680*/  SHF.R.S32.HI R21, RZ, 0x1f, R20 ;  /* 0x0000001fff157819 */ /* 0x000fe20000011414 */
[C---:B------:R-:W-:Y:S01]  /*1690*/  VIADD R11, R225.reuse, 0xb0 ;  /* 0x000000b0e10b7836 */ /* 0x040fe20000000000 */
[----:B------:R1:W-:Y:S01]  /*16a0*/  STL [R1+0xbc], R0 ;  /* 0x0000bc0001007387 */ /* 0x0003e20000100800 */
[C---:B------:R-:W-:Y:S01]  /*16b0*/  VIADD R10, R225.reuse, 0xb8 ;  /* 0x000000b8e10a7836 */ /* 0x040fe20000000000 */
[----:B------:R-:W-:Y:S01]  /*16c0*/  SHF.R.S32.HI R20, RZ, 0x1f, R16 ;  /* 0x0000001fff147819 */ /* 0x000fe20000011410 */
[----:B--2---:R-:W-:Y:S01]  /*16d0*/  VIADD R8, R225, 0xc8 ;  /* 0x000000c8e1087836 */ /* 0x004fe20000000000 */
[----:B------:R-:W-:Y:S01]  /*16e0*/  SHF.R.S32.HI R16, RZ, 0x1f, R15 ;  /* 0x0000001fff107819 */ /* 0x000fe2000001140f */
[----:B0-----:R-:W-:Y:S01]  /*16f0*/  IMAD R3, R9, 0x2, R2 ;  /* 0x0000000209037824 */ /* 0x001fe200078e0202 */
[----:B------:R-:W-:Y:S01]  /*1700*/  SHF.R.S32.HI R15, RZ, 0x1f, R14 ;  /* 0x0000001fff0f7819 */ /* 0x000fe2000001140e */
[C---:B------:R-:W-:Y:S01]  /*1710*/  VIADD R9, R225.reuse, 0xc0 ;  /* 0x000000c0e1097836 */ /* 0x040fe20000000000 */
[----:B------:R0:W-:Y:S01]  /*1720*/  STL [R1+0xb4], R5 ;  /* 0x0000b40501007387 */ /* 0x0001e20000100800 */
[C---:B------:R-:W-:Y:S01]  /*1730*/  VIADD R7, R225.reuse, 0xd0 ;  /* 0x000000d0e1077836 */ /* 0x040fe20000000000 */
[----:B------:R-:W-:Y:S01]  /*1740*/  SHF.R.S32.HI R14, RZ, 0x1f, R12 ;  /* 0x0000001fff0e7819 */ /* 0x000fe2000001140c */
[----:B-1----:R-:W-:Y:S01]  /*1750*/  IMAD R0, R6, 0x2, R2 ;  /* 0x0000000206007824 */ /* 0x002fe200078e0202 */
[----:B------:R-:W-:Y:S01]  /*1760*/  SHF.R.S32.HI R2, RZ, 0x3, R201 ;  /* 0x00000003ff027819 */ /* 0x000fe200000114c9 */
[----:B------:R1:W-:Y:S01]  /*1770*/  STL [R1+0xac], R3 ;  /* 0x0000ac0301007387 */ /* 0x0003e20000100800 */
[----:B------:R-:W-:Y:S01]  /*1780*/  VIADD R6, R225, 0xd8 ;  /* 0x000000d8e1067836 */ /* 0x000fe20000000000 */
[----:B------:R-:W-:-:S02]  /*1790*/  SHF.R.S32.HI R12, RZ, 0x1f, R11 ;  /* 0x0000001fff0c7819 */ /* 0x000fc4000001140b */
[----:B------:R2:W-:Y:S01]  /*17a0*/  STL [R1+0x74], R0 ;  /* 0x0000740001007387 */ /* 0x0005e20000100800 */
[C---:B0-----:R-:W-:Y:S01]  /*17b0*/  VIADD R5, R225.reuse, 0xe0 ;  /* 0x000000e0e1057836 */ /* 0x041fe20000000000 */
[----:B------:R-:W-:Y:S02]  /*17c0*/  SHF.R.S32.HI R11, RZ, 0x1f, R10 ;  /* 0x0000001fff0b7819 */ /* 0x000fe4000001140a */
[----:B------:R0:W-:Y:S01]  /*17d0*/  STL [R1+0xa4], R2 ;  /* 0x0000a40201007387 */ /* 0x0001e20000100800 */
[----:B------:R-:W-:Y:S01]  /*17e0*/  SHF.R.S32.HI R10, RZ, 0x1f, R9 ;  /* 0x0000001fff0a7819 */ /* 0x000fe20000011409 */
[C---:B-1----:R-:W-:Y:S01]  /*17f0*/  VIADD R3, R225.reuse, 0xe8 ;  /* 0x000000e8e1037836 */ /* 0x042fe20000000000 */
[----:B------:R-:W-:Y:S02]  /*1800*/  SHF.R.S32.HI R9, RZ, 0x1f, R8 ;  /* 0x0000001fff097819 */ /* 0x000fe40000011408 */
[----:B------:R-:W-:Y:S02]  /*1810*/  SHF.R.S32.HI R8, RZ, 0x1f, R7 ;  /* 0x0000001fff087819 */ /* 0x000fe40000011407 */
[----:B--2---:R-:W-:Y:S01]  /*1820*/  SHF.R.S32.HI R0, RZ, 0x1f, R225 ;  /* 0x0000001fff007819 */ /* 0x004fe200000114e1 */
[C---:B------:R-:W-:Y:S01]  /*1830*/  VIADD R0, R225.reuse, 0xf8 ;  /* 0x000000f8e1007836 */ /* 0x040fe20000000000 */
[----:B------:R-:W-:Y:S01]  /*1840*/  SHF.R.S32.HI R7, RZ, 0x1f, R6 ;  /* 0x0000001fff077819 */ /* 0x000fe20000011406 */
[----:B0-----:R-:W-:Y:S01]  /*1850*/  VIADD R2, R225, 0xf0 ;  /* 0x000000f0e1027836 */ /* 0x001fe20000000000 */
[----:B------:R-:W-:-:S02]  /*1860*/  SHF.R.S32.HI R6, RZ, 0x1f, R5 ;  /* 0x0000001fff067819 */ /* 0x000fc40000011405 */
[----:B------:R-:W-:Y:S02]  /*1870*/  SHF.R.S32.HI R5, RZ, 0x1f, R3 ;  /* 0x0000001fff057819 */ /* 0x000fe40000011403 */
[----:B------:R-:W-:Y:S02]  /*1880*/  SHF.R.S32.HI R3, RZ, 0x1f, R2 ;  /* 0x0000001fff037819 */ /* 0x000fe40000011402 */
[----:B------:R-:W-:Y:S01]  /*1890*/  SHF.R.S32.HI R2, RZ, 0x1f, R0 ;  /* 0x0000001fff027819 */ /* 0x000fe20000011400 */
[----:B------:R-:W-:Y:S01]  /*18a0*/  IMAD R0, R13, 0x8, R4 ;  /* 0x000000080d007824 */ /* 0x000fe200078e0204 */
[----:B------:R-:W-:Y:S02]  /*18b0*/  LOP3.LUT R201, R201, 0xfffffff8, RZ, 0xc0, !PT ;  /* 0xfffffff8c9c97812 */ /* 0x000fe400078ec0ff */
[----:B------:R-:W-:Y:S02]  /*18c0*/  SHF.R.S32.HI R19, RZ, 0x1f, R18 ;  /* 0x0000001fff137819 */ /* 0x000fe40000011412 */
[----:B------:R0:W-:Y:S01]  /*18d0*/  STL [R1+0x78], R0 ;  /* 0x0000780001007387 */ /* 0x0001e20000100800 */
[----:B------:R-:W-:-:S02]  /*18e0*/  SHF.R.S32.HI R229, RZ, 0x1f, R23 ;  /* 0x0000001fffe57819 */ /* 0x000fc40000011417 */
[----:B------:R-:W-:-:S07]  /*18f0*/  SHF.R.S32.HI R224, RZ, 0x1f, R201 ;  /* 0x0000001fffe07819 */ /* 0x000fce00000114c9 */
.L_x_1847:
[----:B------:R-:W-:Y:S01]  /*1900*/  ULDC.64 UR4, c[0x0][0xa28] ;  /* 0x00028a0000047ab9 */ /* 0x000fe20000000a00 */
[----:B01--45:R-:W1:Y:S01]  /*1910*/  LDC.64 R4, c[0x0][0xa08] ;  /* 0x00028200ff047b82 */ /* 0x033e620000000a00 */
[----:B------:R-:W-:Y:S01]  /*1920*/  ISETP.NE.U32.AND P0, PT, RZ, UR4, PT ;  /* 0x00000004ff007c0c */ /* 0x000fe2000bf05070 */
[----:B------:R-:W-:Y:S01]  /*1930*/  IMAD.MOV.U32 R28, RZ, RZ, RZ ;  /* 0x000000ffff1c7224 */ /* 0x000fe200078e00ff */
[----:B------:R-:W-:Y:S01]  /*1940*/  ULDC.64 UR6, c[0x0][0xa20] ;  /* 0x0002880000067ab9 */ /* 0x000fe20000000a00 */
[----:B--2---:R-:W-:Y:S01]  /*1950*/  IMAD.MOV.U32 R8, RZ, RZ, RZ ;  /* 0x000000ffff087224 */ /* 0x004fe200078e00ff */
[----:B------:R-:W-:Y:S01]  /*1960*/  ISETP.NE.AND.EX P0, PT, RZ, UR5, PT, P0 ;  /* 0x00000005ff007c0c */ /* 0x000fe2000bf05300 */
[----:B------:R-:W-:Y:S02]  /*1970*/  ULDC.64 UR4, c[0x0][0xa18] ;  /* 0x0002860000047ab9 */ /* 0x000fe40000000a00 */
[----:B------:R-:W-:-:S04]  /*1980*/  ISETP.NE.U32.AND P1, PT, RZ, UR4, PT ;  /* 0x00000004ff007c0c */ /* 0x000fc8000bf25070 */
[----:B------:R-:W-:Y:S01]  /*1990*/  ISETP.NE.AND.EX P1, PT, RZ, UR5, PT, P1 ;  /* 0x00000005ff007c0c */ /* 0x000fe2000bf25310 */
[----:B------:R-:W-:Y:S02]  /*19a0*/  ULDC.64 UR4, c[0x0][0xa08] ;  /* 0x0002820000047ab9 */ /* 0x000fe40000000a00 */
[----:B------:R-:W-:-:S03]  /*19b0*/  ISETP.NE.U32.AND P3, PT, RZ, UR4, PT ;  /* 0x00000004ff007c0c */ /* 0x000fc6000bf65070 */
[----:B------:R-:W2:Y:S01]  /*19c0*/  @P0 LDC.64 R6, c[0x0][0xa28] ;  /* 0x00028a00ff060b82 */ /* 0x000ea20000000a00 */
[----:B------:R-:W-:Y:S01]  /*19d0*/  ISETP.NE.AND.EX P3, PT, RZ, UR5, PT, P3 ;  /* 0x00000005ff007c0c */ /* 0x000fe2000bf65330 */
[----:B-1----:R-:W-:-:S06]  /*19e0*/  IMAD.WIDE R4, R27, 0x4, R4 ;  /* 0x000000041b047825 */ /* 0x002fcc00078e0204 */
[----:B------:R-:W1:Y:S06]  /*19f0*/  @P1 LDC.64 R2, c[0x0][0xa18] ;  /* 0x00028600ff021b82 */ /* 0x000e6c0000000a00 */
[----:B------:R-:W5:Y:S01]  /*1a00*/  @P3 LDG.E R28, desc[UR60][R4.64] ;  /* 0x0000003c041c3981 */ /* 0x000f62000c1e1900 */
[----:B------:R-:W-:Y:S02]  /*1a10*/  ULDC UR4, c[0x0][0x288] ;  /* 0x0000a20000047ab9 */ /* 0x000fe40000000800 */
[----:B------:R-:W-:Y:S01]  /*1a20*/  IMAD.U32 R219, RZ, RZ, UR4 ;  /* 0x00000004ffdb7e24 */ /* 0x000fe2000f8e00ff */
[----:B---3--:R3:W-:Y:S01]  /*1a30*/  STL [R1+0x8c], R27 ;  /* 0x00008c1b01007387 */ /* 0x0087e20000100800 */
[----:B------:R-:W-:-:S02]  /*1a40*/  ULDC.64 UR4, c[0x0][0x418] ;  /* 0x0001060000047ab9 */ /* 0x000fc40000000a00 */
[----:B------:R-:W-:Y:S01]  /*1a50*/  UISETP.NE.U32.AND UP0, UPT, UR4, URZ, UPT ;  /* 0x0000003f0400728c */ /* 0x000fe2000bf05070 */
[----:B--2---:R-:W-:-:S03]  /*1a60*/  @P0 IMAD.WIDE R6, R27, 0x4, R6 ;  /* 0x000000041b060825 */ /* 0x004fc600078e0206 */
[----:B------:R-:W-:Y:S01]  /*1a70*/  UISETP.NE.AND.EX UP0, UPT, UR5, URZ, UPT, UP0 ;  /* 0x0000003f0500728c */ /* 0x000fe2000bf05300 */
[----:B------:R-:W-:Y:S01]  /*1a80*/  ULDC UR4, c[0x0][0x424] ;  /* 0x0001090000047ab9 */ /* 0x000fe20000000800 */
[----:B------:R-:W-:Y:S01]  /*1a90*/  ISETP.NE.U32.AND P2, PT, RZ, UR6, PT ;  /* 0x00000006ff007c0c */ /* 0x000fe2000bf45070 */
[----:B------:R2:W5:Y:S01]  /*1aa0*/  @P0 LDG.E R8, desc[UR60][R6.64] ;  /* 0x0000003c06080981 */ /* 0x000562000c1e1900 */
[----:B------:R-:W-:Y:S01]  /*1ab0*/  USEL UR4, UR4, 0x1, UP0 ;  /* 0x0000000104047887 */ /* 0x000fe20008000000 */
[----:B-1----:R-:W-:Y:S01]  /*1ac0*/  @P1 IMAD.WIDE R2, R27, 0x4, R2 ;  /* 0x000000041b021825 */ /* 0x002fe200078e0202 */
[----:B------:R-:W-:Y:S01]  /*1ad0*/  ULDC UR5, c[0x0][0x2f0] ;  /* 0x0000bc0000057ab9 */ /* 0x000fe20000000800 */
[C---:B0-----:R-:W-:Y:S01]  /*1ae0*/  LOP3.LUT R0, R26.reuse, 0xff0000, RZ, 0xc0, !PT ;  /* 0x00ff00001a007812 */ /* 0x041fe200078ec0ff */
[----:B------:R-:W-:Y:S02]  /*1af0*/  UIMAD UR4, UR4, UR5, URZ ;  /* 0x00000005040472a4 */ /* 0x000fe4000f8e023f */
[----:B------:R0:W5:Y:S01]  /*1b00*/  @P1 LDG.E R219, desc[UR60][R2.64] ;  /* 0x0000003c02db1981 */ /* 0x000162000c1e1900 */
[----:B--2---:R-:W-:Y:S01]  /*1b10*/  LOP3.LUT R6, R26, 0xff000000, RZ, 0xc0, !PT ;  /* 0xff0000001a067812 */ /* 0x004fe200078ec0ff */
[----:B------:R-:W-:Y:S01]  /*1b20*/  ULDC UR5, c[0x0][0x348] ;  /* 0x0000d20000057ab9 */ /* 0x000fe20000000800 */
[----:B------:R-:W-:-:S02]  /*1b30*/  ISETP.NE.AND.EX P2, PT, RZ, UR7, PT, P2 ;  /* 0x00000007ff007c0c */ /* 0x000fc4000bf45320 */
[----:B------:R-:W-:Y:S02]  /*1b40*/  LOP3.LUT R226, R26, 0xffff, RZ, 0xc0, !PT ;  /* 0x0000ffff1ae27812 */ /* 0x000fe400078ec0ff */
[----:B0-----:R-:W-:-:S04]  /*1b50*/  SHF.R.U32.HI R3, RZ, 0x8, R6 ;  /* 0x00000008ff037819 */ /* 0x001fc80000011606 */
[----:B------:R-:W-:Y:S01]  /*1b60*/  LEA.HI R11, R0, R3, RZ, 0x10 ;  /* 0x00000003000b7211 */ /* 0x000fe200078f80ff */
[----:B---3--:R-:W-:Y:S06]  /*1b70*/  @P1 BRA `(.L_x_1538) ;  /* 0x0000000000241947 */ /* 0x008fec0003800000 */
[----:B------:R-:W-:Y:S02]  /*1b80*/  ULDC.64 UR6, c[0x0][0xa00] ;  /* 0x0002800000067ab9 */ /* 0x000fe40000000a00 */
[----:B------:R-:W-:-:S04]  /*1b90*/  ISETP.NE.U32.AND P0, PT, RZ, UR6, PT ;  /* 0x00000006ff007c0c */ /* 0x000fc8000bf05070 */
[----:B------:R-:W-:-:S13]  /*1ba0*/  ISETP.NE.AND.EX P0, PT, RZ, UR7, PT, P0 ;  /* 0x00000007ff007c0c */ /* 0x000fda000bf05300 */
[----:B------:R-:W-:Y:S05]  /*1bb0*/  @!P0 BRA `(.L_x_1538) ;  /* 0x0000000000148947 */ /* 0x000fea0003800000 */
[----:B------:R-:W0:Y:S02]  /*1bc0*/  LDC.64 R2, c[0x0][0xa00] ;  /* 0x00028000ff027b82 */ /* 0x000e240000000a00 */
[----:B0-----:R-:W-:-:S05]  /*1bd0*/  IMAD.WIDE R2, R27, 0x4, R2 ;  /* 0x000000041b027825 */ /* 0x001fca00078e0202 */
[----:B-----5:R-:W2:Y:S04]  /*1be0*/  LDG.E R219, desc[UR60][R2.64] ;  /* 0x0000003c02db7981 */ /* 0x020ea8000c1e1900 */
[----:B------:R-:W2:Y:S02]  /*1bf0*/  LDG.E R0, desc[UR60][R2.64+0x4] ;  /* 0x0000043c02007981 */ /* 0x000ea4000c1e1900 */
[----:B--2---:R-:W-:-:S07]  /*1c00*/  IMAD.IADD R219, R0, 0x1, -R219 ;  /* 0x0000000100db7824 */ /* 0x004fce00078e0adb */
.L_x_1538:
[----:B------:R-:W-:Y:S02]  /*1c10*/  IMAD.U32 R2, RZ, RZ, UR5 ;  /* 0x00000005ff027e24 */ /* 0x000fe4000f8e00ff */
[----:B------:R-:W-:Y:S01]  /*1c20*/  IMAD.U32 R29, RZ, RZ, UR4 ;  /* 0x00000004ff1d7e24 */ /* 0x000fe2000f8e00ff */
[----:B------:R-:W-:Y:S06]  /*1c30*/  @!P2 BRA `(.L_x_1539) ;  /* 0x000000000010a947 */ /* 0x000fec0003800000 */
[----:B------:R-:W0:Y:S02]  /*1c40*/  LDC.64 R4, c[0x0][0xa20] ;  /* 0x00028800ff047b82 */ /* 0x000e240000000a00 */
[----:B0-----:R-:W-:-:S05]  /*1c50*/  IMAD.WIDE R4, R27, 0x4, R4 ;  /* 0x000000041b047825 */ /* 0x001fca00078e0204 */
[----:B------:R0:W5:Y:S01]  /*1c60*/  LDG.E R29, desc[UR60][R4.64] ;  /* 0x0000003c041d7981 */ /* 0x000162000c1e1900 */
[----:B------:R-:W-:Y:S05]  /*1c70*/  BRA `(.L_x_1540) ;  /* 0x0000000000107947 */ /* 0x000fea0003800000 */
.L_x_1539:
[----:B------:R-:W-:Y:S05]  /*1c80*/  @!P3 BRA `(.L_x_1540) ;  /* 0x00000000000cb947 */ /* 0x000fea0003800000 */
[----:B------:R-:W2:Y:S04]  /*1c90*/  LDG.E R0, desc[UR60][R4.64] ;  /* 0x0000003c04007981 */ /* 0x000ea8000c1e1900 */
[----:B------:R-:W2:Y:S02]  /*1ca0*/  LDG.E R29, desc[UR60][R4.64+0x4] ;  /* 0x0000043c041d7981 */ /* 0x000ea4000c1e1900 */
[----:B--2---:R-:W-:-:S07]  /*1cb0*/  IMAD.IADD R29, R29, 0x1, -R0 ;  /* 0x000000011d1d7824 */ /* 0x004fce00078e0a00 */
.L_x_1540:
[----:B------:R-:W-:Y:S01]  /*1cc0*/  ULDC.64 UR4, c[0x0][0xa10] ;  /* 0x0002840000047ab9 */ /* 0x000fe20000000a00 */
[----:B------:R-:W1:Y:S01]  /*1cd0*/  LDC R9, c[0x0][0x448] ;  /* 0x00011200ff097b82 */ /* 0x000e620000000800 */
[----:B------:R-:W-:-:S04]  /*1ce0*/  ISETP.NE.U32.AND P0, PT, RZ, UR4, PT ;  /* 0x00000004ff007c0c */ /* 0x000fc8000bf05070 */
[----:B------:R-:W-:Y:S01]  /*1cf0*/  ISETP.NE.AND.EX P0, PT, RZ, UR5, PT, P0 ;  /* 0x00000005ff007c0c */ /* 0x000fe2000bf05300 */
[----:B------:R-:W-:Y:S02]  /*1d00*/  ULDC.64 UR4, c[0x0][0xa30] ;  /* 0x00028c0000047ab9 */ /* 0x000fe40000000a00 */
[----:B------:R-:W-:-:S04]  /*1d10*/  ISETP.NE.U32.AND P1, PT, RZ, UR4, PT ;  /* 0x00000004ff007c0c */ /* 0x000fc8000bf25070 */
[----:B------:R-:W-:-:S06]  /*1d20*/  ISETP.NE.AND.EX P1, PT, RZ, UR5, PT, P1 ;  /* 0x00000005ff007c0c */ /* 0x000fcc000bf25310 */
[----:B------:R-:W2:Y:S08]  /*1d30*/  @P0 LDC.64 R6, c[0x0][0xa10] ;  /* 0x00028400ff060b82 */ /* 0x000eb00000000a00 */
[----:B0-----:R-:W0:Y:S01]  /*1d40*/  @P1 LDC.64 R4, c[0x0][0xa30] ;  /* 0x00028c00ff041b82 */ /* 0x001e220000000a00 */
[----:B--2---:R-:W-:-:S05]  /*1d50*/  @P0 IMAD.WIDE R6, R27, 0x4, R6 ;  /* 0x000000041b060825 */ /* 0x004fca00078e0206 */
[----:B------:R-:W2:Y:S04]  /*1d60*/  @P0 LDG.E R0, desc[UR60][R6.64] ;  /* 0x0000003c06000981 */ /* 0x000ea8000c1e1900 */
[----:B------:R-:W2:Y:S01]  /*1d70*/  @P0 LDG.E R3, desc[UR60][R6.64+0x4] ;  /* 0x0000043c06030981 */ /* 0x000ea2000c1e1900 */
[----:B-----5:R-:W-:Y:S02]  /*1d80*/  IMAD.MOV.U32 R92, RZ, RZ, R29 ;  /* 0x000000ffff5c7224 */ /* 0x020fe400078e001d */
[----:B0-----:R-:W-:-:S05]  /*1d90*/  @P1 IMAD.WIDE R4, R27, 0x4, R4 ;  /* 0x000000041b041825 */ /* 0x001fca00078e0204 */
[----:B------:R0:W5:Y:S01]  /*1da0*/  @P1 LDG.E R92, desc[UR60][R4.64] ;  /* 0x0000003c045c1981 */ /* 0x000162000c1e1900 */
[----:B-1----:R-:W-:Y:S01]  /*1db0*/  ISETP.NE.AND P1, PT, R9, 0x1, PT ;  /* 0x000000010900780c */ /* 0x002fe20003f25270 */
[----:B------:R-:W-:Y:S02]  /*1dc0*/  IMAD.SHL.U32 R12, R25, 0x80, RZ ;  /* 0x00000080190c7824 */ /* 0x000fe400078e00ff */
[----:B------:R-:W-:-:S03]  /*1dd0*/  IMAD.IADD R13, R29, 0x1, -R8 ;  /* 0x000000011d0d7824 */ /* 0x000fc600078e0a08 */
[----:B------:R1:W-:Y:S01]  /*1de0*/  STL [R1+0x5c], R12 ;  /* 0x00005c0c01007387 */ /* 0x0003e20000100800 */
[----:B0-----:R-:W0:Y:S08]  /*1df0*/  LDC.64 R4, c[0x0][0x9e0] ;  /* 0x00027800ff047b82 */ /* 0x001e300000000a00 */
[----:B------:R-:W3:Y:S08]  /*1e00*/  @P1 LDC R9, c[0x0][0x44c] ;  /* 0x00011300ff091b82 */ /* 0x000ef00000000800 */
[----:B------:R-:W4:Y:S01]  /*1e10*/  @P1 LDC R10, c[0x0][0x450] ;  /* 0x00011400ff0a1b82 */ /* 0x000f220000000800 */
[----:B0-----:R-:W-:Y:S01]  /*1e20*/  ISETP.GE.AND P2, PT, R5, 0x1, PT ;  /* 0x000000010500780c */ /* 0x001fe20003f46270 */
[----:B--2---:R-:W-:-:S02]  /*1e30*/  @P0 IMAD.IADD R2, R3, 0x1, -R0 ;  /* 0x0000000103020824 */ /* 0x004fc400078e0a00 */
[----:B------:R-:W-:Y:S02]  /*1e40*/  VIADD R0, R12, 0x7f ;  /* 0x0000007f0c007836 */ /* 0x000fe40000000000 */
[----:B------:R-:W-:Y:S02]  /*1e50*/  IMAD.IADD R220, R13, 0x1, R2 ;  /* 0x000000010ddc7824 */ /* 0x000fe400078e0202 */
[----:B---3--:R-:W-:-:S03]  /*1e60*/  @P1 IMAD.HI.U32 R3, R0, R9, RZ ;  /* 0x0000000900031227 */ /* 0x008fc600078e00ff */
[C---:B------:R-:W-:Y:S01]  /*1e70*/  IADD3 R7, R220.reuse, 0x1, -R219 ;  /* 0x00000001dc077810 */ /* 0x040fe20007ffe8db */
[----:B------:R-:W-:Y:S01]  /*1e80*/  IMAD.MOV.U32 R6, RZ, RZ, R0 ;  /* 0x000000ffff067224 */ /* 0x000fe200078e0000 */
[----:B----4-:R-:W-:Y:S01]  /*1e90*/  @P1 SHF.R.U32.HI R6, RZ, R10, R3 ;  /* 0x0000000aff061219 */ /* 0x010fe20000011603 */
[----:B------:R-:W-:-:S04]  /*1ea0*/  VIADD R0, R220, 0x3f ;  /* 0x0000003fdc007836 */ /* 0x000fc80000000000 */
[----:B------:R-:W-:Y:S01]  /*1eb0*/  IMAD.IADD R9, R7, 0x1, R6 ;  /* 0x0000000107097824 */ /* 0x000fe200078e0206 */
[----:B------:R-:W-:-:S03]  /*1ec0*/  SHF.R.S32.HI R3, RZ, 0x1f, R0 ;  /* 0x0000001fff037819 */ /* 0x000fc60000011400 */
[----:B------:R-:W-:Y:S01]  /*1ed0*/  IMAD.IADD R4, R9, 0x1, R4 ;  /* 0x0000000109047824 */ /* 0x000fe200078e0204 */
[----:B------:R-:W-:-:S04]  /*1ee0*/  LEA.HI R3, R3, R0, RZ, 0x6 ;  /* 0x0000000003037211 */ /* 0x000fc800078f30ff */
[----:B------:R-:W-:Y:S01]  /*1ef0*/  SHF.R.S32.HI R93, RZ, 0x6, R3 ;  /* 0x00000006ff5d7819 */ /* 0x000fe20000011403 */
        /* <DEDUP_REMOVED lines=12> */
.L_x_1543:
[----:B------:R-:W-:-:S13]  /*1fc0*/  ISETP.NE.AND P0, PT, R5, 0x1, PT ;  /* 0x000000010500780c */ /* 0x000fda0003f05270 */
[----:B------:R-:W0:Y:S02]  /*1fd0*/  @P0 LDC.64 R6, c[0x0][0x9e8] ;  /* 0x00027a00ff060b82 */ /* 0x000e240000000a00 */
[----:B0-----:R-:W-:-:S05]  /*1fe0*/  @P0 IMAD.HI.U32 R6, R0, R6, RZ ;  /* 0x0000000600060227 */ /* 0x001fca00078e00ff */
[----:B------:R-:W-:-:S07]  /*1ff0*/  @P0 SHF.R.U32.HI R0, RZ, R7, R6 ;  /* 0x00000007ff000219 */ /* 0x000fce0000011606 */
.L_x_1544:
[----:B------:R-:W-:Y:S05]  /*2000*/  BSYNC B0 ;  /* 0x0000000000007941 */ /* 0x000fea0003800000 */
.L_x_1542:
[----:B------:R-:W-:-:S05]  /*2010*/  IMAD R3, R0, R5, R5 ;  /* 0x0000000500037224 */ /* 0x000fca00078e0205 */
[----:B------:R-:W-:-:S07]  /*2020*/  VIMNMX R4, R4, R3, PT ;  /* 0x0000000304047248 */ /* 0x000fce0003fe0100 */
.L_x_1541:
[----:B------:R-:W0:Y:S01]  /*2030*/  @P1 LDC R0, c[0x0][0x44c] ;  /* 0x00011300ff001b82 */ /* 0x000e220000000800 */
[----:B------:R-:W-:Y:S01]  /*2040*/  VIADD R4, R4, 0x3f ;  /* 0x0000003f04047836 */ /* 0x000fe20000000000 */
[----:B------:R-:W-:Y:S01]  /*2050*/  ULDC UR4, c[0x0][0x9dc] ;  /* 0x0002770000047ab9 */ /* 0x000fe20000000800 */
[----:B------:R-:W-:Y:S02]  /*2060*/  IMAD.MOV.U32 R7, RZ, RZ, R12 ;  /* 0x000000ffff077224 */ /* 0x000fe400078e000c */
[----:B------:R-:W-:Y:S01]  /*2070*/  IMAD.IADD R156, R220, 0x1, -R219 ;  /* 0x00000001dc9c7824 */ /* 0x000fe200078e0adb */
[----:B------:R-:W-:Y:S02]  /*2080*/  SHF.R.S32.HI R3, RZ, 0x1f, R4 ;  /* 0x0000001fff037819 */ /* 0x000fe40000011404 */
[----:B------:R-:W1:Y:S02]  /*2090*/  @P1 LDC R9, c[0x0][0x450] ;  /* 0x00011400ff091b82 */ /* 0x000e640000000800 */
[----:B------:R-:W-:Y:S01]  /*20a0*/  LEA.HI R3, R3, R4, RZ, 0x6 ;  /* 0x0000000403037211 */ /* 0x000fe200078f30ff */
[----:B0-----:R-:W-:-:S05]  /*20b0*/  @P1 IMAD.HI.U32 R0, R12, R0, RZ ;  /* 0x000000000c001227 */ /* 0x001fca00078e00ff */
[----:B-1----:R-:W-:Y:S02]  /*20c0*/  @P1 SHF.R.U32.HI R7, RZ, R9, R0 ;  /* 0x00000009ff071219 */ /* 0x002fe40000011600 */
[----:B------:R-:W-:-:S03]  /*20d0*/  SHF.R.S32.HI R0, RZ, 0x6, R3 ;  /* 0x00000006ff007819 */ /* 0x000fc60000011403 */
[----:B------:R-:W-:Y:S01]  /*20e0*/  IMAD.IADD R3, R156, 0x1, R7 ;  /* 0x000000019c037824 */ /* 0x000fe200078e0207 */
[----:B------:R-:W-:-:S03]  /*20f0*/  VIMNMX R8, R93, R0, PT ;  /* 0x000000005d087248 */ /* 0x000fc60003fe0100 */
[----:B------:R-:W-:Y:S01]  /*2100*/  VIADD R0, R3, -UR4 ;  /* 0x8000000403007c36 */ /* 0x000fe20008000000 */
[----:B------:R-:W-:Y:S06]  /*2110*/  @!P2 BRA `(.L_x_1545) ;  /* 0x000000000044a947 */ /* 0x000fec0003800000 */
[----:B------:R-:W-:Y:S01]  /*2120*/  ISETP.GT.AND P0, PT, R3, -0x1, PT ;  /* 0xffffffff0300780c */ /* 0x000fe20003f04270 */
[----:B------:R-:W-:-:S12]  /*2130*/  BSSY B0, `(.L_x_1546) ;  /* 0x000000d000007945 */ /* 0x000fd80003800000 */
        /* <DEDUP_REMOVED lines=8> */
.L_x_1547:
[----:B------:R-:W-:-:S13]  /*21c0*/  ISETP.NE.AND P0, PT, R5, 0x1, PT ;  /* 0x000000010500780c */ /* 0x000fda0003f05270 */
[----:B------:R-:W0:Y:S02]  /*21d0*/  @P0 LDC.64 R6, c[0x0][0x9e8] ;  /* 0x00027a00ff060b82 */ /* 0x000e240000000a00 */
[----:B0-----:R-:W-:-:S05]  /*21e0*/  @P0 IMAD.HI.U32 R6, R3, R6, RZ ;  /* 0x0000000603060227 */ /* 0x001fca00078e00ff */
[----:B------:R-:W-:-:S07]  /*21f0*/  @P0 SHF.R.U32.HI R3, RZ, R7, R6 ;  /* 0x00000007ff030219 */ /* 0x000fce0000011606 */
.L_x_1548:
[----:B------:R-:W-:Y:S05]  /*2200*/  BSYNC B0 ;  /* 0x0000000000007941 */ /* 0x000fea0003800000 */
.L_x_1546:
[----:B------:R-:W-:-:S05]  /*2210*/  IMAD R3, R3, R5, RZ ;  /* 0x0000000503037224 */ /* 0x000fca00078e02ff */
[----:B------:R-:W-:-:S07]  /*2220*/  VIMNMX R0, R0, R3, !PT ;  /* 0x0000000300007248 */ /* 0x000fce0007fe0100 */
.L_x_1545:
[----:B------:R-:W-:Y:S01]  /*2230*/  SHF.R.S32.HI R3, RZ, 0x1f, R0 ;  /* 0x0000001fff037819 */ /* 0x000fe20000011400 */
[----:B------:R-:W-:Y:S01]  /*2240*/  BSSY B0, `(.L_x_1549) ;  /* 0x000002a000007945 */ /* 0x000fe20003800000 */
[----:B------:R-:W-:Y:S02]  /*2250*/  LOP3.LUT R14, R11, 0xff, RZ, 0xc0, !PT ;  /* 0x000000ff0b0e7812 */ /* 0x000fe400078ec0ff */
[----:B------:R-:W-:Y:S01]  /*2260*/  LEA.HI R3, R3, R0, RZ, 0x6 ;  /* 0x0000000003037211 */ /* 0x000fe200078f30ff */
[----:B------:R-:W-:Y:S01]  /*2270*/  IMAD.MOV.U32 R0, RZ, RZ, RZ ;  /* 0x000000ffff007224 */ /* 0x000fe200078e00ff */
[----:B------:R-:W-:Y:S01]  /*2280*/  SHF.R.U32.HI R4, RZ, 0x10, R11 ;  /* 0x00000010ff047819 */ /* 0x000fe2000001160b */
[----:B------:R0:W-:Y:S01]  /*2290*/  STL [R1+0x94], R14 ;  /* 0x0000940e01007387 */ /* 0x0001e20000100800 */
[----:B------:R-:W-:-:S03]  /*22a0*/  SHF.R.S32.HI R3, RZ, 0x6, R3 ;  /* 0x00000006ff037819 */ /* 0x000fc60000011403 */
[----:B------:R0:W-:Y:S01]  /*22b0*/  STL [R1+0x88], R4 ;  /* 0x0000880401007387 */ /* 0x0001e20000100800 */
[----:B------:R-:W-:-:S04]  /*22c0*/  VIMNMX R9, RZ, R3, !PT ;  /* 0x00000003ff097248 */ /* 0x000fc80007fe0100 */
[----:B------:R-:W-:-:S13]  /*22d0*/  ISETP.GT.AND P0, PT, R8, R9, PT ;  /* 0x000000090800720c */ /* 0x000fda0003f04270 */
[----:B0-----:R-:W-:Y:S05]  /*22e0*/  @!P0 BRA `(.L_x_1550) ;  /* 0x00000000007c8947 */ /* 0x001fea0003800000 */
[----:B------:R-:W-:Y:S01]  /*22f0*/  ISETP.NE.AND P0, PT, R4, RZ, PT ;  /* 0x000000ff0400720c */ /* 0x000fe20003f05270 */
[----:B------:R-:W-:-:S03]  /*2300*/  ULDC UR4, c[0x0][0x9f0] ;  /* 0x00027c0000047ab9 */ /* 0x000fc60000000800 */
[----:B------:R-:W-:-:S04]  /*2310*/  SEL R11, R4, UR4, P0 ;  /* 0x00000004040b7c07 */ /* 0x000fc80008000000 */
[-C--:B------:R-:W-:Y:S02]  /*2320*/  IABS R6, R11.reuse ;  /* 0x0000000b00067213 */ /* 0x080fe40000000000 */
[----:B------:R-:W-:Y:S02]  /*2330*/  IADD3 R0, R11, -0x1, R8 ;  /* 0xffffffff0b007810 */ /* 0x000fe40007ffe008 */
[----:B------:R-:W0:Y:S01]  /*2340*/  I2F.RP R3, R6 ;  /* 0x0000000600037306 */ /* 0x000e220000209400 */
[----:B------:R-:W-:Y:S02]  /*2350*/  IABS R12, R11 ;  /* 0x0000000b000c7213 */ /* 0x000fe40000000000 */
[----:B------:R-:W-:-:S05]  /*2360*/  IMAD.IADD R0, R0, 0x1, -R9 ;  /* 0x0000000100007824 */ /* 0x000fca00078e0a09 */
[----:B------:R-:W-:Y:S02]  /*2370*/  IABS R10, R0 ;  /* 0x00000000000a7213 */ /* 0x000fe40000000000 */
[----:B------:R-:W-:-:S04]  /*2380*/  LOP3.LUT R0, R0, R11, RZ, 0x3c, !PT ;  /* 0x0000000b00007212 */ /* 0x000fc800078e3cff */
[----:B------:R-:W-:Y:S01]  /*2390*/  ISETP.GE.AND P2, PT, R0, RZ, PT ;  /* 0x000000ff0000720c */ /* 0x000fe20003f46270 */
[----:B0-----:R-:W0:Y:S02]  /*23a0*/  MUFU.RCP R3, R3 ;  /* 0x0000000300037308 */ /* 0x001e240000001000 */
[----:B0-----:R-:W-:Y:S02]  /*23b0*/  VIADD R4, R3, 0xffffffe ;  /* 0x0ffffffe03047836 */ /* 0x001fe40000000000 */
[----:B------:R-:W-:-:S04]  /*23c0*/  IMAD.MOV R3, RZ, RZ, -R12 ;  /* 0x000000ffff037224 */ /* 0x000fc800078e0a0c */
[----:B------:R0:W1:Y:S02]  /*23d0*/  F2I.FTZ.U32.TRUNC.NTZ R5, R4 ;  /* 0x0000000400057305 */ /* 0x000064000021f000 */
[----:B0-----:R-:W-:Y:S02]  /*23e0*/  IMAD.MOV.U32 R4, RZ, RZ, RZ ;  /* 0x000000ffff047224 */ /* 0x001fe400078e00ff */
[----:B-1----:R-:W-:-:S04]  /*23f0*/  IMAD.MOV R7, RZ, RZ, -R5 ;  /* 0x000000ffff077224 */ /* 0x002fc800078e0a05 */
[----:B------:R-:W-:-:S04]  /*2400*/  IMAD R7, R7, R6, RZ ;  /* 0x0000000607077224 */ /* 0x000fc800078e02ff */
[----:B------:R-:W-:-:S04]  /*2410*/  IMAD.HI.U32 R5, R5, R7, R4 ;  /* 0x0000000705057227 */ /* 0x000fc800078e0004 */
[----:B------:R-:W-:-:S04]  /*2420*/  IMAD.MOV.U32 R4, RZ, RZ, R10 ;  /* 0x000000ffff047224 */ /* 0x000fc800078e000a */
        /* <DEDUP_REMOVED lines=8> */
[----:B------:R-:W-:-:S04]  /*24b0*/  IMAD.MOV.U32 R0, RZ, RZ, R5 ;  /* 0x000000ffff007224 */ /* 0x000fc800078e0005 */
[----:B------:R-:W-:Y:S01]  /*24c0*/  @!P2 IMAD.MOV R0, RZ, RZ, -R0 ;  /* 0x000000ffff00a224 */ /* 0x000fe200078e0a00 */
[----:B------:R-:W-:-:S07]  /*24d0*/  @!P1 LOP3.LUT R0, RZ, R11, RZ, 0x33, !PT ;  /* 0x0000000bff009212 */ /* 0x000fce00078e33ff */
.L_x_1550:
[----:B------:R-:W-:Y:S05]  /*24e0*/  BSYNC B0 ;  /* 0x0000000000007941 */ /* 0x000fea0003800000 */
.L_x_1549:
[----:B------:R-:W-:-:S05]  /*24f0*/  IMAD R3, R14, R0, R9 ;  /* 0x000000000e037224 */ /* 0x000fca00078e0209 */
[C---:B------:R-:W-:Y:S01]  /*2500*/  VIADDMNMX R0, R3.reuse, R0, R8, PT ;  /* 0x0000000003007246 */ /* 0x040fe20003800108 */
[----:B------:R-:W-:-:S04]  /*2510*/  IMAD R3, R3, 0x40, -R13 ;  /* 0x0000004003037824 */ /* 0x000fc800078e0a0d */
[----:B------:R-:W-:Y:S01]  /*2520*/  IMAD R5, R0, 0x40, -R13 ;  /* 0x0000004000057824 */ /* 0x000fe200078e0a0d */
[----:B------:R-:W-:-:S04]  /*2530*/  VIMNMX R3, RZ, R3, !PT ;  /* 0x00000003ff037248 */ /* 0x000fc80007fe0100 */
[----:B------:R-:W-:Y:S02]  /*2540*/  VIMNMX R0, R5, R2, PT ;  /* 0x0000000205007248 */ /* 0x000fe40003fe0100 */
[----:B------:R-:W-:Y:S02]  /*2550*/  SHF.R.U32.HI R24, RZ, 0x6, R3 ;  /* 0x00000006ff187819 */ /* 0x000fe40000011603 */
[----:B------:R-:W-:-:S03]  /*2560*/  ISETP.GT.AND P0, PT, R0, R3, PT ;  /* 0x000000030000720c */ /* 0x000fc60003f04270 */
[----:B------:R-:W-:-:S10]  /*2570*/  IMAD.MOV.U32 R25, RZ, RZ, R24 ;  /* 0x000000ffff197224 */ /* 0x000fd400078e0018 */
[----:B------:R-:W-:-:S05]  /*2580*/  @P0 VIADD R0, R0, 0x3f ;  /* 0x0000003f00000836 */ /* 0x000fca0000000000 */
[----:B------:R-:W-:-:S04]  /*2590*/  @P0 SHF.R.S32.HI R3, RZ, 0x1f, R0 ;  /* 0x0000001fff030819 */ /* 0x000fc80000011400 */
[----:B------:R-:W-:-:S04]  /*25a0*/  @P0 LEA.HI R3, R3, R0, RZ, 0x6 ;  /* 0x0000000003030211 */ /* 0x000fc800078f30ff */
[----:B------:R-:W-:Y:S02]  /*25b0*/  @P0 SHF.R.S32.HI R25, RZ, 0x6, R3 ;  /* 0x00000006ff190819 */ /* 0x000fe40000011403 */
        /* <DEDUP_REMOVED lines=23> */
.L_x_1553:
[----:B------:R-:W-:Y:S05]  /*2730*/  BSYNC B6 ;  /* 0x0000000000067941 */ /* 0x000fea0003800000 */
.L_x_1552:
        /* <DEDUP_REMOVED lines=20> */
.L_x_1555:
[----:B------:R-:W-:Y:S05]  /*2880*/  BSYNC B6 ;  /* 0x0000000000067941 */ /* 0x000fea0003800000 */
.L_x_1554:
[----:B------:R-:W-:Y:S01]  /*2890*/  ULDC.64 UR4, c[0x0][0x9f8] ;  /* 0x00027e0000047ab9 */ /* 0x000fe20000000a00 */
[----:B------:R-:W2:Y:S01]  /*28a0*/  LDL R30, [R1+0x10] ;  /* 0x00001000011e7983 */ /* 0x000ea20000100800 */
[----:B------:R-:W-:-:S03]  /*28b0*/  ISETP.NE.U32.AND P0, PT, RZ, UR4, PT ;  /* 0x00000004ff007c0c */ /* 0x000fc6000bf05070 */
[----:B------:R-:W3:Y:S01]  /*28c0*/  LDL R33, [R1+0x64] ;  /* 0x0000640001217983 */ /* 0x000ee20000100800 */
[----:B------:R-:W-:-:S03]  /*28d0*/  ISETP.NE.AND.EX P0, PT, RZ, UR5, PT, P0 ;  /* 0x00000005ff007c0c */ /* 0x000fc6000bf05300 */
[----:B------:R-:W4:Y:S01]  /*28e0*/  LDL R32, [R1+0x60] ;  /* 0x0000600001207983 */ /* 0x000f220000100800 */
[----:B------:R-:W-:Y:S01]  /*28f0*/  IMAD.MOV.U32 R3, RZ, RZ, R27 ;  /* 0x000000ffff037224 */ /* 0x000fe200078e001b */
[----:B------:R-:W-:Y:S01]  /*2900*/  ULDC UR4, c[0x0][0x2f4] ;  /* 0x0000bd0000047ab9 */ /* 0x000fe20000000800 */
[----:B------:R-:W0:Y:S01]  /*2910*/  LDC R91, c[0x0][0x3f4] ;  /* 0x0000fd00ff5b7b82 */ /* 0x000e220000000800 */
[----:B------:R-:W4:Y:S04]  /*2920*/  LDL R31, [R1+0xd0] ;  /* 0x0000d000011f7983 */ /* 0x000f280000100800 */
[----:B------:R-:W4:Y:S03]  /*2930*/  LDL R20, [R1+0xcc] ;  /* 0x0000cc0001147983 */ /* 0x000f260000100800 */
[----:B------:R-:W1:Y:S01]  /*2940*/  @P0 LDC.64 R4, c[0x0][0x9f8] ;  /* 0x00027e00ff040b82 */ /* 0x000e620000000a00 */
[----:B------:R-:W-:Y:S01]  /*2950*/  ISETP.GE.AND P1, PT, R203, UR4, PT ;  /* 0x00000004cb007c0c */ /* 0x000fe2000bf26270 */
[----:B------:R-:W4:Y:S04]  /*2960*/  LDL R26, [R1+0x70] ;  /* 0x00007000011a7983 */ /* 0x000f280000100800 */
[----:B------:R-:W4:Y:S02]  /*2970*/  LDL R21, [R1+0x6c] ;  /* 0x00006c0001157983 */ /* 0x000f240000100800 */
[----:B------:R-:W0:Y:S08]  /*2980*/  LDC.64 R12, c[0x0][0x408] ;  /* 0x00010200ff0c7b82 */ /* 0x000e300000000a00 */
[----:B------:R-:W2:Y:S01]  /*2990*/  LDC.64 R10, c[0x0][0x3f8] ;  /* 0x0000fe00ff0a7b82 */ /* 0x000ea20000000a00 */
[----:B-1----:R-:W-:-:S05]  /*29a0*/  @P0 IMAD.WIDE R4, R27, 0x4, R4 ;  /* 0x000000041b040825 */ /* 0x002fca00078e0204 */
[----:B------:R1:W4:Y:S01]  /*29b0*/  @P0 LDG.E R3, desc[UR60][R4.64] ;  /* 0x0000003c04030981 */ /* 0x000322000c1e1900 */
[----:B------:R-:W-:Y:S02]  /*29c0*/  ISETP.GE.AND P0, PT, R18, UR4, PT ;  /* 0x0000000412007c0c */ /* 0x000fe4000bf06270 */
[----:B-1----:R-:W-:Y:S02]  /*29d0*/  SEL R4, RZ, 0xffffffff, P1 ;  /* 0xffffffffff047807 */ /* 0x002fe40000800000 */
[----:B------:R-:W-:-:S03]  /*29e0*/  SEL R0, RZ, 0x1, P0 ;  /* 0x00000001ff007807 */ /* 0x000fc60000000000 */
[----:B------:R-:W-:-:S05]  /*29f0*/  IMAD.SHL.U32 R5, R4, 0x2, RZ ;  /* 0x0000000204057824 */ /* 0x000fca00078e00ff */
[----:B------:R-:W-:Y:S01]  /*2a00*/  LOP3.LUT R4, R5, 0x2, R0, 0xe2, !PT ;  /* 0x0000000205047812 */ /* 0x000fe200078ee200 */
[----:B------:R-:W-:Y:S02]  /*2a10*/  IMAD.IADD R0, R28, 0x1, R29 ;  /* 0x000000011c007824 */ /* 0x000fe400078e021d */
[----:B------:R-:W4:Y:S01]  /*2a20*/  LDL R28, [R1+0x84] ;  /* 0x00008400011c7983 */ /* 0x000f220000100800 */
[----:B------:R-:W-:-:S04]  /*2a30*/  ISETP.GE.AND P2, PT, R22, UR4, PT ;  /* 0x0000000416007c0c */ /* 0x000fc8000bf46270 */
[----:B------:R-:W-:Y:S02]  /*2a40*/  SEL R5, RZ, 0x4, P2 ;  /* 0x00000004ff057807 */ /* 0x000fe40001000000 */
[----:B0-----:R-:W-:Y:S02]  /*2a50*/  ISETP.GE.AND P2, PT, R18, R91, PT ;  /* 0x0000005b1200720c */ /* 0x001fe40003f46270 */
[----:B------:R-:W-:Y:S02]  /*2a60*/  LOP3.LUT R14, R4, R5, RZ, 0xfc, !PT ;  /* 0x00000005040e7212 */ /* 0x000fe400078efcff */
[----:B------:R-:W-:Y:S02]  /*2a70*/  ISETP.GE.AND P1, PT, R203, R91, PT ;  /* 0x0000005bcb00720c */ /* 0x000fe40003f26270 */
[----:B------:R-:W-:Y:S02]  /*2a80*/  SEL R5, R91, RZ, P2 ;  /* 0x000000ff5b057207 */ /* 0x000fe40001000000 */
[----:B------:R-:W-:-:S03]  /*2a90*/  SHF.R.S32.HI R205, RZ, 0x1f, R204 ;  /* 0x0000001fffcd7819 */ /* 0x000fc600000114cc */
[----:B------:R-:W-:Y:S01]  /*2aa0*/  IMAD.IADD R5, R18, 0x1, R5 ;  /* 0x0000000112057824 */ /* 0x000fe200078e0205 */
[----:B------:R-:W0:Y:S01]  /*2ab0*/  S2R R94, SR_TID.X ;  /* 0x00000000005e7919 */ /* 0x000e220000002100 */
[----:B-----5:R-:W-:Y:S02]  /*2ac0*/  SHF.R.S32.HI R15, RZ, 0x1f, R92 ;  /* 0x0000001fff0f7819 */ /* 0x020fe4000001145c */
[----:B------:R-:W-:Y:S01]  /*2ad0*/  ISETP.GE.AND P0, PT, R23, UR4, PT ;  /* 0x0000000417007c0c */ /* 0x000fe2000bf06270 */
[----:B------:R-:W-:Y:S01]  /*2ae0*/  IMAD.SHL.U32 R27, R12, 0x20, RZ ;  /* 0x000000200c1b7824 */ /* 0x000fe200078e00ff */
[----:B------:R-:W-:Y:S02]  /*2af0*/  LOP3.LUT R29, R14, 0x1, RZ, 0xc0, !PT ;  /* 0x000000010e1d7812 */ /* 0x000fe400078ec0ff */
[----:B0-----:R-:W-:Y:S02]  /*2b00*/  LEA.HI R94, R94, 0x8, RZ, 0x19 ;  /* 0x000000085e5e7811 */ /* 0x001fe400078fc8ff */
[----:B--2---:R-:W-:-:S05]  /*2b10*/  SHF.R.S32.HI R9, RZ, 0x1f, R30 ;  /* 0x0000001fff097819 */ /* 0x004fca000001141e */
[C---:B------:R-:W-:Y:S02]  /*2b20*/  IMAD R4, R9.reuse, R12, RZ ;  /* 0x0000000c09047224 */ /* 0x040fe400078e02ff */
[-C--:B------:R-:W-:Y:S02]  /*2b30*/  IMAD R6, R9, R10.reuse, RZ ;  /* 0x0000000a09067224 */ /* 0x080fe400078e02ff */
[C---:B------:R-:W-:Y:S01]  /*2b40*/  IMAD R9, R30.reuse, R13, R4 ;  /* 0x0000000d1e097224 */ /* 0x040fe200078e0204 */
[----:B------:R-:W-:Y:S01]  /*2b50*/  SEL R4, R91, RZ, P1 ;  /* 0x000000ff5b047207 */ /* 0x000fe20000800000 */
[C---:B------:R-:W-:Y:S02]  /*2b60*/  IMAD R7, R30.reuse, R11, R6 ;  /* 0x0000000b1e077224 */ /* 0x040fe400078e0206 */
[----:B------:R-:W-:-:S04]  /*2b70*/  IMAD.WIDE.U32 R78, R30, R10, R204 ;  /* 0x0000000a1e4e7225 */ /* 0x000fc800078e00cc */
[----:B------:R-:W-:Y:S01]  /*2b80*/  IMAD.IADD R6, R203, 0x1, R4 ;  /* 0x00000001cb067824 */ /* 0x000fe200078e0204 */
[----:B------:R-:W-:Y:S01]  /*2b90*/  SHF.R.S32.HI R4, RZ, 0x1f, R5 ;  /* 0x0000001fff047819 */ /* 0x000fe20000011405 */
[----:B------:R-:W-:-:S03]  /*2ba0*/  IMAD.WIDE.U32 R80, R30, R10, R18 ;  /* 0x0000000a1e507225 */ /* 0x000fc600078e0012 */
[CC--:B------:R-:W-:Y:S01]  /*2bb0*/  LEA.HI R68, R4.reuse, R5.reuse, RZ, 0x3 ;  /* 0x0000000504447211 */ /* 0x0c0fe200078f18ff */
[----:B------:R-:W-:Y:S01]  /*2bc0*/  IMAD.IADD R79, R79, 0x1, R7 ;  /* 0x000000014f4f7824 */ /* 0x000fe200078e0207 */
[----:B------:R-:W-:Y:S01]  /*2bd0*/  LEA.HI R4, R4, R5, RZ, 0x6 ;  /* 0x0000000504047211 */ /* 0x000fe200078f30ff */
[----:B------:R-:W-:Y:S01]  /*2be0*/  IMAD.IADD R81, R7, 0x1, R81 ;  /* 0x0000000107517824 */ /* 0x000fe200078e0251 */
[----:B------:R-:W-:Y:S01]  /*2bf0*/  SHF.R.S32.HI R7, RZ, 0x1f, R6 ;  /* 0x0000001fff077819 */ /* 0x000fe20000011406 */
[----:B------:R-:W-:-:S03]  /*2c00*/  IMAD.WIDE.U32 R82, R30, R12, R204 ;  /* 0x0000000c1e527225 */ /* 0x000fc600078e00cc */
[CC--:B------:R-:W-:Y:S01]  /*2c10*/  LEA.HI R70, R7.reuse, R6.reuse, RZ, 0x3 ;  /* 0x0000000607467211 */ /* 0x0c0fe200078f18ff */
[----:B------:R-:W-:Y:S01]  /*2c20*/  IMAD.SHL.U32 R5, R4, 0x40, RZ ;  /* 0x0000004004057824 */ /* 0x000fe200078e00ff */
[----:B------:R-:W-:Y:S01]  /*2c30*/  LEA.HI R6, R7, R6, RZ, 0x6 ;  /* 0x0000000607067211 */ /* 0x000fe200078f30ff */
[----:B------:R-:W-:Y:S01]  /*2c40*/  IMAD.WIDE.U32 R84, R30, R12, R18 ;  /* 0x0000000c1e547225 */ /* 0x000fe200078e0012 */
[--C-:B---3--:R-:W-:Y:S02]  /*2c50*/  LOP3.LUT R4, R33, 0x38, R68.reuse, 0xf8, !PT ;  /* 0x0000003821047812 */ /* 0x108fe400078ef844 */
[----:B----4-:R-:W-:Y:S01]  /*2c60*/  LOP3.LUT R8, R32, 0x38, R68, 0xf8, !PT ;  /* 0x0000003820087812 */ /* 0x010fe200078ef844 */
[----:B------:R-:W-:Y:S01]  /*2c70*/  IMAD.SHL.U32 R7, R6, 0x40, RZ ;  /* 0x0000004006077824 */ /* 0x000fe200078e00ff */
[----:B------:R-:W-:Y:S01]  /*2c80*/  LOP3.LUT R5, R5, 0xfffff000, RZ, 0xc0, !PT ;  /* 0xfffff00005057812 */ /* 0x000fe200078ec0ff */
[----:B------:R-:W-:Y:S01]  /*2c90*/  IMAD.IADD R83, R83, 0x1, R9 ;  /* 0x0000000153537824 */ /* 0x000fe200078e0209 */
[----:B------:R-:W-:Y:S01]  /*2ca0*/  LOP3.LUT R4, R4, R31, RZ, 0x3c, !PT ;  /* 0x0000001f04047212 */ /* 0x000fe200078e3cff */
[----:B------:R-:W-:Y:S01]  /*2cb0*/  IMAD.IADD R85, R9, 0x1, R85 ;  /* 0x0000000109557824 */ /* 0x000fe200078e0255 */
[----:B------:R-:W-:-:S02]  /*2cc0*/  LOP3.LUT R6, R33, 0x38, R70, 0xf8, !PT ;  /* 0x0000003821067812 */ /* 0x000fc400078ef846 */
[----:B------:R-:W-:Y:S02]  /*2cd0*/  LOP3.LUT R8, R8, R20, RZ, 0x3c, !PT ;  /* 0x0000001408087212 */ /* 0x000fe400078e3cff */
[----:B------:R-:W-:Y:S02]  /*2ce0*/  LOP3.LUT R9, R32, 0x38, R70, 0xf8, !PT ;  /* 0x0000003820097812 */ /* 0x000fe400078ef846 */
[----:B------:R-:W-:Y:S02]  /*2cf0*/  IADD3 R89, R4, R5, R26 ;  /* 0x0000000504597210 */ /* 0x000fe40007ffe01a */
[----:B------:R-:W-:Y:S02]  /*2d00*/  LOP3.LUT R7, R7, 0xfffff000, RZ, 0xc0, !PT ;  /* 0xfffff00007077812 */ /* 0x000fe400078ec0ff */
[----:B------:R-:W-:Y:S02]  /*2d10*/  LOP3.LUT R6, R6, R31, RZ, 0x3c, !PT ;  /* 0x0000001f06067212 */ /* 0x000fe400078e3cff */
[----:B------:R-:W-:Y:S01]  /*2d20*/  IADD3 R4, R8, R5, R21 ;  /* 0x0000000508047210 */ /* 0x000fe20007ffe015 */
[----:B------:R-:W-:Y:S01]  /*2d30*/  IMAD R8, R15, R10, RZ ;  /* 0x0000000a0f087224 */ /* 0x000fe200078e02ff */
[----:B------:R-:W-:-:S02]  /*2d40*/  LOP3.LUT R20, R9, R20, RZ, 0x3c, !PT ;  /* 0x0000001409147212 */ /* 0x000fc400078e3cff */
[----:B------:R-:W-:Y:S01]  /*2d50*/  IADD3 R5, R6, R7, R26 ;  /* 0x0000000706057210 */ /* 0x000fe20007ffe01a */
[----:B------:R-:W-:Y:S01]  /*2d60*/  IMAD R33, R92, R11, R8 ;  /* 0x0000000b5c217224 */ /* 0x000fe200078e0208 */
[----:B------:R-:W-:Y:S01]  /*2d70*/  IADD3 R6, R20, R7, R21 ;  /* 0x0000000714067210 */ /* 0x000fe20007ffe015 */
[----:B------:R-:W-:Y:S01]  /*2d80*/  IMAD R15, R15, R12, RZ ;  /* 0x0000000c0f0f7224 */ /* 0x000fe200078e02ff */
[C-C-:B------:R-:W-:Y:S02]  /*2d90*/  SHF.L.U64.HI R7, R10.reuse, 0x6, R11.reuse ;  /* 0x000000060a077819 */ /* 0x140fe4000001020b */
[----:B------:R-:W-:Y:S02]  /*2da0*/  SHF.L.U64.HI R8, R10, 0x5, R11 ;  /* 0x000000050a087819 */ /* 0x000fe4000001020b */
[----:B------:R-:W-:Y:S01]  /*2db0*/  SEL R11, RZ, 0x8, P0 ;  /* 0x00000008ff0b7807 */ /* 0x000fe20000000000 */
[----:B------:R-:W-:Y:S01]  /*2dc0*/  IMAD.WIDE.U32 R78, R92, R10, R78 ;  /* 0x0000000a5c4e7225 */ /* 0x000fe200078e004e */
[----:B------:R-:W-:-:S02]  /*2dd0*/  SHF.R.S32.HI R35, RZ, 0x3, R68 ;  /* 0x00000003ff237819 */ /* 0x000fc40000011444 */
[----:B------:R-:W-:Y:S01]  /*2de0*/  SHF.R.S32.HI R69, RZ, 0x3, R70 ;  /* 0x00000003ff457819 */ /* 0x000fe20000011446 */
[----:B------:R-:W-:Y:S01]  /*2df0*/  IMAD.WIDE.U32 R80, R92, R10, R80 ;  /* 0x0000000a5c507225 */ /* 0x000fe200078e0050 */
[----:B------:R-:W-:Y:S02]  /*2e00*/  LOP3.LUT R11, R14, R11, RZ, 0xfc, !PT ;  /* 0x0000000b0e0b7212 */ /* 0x000fe400078efcff */
[----:B------:R-:W-:Y:S01]  /*2e10*/  LOP3.LUT R68, R68, 0xfffffff8, RZ, 0xc0, !PT ;  /* 0xfffffff844447812 */ /* 0x000fe200078ec0ff */
[----:B------:R-:W-:Y:S01]  /*2e20*/  IMAD R15, R92, R13, R15 ;  /* 0x0000000d5c0f7224 */ /* 0x000fe200078e020f */
[----:B------:R-:W-:Y:S01]  /*2e30*/  LOP3.LUT R70, R70, 0xfffffff8, RZ, 0xc0, !PT ;  /* 0xfffffff846467812 */ /* 0x000fe200078ec0ff */
[----:B------:R-:W-:-:S04]  /*2e40*/  IMAD.WIDE.U32 R82, R92, R12, R82 ;  /* 0x0000000c5c527225 */ /* 0x000fc800078e0052 */
[----:B------:R-:W-:Y:S01]  /*2e50*/  IMAD.WIDE.U32 R84, R92, R12, R84 ;  /* 0x0000000c5c547225 */ /* 0x000fe200078e0054 */
[C-C-:B------:R-:W-:Y:S02]  /*2e60*/  SHF.L.U64.HI R20, R12.reuse, 0x6, R13.reuse ;  /* 0x000000060c147819 */ /* 0x140fe4000001020d */
[----:B------:R-:W-:Y:S01]  /*2e70*/  SHF.L.U64.HI R21, R12, 0x5, R13 ;  /* 0x000000050c157819 */ /* 0x000fe2000001020d */
[----:B------:R-:W-:Y:S01]  /*2e80*/  IMAD.SHL.U32 R9, R10, 0x40, RZ ;  /* 0x000000400a097824 */ /* 0x000fe200078e00ff */
[----:B------:R-:W-:Y:S01]  /*2e90*/  LOP3.LUT R71, R11, 0x2, RZ, 0xc0, !PT ;  /* 0x000000020b477812 */ /* 0x000fe200078ec0ff */
[----:B------:R-:W-:Y:S01]  /*2ea0*/  IMAD R28, R28, 0x20, R30 ;  /* 0x000000201c1c7824 */ /* 0x000fe200078e021e */
[----:B------:R-:W-:Y:S01]  /*2eb0*/  SHF.R.S32.HI R30, RZ, 0x1f, R3 ;  /* 0x0000001fff1e7819 */ /* 0x000fe20000011403 */
[----:B------:R-:W-:Y:S01]  /*2ec0*/  IMAD.IADD R31, R79, 0x1, R33 ;  /* 0x000000014f1f7824 */ /* 0x000fe200078e0221 */
[----:B------:R-:W-:Y:S01]  /*2ed0*/  LOP3.LUT R76, R11, 0x4, RZ, 0xc0, !PT ;  /* 0x000000040b4c7812 */ /* 0x000fe200078ec0ff */
[----:B------:R-:W-:Y:S01]  /*2ee0*/  IMAD.IADD R32, R33, 0x1, R81 ;  /* 0x0000000121207824 */ /* 0x000fe200078e0251 */
[----:B------:R-:W-:Y:S01]  /*2ef0*/  LOP3.LUT R77, R11, 0x8, RZ, 0xc0, !PT ;  /* 0x000000080b4d7812 */ /* 0x000fe200078ec0ff */
[----:B------:R-:W-:Y:S01]  /*2f00*/  IMAD.SHL.U32 R10, R10, 0x20, RZ ;  /* 0x000000200a0a7824 */ /* 0x000fe200078e00ff */
[----:B------:R-:W-:Y:S01]  /*2f10*/  SHF.R.S32.HI R86, RZ, 0x1f, R68 ;  /* 0x0000001fff567819 */ /* 0x000fe20000011444 */
[----:B------:R-:W-:Y:S01]  /*2f20*/  IMAD.SHL.U32 R26, R12, 0x40, RZ ;  /* 0x000000400c1a7824 */ /* 0x000fe200078e00ff */
[----:B------:R-:W-:Y:S01]  /*2f30*/  SHF.R.S32.HI R87, RZ, 0x1f, R70 ;  /* 0x0000001fff577819 */ /* 0x000fe20000011446 */
[----:B------:R-:W-:-:S02]  /*2f40*/  IMAD.SHL.U32 R91, R91, 0x2, RZ ;  /* 0x000000025b5b7824 */ /* 0x000fc400078e00ff */
[----:B------:R-:W-:Y:S02]  /*2f50*/  IMAD.IADD R33, R83, 0x1, R15 ;  /* 0x0000000153217824 */ /* 0x000fe400078e020f */
[----:B------:R-:W-:-:S07]  /*2f60*/  IMAD.IADD R34, R15, 0x1, R85 ;  /* 0x000000010f227824 */ /* 0x000fce00078e0255 */
.L_x_1637:
[----:B--2---:R-:W2:Y:S01]  /*2f70*/  LDL R39, [R1+0x80] ;  /* 0x0000800001277983 */ /* 0x004ea20000100800 */
[----:B0-----:R-:W0:Y:S01]  /*2f80*/  LDC R98, c[0x0][0x430] ;  /* 0x00010c00ff627b82 */ /* 0x001e220000000800 */
[----:B------:R-:W-:Y:S02]  /*2f90*/  VIADD R25, R25, 0xffffffff ;  /* 0xffffffff19197836 */ /* 0x000fe40000000000 */
        /* <DEDUP_REMOVED lines=15> */
[----:B------:R-:W-:Y:S01]  /*3090*/  @!P0 SHF.R.S32.HI R37, RZ, 0x1f, R36 ;  /* 0x0000001fff258819 */ /* 0x000fe20000011424 */
[C---:B------:R-:W-:Y:S02]  /*30a0*/  @!P0 IMAD R11, R3.reuse, R15, R38 ;  /* 0x0000000f030b8224 */ /* 0x040fe400078e0226 */
[----:B------:R-:W-:-:S04]  /*30b0*/  @!P0 IMAD.WIDE.U32 R14, R3, R14, R36 ;  /* 0x0000000e030e8225 */ /* 0x000fc800078e0024 */
[----:B------:R-:W-:Y:S01]  /*30c0*/  @!P0 IMAD.IADD R11, R15, 0x1, R11 ;  /* 0x000000010f0b8824 */ /* 0x000fe200078e020b */
[----:B---3--:R-:W-:-:S04]  /*30d0*/  @!P0 LEA R12, P3, R14, R12, 0x2 ;  /* 0x0000000c0e0c8211 */ /* 0x008fc800078610ff */
[----:B------:R-:W-:-:S05]  /*30e0*/  @!P0 LEA.HI.X R13, R14, R13, R11, 0x2, P3 ;  /* 0x0000000d0e0d8211 */ /* 0x000fca00018f140b */
[----:B-----5:R0:W5:Y:S01]  /*30f0*/  @!P0 LDG.E R99, desc[UR60][R12.64] ;  /* 0x0000003c0c638981 */ /* 0x020162000c1e1900 */
[----:B------:R-:W-:Y:S01]  /*3100*/  ISETP.GE.AND P0, PT, R101, 0x1, PT ;  /* 0x000000016500780c */ /* 0x000fe20003f06270 */
[----:B------:R-:W-:Y:S01]  /*3110*/  IMAD.MOV R11, RZ, RZ, -R36 ;  /* 0x000000ffff0b7224 */ /* 0x000fe200078e0a24 */
[----:B------:R-:W-:Y:S05]  /*3120*/  YIELD ;  /* 0x0000000000007946 */ /* 0x000fea0003800000 */
[----:B------:R-:W-:Y:S01]  /*3130*/  BSSY B0, `(.L_x_1556) ;  /* 0x0000598000007945 */ /* 0x000fe20003800000 */
[----:B------:R-:W-:Y:S01]  /*3140*/  IMAD R98, R98, R11, R40 ;  /* 0x0000000b62627224 */ /* 0x000fe200078e0228 */
[----:B------:R-:W-:Y:S01]  /*3150*/  ISETP.GT.AND P3, PT, R25, R24, PT ;  /* 0x000000181900720c */ /* 0x000fe20003f64270 */
[----:B--2---:R-:W-:-:S04]  /*3160*/  IMAD R90, R200, 0x4000, R39 ;  /* 0x00004000c85a7824 */ /* 0x004fc800078e0227 */
[----:B------:R-:W-:Y:S01]  /*3170*/  IMAD R90, R90, 0x2, R17 ;  /* 0x000000025a5a7824 */ /* 0x000fe200078e0211 */
[----:B0-----:R-:W-:Y:S07]  /*3180*/  @!P0 BRA `(.L_x_1557) ;  /* 0x0000005000d48947 */ /* 0x001fee0003800000 */
[----:B------:R-:W-:Y:S01]  /*3190*/  SHF.R.S32.HI R97, RZ, 0x1f, R98 ;  /* 0x0000001fff617819 */ /* 0x000fe20000011462 */
[----:B------:R-:W-:Y:S01]  /*31a0*/  ULDC.64 UR4, c[0x0][0x300] ;  /* 0x0000c00000047ab9 */ /* 0x000fe20000000a00 */
[----:B-----5:R-:W-:Y:S01]  /*31b0*/  SHF.R.S32.HI R96, RZ, 0x1f, R99 ;  /* 0x0000001fff607819 */ /* 0x020fe20000011463 */
[----:B------:R-:W-:Y:S01]  /*31c0*/  IMAD.WIDE.U32 R12, R98, UR4, RZ ;  /* 0x00000004620c7c25 */ /* 0x000fe2000f8e00ff */
[----:B------:R-:W-:Y:S02]  /*31d0*/  ULDC.U8 UR6, c[0x0][0x410] ;  /* 0x0001040000067ab9 */ /* 0x000fe40000000000 */
[----:B------:R-:W-:Y:S01]  /*31e0*/  ISETP.NE.AND P0, PT, RZ, UR6, PT ;  /* 0x00000006ff007c0c */ /* 0x000fe2000bf05270 */
[----:B------:R-:W-:Y:S02]  /*31f0*/  IMAD R11, R97, UR4, RZ ;  /* 0x00000004610b7c24 */ /* 0x000fe4000f8e02ff */
[----:B------:R-:W-:Y:S02]  /*3200*/  IMAD R15, R20, R25, RZ ;  /* 0x00000019140f7224 */ /* 0x000fe400078e02ff */
[----:B------:R-:W-:Y:S01]  /*3210*/  IMAD R11, R98, UR5, R11 ;  /* 0x00000005620b7c24 */ /* 0x000fe2000f8e020b */
[----:B------:R-:W-:Y:S01]  /*3220*/  ULDC.64 UR4, c[0x0][0x310] ;  /* 0x0000c40000047ab9 */ /* 0x000fe20000000a00 */
[----:B------:R-:W-:-:S02]  /*3230*/  IMAD R95, R25, -0x40, R2 ;  /* 0xffffffc0195f7824 */ /* 0x000fc400078e0202 */
[----:B------:R-:W-:Y:S02]  /*3240*/  IMAD R14, R96, UR4, RZ ;  /* 0x00000004600e7c24 */ /* 0x000fe4000f8e02ff */
[----:B------:R-:W-:Y:S01]  /*3250*/  IMAD.IADD R13, R13, 0x1, R11 ;  /* 0x000000010d0d7824 */ /* 0x000fe200078e020b */
[----:B------:R-:W-:Y:S01]  /*3260*/  VIMNMX R95, R95, 0x40, PT ;  /* 0x000000405f5f7848 */ /* 0x000fe20003fe0100 */
[C---:B------:R-:W-:Y:S02]  /*3270*/  IMAD R11, R99.reuse, UR5, R14 ;  /* 0x00000005630b7c24 */ /* 0x040fe4000f8e020e */
[----:B------:R-:W-:Y:S01]  /*3280*/  IMAD.WIDE.U32 R12, R99, UR4, R12 ;  /* 0x00000004630c7c25 */ /* 0x000fe2000f8e000c */
[----:B------:R-:W-:-:S03]  /*3290*/  ULDC.64 UR4, c[0x0][0x308] ;  /* 0x0000c20000047ab9 */ /* 0x000fc60000000a00 */
[----:B------:R-:W-:Y:S01]  /*32a0*/  IMAD.IADD R13, R13, 0x1, R11 ;  /* 0x000000010d0d7824 */ /* 0x000fe200078e020b */
[----:B------:R-:W-:Y:S01]  /*32b0*/  SHF.R.S32.HI R11, RZ, 0x1f, R25 ;  /* 0x0000001fff0b7819 */ /* 0x000fe20000011419 */
[----:B------:R-:W-:Y:S02]  /*32c0*/  IMAD R14, R7, R25, RZ ;  /* 0x00000019070e7224 */ /* 0x000fe400078e02ff */
[----:B------:R-:W-:-:S04]  /*32d0*/  IMAD.WIDE.U32 R36, R226, UR4, R12 ;  /* 0x00000004e2247c25 */ /* 0x000fc8000f8e000c */
[----:B------:R-:W-:Y:S01]  /*32e0*/  IMAD R105, R226, UR5, R37 ;  /* 0x00000005e2697c24 */ /* 0x000fe2000f8e0225 */
[----:B------:R-:W-:Y:S01]  /*32f0*/  ULDC.64 UR4, c[0x0][0x2e8] ;  /* 0x0000ba0000047ab9 */ /* 0x000fe20000000a00 */
[C---:B------:R-:W-:Y:S01]  /*3300*/  IMAD R39, R11.reuse, R9, R14 ;  /* 0x000000090b277224 */ /* 0x040fe200078e020e */
[C---:B------:R-:W-:Y:S01]  /*3310*/  LEA R104, P4, R36.reuse, UR4, 0x1 ;  /* 0x0000000424687c11 */ /* 0x040fe2000f8808ff */
[----:B------:R-:W-:Y:S02]  /*3320*/  IMAD R41, R11, R26, R15 ;  /* 0x0000001a0b297224 */ /* 0x000fe400078e020f */
[----:B------:R-:W-:Y:S01]  /*3330*/  IMAD.WIDE.U32 R14, R9, R25, RZ ;  /* 0x00000019090e7225 */ /* 0x000fe200078e00ff */
[----:B------:R-:W-:-:S03]  /*3340*/  LEA.HI.X R105, R36, UR5, R105, 0x1, P4 ;  /* 0x0000000524697c11 */ /* 0x000fc6000a0f0c69 */
[----:B------:R-:W-:-:S04]  /*3350*/  IMAD.WIDE.U32 R12, R26, R25, RZ ;  /* 0x000000191a0c7225 */ /* 0x000fc800078e00ff */
[----:B------:R-:W-:Y:S02]  /*3360*/  IMAD.IADD R11, R15, 0x1, R39 ;  /* 0x000000010f0b7824 */ /* 0x000fe400078e0227 */
[----:B------:R-:W-:Y:S01]  /*3370*/  IMAD.IADD R72, R13, 0x1, R41 ;  /* 0x000000010d487824 */ /* 0x000fe200078e0229 */
[----:B------:R-:W-:Y:S06]  /*3380*/  @!P0 BRA `(.L_x_1558) ;  /* 0x0000002400f48947 */ /* 0x000fec0003800000 */
[----:B------:R-:W2:Y:S04]  /*3390*/  LDL R38, [R1+0x10] ;  /* 0x0000100001267983 */ /* 0x000ea80000100800 */
[----:B------:R0:W5:Y:S04]  /*33a0*/  LDL R75, [R1+0x18] ;  /* 0x00001800014b7983 */ /* 0x0001680000100800 */
[----:B------:R0:W5:Y:S04]  /*33b0*/  LDL R74, [R1+0x48] ;  /* 0x00004800014a7983 */ /* 0x0001680000100800 */
[----:B------:R0:W5:Y:S01]  /*33c0*/  LDL R73, [R1+0x4c] ;  /* 0x00004c0001497983 */ /* 0x0001620000100800 */
[----:B------:R-:W-:Y:S01]  /*33d0*/  BSSY B1, `(.L_x_1559) ;  /* 0x000002a000017945 */ /* 0x000fe20003800000 */
        /* <DEDUP_REMOVED lines=9> */
[----:B--2---:R-:W-:-:S13]  /*3470*/  ISETP.GE.AND P0, PT, R38, R95, PT ;  /* 0x0000005f2600720c */ /* 0x004fda0003f06270 */
[----:B0-----:R-:W-:Y:S05]  /*3480*/  @P0 BRA `(.L_x_1560) ;  /* 0x0000000000780947 */ /* 0x001fea0003800000 */
[----:B------:R-:W-:Y:S01]  /*3490*/  IADD3 R39, P4, R78, R14, RZ ;  /* 0x0000000e4e277210 */ /* 0x000fe20007f9e0ff */
[----:B------:R-:W-:Y:S01]  /*34a0*/  ULDC.64 UR4, c[0x0][0x3e8] ;  /* 0x0000fa0000047ab9 */ /* 0x000fe20000000a00 */
[----:B------:R-:W-:Y:S02]  /*34b0*/  IADD3 R41, P5, R82, R12, RZ ;  /* 0x0000000c52297210 */ /* 0x000fe40007fbe0ff */
[----:B------:R-:W-:Y:S02]  /*34c0*/  CS2R R64, SRZ ;  /* 0x0000000000407805 */ /* 0x000fe4000001ff00 */
[----:B------:R-:W-:Y:S01]  /*34d0*/  ISETP.GE.AND P6, PT, R204, R101, PT ;  /* 0x00000065cc00720c */ /* 0x000fe20003fc6270 */
[----:B------:R-:W-:Y:S01]  /*34e0*/  IMAD.X R40, R11, 0x1, R31, P4 ;  /* 0x000000010b287824 */ /* 0x000fe200020e061f */
[----:B------:R-:W-:Y:S01]  /*34f0*/  LEA R38, P4, R39, UR4, 0x1 ;  /* 0x0000000427267c11 */ /* 0x000fe2000f8808ff */
[----:B------:R-:W-:Y:S01]  /*3500*/  IMAD.X R42, R72, 0x1, R33, P5 ;  /* 0x00000001482a7824 */ /* 0x000fe200028e0621 */
[----:B------:R-:W-:-:S02]  /*3510*/  CS2R R66, SRZ ;  /* 0x0000000000427805 */ /* 0x000fc4000001ff00 */
[-C--:B-----5:R-:W-:Y:S02]  /*3520*/  ISETP.GE.AND P5, PT, R75, R101.reuse, PT ;  /* 0x000000654b00720c */ /* 0x0a0fe40003fa6270 */
[----:B------:R-:W-:Y:S01]  /*3530*/  LEA.HI.X R39, R39, UR5, R40, 0x1, P4 ;  /* 0x0000000527277c11 */ /* 0x000fe2000a0f0c28 */
[----:B------:R-:W-:Y:S02]  /*3540*/  ULDC.64 UR4, c[0x0][0x400] ;  /* 0x0001000000047ab9 */ /* 0x000fe40000000a00 */
[C---:B------:R-:W-:Y:S02]  /*3550*/  LEA R40, P4, R41.reuse, UR4, 0x1 ;  /* 0x0000000429287c11 */ /* 0x040fe4000f8808ff */
[----:B------:R0:W5:Y:S02]  /*3560*/  @!P6 LDG.E.64 R64, desc[UR60][R38.64] ;  /* 0x0000003c2640e981 */ /* 0x000164000c1e1b00 */
[----:B------:R-:W-:Y:S02]  /*3570*/  LEA.HI.X R41, R41, UR5, R42, 0x1, P4 ;  /* 0x0000000529297c11 */ /* 0x000fe4000a0f0c2a */
[----:B------:R-:W-:-:S03]  /*3580*/  ISETP.GE.AND P4, PT, R74, R101, PT ;  /* 0x000000654a00720c */ /* 0x000fc60003f86270 */
[----:B------:R0:W5:Y:S01]  /*3590*/  @!P6 LDG.E.64 R66, desc[UR60][R40.64] ;  /* 0x0000003c2842e981 */ /* 0x000162000c1e1b00 */
[----:B------:R-:W-:Y:S02]  /*35a0*/  ISETP.GE.AND P6, PT, R73, R101, PT ;  /* 0x000000654900720c */ /* 0x000fe40003fc6270 */
[----:B------:R-:W-:Y:S02]  /*35b0*/  CS2R R60, SRZ ;  /* 0x00000000003c7805 */ /* 0x000fe4000001ff00 */
[----:B------:R-:W-:Y:S02]  /*35c0*/  CS2R R56, SRZ ;  /* 0x0000000000387805 */ /* 0x000fe4000001ff00 */
[----:B------:R-:W-:Y:S02]  /*35d0*/  CS2R R52, SRZ ;  /* 0x0000000000347805 */ /* 0x000fe4000001ff00 */
[----:B------:R-:W-:Y:S02]  /*35e0*/  CS2R R62, SRZ ;  /* 0x00000000003e7805 */ /* 0x000fe4000001ff00 */
[----:B------:R-:W-:-:S02]  /*35f0*/  CS2R R58, SRZ ;  /* 0x00000000003a7805 */ /* 0x000fc4000001ff00 */
[----:B------:R-:W-:Y:S01]  /*3600*/  CS2R R54, SRZ ;  /* 0x0000000000367805 */ /* 0x000fe2000001ff00 */
[----:B------:R0:W5:Y:S04]  /*3610*/  @!P5 LDG.E.64 R60, desc[UR60][R38.64+0x40] ;  /* 0x0000403c263cd981 */ /* 0x000168000c1e1b00 */
[----:B------:R0:W5:Y:S04]  /*3620*/  @!P4 LDG.E.64 R56, desc[UR60][R38.64+0x80] ;  /* 0x0000803c2638c981 */ /* 0x000168000c1e1b00 */
[----:B------:R0:W5:Y:S04]  /*3630*/  @!P6 LDG.E.64 R52, desc[UR60][R38.64+0xc0] ;  /* 0x0000c03c2634e981 */ /* 0x000168000c1e1b00 */
[----:B------:R0:W5:Y:S04]  /*3640*/  @!P5 LDG.E.64 R62, desc[UR60][R40.64+0x40] ;  /* 0x0000403c283ed981 */ /* 0x000168000c1e1b00 */
[----:B------:R0:W5:Y:S04]  /*3650*/  @!P4 LDG.E.64 R58, desc[UR60][R40.64+0x80] ;  /* 0x0000803c283ac981 */ /* 0x000168000c1e1b00 */
[----:B------:R0:W5:Y:S02]  /*3660*/  @!P6 LDG.E.64 R54, desc[UR60][R40.64+0xc0] ;  /* 0x0000c03c2836e981 */ /* 0x000164000c1e1b00 */
.L_x_1560:
[----:B------:R-:W-:Y:S05]  /*3670*/  BSYNC B1 ;  /* 0x0000000000017941 */ /* 0x000fea0003800000 */
.L_x_1559:
[----:B0-----:R-:W2:Y:S01]  /*3680*/  LDL R38, [R1+0xc8] ;  /* 0x0000c80001267983 */ /* 0x001ea20000100800 */
[----:B------:R-:W-:Y:S01]  /*3690*/  BSSY B1, `(.L_x_1561) ;  /* 0x0000028000017945 */ /* 0x000fe20003800000 */
[----:B------:R-:W-:Y:S02]  /*36a0*/  CS2R R40, SRZ ;  /* 0x0000000000287805 */ /* 0x000fe4000001ff00 */
[----:B------:R-:W-:Y:S02]  /*36b0*/  CS2R R44, SRZ ;  /* 0x00000000002c7805 */ /* 0x000fe4000001ff00 */
[----:B------:R-:W-:Y:S02]  /*36c0*/  CS2R R48, SRZ ;  /* 0x0000000000307805 */ /* 0x000fe4000001ff00 */
[----:B------:R-:W-:Y:S02]  /*36d0*/  CS2R R42, SRZ ;  /* 0x00000000002a7805 */ /* 0x000fe4000001ff00 */
[----:B------:R-:W-:-:S02]  /*36e0*/  CS2R R46, SRZ ;  /* 0x00000000002e7805 */ /* 0x000fc4000001ff00 */
[----:B------:R-:W-:Y:S02]  /*36f0*/  CS2R R50, SRZ ;  /* 0x0000000000327805 */ /* 0x000fe4000001ff00 */
[----:B--2---:R-:W-:Y:S02]  /*3700*/  ISETP.GE.AND P4, PT, R38, R95, PT ;  /* 0x0000005f2600720c */ /* 0x004fe40003f86270 */
[----:B------:R-:W-:-:S11]  /*3710*/  CS2R R38, SRZ ;  /* 0x0000000000267805 */ /* 0x000fd6000001ff00 */
[----:B------:R-:W-:Y:S05]  /*3720*/  @P4 BRA `(.L_x_1562) ;  /* 0x0000000000784947 */ /* 0x000fea0003800000 */
        /* <DEDUP_REMOVED lines=8> */
[----:B------:R-:W-:Y:S02]  /*37b0*/  CS2R R46, SRZ ;  /* 0x00000000002e7805 */ /* 0x000fe4000001ff00 */
[----:B------:R-:W-:Y:S02]  /*37c0*/  IADD3.X R72, R33, R72, R21, P5, P6 ;  /* 0x0000004821487210 */ /* 0x000fe40002fec415 */
[----:B------:R-:W-:Y:S02]  /*37d0*/  LEA R12, P5, R15, UR4, 0x1 ;  /* 0x000000040f0c7c11 */ /* 0x000fe4000f8a08ff */
[----:B------:R-:W-:Y:S02]  /*37e0*/  LEA R14, P6, R11, UR6, 0x1 ;  /* 0x000000060b0e7c11 */ /* 0x000fe4000f8c08ff */
[----:B------:R-:W-:Y:S02]  /*37f0*/  LEA.HI.X R13, R15, UR5, R36, 0x1, P5 ;  /* 0x000000050f0d7c11 */ /* 0x000fe4000a8f0c24 */
[----:B------:R-:W-:-:S02]  /*3800*/  LEA.HI.X R15, R11, UR7, R72, 0x1, P6 ;  /* 0x000000070b0f7c11 */ /* 0x000fc4000b0f0c48 */
[-C--:B------:R-:W-:Y:S02]  /*3810*/  ISETP.GE.AND P5, PT, R204, R101.reuse, PT ;  /* 0x00000065cc00720c */ /* 0x080fe40003fa6270 */
[----:B-----5:R-:W-:Y:S02]  /*3820*/  ISETP.GE.AND P6, PT, R75, R101, PT ;  /* 0x000000654b00720c */ /* 0x020fe40003fc6270 */
[----:B------:R-:W-:Y:S02]  /*3830*/  CS2R R40, SRZ ;  /* 0x0000000000287805 */ /* 0x000fe4000001ff00 */
[----:B------:R-:W-:Y:S02]  /*3840*/  CS2R R36, SRZ ;  /* 0x0000000000247805 */ /* 0x000fe4000001ff00 */
[----:B------:R-:W-:-:S05]  /*3850*/  CS2R R42, SRZ ;  /* 0x00000000002a7805 */ /* 0x000fca000001ff00 */
[----:B------:R0:W5:Y:S04]  /*3860*/  @!P5 LDG.E.64 R48, desc[UR60][R12.64] ;  /* 0x0000003c0c30d981 */ /* 0x000168000c1e1b00 */
[----:B------:R0:W5:Y:S01]  /*3870*/  @!P5 LDG.E.64 R50, desc[UR60][R14.64] ;  /* 0x0000003c0e32d981 */ /* 0x000162000c1e1b00 */
[----:B------:R-:W-:-:S03]  /*3880*/  ISETP.GE.AND P5, PT, R74, R101, PT ;  /* 0x000000654a00720c */ /* 0x000fc60003fa6270 */
[----:B------:R0:W5:Y:S04]  /*3890*/  @!P6 LDG.E.64 R44, desc[UR60][R12.64+0x40] ;  /* 0x0000403c0c2ce981 */ /* 0x000168000c1e1b00 */
[----:B------:R0:W5:Y:S01]  /*38a0*/  @!P6 LDG.E.64 R46, desc[UR60][R14.64+0x40] ;  /* 0x0000403c0e2ee981 */ /* 0x000162000c1e1b00 */
[----:B------:R-:W-:Y:S02]  /*38b0*/  ISETP.GE.AND P6, PT, R73, R101, PT ;  /* 0x000000654900720c */ /* 0x000fe40003fc6270 */
[----:B------:R-:W-:-:S03]  /*38c0*/  CS2R R38, SRZ ;  /* 0x0000000000267805 */ /* 0x000fc6000001ff00 */
[----:B------:R0:W5:Y:S04]  /*38d0*/  @!P5 LDG.E.64 R40, desc[UR60][R12.64+0x80] ;  /* 0x0000803c0c28d981 */ /* 0x000168000c1e1b00 */
[----:B------:R0:W5:Y:S04]  /*38e0*/  @!P5 LDG.E.64 R42, desc[UR60][R14.64+0x80] ;  /* 0x0000803c0e2ad981 */ /* 0x000168000c1e1b00 */
[----:B------:R0:W5:Y:S04]  /*38f0*/  @!P6 LDG.E.64 R36, desc[UR60][R12.64+0xc0] ;  /* 0x0000c03c0c24e981 */ /* 0x000168000c1e1b00 */
[----:B------:R0:W5:Y:S02]  /*3900*/  @!P6 LDG.E.64 R38, desc[UR60][R14.64+0xc0] ;  /* 0x0000c03c0e26e981 */ /* 0x000164000c1e1b00 */
.L_x_1562:
[----:B------:R-:W-:Y:S05]  /*3910*/  BSYNC B1 ;  /* 0x0000000000017941 */ /* 0x000fea0003800000 */
.L_x_1561:
[----:B------:R-:W2:Y:S01]  /*3920*/  LDL R11, [R1+0x68] ;  /* 0x00006800010b7983 */ /* 0x000ea20000100800 */
[----:B0----5:R-:W-:Y:S02]  /*3930*/  IMAD.MOV.U32 R12, RZ, RZ, R53 ;  /* 0x000000ffff0c7224 */ /* 0x021fe400078e0035 */
[----:B------:R-:W-:Y:S02]  /*3940*/  IMAD.MOV.U32 R13, RZ, RZ, R60 ;  /* 0x000000ffff0d7224 */ /* 0x000fe400078e003c */
[----:B------:R-:W-:Y:S01]  /*3950*/  IMAD.MOV.U32 R14, RZ, RZ, R61 ;  /* 0x000000ffff0e7224 */ /* 0x000fe200078e003d */
[----:B------:R-:W-:Y:S01]  /*3960*/  PRMT R124, R12, 0x7610, R124 ;  /* 0x000076100c7c7816 */ /* 0x000fe2000000007c */
[----:B------:R-:W-:Y:S01]  /*3970*/  IMAD.MOV.U32 R12, RZ, RZ, R57 ;  /* 0x000000ffff0c7224 */ /* 0x000fe200078e0039 */
[----:B------:R-:W-:Y:S01]  /*3980*/  PRMT R109, R109, 0x5410, R13 ;  /* 0x000054106d6d7816 */ /* 0x000fe2000000000d */
[----:B------:R-:W-:Y:S01]  /*3990*/  IMAD.MOV.U32 R13, RZ, RZ, R54 ;  /* 0x000000ffff0d7224 */ /* 0x000fe200078e0036 */
[----:B------:R-:W-:Y:S01]  /*39a0*/  PRMT R110, R110, 0x5410, R14 ;  /* 0x000054106e6e7816 */ /* 0x000fe2000000000e */
[----:B------:R-:W-:Y:S01]  /*39b0*/  IMAD.MOV.U32 R14, RZ, RZ, R55 ;  /* 0x000000ffff0e7224 */ /* 0x000fe200078e0037 */
[----:B------:R-:W-:Y:S01]  /*39c0*/  PRMT R108, R108, 0x5410, R12 ;  /* 0x000054106c6c7816 */ /* 0x000fe2000000000c */
[----:B------:R-:W-:Y:S01]  /*39d0*/  IMAD.MOV.U32 R12, RZ, RZ, R65 ;  /* 0x000000ffff0c7224 */ /* 0x000fe200078e0041 */
[----:B------:R-:W-:-:S02]  /*39e0*/  PRMT R125, R13, 0x7610, R125 ;  /* 0x000076100d7d7816 */ /* 0x000fc4000000007d */
[----:B------:R-:W-:Y:S02]  /*39f0*/  PRMT R126, R14, 0x7610, R126 ;  /* 0x000076100e7e7816 */ /* 0x000fe4000000007e */
[----:B--2---:R-:W-:Y:S01]  /*3a00*/  R2UR UR4, R11 ;  /* 0x000000000b0472ca */ /* 0x004fe200000e0000 */
[----:B------:R-:W-:-:S05]  /*3a10*/  IMAD.MOV.U32 R11, RZ, RZ, R52 ;  /* 0x000000ffff0b7224 */ /* 0x000fca00078e0034 */
[----:B------:R-:W-:Y:S01]  /*3a20*/  PRMT R123, R11, 0x7610, R123 ;  /* 0x000076100b7b7816 */ /* 0x000fe2000000007b */
[----:B------:R-:W-:-:S05]  /*3a30*/  IMAD.MOV.U32 R11, RZ, RZ, R56 ;  /* 0x000000ffff0b7224 */ /* 0x000fca00078e0038 */
[----:B------:R-:W-:Y:S01]  /*3a40*/  PRMT R106, R106, 0x5410, R11 ;  /* 0x000054106a6a7816 */ /* 0x000fe2000000000b */
[----:B------:R-:W-:Y:S01]  /*3a50*/  IMAD.MOV.U32 R11, RZ, RZ, R64 ;  /* 0x000000ffff0b7224 */ /* 0x000fe200078e0040 */
[----:B------:R-:W-:-:S04]  /*3a60*/  UISETP.NE.AND UP0, UPT, UR4, 0x3, UPT ;  /* 0x000000030400788c */ /* 0x000fc8000bf05270 */
[----:B------:R-:W-:Y:S01]  /*3a70*/  PRMT R74, R12, 0x5410, R11 ;  /* 0x000054100c4a7816 */ /* 0x000fe2000000000b */
[----:B------:R-:W-:Y:S01]  /*3a80*/  IMAD.MOV.U32 R11, RZ, RZ, R58 ;  /* 0x000000ffff0b7224 */ /* 0x000fe200078e003a */
[----:B------:R-:W-:Y:S01]  /*3a90*/  PLOP3.LUT P5, PT, PT, PT, UP0, 0x80, 0x0 ;  /* 0x000000000000781c */ /* 0x000fe20003faf008 */
[----:B------:R-:W-:-:S03]  /*3aa0*/  IMAD.MOV.U32 R12, RZ, RZ, R59 ;  /* 0x000000ffff0c7224 */ /* 0x000fc600078e003b */
[----:B------:R-:W-:Y:S01]  /*3ab0*/  PRMT R127, R11, 0x7610, R127 ;  /* 0x000076100b7f7816 */ /* 0x000fe2000000007f */
[----:B------:R-:W-:Y:S01]  /*3ac0*/  IMAD.MOV.U32 R11, RZ, RZ, R62 ;  /* 0x000000ffff0b7224 */ /* 0x000fe200078e003e */
[----:B------:R-:W-:Y:S01]  /*3ad0*/  PRMT R128, R12, 0x7610, R128 ;  /* 0x000076100c807816 */ /* 0x000fe20000000080 */
[----:B------:R-:W-:-:S03]  /*3ae0*/  IMAD.MOV.U32 R12, RZ, RZ, R63 ;  /* 0x000000ffff0c7224 */ /* 0x000fc600078e003f */
[----:B------:R-:W-:Y:S01]  /*3af0*/  PRMT R129, R11, 0x7610, R129 ;  /* 0x000076100b817816 */ /* 0x000fe20000000081 */
[----:B------:R-:W-:Y:S01]  /*3b00*/  IMAD.MOV.U32 R11, RZ, RZ, R66 ;  /* 0x000000ffff0b7224 */ /* 0x000fe200078e0042 */
[----:B------:R-:W-:Y:S01]  /*3b10*/  PRMT R130, R12, 0x7610, R130 ;  /* 0x000076100c827816 */ /* 0x000fe20000000082 */
[----:B------:R-:W-:-:S05]  /*3b20*/  IMAD.MOV.U32 R12, RZ, RZ, R67 ;  /* 0x000000ffff0c7224 */ /* 0x000fca00078e0043 */
[----:B------:R-:W-:Y:S01]  /*3b30*/  PRMT R75, R11, 0x5410, R12 ;  /* 0x000054100b4b7816 */ /* 0x000fe2000000000c */
[----:B------:R-:W-:Y:S02]  /*3b40*/  IMAD.MOV.U32 R11, RZ, RZ, R36 ;  /* 0x000000ffff0b7224 */ /* 0x000fe400078e0024 */
        /* <DEDUP_REMOVED lines=29> */
[----:B------:R-:W-:Y:S02]  /*3d20*/  PRMT R121, R11, 0x7610, R121 ;  /* 0x000076100b797816 */ /* 0x000fe40000000079 */
[----:B------:R-:W-:Y:S01]  /*3d30*/  PRMT R122, R12, 0x7610, R122 ;  /* 0x000076100c7a7816 */ /* 0x000fe2000000007a */
[----:B------:R-:W-:Y:S06]  /*3d40*/  @!P5 BRA `(.L_x_1563) ;  /* 0x000000000004d947 */ /* 0x000fec0003800000 */
[----:B------:R-:W-:Y:S01]  /*3d50*/  BPT.TRAP 0x1 ;  /* 0x000000040000795c */ /* 0x000fe20000300000 */
.L_x_1563:
[----:B------:R-:W2:Y:S01]  /*3d60*/  LDL R11, [R1+0x50] ;  /* 0x00005000010b7983 */ /* 0x000ea20000100800 */
[----:B------:R-:W-:Y:S01]  /*3d70*/  IMAD R88, R200, 0x8, R17 ;  /* 0x00000008c8587824 */ /* 0x000fe200078e0211 */
[----:B------:R-:W-:Y:S01]  /*3d80*/  BSSY B1, `(.L_x_1564) ;  /* 0x0000004000017945 */ /* 0x000fe20003800000 */
[----:B--2---:R-:W-:-:S04]  /*3d90*/  SHF.L.U32 R100, R11, 0x1f, RZ ;  /* 0x0000001f0b647819 */ /* 0x004fc800000006ff */
[----:B------:R-:W0:Y:S02]  /*3da0*/  SYNCS.PHASECHK.TRANS64.TRYWAIT P6, [R88+URZ+0x30890], R100 ;  /* 0x03089064580075a7 */ /* 0x000e2400080c017f */
[----:B0-----:R-:W-:Y:S05]  /*3db0*/  @!P6 BRA `(.L_x_1565) ;  /* 0x000002a0000ce947 */ /* 0x001fea0003800000 */
.L_x_1996:
[----:B------:R-:W-:Y:S05]  /*3dc0*/  BSYNC B1 ;  /* 0x0000000000017941 */ /* 0x000fea0003800000 */
.L_x_1564:
[----:B------:R-:W-:-:S03]  /*3dd0*/  UMOV UR4, 0xffffffff ;  /* 0xffffffff00047882 */ /* 0x000fc60000000000 */
[----:B------:R-:W-:Y:S05]  /*3de0*/  BRA.DIV UR4, `(.L_x_1566) ;  /* 0x000002a204147947 */ /* 0x000fea000b800000 */
[----:B------:R1:W2:Y:S04]  /*3df0*/  SHFL.IDX PT, R72, R105, RZ, 0x181f ;  /* 0x00181fff69487589 */ /* 0x0002a800000e0000 */
[----:B------:R1:W3:Y:S02]  /*3e00*/  SHFL.IDX PT, R11, R104, RZ, 0x181f ;  /* 0x00181fff680b7589 */ /* 0x0002e400000e0000 */
.L_x_2000:
        /* <DEDUP_REMOVED lines=13> */
[----:B------:R-:W-:Y:S02]  /*3ee0*/  PRMT R65, R75, 0x5410, R65 ;  /* 0x000054104b417816 */ /* 0x000fe40000000041 */
[----:B------:R-:W-:-:S02]  /*3ef0*/  PRMT R64, R74, 0x5432, R64 ;  /* 0x000054324a407816 */ /* 0x000fc40000000040 */
[----:B------:R-:W-:Y:S02]  /*3f00*/  PRMT R67, R74, 0x5410, R73 ;  /* 0x000054104a437816 */ /* 0x000fe40000000049 */
[----:B------:R-:W-:Y:S02]  /*3f10*/  PRMT R73, R75, 0x5432, R66 ;  /* 0x000054324b497816 */ /* 0x000fe40000000042 */
[C---:B0-----:R-:W-:Y:S01]  /*3f20*/  LOP3.LUT R75, R13.reuse, 0xffff0000, RZ, 0xc0, !PT ;  /* 0xffff00000d4b7812 */ /* 0x041fe200078ec0ff */
[----:B------:R-:W-:Y:S01]  /*3f30*/  IMAD.U32 R13, R13, 0x10000, RZ ;  /* 0x000100000d0d7824 */ /* 0x000fe200078e00ff */
[----:B------:R-:W-:Y:S01]  /*3f40*/  LOP3.LUT R74, R65, 0xffff0000, RZ, 0xc0, !PT ;  /* 0xffff0000414a7812 */ /* 0x000fe200078ec0ff */
[C---:B------:R-:W-:Y:S01]  /*3f50*/  IMAD.U32 R103, R67.reuse, 0x10000, RZ ;  /* 0x0001000043677824 */ /* 0x040fe200078e00ff */
[C---:B------:R-:W-:Y:S01]  /*3f60*/  LOP3.LUT R102, R64.reuse, 0xffff0000, RZ, 0xc0, !PT ;  /* 0xffff000040667812 */ /* 0x040fe200078ec0ff */
[----:B------:R-:W-:Y:S01]  /*3f70*/  IMAD.U32 R64, R64, 0x10000, RZ ;  /* 0x0001000040407824 */ /* 0x000fe200078e00ff */
[----:B------:R-:W-:Y:S01]  /*3f80*/  LOP3.LUT R67, R67, 0xffff0000, RZ, 0xc0, !PT ;  /* 0xffff000043437812 */ /* 0x000fe200078ec0ff */
[----:B------:R-:W-:Y:S01]  /*3f90*/  FMUL.FTZ R66, R75, R74 ;  /* 0x0000004a4b427220 */ /* 0x000fe20000410000 */
[----:B------:R-:W-:-:S02]  /*3fa0*/  IMAD.U32 R65, R65, 0x10000, RZ ;  /* 0x0001000041417824 */ /* 0x000fc400078e00ff */
[-C--:B------:R-:W-:Y:S01]  /*3fb0*/  FMUL.FTZ R75, R75, R102.reuse ;  /* 0x000000664b4b7220 */ /* 0x080fe20000410000 */
[C---:B------:R-:W-:Y:S01]  /*3fc0*/  FFMA.FTZ R66, R13.reuse, R102, -R66 ;  /* 0x000000660d427223 */ /* 0x040fe20000010842 */
[C---:B------:R-:W-:Y:S02]  /*3fd0*/  LOP3.LUT R102, R14.reuse, 0xffff0000, RZ, 0xc0, !PT ;  /* 0xffff00000e667812 */ /* 0x040fe400078ec0ff */
        /* <DEDUP_REMOVED lines=14> */
[----:B------:R-:W-:Y:S01]  /*40c0*/  FFMA.FTZ R15, R102, R67, -R15 ;  /* 0x00000043660f7223 */ /* 0x000fe2000001080f */
[----:B------:R-:W-:Y:S01]  /*40d0*/  LOP3.LUT R67, R12, 0xffff0000, RZ, 0xc0, !PT ;  /* 0xffff00000c437812 */ /* 0x000fe200078ec0ff */
[----:B------:R-:W-:Y:S01]  /*40e0*/  FFMA.FTZ R74, R102, R73, R74 ;  /* 0x00000049664a7223 */ /* 0x000fe2000001004a */
[----:B------:R-:W-:-:S03]  /*40f0*/  IMAD.U32 R12, R12, 0x10000, RZ ;  /* 0x000100000c0c7824 */ /* 0x000fc600078e00ff */
[C---:B------:R-:W-:Y:S01]  /*4100*/  FMUL.FTZ R73, R67.reuse, R65 ;  /* 0x0000004143497220 */ /* 0x040fe20000410000 */
[-C--:B------:R-:W-:Y:S01]  /*4110*/  FMUL.FTZ R102, R67, R64.reuse ;  /* 0x0000004043667220 */ /* 0x080fe20000410000 */
[----:B------:R-:W-:Y:S02]  /*4120*/  F2FP.BF16.F32.PACK_AB R15, R74, R15 ;  /* 0x0000000f4a0f723e */ /* 0x000fe400000010ff */
[C---:B------:R-:W-:Y:S01]  /*4130*/  FFMA.FTZ R73, R12.reuse, R64, -R73 ;  /* 0x000000400c497223 */ /* 0x040fe20000010849 */
[----:B------:R-:W-:-:S05]  /*4140*/  FFMA.FTZ R102, R12, R65, R102 ;  /* 0x000000410c667223 */ /* 0x000fca0000010066 */
[----:B------:R-:W-:-:S07]  /*4150*/  F2FP.BF16.F32.PACK_AB R12, R102, R73 ;  /* 0x00000049660c723e */ /* 0x000fce00000010ff */
.L_x_1572:
[----:B------:R-:W-:Y:S05]  /*4160*/  BSYNC B3 ;  /* 0x0000000000037941 */ /* 0x000fea0003800000 */
.L_x_1571:
[----:B---3--:R-:W-:-:S04]  /*4170*/  LEA R64, P0, R18, R11, 0x1 ;  /* 0x0000000b12407211 */ /* 0x008fc800078008ff */
[----:B--2---:R-:W-:-:S05]  /*4180*/  LEA.HI.X R65, R18, R72, R19, 0x1, P0 ;  /* 0x0000004812417211 */ /* 0x004fca00000f0c13 */
[----:B0-----:R4:W-:Y:S04]  /*4190*/  ST.E.128 desc[UR60][R64.64], R12 ;  /* 0x0000000c40007985 */ /* 0x0019e8000c101d3c */
.L_x_1570:
[----:B------:R-:W-:Y:S05]  /*41a0*/  BSYNC B2 ;  /* 0x0000000000027941 */ /* 0x000fea0003800000 */
.L_x_1569:
[----:B------:R-:W-:Y:S01]  /*41b0*/  ISETP.NE.AND P0, PT, R71, RZ, PT ;  /* 0x000000ff4700720c */ /* 0x000fe20003f05270 */
[----:B------:R-:W-:-:S12]  /*41c0*/  BSSY B2, `(.L_x_1573) ;  /* 0x0000037000027945 */ /* 0x000fd80003800000 */
[----:B------:R-:W-:Y:S05]  /*41d0*/  @!P0 BRA `(.L_x_1574) ;  /* 0x0000000000d48947 */ /* 0x000fea0003800000 */
[----:B----4-:R-:W4:Y:S01]  /*41e0*/  LDL R12, [R1+0x18] ;  /* 0x00001800010c7983 */ /* 0x010f220000100800 */
[----:B------:R-:W-:Y:S01]  /*41f0*/  BSSY B3, `(.L_x_1575) ;  /* 0x0000030000037945 */ /* 0x000fe20003800000 */
[----:B----4-:R-:W-:Y:S02]  /*4200*/  ISETP.GE.AND P0, PT, R12, R101, PT ;  /* 0x000000650c00720c */ /* 0x010fe40003f06270 */
[----:B------:R4:W0:Y:S11]  /*4210*/  LDS.128 R12, [R90+0x22400] ;  /* 0x022400005a0c7984 */ /* 0x0008360000000c00 */
        /* <DEDUP_REMOVED lines=8> */
[----:B------:R-:W-:Y:S02]  /*42a0*/  LOP3.LUT R62, R61, 0xffff0000, RZ, 0xc0, !PT ;  /* 0xffff00003d3e7812 */ /* 0x000fe400078ec0ff */
[C---:B------:R-:W-:Y:S01]  /*42b0*/  LOP3.LUT R66, R60.reuse, 0xffff0000, RZ, 0xc0, !PT ;  /* 0xffff00003c427812 */ /* 0x040fe200078ec0ff */
[----:B------:R-:W-:Y:S01]  /*42c0*/  IMAD.U32 R60, R60, 0x10000, RZ ;  /* 0x000100003c3c7824 */ /* 0x000fe200078e00ff */
[----:B------:R-:W-:Y:S01]  /*42d0*/  SHF.R.U32.HI R63, RZ, 0x10, R63 ;  /* 0x00000010ff3f7819 */ /* 0x000fe2000001163f */
[C---:B------:R-:W-:Y:S01]  /*42e0*/  FMUL.FTZ R74, R67.reuse, R62 ;  /* 0x0000003e434a7220 */ /* 0x040fe20000410000 */
        /* <DEDUP_REMOVED lines=23> */
[----:B------:R-:W-:Y:S01]  /*4460*/  IMAD.U32 R66, R61, 0x10000, RZ ;  /* 0x000100003d427824 */ /* 0x000fe200078e00ff */
[C---:B------:R-:W-:Y:S01]  /*4470*/  LOP3.LUT R61, R12.reuse, 0xffff0000, RZ, 0xc0, !PT ;  /* 0xffff00000c3d7812 */ /* 0x040fe200078ec0ff */
[----:B------:R-:W-:Y:S02]  /*4480*/  IMAD.U32 R63, R12, 0x10000, RZ ;  /* 0x000100000c3f7824 */ /* 0x000fe400078e00ff */
[----:B------:R-:W-:Y:S02]  /*4490*/  F2FP.BF16.F32.PACK_AB R15, R15, R64 ;  /* 0x000000400f0f723e */ /* 0x000fe400000010ff */
[C---:B------:R-:W-:Y:S01]  /*44a0*/  FMUL.FTZ R12, R61.reuse, R66 ;  /* 0x000000423d0c7220 */ /* 0x040fe20000410000 */
[----:B------:R-:W-:-:S03]  /*44b0*/  FMUL.FTZ R61, R61, R60 ;  /* 0x0000003c3d3d7220 */ /* 0x000fc60000410000 */
[C---:B------:R-:W-:Y:S01]  /*44c0*/  FFMA.FTZ R12, R63.reuse, R60, -R12 ;  /* 0x0000003c3f0c7223 */ /* 0x040fe2000001080c */
[----:B------:R-:W-:-:S05]  /*44d0*/  FFMA.FTZ R61, R63, R66, R61 ;  /* 0x000000423f3d7223 */ /* 0x000fca000001003d */
[----:B------:R-:W-:-:S07]  /*44e0*/  F2FP.BF16.F32.PACK_AB R12, R61, R12 ;  /* 0x0000000c3d0c723e */ /* 0x000fce00000010ff */
.L_x_1576:
[----:B------:R-:W-:Y:S05]  /*44f0*/  BSYNC B3 ;  /* 0x0000000000037941 */ /* 0x000fea0003800000 */
.L_x_1575:
[----:B---3--:R-:W-:-:S04]  /*4500*/  LEA R60, P0, R201, R11, 0x1 ;  /* 0x0000000bc93c7211 */ /* 0x008fc800078008ff */
[----:B--2---:R-:W-:-:S05]  /*4510*/  LEA.HI.X R61, R201, R72, R224, 0x1, P0 ;  /* 0x00000048c93d7211 */ /* 0x004fca00000f0ce0 */
[----:B0-----:R0:W-:Y:S04]  /*4520*/  ST.E.128 desc[UR60][R60.64], R12 ;  /* 0x0000000c3c007985 */ /* 0x0011e8000c101d3c */
.L_x_1574:
[----:B------:R-:W-:Y:S05]  /*4530*/  BSYNC B2 ;  /* 0x0000000000027941 */ /* 0x000fea0003800000 */
.L_x_1573:
[----:B------:R-:W-:Y:S01]  /*4540*/  ISETP.NE.AND P0, PT, R76, RZ, PT ;  /* 0x000000ff4c00720c */ /* 0x000fe20003f05270 */
[----:B------:R-:W-:-:S12]  /*4550*/  BSSY B2, `(.L_x_1577) ;  /* 0x0000039000027945 */ /* 0x000fd80003800000 */
[----:B------:R-:W-:Y:S05]  /*4560*/  @!P0 BRA `(.L_x_1578) ;  /* 0x0000000000dc8947 */ /* 0x000fea0003800000 */
[----:B0---4-:R-:W4:Y:S01]  /*4570*/  LDL R12, [R1+0x48] ;  /* 0x00004800010c7983 */ /* 0x011f220000100800 */
[----:B------:R-:W-:Y:S01]  /*4580*/  BSSY B3, `(.L_x_1579) ;  /* 0x0000031000037945 */ /* 0x000fe20003800000 */
[----:B----4-:R-:W-:Y:S02]  /*4590*/  ISETP.GE.AND P0, PT, R12, R101, PT ;  /* 0x000000650c00720c */ /* 0x010fe40003f06270 */
[----:B------:R0:W4:Y:S11]  /*45a0*/  LDS.128 R12, [R90+0x24400] ;  /* 0x024400005a0c7984 */ /* 0x0001360000000c00 */
[----:B0-----:R-:W-:Y:S05]  /*45b0*/  @P0 BRA `(.L_x_1580) ;  /* 0x0000000000b40947 */ /* 0x001fea0003800000 */
[--C-:B------:R-:W-:Y:S02]  /*45c0*/  SHF.R.U64 R56, R56, 0x10, R57.reuse ;  /* 0x0000001038387819 */ /* 0x100fe40000001239 */
[----:B------:R-:W-:Y:S02]  /*45d0*/  SHF.R.U32.HI R60, RZ, 0x10, R57 ;  /* 0x00000010ff3c7819 */ /* 0x000fe40000011639 */
[--C-:B------:R-:W-:Y:S02]  /*45e0*/  SHF.R.U64 R57, R58, 0x10, R59.reuse ;  /* 0x000000103a397819 */ /* 0x100fe4000000123b */
[----:B------:R-:W-:Y:S02]  /*45f0*/  SHF.R.U32.HI R61, RZ, 0x10, R59 ;  /* 0x00000010ff3d7819 */ /* 0x000fe4000001163b */
[----:B------:R-:W-:Y:S01]  /*4600*/  PRMT R59, R127, 0x5410, R57 ;  /* 0x000054107f3b7816 */ /* 0x000fe20000000039 */
[----:B----4-:R-:W-:Y:S01]  /*4610*/  IMAD.U32 R57, R13, 0x10000, RZ ;  /* 0x000100000d397824 */ /* 0x010fe200078e00ff */
[----:B------:R-:W-:-:S02]  /*4620*/  PRMT R56, R106, 0x5432, R56 ;  /* 0x000054326a387816 */ /* 0x000fc40000000038 */
[----:B------:R-:W-:Y:S02]  /*4630*/  LOP3.LUT R63, R13, 0xffff0000, RZ, 0xc0, !PT ;  /* 0xffff00000d3f7812 */ /* 0x000fe400078ec0ff */
[----:B------:R-:W-:Y:S02]  /*4640*/  LOP3.LUT R62, R59, 0xffff0000, RZ, 0xc0, !PT ;  /* 0xffff00003b3e7812 */ /* 0x000fe400078ec0ff */
[C---:B------:R-:W-:Y:S01]  /*4650*/  LOP3.LUT R58, R56.reuse, 0xffff0000, RZ, 0xc0, !PT ;  /* 0xffff0000383a7812 */ /* 0x040fe200078ec0ff */
[----:B------:R-:W-:Y:S02]  /*4660*/  IMAD.U32 R56, R56, 0x10000, RZ ;  /* 0x0001000038387824 */ /* 0x000fe400078e00ff */
[C---:B------:R-:W-:Y:S02]  /*4670*/  FMUL.FTZ R64, R63.reuse, R62 ;  /* 0x0000003e3f407220 */ /* 0x040fe40000410000 */
[-C--:B------:R-:W-:Y:S02]  /*4680*/  FMUL.FTZ R13, R63, R58.reuse ;  /* 0x0000003a3f0d7220 */ /* 0x080fe40000410000 */
[----:B------:R-:W-:-:S02]  /*4690*/  FFMA.FTZ R58, R57, R58, -R64 ;  /* 0x0000003a393a7223 */ /* 0x000fc40000010840 */
[----:B------:R-:W-:Y:S01]  /*46a0*/  FFMA.FTZ R57, R57, R62, R13 ;  /* 0x0000003e39397223 */ /* 0x000fe2000001000d */
[----:B------:R-:W-:Y:S02]  /*46b0*/  PRMT R13, R108, 0x5432, R60 ;  /* 0x000054326c0d7816 */ /* 0x000fe4000000003c */
[----:B------:R-:W-:Y:S02]  /*46c0*/  PRMT R60, R128, 0x5410, R61 ;  /* 0x00005410803c7816 */ /* 0x000fe4000000003d */
[----:B------:R-:W-:Y:S01]  /*46d0*/  LOP3.LUT R62, R14, 0xffff0000, RZ, 0xc0, !PT ;  /* 0xffff00000e3e7812 */ /* 0x000fe200078ec0ff */
[C---:B------:R-:W-:Y:S01]  /*46e0*/  IMAD.U32 R63, R13.reuse, 0x10000, RZ ;  /* 0x000100000d3f7824 */ /* 0x040fe200078e00ff */
[----:B------:R-:W-:Y:S01]  /*46f0*/  LOP3.LUT R13, R13, 0xffff0000, RZ, 0xc0, !PT ;  /* 0xffff00000d0d7812 */ /* 0x000fe200078ec0ff */
[----:B------:R-:W-:Y:S01]  /*4700*/  IMAD.U32 R61, R60, 0x10000, RZ ;  /* 0x000100003c3d7824 */ /* 0x000fe200078e00ff */
[----:B------:R-:W-:Y:S01]  /*4710*/  F2FP.BF16.F32.PACK_AB R57, R57, R58 ;  /* 0x0000003a3939723e */ /* 0x000fe200000010ff */
[----:B------:R-:W-:-:S02]  /*4720*/  IMAD.U32 R14, R14, 0x10000, RZ ;  /* 0x000100000e0e7824 */ /* 0x000fc400078e00ff */
[C---:B------:R-:W-:Y:S01]  /*4730*/  FMUL.FTZ R65, R62.reuse, R61 ;  /* 0x0000003d3e417220 */ /* 0x040fe20000410000 */
[----:B------:R-:W-:-:S03]  /*4740*/  FMUL.FTZ R62, R62, R63 ;  /* 0x0000003f3e3e7220 */ /* 0x000fc60000410000 */
[C---:B------:R-:W-:Y:S01]  /*4750*/  FFMA.FTZ R65, R14.reuse, R63, -R65 ;  /* 0x0000003f0e417223 */ /* 0x040fe20000010841 */
[----:B------:R-:W-:Y:S01]  /*4760*/  FFMA.FTZ R62, R14, R61, R62 ;  /* 0x0000003d0e3e7223 */ /* 0x000fe2000001003e */
[----:B------:R-:W-:Y:S01]  /*4770*/  LOP3.LUT R61, R60, 0xffff0000, RZ, 0xc0, !PT ;  /* 0xffff00003c3d7812 */ /* 0x000fe200078ec0ff */
[C---:B------:R-:W-:Y:S01]  /*4780*/  IMAD.U32 R60, R15.reuse, 0x10000, RZ ;  /* 0x000100000f3c7824 */ /* 0x040fe200078e00ff */
[----:B------:R-:W-:-:S05]  /*4790*/  LOP3.LUT R14, R15, 0xffff0000, RZ, 0xc0, !PT ;  /* 0xffff00000f0e7812 */ /* 0x000fca00078ec0ff */
[C---:B------:R-:W-:Y:S01]  /*47a0*/  FMUL.FTZ R15, R14.reuse, R61 ;  /* 0x0000003d0e0f7220 */ /* 0x040fe20000410000 */
[----:B------:R-:W-:-:S03]  /*47b0*/  FMUL.FTZ R14, R14, R13 ;  /* 0x0000000d0e0e7220 */ /* 0x000fc60000410000 */
[C---:B------:R-:W-:Y:S01]  /*47c0*/  FFMA.FTZ R15, R60.reuse, R13, -R15 ;  /* 0x0000000d3c0f7223 */ /* 0x040fe2000001080f */
[----:B------:R-:W-:Y:S01]  /*47d0*/  FFMA.FTZ R14, R60, R61, R14 ;  /* 0x0000003d3c0e7223 */ /* 0x000fe2000001000e */
[C---:B------:R-:W-:Y:S01]  /*47e0*/  LOP3.LUT R13, R12.reuse, 0xffff0000, RZ, 0xc0, !PT ;  /* 0xffff00000c0d7812 */ /* 0x040fe200078ec0ff */
[----:B------:R-:W-:Y:S02]  /*47f0*/  IMAD.U32 R60, R59, 0x10000, RZ ;  /* 0x000100003b3c7824 */ /* 0x000fe400078e00ff */
[----:B------:R-:W-:Y:S01]  /*4800*/  IMAD.U32 R59, R12, 0x10000, RZ ;  /* 0x000100000c3b7824 */ /* 0x000fe200078e00ff */
[----:B------:R-:W-:Y:S01]  /*4810*/  F2FP.BF16.F32.PACK_AB R15, R14, R15 ;  /* 0x0000000f0e0f723e */ /* 0x000fe200000010ff */
[C---:B------:R-:W-:Y:S01]  /*4820*/  FMUL.FTZ R12, R13.reuse, R60 ;  /* 0x0000003c0d0c7220 */ /* 0x040fe20000410000 */
[-C--:B------:R-:W-:Y:S01]  /*4830*/  FMUL.FTZ R13, R13, R56.reuse ;  /* 0x000000380d0d7220 */ /* 0x080fe20000410000 */
[----:B------:R-:W-:Y:S02]  /*4840*/  F2FP.BF16.F32.PACK_AB R14, R62, R65 ;  /* 0x000000413e0e723e */ /* 0x000fe400000010ff */
[C---:B------:R-:W-:Y:S01]  /*4850*/  FFMA.FTZ R12, R59.reuse, R56, -R12 ;  /* 0x000000383b0c7223 */ /* 0x040fe2000001080c */
[----:B------:R-:W-:-:S05]  /*4860*/  FFMA.FTZ R13, R59, R60, R13 ;  /* 0x0000003c3b0d7223 */ /* 0x000fca000001000d */
[----:B------:R-:W-:Y:S01]  /*4870*/  F2FP.BF16.F32.PACK_AB R12, R13, R12 ;  /* 0x0000000c0d0c723e */ /* 0x000fe200000010ff */
[----:B------:R-:W-:-:S07]  /*4880*/  IMAD.MOV.U32 R13, RZ, RZ, R57 ;  /* 0x000000ffff0d7224 */ /* 0x000fce00078e0039 */
.L_x_1580:
[----:B------:R-:W-:Y:S05]  /*4890*/  BSYNC B3 ;  /* 0x0000000000037941 */ /* 0x000fea0003800000 */
.L_x_1579:
[----:B------:R-:W2:Y:S01]  /*48a0*/  LDL R58, [R1+0x8] ;  /* 0x00000800013a7983 */ /* 0x000ea20000100800 */
[----:B---3--:R-:W-:-:S04]  /*48b0*/  LEA R56, P0, R22, R11, 0x1 ;  /* 0x0000000b16387211 */ /* 0x008fc800078008ff */
[----:B--2---:R-:W-:-:S05]  /*48c0*/  LEA.HI.X R57, R22, R72, R58, 0x1, P0 ;  /* 0x0000004816397211 */ /* 0x004fca00000f0c3a */
[----:B----4-:R0:W-:Y:S04]  /*48d0*/  ST.E.128 desc[UR60][R56.64], R12 ;  /* 0x0000000c38007985 */ /* 0x0101e8000c101d3c */
.L_x_1578:
[----:B------:R-:W-:Y:S05]  /*48e0*/  BSYNC B2 ;  /* 0x0000000000027941 */ /* 0x000fea0003800000 */
.L_x_1577:
[----:B------:R-:W-:-:S13]  /*48f0*/  ISETP.NE.AND P0, PT, R77, RZ, PT ;  /* 0x000000ff4d00720c */ /* 0x000fda0003f05270 */
[----:B------:R-:W-:Y:S05]  /*4900*/  @!P0 BRA `(.L_x_1568) ;  /* 0x0000000000dc8947 */ /* 0x000fea0003800000 */
[----:B------:R-:W5:Y:S01]  /*4910*/  LDL R58, [R1+0x4c] ;  /* 0x00004c00013a7983 */ /* 0x000f620000100800 */
[C---:B0--3--:R-:W-:Y:S01]  /*4920*/  LEA R56, P0, R23.reuse, R11, 0x1 ;  /* 0x0000000b17387211 */ /* 0x049fe200078008ff */
[----:B------:R-:W-:Y:S02]  /*4930*/  BSSY B2, `(.L_x_1581) ;  /* 0x0000033000027945 */ /* 0x000fe40003800000 */
[----:B----4-:R0:W3:Y:S01]  /*4940*/  LDS.128 R12, [R90+0x26400] ;  /* 0x026400005a0c7984 */ /* 0x0100e20000000c00 */
[----:B--2---:R-:W-:Y:S02]  /*4950*/  LEA.HI.X R57, R23, R72, R229, 0x1, P0 ;  /* 0x0000004817397211 */ /* 0x004fe400000f0ce5 */
[----:B-----5:R-:W-:-:S13]  /*4960*/  ISETP.GE.AND P6, PT, R58, R101, PT ;  /* 0x000000653a00720c */ /* 0x020fda0003fc6270 */
[----:B0--3--:R-:W-:Y:S05]  /*4970*/  @P6 BRA `(.L_x_1582) ;  /* 0x0000000000b86947 */ /* 0x009fea0003800000 */
[----:B------:R-:W-:Y:S02]  /*4980*/  SHF.R.U64 R54, R54, 0x10, R55 ;  /* 0x0000001036367819 */ /* 0x000fe40000001237 */
[----:B------:R-:W-:Y:S02]  /*4990*/  SHF.R.U64 R52, R52, 0x10, R53 ;  /* 0x0000001034347819 */ /* 0x000fe40000001235 */
[----:B------:R-:W-:Y:S02]  /*49a0*/  PRMT R125, R125, 0x5410, R54 ;  /* 0x000054107d7d7816 */ /* 0x000fe40000000036 */
[----:B------:R-:W-:Y:S01]  /*49b0*/  PRMT R123, R123, 0x5410, R52 ;  /* 0x000054107b7b7816 */ /* 0x000fe20000000034 */
[C---:B------:R-:W-:Y:S01]  /*49c0*/  IMAD.U32 R52, R13.reuse, 0x10000, RZ ;  /* 0x000100000d347824 */ /* 0x040fe200078e00ff */
[----:B------:R-:W-:Y:S02]  /*49d0*/  LOP3.LUT R54, R13, 0xffff0000, RZ, 0xc0, !PT ;  /* 0xffff00000d367812 */ /* 0x000fe400078ec0ff */
[C---:B------:R-:W-:Y:S01]  /*49e0*/  LOP3.LUT R59, R125.reuse, 0xffff0000, RZ, 0xc0, !PT ;  /* 0xffff00007d3b7812 */ /* 0x040fe200078ec0ff */
[----:B------:R-:W-:Y:S01]  /*49f0*/  IMAD.U32 R125, R125, 0x10000, RZ ;  /* 0x000100007d7d7824 */ /* 0x000fe200078e00ff */
[C---:B------:R-:W-:Y:S01]  /*4a00*/  LOP3.LUT R11, R123.reuse, 0xffff0000, RZ, 0xc0, !PT ;  /* 0xffff00007b0b7812 */ /* 0x040fe200078ec0ff */
[----:B------:R-:W-:Y:S01]  /*4a10*/  IMAD.U32 R123, R123, 0x10000, RZ ;  /* 0x000100007b7b7824 */ /* 0x000fe200078e00ff */
[----:B------:R-:W-:Y:S01]  /*4a20*/  SHF.R.U32.HI R55, RZ, 0x10, R55 ;  /* 0x00000010ff377819 */ /* 0x000fe20000011637 */
[C---:B------:R-:W-:Y:S01]  /*4a30*/  FMUL.FTZ R13, R54.reuse, R59 ;  /* 0x0000003b360d7220 */ /* 0x040fe20000410000 */
[----:B------:R-:W-:Y:S01]  /*4a40*/  SHF.R.U32.HI R53, RZ, 0x10, R53 ;  /* 0x00000010ff357819 */ /* 0x000fe20000011635 */
[-C--:B------:R-:W-:Y:S01]  /*4a50*/  FMUL.FTZ R54, R54, R11.reuse ;  /* 0x0000000b36367220 */ /* 0x080fe20000410000 */
[----:B------:R-:W-:Y:S01]  /*4a60*/  PRMT R126, R126, 0x5410, R55 ;  /* 0x000054107e7e7816 */ /* 0x000fe20000000037 */
[----:B------:R-:W-:Y:S01]  /*4a70*/  FFMA.FTZ R11, R52, R11, -R13 ;  /* 0x0000000b340b7223 */ /* 0x000fe2000001080d */
[----:B------:R-:W-:Y:S01]  /*4a80*/  PRMT R124, R124, 0x5410, R53 ;  /* 0x000054107c7c7816 */ /* 0x000fe20000000035 */
[----:B------:R-:W-:Y:S01]  /*4a90*/  FFMA.FTZ R52, R52, R59, R54 ;  /* 0x0000003b34347223 */ /* 0x000fe20000010036 */
[----:B------:R-:W-:Y:S01]  /*4aa0*/  LOP3.LUT R53, R14, 0xffff0000, RZ, 0xc0, !PT ;  /* 0xffff00000e357812 */ /* 0x000fe200078ec0ff */
[----:B------:R-:W-:Y:S01]  /*4ab0*/  IMAD.U32 R54, R126, 0x10000, RZ ;  /* 0x000100007e367824 */ /* 0x000fe200078e00ff */
[----:B------:R-:W-:Y:S01]  /*4ac0*/  LOP3.LUT R55, R15, 0xffff0000, RZ, 0xc0, !PT ;  /* 0xffff00000f377812 */ /* 0x000fe200078ec0ff */
[----:B------:R-:W-:Y:S01]  /*4ad0*/  IMAD.U32 R58, R124, 0x10000, RZ ;  /* 0x000100007c3a7824 */ /* 0x000fe200078e00ff */
[----:B------:R-:W-:Y:S01]  /*4ae0*/  F2FP.BF16.F32.PACK_AB R11, R52, R11 ;  /* 0x0000000b340b723e */ /* 0x000fe200000010ff */
[----:B------:R-:W-:-:S02]  /*4af0*/  IMAD.U32 R13, R14, 0x10000, RZ ;  /* 0x000100000e0d7824 */ /* 0x000fc400078e00ff */
[C---:B------:R-:W-:Y:S01]  /*4b00*/  FMUL.FTZ R14, R53.reuse, R54 ;  /* 0x00000036350e7220 */ /* 0x040fe20000410000 */
[-C--:B------:R-:W-:Y:S01]  /*4b10*/  FMUL.FTZ R53, R53, R58.reuse ;  /* 0x0000003a35357220 */ /* 0x080fe20000410000 */
[----:B------:R-:W-:Y:S02]  /*4b20*/  IMAD.U32 R15, R15, 0x10000, RZ ;  /* 0x000100000f0f7824 */ /* 0x000fe400078e00ff */
[C---:B------:R-:W-:Y:S01]  /*4b30*/  FFMA.FTZ R14, R13.reuse, R58, -R14 ;  /* 0x0000003a0d0e7223 */ /* 0x040fe2000001080e */
[----:B------:R-:W-:Y:S01]  /*4b40*/  FFMA.FTZ R53, R13, R54, R53 ;  /* 0x000000360d357223 */ /* 0x000fe20000010035 */
[----:B------:R-:W-:Y:S02]  /*4b50*/  LOP3.LUT R54, R126, 0xffff0000, RZ, 0xc0, !PT ;  /* 0xffff00007e367812 */ /* 0x000fe400078ec0ff */
[----:B------:R-:W-:Y:S02]  /*4b60*/  LOP3.LUT R13, R124, 0xffff0000, RZ, 0xc0, !PT ;  /* 0xffff00007c0d7812 */ /* 0x000fe400078ec0ff */
[----:B------:R-:W-:Y:S01]  /*4b70*/  F2FP.BF16.F32.PACK_AB R14, R53, R14 ;  /* 0x0000000e350e723e */ /* 0x000fe200000010ff */
[----:B------:R-:W-:-:S02]  /*4b80*/  FMUL.FTZ R58, R55, R54 ;  /* 0x00000036373a7220 */ /* 0x000fc40000410000 */
[-C--:B------:R-:W-:Y:S02]  /*4b90*/  FMUL.FTZ R55, R55, R13.reuse ;  /* 0x0000000d37377220 */ /* 0x080fe40000410000 */
[C---:B------:R-:W-:Y:S01]  /*4ba0*/  FFMA.FTZ R13, R15.reuse, R13, -R58 ;  /* 0x0000000d0f0d7223 */ /* 0x040fe2000001083a */
[C---:B------:R-:W-:Y:S01]  /*4bb0*/  LOP3.LUT R58, R12.reuse, 0xffff0000, RZ, 0xc0, !PT ;  /* 0xffff00000c3a7812 */ /* 0x040fe200078ec0ff */
[----:B------:R-:W-:Y:S01]  /*4bc0*/  FFMA.FTZ R54, R15, R54, R55 ;  /* 0x000000360f367223 */ /* 0x000fe20000010037 */
[----:B------:R-:W-:-:S03]  /*4bd0*/  IMAD.U32 R12, R12, 0x10000, RZ ;  /* 0x000100000c0c7824 */ /* 0x000fc600078e00ff */
[C---:B------:R-:W-:Y:S01]  /*4be0*/  FMUL.FTZ R15, R58.reuse, R125 ;  /* 0x0000007d3a0f7220 */ /* 0x040fe20000410000 */
[----:B------:R-:W-:Y:S01]  /*4bf0*/  FMUL.FTZ R58, R58, R123 ;  /* 0x0000007b3a3a7220 */ /* 0x000fe20000410000 */
[----:B------:R-:W-:Y:S02]  /*4c00*/  F2FP.BF16.F32.PACK_AB R13, R54, R13 ;  /* 0x0000000d360d723e */ /* 0x000fe400000010ff */
[C---:B------:R-:W-:Y:S01]  /*4c10*/  FFMA.FTZ R15, R12.reuse, R123, -R15 ;  /* 0x0000007b0c0f7223 */ /* 0x040fe2000001080f */
[----:B------:R-:W-:-:S05]  /*4c20*/  FFMA.FTZ R58, R12, R125, R58 ;  /* 0x0000007d0c3a7223 */ /* 0x000fca000001003a */
[----:B------:R-:W-:Y:S01]  /*4c30*/  F2FP.BF16.F32.PACK_AB R12, R58, R15 ;  /* 0x0000000f3a0c723e */ /* 0x000fe200000010ff */
[----:B------:R-:W-:Y:S02]  /*4c40*/  IMAD.MOV.U32 R15, RZ, RZ, R13 ;  /* 0x000000ffff0f7224 */ /* 0x000fe400078e000d */
[----:B------:R-:W-:-:S07]  /*4c50*/  IMAD.MOV.U32 R13, RZ, RZ, R11 ;  /* 0x000000ffff0d7224 */ /* 0x000fce00078e000b */
.L_x_1582:
[----:B------:R-:W-:Y:S05]  /*4c60*/  BSYNC B2 ;  /* 0x0000000000027941 */ /* 0x000fea0003800000 */
.L_x_1581:
[----:B------:R0:W-:Y:S02]  /*4c70*/  ST.E.128 desc[UR60][R56.64], R12 ;  /* 0x0000000c38007985 */ /* 0x0001e4000c101d3c */
.L_x_1568:
[----:B------:R-:W-:Y:S05]  /*4c80*/  BSYNC B1 ;  /* 0x0000000000017941 */ /* 0x000fea0003800000 */
.L_x_1567:
[----:B------:R-:W-:-:S03]  /*4c90*/  UMOV UR4, 0xffffffff ;  /* 0xffffffff00047882 */ /* 0x000fc60000000000 */
[----:B------:R-:W-:Y:S05]  /*4ca0*/  BRA.DIV UR4, `(.L_x_1583) ;  /* 0x0000029204b07947 */ /* 0x000fea000b800000 */
[----:B-1----:R-:W1:Y:S04]  /*4cb0*/  SHFL.IDX PT, R105, R105, 0x1, 0x181f ;  /* 0x00381f0069697f89 */ /* 0x002e6800000e0000 */
[----:B------:R-:W0:Y:S02]  /*4cc0*/  SHFL.IDX PT, R104, R104, 0x1, 0x181f ;  /* 0x00381f0068687f89 */ /* 0x000e2400000e0000 */
.L_x_2004:
[----:B------:R-:W-:Y:S05]  /*4cd0*/  @P4 BRA `(.L_x_1584) ;  /* 0x0000003c00744947 */ /* 0x000fea0003800000 */
[----:B------:R-:W-:Y:S01]  /*4ce0*/  ISETP.NE.AND P0, PT, R29, RZ, PT ;  /* 0x000000ff1d00720c */ /* 0x000fe20003f05270 */
[----:B------:R-:W-:-:S12]  /*4cf0*/  BSSY B1, `(.L_x_1585) ;  /* 0x0000037000017945 */ /* 0x000fd80003800000 */
[----:B------:R-:W-:Y:S05]  /*4d00*/  @!P0 BRA `(.L_x_1586) ;  /* 0x0000000000d48947 */ /* 0x000fea0003800000 */
[----:B0---4-:R0:W4:Y:S01]  /*4d10*/  LDS.128 R12, [R90+0x21400] ;  /* 0x021400005a0c7984 */ /* 0x0111220000000c00 */
[----:B------:R-:W-:Y:S01]  /*4d20*/  ISETP.GE.AND P4, PT, R204, R101, PT ;  /* 0x00000065cc00720c */ /* 0x000fe20003f86270 */
[----:B------:R-:W-:Y:S01]  /*4d30*/  BSSY B2, `(.L_x_1587) ;  /* 0x0000031000027945 */ /* 0x000fe20003800000 */
[----:B------:R-:W-:-:S04]  /*4d40*/  LEA R52, P0, R18, R104, 0x1 ;  /* 0x0000006812347211 */ /* 0x000fc800078008ff */
[----:B-1----:R-:W-:-:S07]  /*4d50*/  LEA.HI.X R53, R18, R105, R19, 0x1, P0 ;  /* 0x0000006912357211 */ /* 0x002fce00000f0c13 */
[----:B0-----:R-:W-:Y:S05]  /*4d60*/  @P4 BRA `(.L_x_1588) ;  /* 0x0000000000b44947 */ /* 0x001fea0003800000 */
[--C-:B------:R-:W-:Y:S01]  /*4d70*/  SHF.R.U64 R55, R48, 0x10, R49.reuse ;  /* 0x0000001030377819 */ /* 0x100fe20000001231 */
[----:B----4-:R-:W-:Y:S01]  /*4d80*/  IMAD.U32 R48, R14, 0x10000, RZ ;  /* 0x000100000e307824 */ /* 0x010fe200078e00ff */
[----:B------:R-:W-:Y:S02]  /*4d90*/  SHF.R.U32.HI R56, RZ, 0x10, R49 ;  /* 0x00000010ff387819 */ /* 0x000fe40000011631 */
[----:B------:R-:W-:Y:S02]  /*4da0*/  SHF.R.U64 R49, R50, 0x10, R51 ;  /* 0x0000001032317819 */ /* 0x000fe40000001233 */
[----:B------:R-:W-:Y:S02]  /*4db0*/  PRMT R120, R120, 0x5410, R55 ;  /* 0x0000541078787816 */ /* 0x000fe40000000037 */
[----:B------:R-:W-:Y:S02]  /*4dc0*/  PRMT R122, R122, 0x5410, R49 ;  /* 0x000054107a7a7816 */ /* 0x000fe40000000031 */
[----:B------:R-:W-:-:S02]  /*4dd0*/  SHF.R.U32.HI R50, RZ, 0x10, R51 ;  /* 0x00000010ff327819 */ /* 0x000fc40000011633 */
[----:B------:R-:W-:Y:S02]  /*4de0*/  LOP3.LUT R49, R13, 0xffff0000, RZ, 0xc0, !PT ;  /* 0xffff00000d317812 */ /* 0x000fe400078ec0ff */
[C---:B------:R-:W-:Y:S01]  /*4df0*/  LOP3.LUT R54, R122.reuse, 0xffff0000, RZ, 0xc0, !PT ;  /* 0xffff00007a367812 */ /* 0x040fe200078ec0ff */
[----:B------:R-:W-:Y:S01]  /*4e00*/  IMAD.U32 R122, R122, 0x10000, RZ ;  /* 0x000100007a7a7824 */ /* 0x000fe200078e00ff */
[C---:B------:R-:W-:Y:S01]  /*4e10*/  LOP3.LUT R51, R120.reuse, 0xffff0000, RZ, 0xc0, !PT ;  /* 0xffff000078337812 */ /* 0x040fe200078ec0ff */
[----:B------:R-:W-:Y:S01]  /*4e20*/  IMAD.U32 R120, R120, 0x10000, RZ ;  /* 0x0001000078787824 */ /* 0x000fe200078e00ff */
[----:B------:R-:W-:Y:S01]  /*4e30*/  PRMT R121, R121, 0x5410, R50 ;  /* 0x0000541079797816 */ /* 0x000fe20000000032 */
[----:B------:R-:W-:Y:S01]  /*4e40*/  IMAD.U32 R50, R13, 0x10000, RZ ;  /* 0x000100000d327824 */ /* 0x000fe200078e00ff */
[----:B------:R-:W-:Y:S01]  /*4e50*/  PRMT R119, R119, 0x5410, R56 ;  /* 0x0000541077777816 */ /* 0x000fe20000000038 */
[C---:B------:R-:W-:Y:S01]  /*4e60*/  FMUL.FTZ R55, R49.reuse, R54 ;  /* 0x0000003631377220 */ /* 0x040fe20000410000 */
[----:B------:R-:W-:Y:S01]  /*4e70*/  FMUL.FTZ R57, R49, R51 ;  /* 0x0000003331397220 */ /* 0x000fe20000410000 */
[----:B------:R-:W-:Y:S01]  /*4e80*/  LOP3.LUT R14, R14, 0xffff0000, RZ, 0xc0, !PT ;  /* 0xffff00000e0e7812 */ /* 0x000fe200078ec0ff */
[----:B------:R-:W-:-:S02]  /*4e90*/  IMAD.U32 R13, R121, 0x10000, RZ ;  /* 0x00010000790d7824 */ /* 0x000fc400078e00ff */
[C---:B------:R-:W-:Y:S01]  /*4ea0*/  FFMA.FTZ R49, R50.reuse, R51, -R55 ;  /* 0x0000003332317223 */ /* 0x040fe20000010837 */
[----:B------:R-:W-:Y:S02]  /*4eb0*/  IMAD.U32 R55, R119, 0x10000, RZ ;  /* 0x0001000077377824 */ /* 0x000fe400078e00ff */
[----:B------:R-:W-:Y:S01]  /*4ec0*/  FFMA.FTZ R50, R50, R54, R57 ;  /* 0x0000003632327223 */ /* 0x000fe20000010039 */
[----:B---3--:R-:W-:Y:S01]  /*4ed0*/  LOP3.LUT R11, R15, 0xffff0000, RZ, 0xc0, !PT ;  /* 0xffff00000f0b7812 */ /* 0x008fe200078ec0ff */
[----:B------:R-:W-:Y:S02]  /*4ee0*/  IMAD.U32 R51, R12, 0x10000, RZ ;  /* 0x000100000c337824 */ /* 0x000fe400078e00ff */
[C---:B------:R-:W-:Y:S01]  /*4ef0*/  FMUL.FTZ R59, R14.reuse, R55 ;  /* 0x000000370e3b7220 */ /* 0x040fe20000410000 */
[----:B------:R-:W-:Y:S01]  /*4f00*/  LOP3.LUT R56, R121, 0xffff0000, RZ, 0xc0, !PT ;  /* 0xffff000079387812 */ /* 0x000fe200078ec0ff */
[-C--:B------:R-:W-:Y:S01]  /*4f10*/  FMUL.FTZ R57, R14, R13.reuse ;  /* 0x0000000d0e397220 */ /* 0x080fe20000410000 */
[----:B------:R-:W-:Y:S01]  /*4f20*/  LOP3.LUT R54, R119, 0xffff0000, RZ, 0xc0, !PT ;  /* 0xffff000077367812 */ /* 0x000fe200078ec0ff */
[----:B------:R-:W-:Y:S01]  /*4f30*/  FFMA.FTZ R59, R48, R13, R59 ;  /* 0x0000000d303b7223 */ /* 0x000fe2000001003b */
[----:B------:R-:W-:Y:S01]  /*4f40*/  LOP3.LUT R12, R12, 0xffff0000, RZ, 0xc0, !PT ;  /* 0xffff00000c0c7812 */ /* 0x000fe200078ec0ff */
[----:B------:R-:W-:-:S02]  /*4f50*/  IMAD.U32 R15, R15, 0x10000, RZ ;  /* 0x000100000f0f7824 */ /* 0x000fc400078e00ff */
[----:B------:R-:W-:Y:S01]  /*4f60*/  FFMA.FTZ R14, R48, R55, -R57 ;  /* 0x00000037300e7223 */ /* 0x000fe20000010839 */
[C---:B------:R-:W-:Y:S01]  /*4f70*/  FMUL.FTZ R58, R11.reuse, R56 ;  /* 0x000000380b3a7220 */ /* 0x040fe20000410000 */
[----:B------:R-:W-:Y:S01]  /*4f80*/  FMUL.FTZ R13, R11, R54 ;  /* 0x000000360b0d7220 */ /* 0x000fe20000410000 */
        /* <DEDUP_REMOVED lines=10> */
[----:B------:R-:W-:-:S07]  /*5030*/  F2FP.BF16.F32.PACK_AB R12, R11, R48 ;  /* 0x000000300b0c723e */ /* 0x000fce00000010ff */
.L_x_1588:
[----:B------:R-:W-:Y:S05]  /*5040*/  BSYNC B2 ;  /* 0x0000000000027941 */ /* 0x000fea0003800000 */
.L_x_1587:
[----:B----4-:R0:W-:Y:S02]  /*5050*/  ST.E.128 desc[UR60][R52.64], R12 ;  /* 0x0000000c34007985 */ /* 0x0101e4000c101d3c */
.L_x_1586:
[----:B------:R-:W-:Y:S05]  /*5060*/  BSYNC B1 ;  /* 0x0000000000017941 */ /* 0x000fea0003800000 */
.L_x_1585:
[----:B------:R-:W-:Y:S01]  /*5070*/  ISETP.NE.AND P0, PT, R71, RZ, PT ;  /* 0x000000ff4700720c */ /* 0x000fe20003f05270 */
[----:B------:R-:W-:-:S12]  /*5080*/  BSSY B1, `(.L_x_1589) ;  /* 0x0000038000017945 */ /* 0x000fd80003800000 */
[----:B------:R-:W-:Y:S05]  /*5090*/  @!P0 BRA `(.L_x_1590) ;  /* 0x0000000000d88947 */ /* 0x000fea0003800000 */
[----:B---3--:R-:W3:Y:S01]  /*50a0*/  LDL R11, [R1+0x18] ;  /* 0x00001800010b7983 */ /* 0x008ee20000100800 */
[C---:B0-----:R-:W-:Y:S01]  /*50b0*/  LEA R48, P0, R201.reuse, R104, 0x1 ;  /* 0x00000068c9307211 */ /* 0x041fe200078008ff */
[----:B------:R-:W-:Y:S02]  /*50c0*/  BSSY B2, `(.L_x_1591) ;  /* 0x0000032000027945 */ /* 0x000fe40003800000 */
[----:B----4-:R0:W4:Y:S01]  /*50d0*/  LDS.128 R12, [R90+0x23400] ;  /* 0x023400005a0c7984 */ /* 0x0101220000000c00 */
[----:B-1----:R-:W-:Y:S02]  /*50e0*/  LEA.HI.X R49, R201, R105, R224, 0x1, P0 ;  /* 0x00000069c9317211 */ /* 0x002fe400000f0ce0 */
[----:B---3--:R-:W-:-:S13]  /*50f0*/  ISETP.GE.AND P4, PT, R11, R101, PT ;  /* 0x000000650b00720c */ /* 0x008fda0003f86270 */
[----:B0---4-:R-:W-:Y:S05]  /*5100*/  @P4 BRA `(.L_x_1592) ;  /* 0x0000000000b44947 */ /* 0x011fea0003800000 */
[--C-:B------:R-:W-:Y:S02]  /*5110*/  SHF.R.U64 R46, R46, 0x10, R47.reuse ;  /* 0x000000102e2e7819 */ /* 0x100fe4000000122f */
[----:B------:R-:W-:Y:S02]  /*5120*/  SHF.R.U32.HI R47, RZ, 0x10, R47 ;  /* 0x00000010ff2f7819 */ /* 0x000fe4000001162f */
[--C-:B------:R-:W-:Y:S02]  /*5130*/  SHF.R.U32.HI R51, RZ, 0x10, R45.reuse ;  /* 0x00000010ff337819 */ /* 0x100fe4000001162d */
[----:B------:R-:W-:Y:S01]  /*5140*/  SHF.R.U64 R50, R44, 0x10, R45 ;  /* 0x000000102c327819 */ /* 0x000fe2000000122d */
[----:B------:R-:W-:Y:S01]  /*5150*/  IMAD.U32 R44, R14, 0x10000, RZ ;  /* 0x000100000e2c7824 */ /* 0x000fe200078e00ff */
[----:B------:R-:W-:Y:S02]  /*5160*/  PRMT R118, R118, 0x5410, R47 ;  /* 0x0000541076767816 */ /* 0x000fe4000000002f */
[----:B------:R-:W-:-:S02]  /*5170*/  PRMT R116, R116, 0x5410, R51 ;  /* 0x0000541074747816 */ /* 0x000fc40000000033 */
        /* <DEDUP_REMOVED lines=9> */
[----:B------:R-:W-:Y:S01]  /*5210*/  FMUL.FTZ R55, R45, R52 ;  /* 0x000000342d377220 */ /* 0x000fe20000410000 */
[----:B------:R-:W-:Y:S01]  /*5220*/  LOP3.LUT R51, R117, 0xffff0000, RZ, 0xc0, !PT ;  /* 0xffff000075337812 */ /* 0x000fe200078ec0ff */
[-C--:B------:R-:W-:Y:S01]  /*5230*/  FMUL.FTZ R45, R45, R50.reuse ;  /* 0x000000322d2d7220 */ /* 0x080fe20000410000 */
[----:B------:R-:W-:Y:S01]  /*5240*/  LOP3.LUT R47, R115, 0xffff0000, RZ, 0xc0, !PT ;  /* 0xffff0000732f7812 */ /* 0x000fe200078ec0ff */
[----:B------:R-:W-:Y:S01]  /*5250*/  IMAD.U32 R13, R12, 0x10000, RZ ;  /* 0x000100000c0d7824 */ /* 0x000fe200078e00ff */
[----:B------:R-:W-:Y:S01]  /*5260*/  LOP3.LUT R118, R118, 0xffff0000, RZ, 0xc0, !PT ;  /* 0xffff000076767812 */ /* 0x000fe200078ec0ff */
[C---:B------:R-:W-:Y:S01]  /*5270*/  FMUL.FTZ R53, R15.reuse, R51 ;  /* 0x000000330f357220 */ /* 0x040fe20000410000 */
[----:B------:R-:W-:Y:S01]  /*5280*/  LOP3.LUT R116, R116, 0xffff0000, RZ, 0xc0, !PT ;  /* 0xffff000074747812 */ /* 0x000fe200078ec0ff */
[-C--:B------:R-:W-:Y:S01]  /*5290*/  FMUL.FTZ R54, R15, R47.reuse ;  /* 0x0000002f0f367220 */ /* 0x080fe20000410000 */
[----:B------:R-:W-:Y:S01]  /*52a0*/  LOP3.LUT R15, R12, 0xffff0000, RZ, 0xc0, !PT ;  /* 0xffff00000c0f7812 */ /* 0x000fe200078ec0ff */
[C---:B------:R-:W-:Y:S01]  /*52b0*/  FFMA.FTZ R55, R44.reuse, R50, -R55 ;  /* 0x000000322c377223 */ /* 0x040fe20000010837 */
[----:B------:R-:W-:Y:S01]  /*52c0*/  FFMA.FTZ R52, R44, R52, R45 ;  /* 0x000000342c347223 */ /* 0x000fe2000001002d */
[C---:B------:R-:W-:Y:S01]  /*52d0*/  FFMA.FTZ R12, R46.reuse, R47, -R53 ;  /* 0x0000002f2e0c7223 */ /* 0x040fe20000010835 */
[----:B------:R-:W-:Y:S01]  /*52e0*/  FFMA.FTZ R51, R46, R51, R54 ;  /* 0x000000332e337223 */ /* 0x000fe20000010036 */
[----:B------:R-:W-:-:S02]  /*52f0*/  IMAD.U32 R50, R117, 0x10000, RZ ;  /* 0x0001000075327824 */ /* 0x000fc400078e00ff */
[----:B------:R-:W-:Y:S01]  /*5300*/  FMUL.FTZ R45, R11, R118 ;  /* 0x000000760b2d7220 */ /* 0x000fe20000410000 */
[----:B------:R-:W-:Y:S02]  /*5310*/  IMAD.U32 R46, R115, 0x10000, RZ ;  /* 0x00010000732e7824 */ /* 0x000fe400078e00ff */
[----:B------:R-:W-:Y:S01]  /*5320*/  FMUL.FTZ R11, R11, R116 ;  /* 0x000000740b0b7220 */ /* 0x000fe20000410000 */
[C---:B------:R-:W-:Y:S01]  /*5330*/  FMUL.FTZ R44, R15.reuse, R50 ;  /* 0x000000320f2c7220 */ /* 0x040fe20000410000 */
[C---:B------:R-:W-:Y:S01]  /*5340*/  FFMA.FTZ R45, R14.reuse, R116, -R45 ;  /* 0x000000740e2d7223 */ /* 0x040fe2000001082d */
[----:B------:R-:W-:Y:S01]  /*5350*/  FMUL.FTZ R15, R15, R46 ;  /* 0x0000002e0f0f7220 */ /* 0x000fe20000410000 */
[----:B------:R-:W-:Y:S01]  /*5360*/  FFMA.FTZ R14, R14, R118, R11 ;  /* 0x000000760e0e7223 */ /* 0x000fe2000001000b */
[C---:B------:R-:W-:Y:S02]  /*5370*/  FFMA.FTZ R44, R13.reuse, R46, -R44 ;  /* 0x0000002e0d2c7223 */ /* 0x040fe4000001082c */
[----:B------:R-:W-:Y:S01]  /*5380*/  FFMA.FTZ R15, R13, R50, R15 ;  /* 0x000000320d0f7223 */ /* 0x000fe2000001000f */
[----:B------:R-:W-:-:S02]  /*5390*/  F2FP.BF16.F32.PACK_AB R13, R51, R12 ;  /* 0x0000000c330d723e */ /* 0x000fc400000010ff */
[----:B------:R-:W-:Y:S02]  /*53a0*/  F2FP.BF16.F32.PACK_AB R45, R14, R45 ;  /* 0x0000002d0e2d723e */ /* 0x000fe400000010ff */
[----:B------:R-:W-:Y:S02]  /*53b0*/  F2FP.BF16.F32.PACK_AB R12, R15, R44 ;  /* 0x0000002c0f0c723e */ /* 0x000fe400000010ff */
[----:B------:R-:W-:Y:S01]  /*53c0*/  F2FP.BF16.F32.PACK_AB R14, R52, R55 ;  /* 0x00000037340e723e */ /* 0x000fe200000010ff */
[----:B------:R-:W-:-:S07]  /*53d0*/  IMAD.MOV.U32 R15, RZ, RZ, R45 ;  /* 0x000000ffff0f7224 */ /* 0x000fce00078e002d */
.L_x_1592:
[----:B------:R-:W-:Y:S05]  /*53e0*/  BSYNC B2 ;  /* 0x0000000000027941 */ /* 0x000fea0003800000 */
.L_x_1591:
[----:B------:R0:W-:Y:S02]  /*53f0*/  ST.E.128 desc[UR60][R48.64], R12 ;  /* 0x0000000c30007985 */ /* 0x0001e4000c101d3c */
.L_x_1590:
[----:B------:R-:W-:Y:S05]  /*5400*/  BSYNC B1 ;  /* 0x0000000000017941 */ /* 0x000fea0003800000 */
.L_x_1589:
[----:B------:R-:W-:Y:S01]  /*5410*/  ISETP.NE.AND P0, PT, R76, RZ, PT ;  /* 0x000000ff4c00720c */ /* 0x000fe20003f05270 */
[----:B------:R-:W-:-:S12]  /*5420*/  BSSY B1, `(.L_x_1593) ;  /* 0x0000039000017945 */ /* 0x000fd80003800000 */
[----:B------:R-:W-:Y:S05]  /*5430*/  @!P0 BRA `(.L_x_1594) ;  /* 0x0000000000dc8947 */ /* 0x000fea0003800000 */
[----:B------:R-:W5:Y:S04]  /*5440*/  LDL R46, [R1+0x48] ;  /* 0x00004800012e7983 */ /* 0x000f680000100800 */
[----:B---3--:R-:W1:Y:S01]  /*5450*/  LDL R11, [R1+0x8] ;  /* 0x00000800010b7983 */ /* 0x008e620000100800 */
[----:B0-----:R-:W-:Y:S01]  /*5460*/  LEA R44, P0, R22, R104, 0x1 ;  /* 0x00000068162c7211 */ /* 0x001fe200078008ff */
[----:B------:R-:W-:Y:S02]  /*5470*/  BSSY B2, `(.L_x_1595) ;  /* 0x0000032000027945 */ /* 0x000fe40003800000 */
[----:B----4-:R0:W3:Y:S01]  /*5480*/  LDS.128 R12, [R90+0x25400] ;  /* 0x025400005a0c7984 */ /* 0x0100e20000000c00 */
[----:B-----5:R-:W-:Y:S02]  /*5490*/  ISETP.GE.AND P4, PT, R46, R101, PT ;  /* 0x000000652e00720c */ /* 0x020fe40003f86270 */
[----:B-1----:R-:W-:-:S11]  /*54a0*/  LEA.HI.X R45, R22, R105, R11, 0x1, P0 ;  /* 0x00000069162d7211 */ /* 0x002fd600000f0c0b */
[----:B0--3--:R-:W-:Y:S05]  /*54b0*/  @P4 BRA `(.L_x_1596) ;  /* 0x0000000000b44947 */ /* 0x009fea0003800000 */
[----:B------:R-:W-:Y:S02]  /*54c0*/  SHF.R.U64 R46, R40, 0x10, R41 ;  /* 0x00000010282e7819 */ /* 0x000fe40000001229 */
[----:B------:R-:W-:Y:S02]  /*54d0*/  SHF.R.U64 R40, R42, 0x10, R43 ;  /* 0x000000102a287819 */ /* 0x000fe4000000122b */
        /* <DEDUP_REMOVED lines=12> */
[----:B------:R-:W-:Y:S01]  /*55a0*/  IMAD.U32 R113, R113, 0x10000, RZ ;  /* 0x0001000071717824 */ /* 0x000fe200078e00ff */
[----:B------:R-:W-:Y:S01]  /*55b0*/  LOP3.LUT R42, R14, 0xffff0000, RZ, 0xc0, !PT ;  /* 0xffff00000e2a7812 */ /* 0x000fe200078ec0ff */
[C---:B------:R-:W-:Y:S01]  /*55c0*/  IMAD.U32 R14, R15.reuse, 0x10000, RZ ;  /* 0x000100000f0e7824 */ /* 0x040fe200078e00ff */
[----:B------:R-:W-:Y:S01]  /*55d0*/  LOP3.LUT R11, R15, 0xffff0000, RZ, 0xc0, !PT ;  /* 0xffff00000f0b7812 */ /* 0x000fe200078ec0ff */
[----:B------:R-:W-:-:S02]  /*55e0*/  IMAD.U32 R15, R13, 0x10000, RZ ;  /* 0x000100000d0f7824 */ /* 0x000fc400078e00ff */
[----:B------:R-:W-:Y:S01]  /*55f0*/  FMUL.FTZ R50, R40, R47 ;  /* 0x0000002f28327220 */ /* 0x000fe20000410000 */
[----:B------:R-:W-:Y:S02]  /*5600*/  IMAD.U32 R13, R12, 0x10000, RZ ;  /* 0x000100000c0d7824 */ /* 0x000fe400078e00ff */
[-C--:B------:R-:W-:Y:S01]  /*5610*/  FMUL.FTZ R40, R40, R43.reuse ;  /* 0x0000002b28287220 */ /* 0x080fe20000410000 */
[----:B------:R-:W-:Y:S01]  /*5620*/  LOP3.LUT R12, R12, 0xffff0000, RZ, 0xc0, !PT ;  /* 0xffff00000c0c7812 */ /* 0x000fe200078ec0ff */
[----:B------:R-:W-:Y:S01]  /*5630*/  IMAD.U32 R111, R111, 0x10000, RZ ;  /* 0x000100006f6f7824 */ /* 0x000fe200078e00ff */
[----:B------:R-:W-:Y:S01]  /*5640*/  LOP3.LUT R114, R114, 0xffff0000, RZ, 0xc0, !PT ;  /* 0xffff000072727812 */ /* 0x000fe200078ec0ff */
[C---:B------:R-:W-:Y:S01]  /*5650*/  FFMA.FTZ R50, R15.reuse, R43, -R50 ;  /* 0x0000002b0f327223 */ /* 0x040fe20000010832 */
[----:B------:R-:W-:Y:S01]  /*5660*/  LOP3.LUT R112, R112, 0xffff0000, RZ, 0xc0, !PT ;  /* 0xffff000070707812 */ /* 0x000fe200078ec0ff */
[----:B------:R-:W-:Y:S01]  /*5670*/  FFMA.FTZ R15, R15, R47, R40 ;  /* 0x0000002f0f0f7223 */ /* 0x000fe20000010028 */
[----:B------:R-:W-:Y:S01]  /*5680*/  FMUL.FTZ R40, R12, R113 ;  /* 0x000000710c287220 */ /* 0x000fe20000410000 */
[C---:B------:R-:W-:Y:S01]  /*5690*/  FMUL.FTZ R43, R11.reuse, R114 ;  /* 0x000000720b2b7220 */ /* 0x040fe20000410000 */
[----:B------:R-:W-:Y:S01]  /*56a0*/  FMUL.FTZ R52, R42, R48 ;  /* 0x000000302a347220 */ /* 0x000fe20000410000 */
[----:B------:R-:W-:Y:S01]  /*56b0*/  FMUL.FTZ R11, R11, R112 ;  /* 0x000000700b0b7220 */ /* 0x000fe20000410000 */
[-C--:B------:R-:W-:Y:S01]  /*56c0*/  FMUL.FTZ R12, R12, R111.reuse ;  /* 0x0000006f0c0c7220 */ /* 0x080fe20000410000 */
[----:B------:R-:W-:Y:S01]  /*56d0*/  FMUL.FTZ R42, R42, R46 ;  /* 0x0000002e2a2a7220 */ /* 0x000fe20000410000 */
[C---:B------:R-:W-:Y:S01]  /*56e0*/  FFMA.FTZ R43, R14.reuse, R112, -R43 ;  /* 0x000000700e2b7223 */ /* 0x040fe2000001082b */
[----:B------:R-:W-:Y:S01]  /*56f0*/  FFMA.FTZ R40, R13, R111, -R40 ;  /* 0x0000006f0d287223 */ /* 0x000fe20000010828 */
[----:B------:R-:W-:Y:S01]  /*5700*/  FFMA.FTZ R52, R41, R46, -R52 ;  /* 0x0000002e29347223 */ /* 0x000fe20000010834 */
[----:B------:R-:W-:Y:S01]  /*5710*/  FFMA.FTZ R14, R14, R114, R11 ;  /* 0x000000720e0e7223 */ /* 0x000fe2000001000b */
[----:B------:R-:W-:Y:S01]  /*5720*/  FFMA.FTZ R13, R13, R113, R12 ;  /* 0x000000710d0d7223 */ /* 0x000fe2000001000c */
[----:B------:R-:W-:Y:S01]  /*5730*/  FFMA.FTZ R41, R41, R48, R42 ;  /* 0x0000003029297223 */ /* 0x000fe2000001002a */
[----:B------:R-:W-:-:S02]  /*5740*/  F2FP.BF16.F32.PACK_AB R50, R15, R50 ;  /* 0x000000320f32723e */ /* 0x000fc400000010ff */
[----:B------:R-:W-:Y:S02]  /*5750*/  F2FP.BF16.F32.PACK_AB R15, R14, R43 ;  /* 0x0000002b0e0f723e */ /* 0x000fe400000010ff */
[----:B------:R-:W-:Y:S01]  /*5760*/  F2FP.BF16.F32.PACK_AB R12, R13, R40 ;  /* 0x000000280d0c723e */ /* 0x000fe200000010ff */
[----:B------:R-:W-:Y:S01]  /*5770*/  IMAD.MOV.U32 R13, RZ, RZ, R50 ;  /* 0x000000ffff0d7224 */ /* 0x000fe200078e0032 */
[----:B------:R-:W-:-:S07]  /*5780*/  F2FP.BF16.F32.PACK_AB R14, R41, R52 ;  /* 0x00000034290e723e */ /* 0x000fce00000010ff */
.L_x_1596:
[----:B------:R-:W-:Y:S05]  /*5790*/  BSYNC B2 ;  /* 0x0000000000027941 */ /* 0x000fea0003800000 */
.L_x_1595:
[----:B------:R0:W-:Y:S02]  /*57a0*/  ST.E.128 desc[UR60][R44.64], R12 ;  /* 0x0000000c2c007985 */ /* 0x0001e4000c101d3c */
.L_x_1594:
[----:B------:R-:W-:Y:S05]  /*57b0*/  BSYNC B1 ;  /* 0x0000000000017941 */ /* 0x000fea0003800000 */
.L_x_1593:
[----:B------:R-:W-:-:S13]  /*57c0*/  ISETP.NE.AND P0, PT, R77, RZ, PT ;  /* 0x000000ff4d00720c */ /* 0x000fda0003f05270 */
        /* <DEDUP_REMOVED lines=8> */
[----:B------:R-:W-:Y:S01]  /*5850*/  SHF.R.U64 R43, R36, 0x10, R37 ;  /* 0x00000010242b7819 */ /* 0x000fe20000001225 */
[----:B------:R-:W-:Y:S01]  /*5860*/  IMAD.U32 R36, R14, 0x10000, RZ ;  /* 0x000100000e247824 */ /* 0x000fe200078e00ff */
[--C-:B------:R-:W-:Y:S02]  /*5870*/  SHF.R.U64 R42, R38, 0x10, R39.reuse ;  /* 0x00000010262a7819 */ /* 0x100fe40000001227 */
[----:B------:R-:W-:Y:S02]  /*5880*/  SHF.R.U32.HI R39, RZ, 0x10, R39 ;  /* 0x00000010ff277819 */ /* 0x000fe40000011627 */
[----:B------:R-:W-:Y:S02]  /*5890*/  SHF.R.U32.HI R11, RZ, 0x10, R37 ;  /* 0x00000010ff0b7819 */ /* 0x000fe40000011625 */
[----:B------:R-:W-:Y:S02]  /*58a0*/  PRMT R106, R106, 0x5410, R43 ;  /* 0x000054106a6a7816 */ /* 0x000fe4000000002b */
[----:B------:R-:W-:-:S02]  /*58b0*/  PRMT R109, R109, 0x5410, R42 ;  /* 0x000054106d6d7816 */ /* 0x000fc4000000002a */
[----:B------:R-:W-:Y:S02]  /*58c0*/  PRMT R110, R110, 0x5410, R39 ;  /* 0x000054106e6e7816 */ /* 0x000fe40000000027 */
[----:B------:R-:W-:Y:S01]  /*58d0*/  LOP3.LUT R37, R14, 0xffff0000, RZ, 0xc0, !PT ;  /* 0xffff00000e257812 */ /* 0x000fe200078ec0ff */
[C---:B------:R-:W-:Y:S01]  /*58e0*/  IMAD.U32 R14, R13.reuse, 0x10000, RZ ;  /* 0x000100000d0e7824 */ /* 0x040fe200078e00ff */
[----:B------:R-:W-:Y:S01]  /*58f0*/  PRMT R108, R108, 0x5410, R11 ;  /* 0x000054106c6c7816 */ /* 0x000fe2000000000b */
[----:B------:R-:W-:Y:S01]  /*5900*/  IMAD.U32 R44, R110, 0x10000, RZ ;  /* 0x000100006e2c7824 */ /* 0x000fe200078e00ff */
[----:B------:R-:W-:Y:S01]  /*5910*/  LOP3.LUT R13, R13, 0xffff0000, RZ, 0xc0, !PT ;  /* 0xffff00000d0d7812 */ /* 0x000fe200078ec0ff */
[----:B------:R-:W-:Y:S01]  /*5920*/  IMAD.U32 R11, R12, 0x10000, RZ ;  /* 0x000100000c0b7824 */ /* 0x000fe200078e00ff */
[C---:B------:R-:W-:Y:S01]  /*5930*/  LOP3.LUT R43, R109.reuse, 0xffff0000, RZ, 0xc0, !PT ;  /* 0xffff00006d2b7812 */ /* 0x040fe200078ec0ff */
[----:B------:R-:W-:Y:S01]  /*5940*/  IMAD.U32 R42, R108, 0x10000, RZ ;  /* 0x000100006c2a7824 */ /* 0x000fe200078e00ff */
[----:B------:R-:W-:Y:S01]  /*5950*/  LOP3.LUT R39, R106, 0xffff0000, RZ, 0xc0, !PT ;  /* 0xffff00006a277812 */ /* 0x000fe200078ec0ff */
[----:B------:R-:W-:Y:S01]  /*5960*/  IMAD.U32 R109, R109, 0x10000, RZ ;  /* 0x000100006d6d7824 */ /* 0x000fe200078e00ff */
[----:B------:R-:W-:Y:S01]  /*5970*/  LOP3.LUT R12, R12, 0xffff0000, RZ, 0xc0, !PT ;  /* 0xffff00000c0c7812 */ /* 0x000fe200078ec0ff */
[----:B------:R-:W-:Y:S01]  /*5980*/  FMUL.FTZ R45, R13, R43 ;  /* 0x0000002b0d2d7220 */ /* 0x000fe20000410000 */
[----:B------:R-:W-:Y:S01]  /*5990*/  LOP3.LUT R38, R15, 0xffff0000, RZ, 0xc0, !PT ;  /* 0xffff00000f267812 */ /* 0x000fe200078ec0ff */
[-C--:B------:R-:W-:Y:S01]  /*59a0*/  FMUL.FTZ R46, R13, R39.reuse ;  /* 0x000000270d2e7220 */ /* 0x080fe20000410000 */
[C---:B------:R-:W-:Y:S01]  /*59b0*/  FMUL.FTZ R13, R37.reuse, R44 ;  /* 0x0000002c250d7220 */ /* 0x040fe20000410000 */
[-C--:B------:R-:W-:Y:S01]  /*59c0*/  FMUL.FTZ R37, R37, R42.reuse ;  /* 0x0000002a25257220 */ /* 0x080fe20000410000 */
[----:B------:R-:W-:Y:S01]  /*59d0*/  LOP3.LUT R110, R110, 0xffff0000, RZ, 0xc0, !PT ;  /* 0xffff00006e6e7812 */ /* 0x000fe200078ec0ff */
[----:B------:R-:W-:Y:S01]  /*59e0*/  IMAD.U32 R106, R106, 0x10000, RZ ;  /* 0x000100006a6a7824 */ /* 0x000fe200078e00ff */
[----:B------:R-:W-:Y:S01]  /*59f0*/  LOP3.LUT R108, R108, 0xffff0000, RZ, 0xc0, !PT ;  /* 0xffff00006c6c7812 */ /* 0x000fe200078ec0ff */
[C---:B------:R-:W-:Y:S01]  /*5a00*/  FFMA.FTZ R45, R14.reuse, R39, -R45 ;  /* 0x000000270e2d7223 */ /* 0x040fe2000001082d */
[----:B------:R-:W-:Y:S01]  /*5a10*/  FFMA.FTZ R46, R14, R43, R46 ;  /* 0x0000002b0e2e7223 */ /* 0x000fe2000001002e */
[----:B------:R-:W-:Y:S01]  /*5a20*/  FFMA.FTZ R13, R36, R42, -R13 ;  /* 0x0000002a240d7223 */ /* 0x000fe2000001080d */
[----:B------:R-:W-:Y:S01]  /*5a30*/  FMUL.FTZ R14, R12, R109 ;  /* 0x0000006d0c0e7220 */ /* 0x000fe20000410000 */
[----:B------:R-:W-:Y:S01]  /*5a40*/  FFMA.FTZ R36, R36, R44, R37 ;  /* 0x0000002c24247223 */ /* 0x000fe20000010025 */
[----:B------:R-:W-:Y:S01]  /*5a50*/  FMUL.FTZ R12, R12, R106 ;  /* 0x0000006a0c0c7220 */ /* 0x000fe20000410000 */
[----:B------:R-:W-:-:S02]  /*5a60*/  IMAD.U32 R15, R15, 0x10000, RZ ;  /* 0x000100000f0f7824 */ /* 0x000fc400078e00ff */
[C---:B------:R-:W-:Y:S01]  /*5a70*/  FMUL.FTZ R42, R38.reuse, R110 ;  /* 0x0000006e262a7220 */ /* 0x040fe20000410000 */
[----:B------:R-:W-:Y:S01]  /*5a80*/  FMUL.FTZ R37, R38, R108 ;  /* 0x0000006c26257220 */ /* 0x000fe20000410000 */
[C---:B------:R-:W-:Y:S01]  /*5a90*/  FFMA.FTZ R14, R11.reuse, R106, -R14 ;  /* 0x0000006a0b0e7223 */ /* 0x040fe2000001080e */
[----:B------:R-:W-:Y:S01]  /*5aa0*/  FFMA.FTZ R11, R11, R109, R12 ;  /* 0x0000006d0b0b7223 */ /* 0x000fe2000001000c */
[C---:B------:R-:W-:Y:S01]  /*5ab0*/  FFMA.FTZ R42, R15.reuse, R108, -R42 ;  /* 0x0000006c0f2a7223 */ /* 0x040fe2000001082a */
[----:B------:R-:W-:Y:S01]  /*5ac0*/  FFMA.FTZ R37, R15, R110, R37 ;  /* 0x0000006e0f257223 */ /* 0x000fe20000010025 */
[----:B------:R-:W-:Y:S02]  /*5ad0*/  F2FP.BF16.F32.PACK_AB R45, R46, R45 ;  /* 0x0000002d2e2d723e */ /* 0x000fe400000010ff */
[----:B------:R-:W-:Y:S02]  /*5ae0*/  F2FP.BF16.F32.PACK_AB R36, R36, R13 ;  /* 0x0000000d2424723e */ /* 0x000fe400000010ff */
[----:B------:R-:W-:Y:S01]  /*5af0*/  F2FP.BF16.F32.PACK_AB R12, R11, R14 ;  /* 0x0000000e0b0c723e */ /* 0x000fe200000010ff */
[----:B------:R-:W-:Y:S01]  /*5b00*/  IMAD.MOV.U32 R13, RZ, RZ, R45 ;  /* 0x000000ffff0d7224 */ /* 0x000fe200078e002d */
[----:B------:R-:W-:Y:S01]  /*5b10*/  F2FP.BF16.F32.PACK_AB R15, R37, R42 ;  /* 0x0000002a250f723e */ /* 0x000fe200000010ff */
[----:B------:R-:W-:-:S07]  /*5b20*/  IMAD.MOV.U32 R14, RZ, RZ, R36 ;  /* 0x000000ffff0e7224 */ /* 0x000fce00078e0024 */
.L_x_1598:
[----:B------:R-:W-:Y:S05]  /*5b30*/  BSYNC B1 ;  /* 0x0000000000017941 */ /* 0x000fea0003800000 */
.L_x_1597:
[----:B------:R0:W-:Y:S01]  /*5b40*/  ST.E.128 desc[UR60][R40.64], R12 ;  /* 0x0000000c28007985 */ /* 0x0001e2000c101d3c */
[----:B------:R-:W-:Y:S05]  /*5b50*/  BRA `(.L_x_1584) ;  /* 0x0000002c00d47947 */ /* 0x000fea0003800000 */
.L_x_1558:
[----:B------:R-:W2:Y:S01]  /*5b60*/  LDL R36, [R1+0x10] ;  /* 0x0000100001247983 */ /* 0x000ea20000100800 */
        /* <DEDUP_REMOVED lines=9> */
[----:B--2---:R-:W-:Y:S02]  /*5c00*/  ISETP.GE.AND P0, PT, R36, R95, PT ;  /* 0x0000005f2400720c */ /* 0x004fe40003f06270 */
[----:B------:R-:W-:-:S11]  /*5c10*/  CS2R R36, SRZ ;  /* 0x0000000000247805 */ /* 0x000fd6000001ff00 */
[----:B------:R-:W-:Y:S05]  /*5c20*/  @P0 BRA `(.L_x_1600) ;  /* 0x0000000000600947 */ /* 0x000fea0003800000 */
[----:B------:R-:W-:Y:S01]  /*5c30*/  IADD3 R38, P4, R80, R14, RZ ;  /* 0x0000000e50267210 */ /* 0x000fe20007f9e0ff */
[----:B------:R-:W-:Y:S01]  /*5c40*/  ULDC.64 UR4, c[0x0][0x3e8] ;  /* 0x0000fa0000047ab9 */ /* 0x000fe20000000a00 */
[----:B------:R-:W-:Y:S01]  /*5c50*/  IADD3 R36, P6, R84, R12, RZ ;  /* 0x0000000c54247210 */ /* 0x000fe20007fde0ff */
[----:B------:R-:W-:Y:S01]  /*5c60*/  ULDC.64 UR6, c[0x0][0x400] ;  /* 0x0001000000067ab9 */ /* 0x000fe20000000a00 */
[----:B------:R-:W-:Y:S01]  /*5c70*/  LEA R52, P5, R38, UR4, 0x1 ;  /* 0x0000000426347c11 */ /* 0x000fe2000f8a08ff */
[----:B------:R-:W-:Y:S01]  /*5c80*/  IMAD.X R39, R11, 0x1, R32, P4 ;  /* 0x000000010b277824 */ /* 0x000fe200020e0620 */
[----:B------:R-:W-:Y:S01]  /*5c90*/  LEA R56, P4, R36, UR6, 0x1 ;  /* 0x0000000624387c11 */ /* 0x000fe2000f8808ff */
[----:B------:R-:W-:Y:S01]  /*5ca0*/  IMAD.X R37, R72, 0x1, R34, P6 ;  /* 0x0000000148257824 */ /* 0x000fe200030e0622 */
[----:B------:R-:W-:Y:S02]  /*5cb0*/  ISETP.GE.AND P6, PT, R203, R101, PT ;  /* 0x00000065cb00720c */ /* 0x000fe40003fc6270 */
[----:B------:R-:W-:-:S02]  /*5cc0*/  CS2R R42, SRZ ;  /* 0x00000000002a7805 */ /* 0x000fc4000001ff00 */
[----:B------:R-:W-:Y:S02]  /*5cd0*/  LEA.HI.X R53, R38, UR5, R39, 0x1, P5 ;  /* 0x0000000526357c11 */ /* 0x000fe4000a8f0c27 */
[----:B------:R-:W-:Y:S02]  /*5ce0*/  CS2R R40, SRZ ;  /* 0x0000000000287805 */ /* 0x000fe4000001ff00 */
[----:B------:R-:W-:Y:S02]  /*5cf0*/  ISETP.GE.AND P5, PT, R18, R101, PT ;  /* 0x000000651200720c */ /* 0x000fe40003fa6270 */
[----:B------:R-:W-:Y:S02]  /*5d00*/  CS2R R38, SRZ ;  /* 0x0000000000267805 */ /* 0x000fe4000001ff00 */
[----:B------:R-:W-:Y:S02]  /*5d10*/  LEA.HI.X R57, R36, UR7, R37, 0x1, P4 ;  /* 0x0000000724397c11 */ /* 0x000fe4000a0f0c25 */
[----:B------:R-:W-:-:S02]  /*5d20*/  CS2R R36, SRZ ;  /* 0x0000000000247805 */ /* 0x000fc4000001ff00 */
[----:B------:R-:W-:Y:S02]  /*5d30*/  CS2R R50, SRZ ;  /* 0x0000000000327805 */ /* 0x000fe4000001ff00 */
[----:B------:R-:W-:Y:S02]  /*5d40*/  CS2R R48, SRZ ;  /* 0x0000000000307805 */ /* 0x000fe4000001ff00 */
[----:B------:R-:W-:Y:S02]  /*5d50*/  CS2R R46, SRZ ;  /* 0x00000000002e7805 */ /* 0x000fe4000001ff00 */
[----:B------:R-:W-:Y:S01]  /*5d60*/  CS2R R44, SRZ ;  /* 0x00000000002c7805 */ /* 0x000fe2000001ff00 */
[----:B------:R0:W5:Y:S04]  /*5d70*/  @!P6 LDG.E.128 R36, desc[UR60][R52.64+0x80] ;  /* 0x0000803c3424e981 */ /* 0x000168000c1e1d00 */
[----:B------:R0:W5:Y:S04]  /*5d80*/  @!P5 LDG.E.128 R40, desc[UR60][R52.64] ;  /* 0x0000003c3428d981 */ /* 0x000168000c1e1d00 */
[----:B------:R0:W5:Y:S04]  /*5d90*/  @!P5 LDG.E.128 R48, desc[UR60][R56.64] ;  /* 0x0000003c3830d981 */ /* 0x000168000c1e1d00 */
[----:B------:R0:W5:Y:S02]  /*5da0*/  @!P6 LDG.E.128 R44, desc[UR60][R56.64+0x80] ;  /* 0x0000803c382ce981 */ /* 0x000164000c1e1d00 */
.L_x_1600:
[----:B------:R-:W-:Y:S05]  /*5db0*/  BSYNC B1 ;  /* 0x0000000000017941 */ /* 0x000fea0003800000 */
.L_x_1599:
        /* <DEDUP_REMOVED lines=20> */
[----:B------:R-:W-:Y:S02]  /*5f00*/  CS2R R64, SRZ ;  /* 0x0000000000407805 */ /* 0x000fe4000001ff00 */
[----:B------:R-:W-:Y:S02]  /*5f10*/  IADD3.X R72, R34, R72, R21, P5, P6 ;  /* 0x0000004822487210 */ /* 0x000fe40002fec415 */
[----:B------:R-:W-:Y:S02]  /*5f20*/  CS2R R62, SRZ ;  /* 0x00000000003e7805 */ /* 0x000fe4000001ff00 */
[----:B------:R-:W-:Y:S02]  /*5f30*/  LEA R12, P6, R15, UR4, 0x1 ;  /* 0x000000040f0c7c11 */ /* 0x000fe4000f8c08ff */
[----:B------:R-:W-:-:S02]  /*5f40*/  CS2R R60, SRZ ;  /* 0x00000000003c7805 */ /* 0x000fc4000001ff00 */
[----:B------:R-:W-:Y:S02]  /*5f50*/  LEA R14, P5, R11, UR6, 0x1 ;  /* 0x000000060b0e7c11 */ /* 0x000fe4000f8a08ff */
[----:B------:R-:W-:Y:S02]  /*5f60*/  LEA.HI.X R13, R15, UR5, R52, 0x1, P6 ;  /* 0x000000050f0d7c11 */ /* 0x000fe4000b0f0c34 */
[----:B------:R-:W-:Y:S02]  /*5f70*/  CS2R R52, SRZ ;  /* 0x0000000000347805 */ /* 0x000fe4000001ff00 */
[----:B------:R-:W-:Y:S02]  /*5f80*/  LEA.HI.X R15, R11, UR7, R72, 0x1, P5 ;  /* 0x000000070b0f7c11 */ /* 0x000fe4000a8f0c48 */
[-C--:B------:R-:W-:Y:S02]  /*5f90*/  ISETP.GE.AND P6, PT, R18, R101.reuse, PT ;  /* 0x000000651200720c */ /* 0x080fe40003fc6270 */
[----:B------:R-:W-:-:S11]  /*5fa0*/  ISETP.GE.AND P5, PT, R203, R101, PT ;  /* 0x00000065cb00720c */ /* 0x000fd60003fa6270 */
[----:B------:R0:W5:Y:S04]  /*5fb0*/  @!P6 LDG.E.128 R56, desc[UR60][R12.64] ;  /* 0x0000003c0c38e981 */ /* 0x000168000c1e1d00 */
[----:B------:R0:W5:Y:S04]  /*5fc0*/  @!P5 LDG.E.128 R52, desc[UR60][R12.64+0x80] ;  /* 0x0000803c0c34d981 */ /* 0x000168000c1e1d00 */
[----:B------:R0:W5:Y:S04]  /*5fd0*/  @!P6 LDG.E.128 R64, desc[UR60][R14.64] ;  /* 0x0000003c0e40e981 */ /* 0x000168000c1e1d00 */
[----:B------:R0:W5:Y:S02]  /*5fe0*/  @!P5 LDG.E.128 R60, desc[UR60][R14.64+0x80] ;  /* 0x0000803c0e3cd981 */ /* 0x000164000c1e1d00 */
.L_x_1602:
[----:B------:R-:W-:Y:S05]  /*5ff0*/  BSYNC B1 ;  /* 0x0000000000017941 */ /* 0x000fea0003800000 */
.L_x_1601:
[----:B------:R-:W2:Y:S01]  /*6000*/  LDL R11, [R1+0x68] ;  /* 0x00006800010b7983 */ /* 0x000ea20000100800 */
[----:B0----5:R-:W-:Y:S02]  /*6010*/  IMAD.MOV.U32 R12, RZ, RZ, R39 ;  /* 0x000000ffff0c7224 */ /* 0x021fe400078e0027 */
[----:B------:R-:W-:Y:S02]  /*6020*/  IMAD.MOV.U32 R13, RZ, RZ, R42 ;  /* 0x000000ffff0d7224 */ /* 0x000fe400078e002a */
[----:B------:R-:W-:-:S05]  /*6030*/  IMAD.MOV.U32 R14, RZ, RZ, R43 ;  /* 0x000000ffff0e7224 */ /* 0x000fca00078e002b */
[----:B------:R-:W-:Y:S01]  /*6040*/  PRMT R111, R13, 0x5410, R14 ;  /* 0x000054100d6f7816 */ /* 0x000fe2000000000e */
[----:B------:R-:W-:Y:S02]  /*6050*/  IMAD.MOV.U32 R13, RZ, RZ, R46 ;  /* 0x000000ffff0d7224 */ /* 0x000fe400078e002e */
[----:B------:R-:W-:-:S03]  /*6060*/  IMAD.MOV.U32 R14, RZ, RZ, R47 ;  /* 0x000000ffff0e7224 */ /* 0x000fc600078e002f */
[----:B------:R-:W-:Y:S02]  /*6070*/  PRMT R124, R124, 0x5410, R13 ;  /* 0x000054107c7c7816 */ /* 0x000fe4000000000d */
[----:B------:R-:W-:Y:S02]  /*6080*/  PRMT R125, R125, 0x5410, R14 ;  /* 0x000054107d7d7816 */ /* 0x000fe4000000000e */
[----:B--2---:R-:W-:Y:S01]  /*6090*/  R2UR UR4, R11 ;  /* 0x000000000b0472ca */ /* 0x004fe200000e0000 */
[----:B------:R-:W-:-:S05]  /*60a0*/  IMAD.MOV.U32 R11, RZ, RZ, R38 ;  /* 0x000000ffff0b7224 */ /* 0x000fca00078e0026 */
[----:B------:R-:W-:Y:S01]  /*60b0*/  PRMT R122, R12, 0x5410, R11 ;  /* 0x000054100c7a7816 */ /* 0x000fe2000000000b */
[----:B------:R-:W-:Y:S02]  /*60c0*/  IMAD.MOV.U32 R11, RZ, RZ, R36 ;  /* 0x000000ffff0b7224 */ /* 0x000fe400078e0024 */
[----:B------:R-:W-:-:S04]  /*60d0*/  IMAD.MOV.U32 R12, RZ, RZ, R37 ;  /* 0x000000ffff0c7224 */ /* 0x000fc800078e0025 */
[----:B------:R-:W-:Y:S01]  /*60e0*/  UISETP.NE.AND UP0, UPT, UR4, 0x3, UPT ;  /* 0x000000030400788c */ /* 0x000fe2000bf05270 */
[----:B------:R-:W-:Y:S01]  /*60f0*/  PRMT R123, R12, 0x5410, R11 ;  /* 0x000054100c7b7816 */ /* 0x000fe2000000000b */
[----:B------:R-:W-:Y:S02]  /*6100*/  IMAD.MOV.U32 R11, RZ, RZ, R40 ;  /* 0x000000ffff0b7224 */ /* 0x000fe400078e0028 */
[----:B------:R-:W-:Y:S02]  /*6110*/  IMAD.MOV.U32 R12, RZ, RZ, R41 ;  /* 0x000000ffff0c7224 */ /* 0x000fe400078e0029 */
[----:B------:R-:W-:-:S03]  /*6120*/  PLOP3.LUT P5, PT, PT, PT, UP0, 0x80, 0x0 ;  /* 0x000000000000781c */ /* 0x000fc60003faf008 */
[----:B------:R-:W-:Y:S01]  /*6130*/  PRMT R110, R12, 0x5410, R11 ;  /* 0x000054100c6e7816 */ /* 0x000fe2000000000b */
[----:B------:R-:W-:Y:S02]  /*6140*/  IMAD.MOV.U32 R11, RZ, RZ, R44 ;  /* 0x000000ffff0b7224 */ /* 0x000fe400078e002c */
[----:B------:R-:W-:-:S03]  /*6150*/  IMAD.MOV.U32 R12, RZ, RZ, R45 ;  /* 0x000000ffff0c7224 */ /* 0x000fc600078e002d */
[----:B------:R-:W-:Y:S01]  /*6160*/  PRMT R124, R11, 0x7610, R124 ;  /* 0x000076100b7c7816 */ /* 0x000fe2000000007c */
[----:B------:R-:W-:Y:S01]  /*6170*/  IMAD.MOV.U32 R11, RZ, RZ, R50 ;  /* 0x000000ffff0b7224 */ /* 0x000fe200078e0032 */
[----:B------:R-:W-:Y:S01]  /*6180*/  PRMT R126, R126, 0x5410, R12 ;  /* 0x000054107e7e7816 */ /* 0x000fe2000000000c */
        /* <DEDUP_REMOVED lines=29> */
[----:B------:R-:W-:Y:S06]  /*6360*/  @!P5 BRA `(.L_x_1603) ;  /* 0x000000000004d947 */ /* 0x000fec0003800000 */
[----:B------:R-:W-:Y:S01]  /*6370*/  BPT.TRAP 0x1 ;  /* 0x000000040000795c */ /* 0x000fe20000300000 */
.L_x_1603:
[----:B------:R-:W2:Y:S01]  /*6380*/  LDL R11, [R1+0x50] ;  /* 0x00005000010b7983 */ /* 0x000ea20000100800 */
[----:B------:R-:W-:Y:S01]  /*6390*/  IMAD R88, R200, 0x8, R17 ;  /* 0x00000008c8587824 */ /* 0x000fe200078e0211 */
[----:B------:R-:W0:Y:S01]  /*63a0*/  LDC R106, c[0x0][0x2f4] ;  /* 0x0000bd00ff6a7b82 */ /* 0x000e220000000800 */
[----:B------:R-:W-:Y:S01]  /*63b0*/  BSSY B1, `(.L_x_1604) ;  /* 0x0000004000017945 */ /* 0x000fe20003800000 */
[----:B--2---:R-:W-:-:S04]  /*63c0*/  SHF.L.U32 R100, R11, 0x1f, RZ ;  /* 0x0000001f0b647819 */ /* 0x004fc800000006ff */
[----:B------:R-:W1:Y:S02]  /*63d0*/  SYNCS.PHASECHK.TRANS64.TRYWAIT P6, [R88+URZ+0x30890], R100 ;  /* 0x03089064580075a7 */ /* 0x000e6400080c017f */
[----:B01----:R-:W-:Y:S05]  /*63e0*/  @!P6 BRA `(.L_x_1605) ;  /* 0x0000027c002ce947 */ /* 0x003fea0003800000 */
.L_x_2005:
[----:B------:R-:W-:Y:S05]  /*63f0*/  BSYNC B1 ;  /* 0x0000000000017941 */ /* 0x000fea0003800000 */
.L_x_1604:
[----:B------:R-:W-:Y:S01]  /*6400*/  UMOV UR4, 0xffffffff ;  /* 0xffffffff00047882 */ /* 0x000fe20000000000 */
[----:B------:R-:W-:Y:S02]  /*6410*/  IMAD.IADD R107, R106, 0x1, -R91 ;  /* 0x000000016a6b7824 */ /* 0x000fe400078e0a5b */
[----:B------:R-:W-:Y:S05]  /*6420*/  BRA.DIV UR4, `(.L_x_1606) ;  /* 0x0000027e04307947 */ /* 0x000fea000b800000 */
[----:B------:R1:W2:Y:S04]  /*6430*/  SHFL.IDX PT, R103, R105, RZ, 0x181f ;  /* 0x00181fff69677589 */ /* 0x0002a800000e0000 */
[----:B------:R1:W3:Y:S02]  /*6440*/  SHFL.IDX PT, R11, R104, RZ, 0x181f ;  /* 0x00181fff680b7589 */ /* 0x0002e400000e0000 */
.L_x_2009:
[----:B------:R-:W-:Y:S04]  /*6450*/  BSSY B1, `(.L_x_1607) ;  /* 0x0000102000017945 */ /* 0x000fe80003800000 */
[----:B------:R-:W-:Y:S05]  /*6460*/  @P0 BRA `(.L_x_1608) ;  /* 0x0000001000000947 */ /* 0x000fea0003800000 */
[----:B------:R-:W-:Y:S01]  /*6470*/  ISETP.NE.AND P0, PT, R29, RZ, PT ;  /* 0x000000ff1d00720c */ /* 0x000fe20003f05270 */
[----:B------:R-:W-:Y:S01]  /*6480*/  BSSY B2, `(.L_x_1609) ;  /* 0x000007f000027945 */ /* 0x000fe20003800000 */
[----:B---3--:R-:W-:-:S11]  /*6490*/  IMAD.MOV.U32 R102, RZ, RZ, R11 ;  /* 0x000000ffff667224 */ /* 0x008fd600078e000b */
[----:B------:R-:W-:Y:S05]  /*64a0*/  @!P0 BRA `(.L_x_1610) ;  /* 0x0000000400f08947 */ /* 0x000fea0003800000 */
[----:B------:R-:W3:Y:S04]  /*64b0*/  LDL R72, [R1+0x64] ;  /* 0x0000640001487983 */ /* 0x000ee80000100800 */
[----:B------:R-:W4:Y:S04]  /*64c0*/  LDL R15, [R1+0xd0] ;  /* 0x0000d000010f7983 */ /* 0x000f280000100800 */
[----:B------:R-:W5:Y:S01]  /*64d0*/  LDL R14, [R1+0x70] ;  /* 0x00007000010e7983 */ /* 0x000f620000100800 */
[----:B------:R-:W-:Y:S01]  /*64e0*/  SEL R12, R91, R107, !P2 ;  /* 0x0000006b5b0c7207 */ /* 0x000fe20005000000 */
[----:B------:R-:W-:Y:S01]  /*64f0*/  BSSY B3, `(.L_x_1611) ;  /* 0x0000071000037945 */ /* 0x000fe20003800000 */
[----:B------:R-:W-:-:S02]  /*6500*/  ISETP.GE.AND P0, PT, R18, R101, PT ;  /* 0x000000651200720c */ /* 0x000fc40003f06270 */
[----:B------:R-:W-:-:S04]  /*6510*/  SHF.R.S32.HI R13, RZ, 0x1f, R12 ;  /* 0x0000001fff0d7819 */ /* 0x000fc8000001140c */
[----:B------:R-:W-:-:S04]  /*6520*/  LEA.HI R13, R13, R12, RZ, 0x4 ;  /* 0x0000000c0d0d7211 */ /* 0x000fc800078f20ff */
[----:B------:R-:W-:-:S04]  /*6530*/  LEA.HI.SX32 R108, R13, R35, 0x1c ;  /* 0x000000230d6c7211 */ /* 0x000fc800078fe2ff */
[----:B------:R-:W-:-:S04]  /*6540*/  SHF.R.S32.HI R12, RZ, 0x1f, R108 ;  /* 0x0000001fff0c7819 */ /* 0x000fc8000001146c */
[----:B------:R-:W-:Y:S01]  /*6550*/  LEA.HI R12, R12, R108, RZ, 0x3 ;  /* 0x0000006c0c0c7211 */ /* 0x000fe200078f18ff */
[----:B------:R-:W-:-:S04]  /*6560*/  IMAD.SHL.U32 R108, R108, 0x8, RZ ;  /* 0x000000086c6c7824 */ /* 0x000fc800078e00ff */
[----:B------:R-:W-:-:S05]  /*6570*/  IMAD.SHL.U32 R12, R12, 0x200, RZ ;  /* 0x000002000c0c7824 */ /* 0x000fca00078e00ff */
[----:B------:R-:W-:Y:S02]  /*6580*/  LOP3.LUT R12, R12, 0x7ffff000, RZ, 0xc0, !PT ;  /* 0x7ffff0000c0c7812 */ /* 0x000fe400078ec0ff */
[----:B---3--:R-:W-:-:S04]  /*6590*/  LOP3.LUT R13, R72, 0x38, R108, 0xf8, !PT ;  /* 0x00000038480d7812 */ /* 0x008fc800078ef86c */
[----:B----4-:R-:W-:-:S04]  /*65a0*/  LOP3.LUT R13, R13, R15, RZ, 0x3c, !PT ;  /* 0x0000000f0d0d7212 */ /* 0x010fc800078e3cff */
[----:B-----5:R-:W-:-:S05]  /*65b0*/  IADD3 R12, R13, R12, R14 ;  /* 0x0000000c0d0c7210 */ /* 0x020fca0007ffe00e */
        /* <DEDUP_REMOVED lines=9> */
[C---:B------:R-:W-:Y:S02]  /*6650*/  PRMT R40, R110.reuse, 0x5432, R40 ;  /* 0x000054326e287816 */ /* 0x040fe40000000028 */
[----:B------:R-:W-:Y:S02]  /*6660*/  PRMT R109, R110, 0x5410, R109 ;  /* 0x000054106e6d7816 */ /* 0x000fe4000000006d */
[----:B------:R-:W-:Y:S02]  /*6670*/  SHF.R.U32.HI R110, RZ, 0x10, R49 ;  /* 0x00000010ff6e7819 */ /* 0x000fe40000011631 */
[----:B------:R-:W-:-:S02]  /*6680*/  SHF.R.U64 R41, R42, 0x10, R43 ;  /* 0x000000102a297819 */ /* 0x000fc4000000122b */
[----:B------:R-:W-:Y:S02]  /*6690*/  SHF.R.U32.HI R42, RZ, 0x10, R43 ;  /* 0x00000010ff2a7819 */ /* 0x000fe4000001162b */
[----:B------:R-:W-:Y:S02]  /*66a0*/  SHF.R.U64 R43, R48, 0x10, R49 ;  /* 0x00000010302b7819 */ /* 0x000fe40000001231 */
[--C-:B------:R-:W-:Y:S02]  /*66b0*/  SHF.R.U64 R48, R50, 0x10, R51.reuse ;  /* 0x0000001032307819 */ /* 0x100fe40000001233 */
[----:B------:R-:W-:Y:S01]  /*66c0*/  SHF.R.U32.HI R49, RZ, 0x10, R51 ;  /* 0x00000010ff317819 */ /* 0x000fe20000011633 */
[----:B----4-:R-:W-:Y:S01]  /*66d0*/  IMAD.U32 R51, R13, 0x10000, RZ ;  /* 0x000100000d337824 */ /* 0x010fe200078e00ff */
[----:B------:R-:W-:Y:S02]  /*66e0*/  PRMT R110, R113, 0x5432, R110 ;  /* 0x00005432716e7816 */ /* 0x000fe4000000006e */
[----:B------:R-:W-:-:S02]  /*66f0*/  PRMT R41, R111, 0x5410, R41 ;  /* 0x000054106f297816 */ /* 0x000fc40000000029 */
[----:B------:R-:W-:Y:S01]  /*6700*/  PRMT R42, R111, 0x5432, R42 ;  /* 0x000054326f2a7816 */ /* 0x000fe2000000002a */
[----:B------:R-:W-:Y:S01]  /*6710*/  IMAD.U32 R111, R110, 0x10000, RZ ;  /* 0x000100006e6f7824 */ /* 0x000fe200078e00ff */
[C---:B------:R-:W-:Y:S02]  /*6720*/  PRMT R48, R112.reuse, 0x5432, R48 ;  /* 0x0000543270307816 */ /* 0x040fe40000000030 */
[----:B------:R-:W-:Y:S01]  /*6730*/  PRMT R49, R112, 0x5410, R49 ;  /* 0x0000541070317816 */ /* 0x000fe20000000031 */
[----:B---3--:R-:W-:Y:S01]  /*6740*/  IMAD.U32 R112, R73, 0x10000, RZ ;  /* 0x0001000049707824 */ /* 0x008fe200078e00ff */
[----:B------:R-:W-:Y:S01]  /*6750*/  PRMT R43, R113, 0x5410, R43 ;  /* 0x00005410712b7816 */ /* 0x000fe2000000002b */
[----:B------:R-:W-:Y:S01]  /*6760*/  IMAD.U32 R113, R109, 0x10000, RZ ;  /* 0x000100006d717824 */ /* 0x000fe200078e00ff */
[----:B------:R-:W-:Y:S01]  /*6770*/  LOP3.LUT R110, R110, 0xffff0000, RZ, 0xc0, !PT ;  /* 0xffff00006e6e7812 */ /* 0x000fe200078ec0ff */
[C---:B------:R-:W-:Y:S01]  /*6780*/  FMUL.FTZ R50, R112.reuse, R111 ;  /* 0x0000006f70327220 */ /* 0x040fe20000410000 */
[----:B------:R-:W-:Y:S01]  /*6790*/  LOP3.LUT R73, R73, 0xffff0000, RZ, 0xc0, !PT ;  /* 0xffff000049497812 */ /* 0x000fe200078ec0ff */
[----:B------:R-:W-:-:S02]  /*67a0*/  FMUL.FTZ R112, R112, R113 ;  /* 0x0000007170707220 */ /* 0x000fc40000410000 */
[C---:B------:R-:W-:Y:S02]  /*67b0*/  FFMA.FTZ R50, R51.reuse, R113, -R50 ;  /* 0x0000007133327223 */ /* 0x040fe40000010832 */
[----:B------:R-:W-:Y:S01]  /*67c0*/  FFMA.FTZ R51, R51, R111, R112 ;  /* 0x0000006f33337223 */ /* 0x000fe20000010070 */
[----:B------:R-:W-:Y:S01]  /*67d0*/  LOP3.LUT R111, R109, 0xffff0000, RZ, 0xc0, !PT ;  /* 0xffff00006d6f7812 */ /* 0x000fe200078ec0ff */
[----:B------:R-:W-:Y:S01]  /*67e0*/  IMAD.U32 R112, R75, 0x10000, RZ ;  /* 0x000100004b707824 */ /* 0x000fe200078e00ff */
[----:B------:R-:W-:Y:S01]  /*67f0*/  LOP3.LUT R109, R13, 0xffff0000, RZ, 0xc0, !PT ;  /* 0xffff00000d6d7812 */ /* 0x000fe200078ec0ff */
[----:B------:R-:W-:Y:S01]  /*6800*/  FMUL.FTZ R13, R73, R110 ;  /* 0x0000006e490d7220 */ /* 0x000fe20000410000 */
[----:B------:R-:W-:Y:S01]  /*6810*/  LOP3.LUT R75, R75, 0xffff0000, RZ, 0xc0, !PT ;  /* 0xffff00004b4b7812 */ /* 0x000fe200078ec0ff */
[-C--:B------:R-:W-:Y:S02]  /*6820*/  FMUL.FTZ R73, R73, R111.reuse ;  /* 0x0000006f49497220 */ /* 0x080fe40000410000 */
[----:B------:R-:W-:Y:S01]  /*6830*/  FFMA.FTZ R13, R109, R111, -R13 ;  /* 0x0000006f6d0d7223 */ /* 0x000fe2000001080d */
[----:B------:R-:W-:-:S02]  /*6840*/  IMAD.U32 R111, R49, 0x10000, RZ ;  /* 0x00010000316f7824 */ /* 0x000fc400078e00ff */
[----:B------:R-:W-:Y:S01]  /*6850*/  FFMA.FTZ R73, R109, R110, R73 ;  /* 0x0000006e6d497223 */ /* 0x000fe20000010049 */
[----:B------:R-:W-:Y:S01]  /*6860*/  IMAD.U32 R110, R15, 0x10000, RZ ;  /* 0x000100000f6e7824 */ /* 0x000fe200078e00ff */
[----:B------:R-:W-:Y:S01]  /*6870*/  LOP3.LUT R49, R49, 0xffff0000, RZ, 0xc0, !PT ;  /* 0xffff000031317812 */ /* 0x000fe200078ec0ff */
[----:B------:R-:W-:Y:S02]  /*6880*/  IMAD.U32 R109, R42, 0x10000, RZ ;  /* 0x000100002a6d7824 */ /* 0x000fe400078e00ff */
[----:B------:R-:W-:Y:S01]  /*6890*/  FMUL.FTZ R113, R112, R111 ;  /* 0x0000006f70717220 */ /* 0x000fe20000410000 */
[----:B------:R-:W-:Y:S02]  /*68a0*/  LOP3.LUT R42, R42, 0xffff0000, RZ, 0xc0, !PT ;  /* 0xffff00002a2a7812 */ /* 0x000fe400078ec0ff */
[----:B------:R-:W-:Y:S01]  /*68b0*/  LOP3.LUT R15, R15, 0xffff0000, RZ, 0xc0, !PT ;  /* 0xffff00000f0f7812 */ /* 0x000fe200078ec0ff */
[-C--:B------:R-:W-:Y:S01]  /*68c0*/  FFMA.FTZ R113, R110, R109.reuse, -R113 ;  /* 0x0000006d6e717223 */ /* 0x080fe20000010871 */
[----:B------:R-:W-:Y:S01]  /*68d0*/  FMUL.FTZ R109, R112, R109 ;  /* 0x0000006d706d7220 */ /* 0x000fe20000410000 */
[----:B------:R-:W-:Y:S01]  /*68e0*/  F2FP.BF16.F32.PACK_AB R13, R13, R50 ;  /* 0x000000320d0d723e */ /* 0x000fe200000010ff */
[----:B------:R-:W-:Y:S01]  /*68f0*/  IMAD.U32 R50, R72, 0x10000, RZ ;  /* 0x0001000048327824 */ /* 0x000fe200078e00ff */
[----:B------:R-:W-:Y:S01]  /*6900*/  F2FP.BF16.F32.PACK_AB R73, R73, R51 ;  /* 0x000000334949723e */ /* 0x000fe200000010ff */
[----:B------:R-:W-:Y:S01]  /*6910*/  FFMA.FTZ R110, R110, R111, R109 ;  /* 0x0000006f6e6e7223 */ /* 0x000fe2000001006d */
[----:B------:R-:W-:Y:S01]  /*6920*/  FMUL.FTZ R109, R75, R49 ;  /* 0x000000314b6d7220 */ /* 0x000fe20000410000 */
[C---:B------:R-:W-:Y:S01]  /*6930*/  IMAD.U32 R51, R40.reuse, 0x10000, RZ ;  /* 0x0001000028337824 */ /* 0x040fe200078e00ff */
[----:B------:R-:W-:-:S02]  /*6940*/  LOP3.LUT R40, R40, 0xffff0000, RZ, 0xc0, !PT ;  /* 0xffff000028287812 */ /* 0x000fc400078ec0ff */
[-C--:B------:R-:W-:Y:S01]  /*6950*/  FFMA.FTZ R109, R15, R42.reuse, -R109 ;  /* 0x0000002a0f6d7223 */ /* 0x080fe2000001086d */
[----:B------:R-:W-:-:S04]  /*6960*/  FMUL.FTZ R42, R75, R42 ;  /* 0x0000002a4b2a7220 */ /* 0x000fc80000410000 */
[----:B------:R-:W-:Y:S01]  /*6970*/  FFMA.FTZ R15, R15, R49, R42 ;  /* 0x000000310f0f7223 */ /* 0x000fe2000001002a */
[C---:B------:R-:W-:Y:S01]  /*6980*/  IMAD.U32 R49, R43.reuse, 0x10000, RZ ;  /* 0x000100002b317824 */ /* 0x040fe200078e00ff */
[----:B------:R-:W-:Y:S01]  /*6990*/  LOP3.LUT R43, R43, 0xffff0000, RZ, 0xc0, !PT ;  /* 0xffff00002b2b7812 */ /* 0x000fe200078ec0ff */
[----:B------:R-:W-:Y:S01]  /*69a0*/  IMAD.U32 R42, R12, 0x10000, RZ ;  /* 0x000100000c2a7824 */ /* 0x000fe200078e00ff */
[----:B------:R-:W-:Y:S02]  /*69b0*/  F2FP.BF16.F32.PACK_AB R109, R109, R113 ;  /* 0x000000716d6d723e */ /* 0x000fe400000010ff */
[----:B------:R-:W-:Y:S01]  /*69c0*/  F2FP.BF16.F32.PACK_AB R110, R15, R110 ;  /* 0x0000006e0f6e723e */ /* 0x000fe200000010ff */
[C---:B------:R-:W-:Y:S01]  /*69d0*/  FMUL.FTZ R15, R50.reuse, R49 ;  /* 0x00000031320f7220 */ /* 0x040fe20000410000 */
[----:B------:R-:W-:-:S03]  /*69e0*/  FMUL.FTZ R50, R50, R51 ;  /* 0x0000003332327220 */ /* 0x000fc60000410000 */
[C---:B------:R-:W-:Y:S01]  /*69f0*/  FFMA.FTZ R15, R42.reuse, R51, -R15 ;  /* 0x000000332a0f7223 */ /* 0x040fe2000001080f */
[----:B------:R-:W-:Y:S01]  /*6a00*/  FFMA.FTZ R42, R42, R49, R50 ;  /* 0x000000312a2a7223 */ /* 0x000fe20000010032 */
[----:B------:R-:W-:Y:S01]  /*6a10*/  LOP3.LUT R49, R72, 0xffff0000, RZ, 0xc0, !PT ;  /* 0xffff000048317812 */ /* 0x000fe200078ec0ff */
[----:B------:R-:W-:Y:S01]  /*6a20*/  IMAD.U32 R72, R74, 0x10000, RZ ;  /* 0x000100004a487824 */ /* 0x000fe200078e00ff */
[----:B------:R-:W-:Y:S01]  /*6a30*/  LOP3.LUT R50, R12, 0xffff0000, RZ, 0xc0, !PT ;  /* 0xffff00000c327812 */ /* 0x000fe200078ec0ff */
[----:B------:R-:W-:Y:S02]  /*6a40*/  IMAD.MOV.U32 R75, RZ, RZ, R110 ;  /* 0x000000ffff4b7224 */ /* 0x000fe400078e006e */
        /* <DEDUP_REMOVED lines=22> */
[----:B------:R-:W-:Y:S02]  /*6bb0*/  F2FP.BF16.F32.PACK_AB R49, R49, R51 ;  /* 0x000000333131723e */ /* 0x000fe400000010ff */
[----:B------:R-:W-:Y:S01]  /*6bc0*/  F2FP.BF16.F32.PACK_AB R40, R40, R72 ;  /* 0x000000482828723e */ /* 0x000fe200000010ff */
[----:B------:R-:W-:Y:S02]  /*6bd0*/  IMAD.MOV.U32 R72, RZ, RZ, R42 ;  /* 0x000000ffff487224 */ /* 0x000fe400078e002a */
[----:B------:R-:W-:Y:S02]  /*6be0*/  IMAD.MOV.U32 R14, RZ, RZ, R49 ;  /* 0x000000ffff0e7224 */ /* 0x000fe400078e0031 */
[----:B------:R-:W-:-:S07]  /*6bf0*/  IMAD.MOV.U32 R74, RZ, RZ, R40 ;  /* 0x000000ffff4a7224 */ /* 0x000fce00078e0028 */
.L_x_1612:
[----:B------:R-:W-:Y:S05]  /*6c00*/  BSYNC B3 ;  /* 0x0000000000037941 */ /* 0x000fea0003800000 */
.L_x_1611:
[----:B------:R-:W-:-:S04]  /*6c10*/  LEA R40, P0, R68, R11, 0x1 ;  /* 0x0000000b44287211 */ /* 0x000fc800078008ff */
[----:B--2---:R-:W-:Y:S02]  /*6c20*/  LEA.HI.X R41, R68, R103, R86, 0x1, P0 ;  /* 0x0000006744297211 */ /* 0x004fe400000f0c56 */
[----:B------:R-:W-:-:S03]  /*6c30*/  ISETP.GE.AND P0, PT, R108, R106, PT ;  /* 0x0000006a6c00720c */ /* 0x000fc60003f06270 */
[----:B----4-:R2:W-:Y:S10]  /*6c40*/  ST.E.128 desc[UR60][R40.64], R12 ;  /* 0x0000000c28007985 */ /* 0x0105f4000c101d3c */
[----:B--2---:R-:W-:-:S05]  /*6c50*/  @!P0 IMAD.WIDE R12, R108, 0x2, R102 ;  /* 0x000000026c0c8825 */ /* 0x004fca00078e0266 */
[----:B---3--:R3:W-:Y:S02]  /*6c60*/  @!P0 ST.E.128 desc[UR60][R12.64], R72 ;  /* 0x000000480c008985 */ /* 0x0087e4000c101d3c */
.L_x_1610:
[----:B------:R-:W-:Y:S05]  /*6c70*/  BSYNC B2 ;  /* 0x0000000000027941 */ /* 0x000fea0003800000 */
.L_x_1609:
[----:B------:R-:W-:-:S13]  /*6c80*/  ISETP.NE.AND P0, PT, R71, RZ, PT ;  /* 0x000000ff4700720c */ /* 0x000fda0003f05270 */
[----:B------:R-:W-:Y:S05]  /*6c90*/  @!P0 BRA `(.L_x_1608) ;  /* 0x0000000400f48947 */ /* 0x000fea0003800000 */
[----:B------:R-:W4:Y:S04]  /*6ca0*/  LDL R40, [R1+0x64] ;  /* 0x0000640001287983 */ /* 0x000f280000100800 */
[----:B------:R-:W5:Y:S04]  /*6cb0*/  LDL R15, [R1+0xd0] ;  /* 0x0000d000010f7983 */ /* 0x000f680000100800 */
[----:B------:R-:W2:Y:S01]  /*6cc0*/  LDL R14, [R1+0x70] ;  /* 0x00007000010e7983 */ /* 0x000ea20000100800 */
[----:B---3--:R-:W-:Y:S01]  /*6cd0*/  SEL R12, R91, R107, !P1 ;  /* 0x0000006b5b0c7207 */ /* 0x008fe20004800000 */
        /* <DEDUP_REMOVED lines=10> */
[----:B----4-:R-:W-:-:S04]  /*6d80*/  LOP3.LUT R13, R40, 0x38, R48, 0xf8, !PT ;  /* 0x00000038280d7812 */ /* 0x010fc800078ef830 */
[----:B-----5:R-:W-:-:S04]  /*6d90*/  LOP3.LUT R13, R13, R15, RZ, 0x3c, !PT ;  /* 0x0000000f0d0d7212 */ /* 0x020fc800078e3cff */
[----:B--2---:R-:W-:Y:S01]  /*6da0*/  IADD3 R13, R13, R12, R14 ;  /* 0x0000000c0d0d7210 */ /* 0x004fe20007ffe00e */
[----:B------:R-:W-:-:S04]  /*6db0*/  IMAD R12, R200, 0x4000, R5 ;  /* 0x00004000c80c7824 */ /* 0x000fc800078e0205 */
[----:B------:R-:W-:Y:S02]  /*6dc0*/  IMAD R40, R200, 0x4000, R13 ;  /* 0x00004000c8287824 */ /* 0x000fe400078e020d */
[--C-:B------:R-:W-:Y:S02]  /*6dd0*/  IMAD R12, R12, 0x2, R17.reuse ;  /* 0x000000020c0c7824 */ /* 0x100fe400078e0211 */
[----:B------:R-:W-:-:S04]  /*6de0*/  IMAD R40, R40, 0x2, R17 ;  /* 0x0000000228287824 */ /* 0x000fc800078e0211 */
[----:B------:R-:W2:Y:S04]  /*6df0*/  LDS.128 R12, [R12+0x20400] ;  /* 0x020400000c0c7984 */ /* 0x000ea80000000c00 */
[----:B------:R-:W3:Y:S01]  /*6e00*/  LDS.128 R40, [R40+0x20400] ;  /* 0x0204000028287984 */ /* 0x000ee20000000c00 */
[----:B------:R-:W-:Y:S05]  /*6e10*/  @P0 BRA `(.L_x_1614) ;  /* 0x0000000400780947 */ /* 0x000fea0003800000 */
[----:B------:R-:W-:Y:S01]  /*6e20*/  SHF.R.U32.HI R50, RZ, 0x10, R45 ;  /* 0x00000010ff327819 */ /* 0x000fe2000001162d */
[----:B---3--:R-:W-:Y:S01]  /*6e30*/  IMAD.U32 R73, R41, 0x10000, RZ ;  /* 0x0001000029497824 */ /* 0x008fe200078e00ff */
[--C-:B------:R-:W-:Y:S01]  /*6e40*/  SHF.R.U64 R36, R36, 0x10, R37.reuse ;  /* 0x0000001024247819 */ /* 0x100fe20000001225 */
[----:B--2---:R-:W-:Y:S01]  /*6e50*/  IMAD.U32 R51, R13, 0x10000, RZ ;  /* 0x000100000d337824 */ /* 0x004fe200078e00ff */
        /* <DEDUP_REMOVED lines=8> */
[C---:B------:R-:W-:Y:S02]  /*6ee0*/  PRMT R45, R122.reuse, 0x5432, R38 ;  /* 0x000054327a2d7816 */ /* 0x040fe40000000026 */
        /* <DEDUP_REMOVED lines=71> */
[-C--:B------:R-:W-:Y:S01]  /*7360*/  FMUL.FTZ R36, R36, R45.reuse ;  /* 0x0000002d24247220 */ /* 0x080fe20000410000 */
[----:B------:R-:W-:Y:S02]  /*7370*/  IMAD.MOV.U32 R40, RZ, RZ, R15 ;  /* 0x000000ffff287224 */ /* 0x000fe400078e000f */
[C---:B------:R-:W-:Y:S01]  /*7380*/  FFMA.FTZ R39, R14.reuse, R45, -R39 ;  /* 0x0000002d0e277223 */ /* 0x040fe20000010827 */
[----:B------:R-:W-:Y:S01]  /*7390*/  FFMA.FTZ R36, R14, R44, R36 ;  /* 0x0000002c0e247223 */ /* 0x000fe20000010024 */
[----:B------:R-:W-:-:S03]  /*73a0*/  IMAD.MOV.U32 R15, RZ, RZ, R51 ;  /* 0x000000ffff0f7224 */ /* 0x000fc600078e0033 */
[----:B------:R-:W-:Y:S01]  /*73b0*/  F2FP.BF16.F32.PACK_AB R39, R39, R41 ;  /* 0x000000292727723e */ /* 0x000fe200000010ff */
[----:B------:R-:W-:Y:S01]  /*73c0*/  IMAD.MOV.U32 R41, RZ, RZ, R37 ;  /* 0x000000ffff297224 */ /* 0x000fe200078e0025 */
[----:B------:R-:W-:-:S03]  /*73d0*/  F2FP.BF16.F32.PACK_AB R36, R36, R46 ;  /* 0x0000002e2424723e */ /* 0x000fc600000010ff */
[----:B------:R-:W-:Y:S02]  /*73e0*/  IMAD.MOV.U32 R14, RZ, RZ, R39 ;  /* 0x000000ffff0e7224 */ /* 0x000fe400078e0027 */
[----:B------:R-:W-:-:S07]  /*73f0*/  IMAD.MOV.U32 R42, RZ, RZ, R36 ;  /* 0x000000ffff2a7224 */ /* 0x000fce00078e0024 */
.L_x_1614:
[----:B------:R-:W-:Y:S05]  /*7400*/  BSYNC B2 ;  /* 0x0000000000027941 */ /* 0x000fea0003800000 */
.L_x_1613:
[----:B------:R-:W-:Y:S02]  /*7410*/  ISETP.GE.AND P0, PT, R48, R106, PT ;  /* 0x0000006a3000720c */ /* 0x000fe40003f06270 */
[----:B------:R-:W-:-:S04]  /*7420*/  LEA R36, P6, R70, R11, 0x1 ;  /* 0x0000000b46247211 */ /* 0x000fc800078c08ff */
[----:B------:R-:W-:-:S05]  /*7430*/  LEA.HI.X R37, R70, R103, R87, 0x1, P6 ;  /* 0x0000006746257211 */ /* 0x000fca00030f0c57 */
[----:B--2---:R4:W-:Y:S02]  /*7440*/  ST.E.128 desc[UR60][R36.64], R12 ;  /* 0x0000000c24007985 */ /* 0x0049e4000c101d3c */
[----:B------:R-:W-:-:S05]  /*7450*/  @!P0 IMAD.WIDE R38, R48, 0x2, R102 ;  /* 0x0000000230268825 */ /* 0x000fca00078e0266 */
[----:B---3--:R4:W-:Y:S02]  /*7460*/  @!P0 ST.E.128 desc[UR60][R38.64], R40 ;  /* 0x0000002826008985 */ /* 0x0089e4000c101d3c */
.L_x_1608:
[----:B------:R-:W-:Y:S05]  /*7470*/  BSYNC B1 ;  /* 0x0000000000017941 */ /* 0x000fea0003800000 */
.L_x_1607:
[----:B------:R-:W-:-:S03]  /*7480*/  UMOV UR4, 0xffffffff ;  /* 0xffffffff00047882 */ /* 0x000fc60000000000 */
[----:B------:R-:W-:Y:S05]  /*7490*/  BRA.DIV UR4, `(.L_x_1615) ;  /* 0x0000026e04607947 */ /* 0x000fea000b800000 */
[----:B-1----:R-:W1:Y:S04]  /*74a0*/  SHFL.IDX PT, R105, R105, 0x1, 0x181f ;  /* 0x00381f0069697f89 */ /* 0x002e6800000e0000 */
[----:B------:R-:W0:Y:S02]  /*74b0*/  SHFL.IDX PT, R104, R104, 0x1, 0x181f ;  /* 0x00381f0068687f89 */ /* 0x000e2400000e0000 */
.L_x_2013:
[----:B------:R-:W-:Y:S05]  /*74c0*/  @P4 BRA `(.L_x_1584) ;  /* 0x0000001400784947 */ /* 0x000fea0003800000 */
[----:B------:R-:W-:Y:S01]  /*74d0*/  ISETP.NE.AND P0, PT, R29, RZ, PT ;  /* 0x000000ff1d00720c */ /* 0x000fe20003f05270 */
[----:B------:R-:W-:Y:S01]  /*74e0*/  BSSY B1, `(.L_x_1616) ;  /* 0x000007f000017945 */ /* 0x000fe20003800000 */
[----:B0---4-:R-:W-:Y:S02]  /*74f0*/  IMAD.MOV.U32 R40, RZ, RZ, R104 ;  /* 0x000000ffff287224 */ /* 0x011fe400078e0068 */
[----:B-1----:R-:W-:-:S09]  /*7500*/  IMAD.MOV.U32 R41, RZ, RZ, R105 ;  /* 0x000000ffff297224 */ /* 0x002fd200078e0069 */
[----:B------:R-:W-:Y:S05]  /*7510*/  @!P0 BRA `(.L_x_1617) ;  /* 0x0000000400ec8947 */ /* 0x000fea0003800000 */
[----:B------:R-:W4:Y:S04]  /*7520*/  LDL R15, [R1+0x60] ;  /* 0x00006000010f7983 */ /* 0x000f280000100800 */
[----:B------:R-:W5:Y:S04]  /*7530*/  LDL R14, [R1+0xcc] ;  /* 0x0000cc00010e7983 */ /* 0x000f680000100800 */
[----:B---3--:R-:W3:Y:S01]  /*7540*/  LDL R13, [R1+0x6c] ;  /* 0x00006c00010d7983 */ /* 0x008ee20000100800 */
[----:B------:R-:W-:Y:S01]  /*7550*/  SEL R11, R91, R107, !P2 ;  /* 0x0000006b5b0b7207 */ /* 0x000fe20005000000 */
[----:B------:R-:W-:Y:S01]  /*7560*/  BSSY B2, `(.L_x_1618) ;  /* 0x0000071000027945 */ /* 0x000fe20003800000 */
[----:B------:R-:W-:-:S02]  /*7570*/  ISETP.GE.AND P0, PT, R18, R101, PT ;  /* 0x000000651200720c */ /* 0x000fc40003f06270 */
[----:B------:R-:W-:-:S04]  /*7580*/  SHF.R.S32.HI R12, RZ, 0x1f, R11 ;  /* 0x0000001fff0c7819 */ /* 0x000fc8000001140b */
[----:B------:R-:W-:-:S04]  /*7590*/  LEA.HI R12, R12, R11, RZ, 0x4 ;  /* 0x0000000b0c0c7211 */ /* 0x000fc800078f20ff */
[----:B------:R-:W-:-:S04]  /*75a0*/  LEA.HI.SX32 R12, R12, R35, 0x1c ;  /* 0x000000230c0c7211 */ /* 0x000fc800078fe2ff */
[----:B------:R-:W-:Y:S01]  /*75b0*/  SHF.R.S32.HI R11, RZ, 0x1f, R12 ;  /* 0x0000001fff0b7819 */ /* 0x000fe2000001140c */
[----:B------:R-:W-:-:S03]  /*75c0*/  IMAD.SHL.U32 R44, R12, 0x8, RZ ;  /* 0x000000080c2c7824 */ /* 0x000fc600078e00ff */
[----:B------:R-:W-:Y:S02]  /*75d0*/  LEA.HI R12, R11, R12, RZ, 0x3 ;  /* 0x0000000c0b0c7211 */ /* 0x000fe400078f18ff */
[----:B------:R-:W-:-:S03]  /*75e0*/  ISETP.GE.AND P4, PT, R44, R106, PT ;  /* 0x0000006a2c00720c */ /* 0x000fc60003f86270 */
[----:B------:R-:W-:-:S05]  /*75f0*/  IMAD.SHL.U32 R12, R12, 0x200, RZ ;  /* 0x000002000c0c7824 */ /* 0x000fca00078e00ff */
[----:B------:R-:W-:Y:S02]  /*7600*/  LOP3.LUT R12, R12, 0x7ffff000, RZ, 0xc0, !PT ;  /* 0x7ffff0000c0c7812 */ /* 0x000fe400078ec0ff */
[----:B----4-:R-:W-:-:S04]  /*7610*/  LOP3.LUT R11, R15, 0x38, R44, 0xf8, !PT ;  /* 0x000000380f0b7812 */ /* 0x010fc800078ef82c */
[----:B-----5:R-:W-:-:S04]  /*7620*/  LOP3.LUT R11, R11, R14, RZ, 0x3c, !PT ;  /* 0x0000000e0b0b7212 */ /* 0x020fc800078e3cff */
[----:B---3--:R-:W-:Y:S01]  /*7630*/  IADD3 R11, R11, R12, R13 ;  /* 0x0000000c0b0b7210 */ /* 0x008fe20007ffe00d */
[----:B------:R-:W-:-:S04]  /*7640*/  IMAD R12, R200, 0x4000, R4 ;  /* 0x00004000c80c7824 */ /* 0x000fc800078e0204 */
        /* <DEDUP_REMOVED lines=9> */
[----:B------:R-:W-:Y:S01]  /*76e0*/  IMAD.U32 R50, R39, 0x10000, RZ ;  /* 0x0001000027327824 */ /* 0x000fe200078e00ff */
[----:B------:R-:W-:Y:S01]  /*76f0*/  PRMT R45, R121, 0x5432, R42 ;  /* 0x00005432792d7816 */ /* 0x000fe2000000002a */
[----:B0-----:R-:W-:Y:S01]  /*7700*/  IMAD.U32 R42, R13, 0x10000, RZ ;  /* 0x000100000d2a7824 */ /* 0x001fe200078e00ff */
[----:B------:R-:W-:Y:S02]  /*7710*/  PRMT R46, R119, 0x5432, R46 ;  /* 0x00005432772e7816 */ /* 0x000fe4000000002e */
        /* <DEDUP_REMOVED lines=19> */
[C---:B------:R-:W-:Y:S01]  /*7850*/  IMAD.U32 R46, R15.reuse, 0x10000, RZ ;  /* 0x000100000f2e7824 */ /* 0x040fe200078e00ff */
[----:B------:R-:W-:Y:S02]  /*7860*/  SHF.R.U32.HI R37, RZ, 0x10, R59 ;  /* 0x00000010ff257819 */ /* 0x000fe4000001163b */
[----:B------:R-:W-:Y:S02]  /*7870*/  PRMT R45, R120, 0x5432, R45 ;  /* 0x00005432782d7816 */ /* 0x000fe4000000002d */
[----:B------:R-:W-:Y:S02]  /*7880*/  PRMT R37, R118, 0x5432, R37 ;  /* 0x0000543276257816 */ /* 0x000fe40000000025 */
[----:B------:R-:W-:Y:S01]  /*7890*/  LOP3.LUT R15, R15, 0xffff0000, RZ, 0xc0, !PT ;  /* 0xffff00000f0f7812 */ /* 0x000fe200078ec0ff */
[C---:B------:R-:W-:Y:S01]  /*78a0*/  IMAD.U32 R47, R45.reuse, 0x10000, RZ ;  /* 0x000100002d2f7824 */ /* 0x040fe200078e00ff */
[----:B------:R-:W-:Y:S01]  /*78b0*/  LOP3.LUT R45, R45, 0xffff0000, RZ, 0xc0, !PT ;  /* 0xffff00002d2d7812 */ /* 0x000fe200078ec0ff */
[C---:B------:R-:W-:Y:S01]  /*78c0*/  IMAD.U32 R48, R37.reuse, 0x10000, RZ ;  /* 0x0001000025307824 */ /* 0x040fe200078e00ff */
[----:B------:R-:W-:Y:S01]  /*78d0*/  LOP3.LUT R37, R37, 0xffff0000, RZ, 0xc0, !PT ;  /* 0xffff000025257812 */ /* 0x000fe200078ec0ff */
[----:B------:R-:W-:Y:S01]  /*78e0*/  FMUL.FTZ R49, R50, R47 ;  /* 0x0000002f32317220 */ /* 0x000fe20000410000 */
[----:B------:R-:W-:Y:S01]  /*78f0*/  SHF.R.U64 R67, R66, 0x10, R67 ;  /* 0x0000001042437819 */ /* 0x000fe20000001243 */
[-C--:B------:R-:W-:Y:S01]  /*7900*/  FMUL.FTZ R50, R50, R48.reuse ;  /* 0x0000003032327220 */ /* 0x080fe20000410000 */
[----:B------:R-:W-:Y:S01]  /*7910*/  SHF.R.U64 R59, R58, 0x10, R59 ;  /* 0x000000103a3b7819 */ /* 0x000fe2000000123b */
[----:B------:R-:W-:Y:S01]  /*7920*/  FFMA.FTZ R49, R46, R48, -R49 ;  /* 0x000000302e317223 */ /* 0x000fe20000010831 */
[----:B------:R-:W-:-:S02]  /*7930*/  IMAD.U32 R48, R36, 0x10000, RZ ;  /* 0x0001000024307824 */ /* 0x000fc400078e00ff */
[----:B------:R-:W-:Y:S01]  /*7940*/  FFMA.FTZ R50, R46, R47, R50 ;  /* 0x0000002f2e327223 */ /* 0x000fe20000010032 */
[----:B------:R-:W-:Y:S02]  /*7950*/  LOP3.LUT R46, R39, 0xffff0000, RZ, 0xc0, !PT ;  /* 0xffff0000272e7812 */ /* 0x000fe400078ec0ff */
[----:B------:R-:W-:Y:S02]  /*7960*/  LOP3.LUT R36, R36, 0xffff0000, RZ, 0xc0, !PT ;  /* 0xffff000024247812 */ /* 0x000fe400078ec0ff */
[----:B------:R-:W-:Y:S01]  /*7970*/  PRMT R120, R120, 0x5410, R67 ;  /* 0x0000541078787816 */ /* 0x000fe20000000043 */
        /* <DEDUP_REMOVED lines=11> */
[----:B------:R-:W-:Y:S01]  /*7a30*/  FMUL.FTZ R48, R48, R45 ;  /* 0x0000002d30307220 */ /* 0x000fe20000410000 */
[----:B------:R-:W-:Y:S01]  /*7a40*/  IMAD.U32 R51, R120, 0x10000, RZ ;  /* 0x0001000078337824 */ /* 0x000fe200078e00ff */
[----:B------:R-:W-:Y:S01]  /*7a50*/  F2FP.BF16.F32.PACK_AB R39, R39, R49 ;  /* 0x000000312727723e */ /* 0x000fe200000010ff */
[C---:B------:R-:W-:Y:S01]  /*7a60*/  FFMA.FTZ R47, R15.reuse, R45, -R47 ;  /* 0x0000002d0f2f7223 */ /* 0x040fe2000001082f */
[----:B------:R-:W-:Y:S01]  /*7a70*/  FFMA.FTZ R48, R15, R37, R48 ;  /* 0x000000250f307223 */ /* 0x000fe20000010030 */
[----:B------:R-:W-:Y:S01]  /*7a80*/  LOP3.LUT R15, R12, 0xffff0000, RZ, 0xc0, !PT ;  /* 0xffff00000c0f7812 */ /* 0x000fe200078ec0ff */
[C---:B------:R-:W-:Y:S01]  /*7a90*/  FMUL.FTZ R12, R36.reuse, R64 ;  /* 0x00000040240c7220 */ /* 0x040fe20000410000 */
[----:B------:R-:W-:Y:S01]  /*7aa0*/  FMUL.FTZ R37, R36, R56 ;  /* 0x0000003824257220 */ /* 0x000fe20000410000 */
[C---:B------:R-:W-:Y:S01]  /*7ab0*/  IMAD.U32 R36, R38.reuse, 0x10000, RZ ;  /* 0x0001000026247824 */ /* 0x040fe200078e00ff */
[----:B------:R-:W-:Y:S01]  /*7ac0*/  LOP3.LUT R38, R38, 0xffff0000, RZ, 0xc0, !PT ;  /* 0xffff000026267812 */ /* 0x000fe200078ec0ff */
[----:B------:R-:W-:-:S02]  /*7ad0*/  IMAD.U32 R45, R118, 0x10000, RZ ;  /* 0x00010000762d7824 */ /* 0x000fc400078e00ff */
[C---:B------:R-:W-:Y:S01]  /*7ae0*/  FFMA.FTZ R12, R15.reuse, R56, -R12 ;  /* 0x000000380f0c7223 */ /* 0x040fe2000001080c */
[----:B------:R-:W-:Y:S01]  /*7af0*/  FFMA.FTZ R15, R15, R64, R37 ;  /* 0x000000400f0f7223 */ /* 0x000fe20000010025 */
[----:B------:R-:W-:Y:S02]  /*7b00*/  IMAD.U32 R37, R14, 0x10000, RZ ;  /* 0x000100000e257824 */ /* 0x000fe400078e00ff */
[C---:B------:R-:W-:Y:S01]  /*7b10*/  FMUL.FTZ R56, R36.reuse, R51 ;  /* 0x0000003324387220 */ /* 0x040fe20000410000 */
[-C--:B------:R-:W-:Y:S01]  /*7b20*/  FMUL.FTZ R58, R36, R45.reuse ;  /* 0x0000002d243a7220 */ /* 0x080fe20000410000 */
[----:B------:R-:W-:Y:S02]  /*7b30*/  LOP3.LUT R14, R14, 0xffff0000, RZ, 0xc0, !PT ;  /* 0xffff00000e0e7812 */ /* 0x000fe400078ec0ff */
[C---:B------:R-:W-:Y:S01]  /*7b40*/  FFMA.FTZ R36, R37.reuse, R45, -R56 ;  /* 0x0000002d25247223 */ /* 0x040fe20000010838 */
[----:B------:R-:W-:Y:S01]  /*7b50*/  FFMA.FTZ R37, R37, R51, R58 ;  /* 0x0000003325257223 */ /* 0x000fe2000001003a */
[----:B------:R-:W-:-:S02]  /*7b60*/  LOP3.LUT R51, R120, 0xffff0000, RZ, 0xc0, !PT ;  /* 0xffff000078337812 */ /* 0x000fc400078ec0ff */
[----:B------:R-:W-:Y:S02]  /*7b70*/  LOP3.LUT R45, R118, 0xffff0000, RZ, 0xc0, !PT ;  /* 0xffff0000762d7812 */ /* 0x000fe400078ec0ff */
[----:B------:R-:W-:Y:S01]  /*7b80*/  F2FP.BF16.F32.PACK_AB R11, R11, R42 ;  /* 0x0000002a0b0b723e */ /* 0x000fe200000010ff */
[----:B------:R-:W-:Y:S01]  /*7b90*/  FMUL.FTZ R57, R38, R51 ;  /* 0x0000003326397220 */ /* 0x000fe20000410000 */
[----:B------:R-:W-:Y:S01]  /*7ba0*/  F2FP.BF16.F32.PACK_AB R46, R46, R50 ;  /* 0x000000322e2e723e */ /* 0x000fe200000010ff */
[-C--:B------:R-:W-:Y:S01]  /*7bb0*/  FMUL.FTZ R38, R38, R45.reuse ;  /* 0x0000002d26267220 */ /* 0x080fe20000410000 */
[----:B------:R-:W-:Y:S01]  /*7bc0*/  F2FP.BF16.F32.PACK_AB R48, R15, R48 ;  /* 0x000000300f30723e */ /* 0x000fe200000010ff */
[C---:B------:R-:W-:Y:S01]  /*7bd0*/  FFMA.FTZ R57, R14.reuse, R45, -R57 ;  /* 0x0000002d0e397223 */ /* 0x040fe20000010839 */
[----:B------:R-:W-:Y:S02]  /*7be0*/  IMAD.MOV.U32 R15, RZ, RZ, R39 ;  /* 0x000000ffff0f7224 */ /* 0x000fe400078e0027 */
[----:B------:R-:W-:Y:S01]  /*7bf0*/  FFMA.FTZ R38, R14, R51, R38 ;  /* 0x000000330e267223 */ /* 0x000fe20000010026 */
[----:B------:R-:W-:Y:S01]  /*7c00*/  F2FP.BF16.F32.PACK_AB R13, R13, R43 ;  /* 0x0000002b0d0d723e */ /* 0x000fe200000010ff */
[----:B------:R-:W-:Y:S01]  /*7c10*/  IMAD.MOV.U32 R39, RZ, RZ, R46 ;  /* 0x000000ffff277224 */ /* 0x000fe200078e002e */
[----:B------:R-:W-:Y:S01]  /*7c20*/  F2FP.BF16.F32.PACK_AB R14, R57, R36 ;  /* 0x00000024390e723e */ /* 0x000fe200000010ff */
[----:B------:R-:W-:Y:S01]  /*7c30*/  IMAD.MOV.U32 R36, RZ, RZ, R48 ;  /* 0x000000ffff247224 */ /* 0x000fe200078e0030 */
[----:B------:R-:W-:Y:S01]  /*7c40*/  F2FP.BF16.F32.PACK_AB R38, R38, R37 ;  /* 0x000000252626723e */ /* 0x000fe200000010ff */
[----:B------:R-:W-:Y:S01]  /*7c50*/  IMAD.MOV.U32 R37, RZ, RZ, R11 ;  /* 0x000000ffff257224 */ /* 0x000fe200078e000b */
[----:B------:R-:W-:-:S07]  /*7c60*/  F2FP.BF16.F32.PACK_AB R12, R12, R47 ;  /* 0x0000002f0c0c723e */ /* 0x000fce00000010ff */
.L_x_1619:
[----:B------:R-:W-:Y:S05]  /*7c70*/  BSYNC B2 ;  /* 0x0000000000027941 */ /* 0x000fea0003800000 */
.L_x_1618:
[----:B------:R-:W-:Y:S01]  /*7c80*/  LEA R42, P0, R68, R104, 0x1 ;  /* 0x00000068442a7211 */ /* 0x000fe200078008ff */
[----:B------:R-:W-:-:S03]  /*7c90*/  @!P4 IMAD.WIDE R44, R44, 0x2, R40 ;  /* 0x000000022c2cc825 */ /* 0x000fc600078e0228 */
[----:B------:R-:W-:-:S05]  /*7ca0*/  LEA.HI.X R43, R68, R105, R86, 0x1, P0 ;  /* 0x00000069442b7211 */ /* 0x000fca00000f0c56 */
[----:B0-----:R0:W-:Y:S04]  /*7cb0*/  ST.E.128 desc[UR60][R42.64], R12 ;  /* 0x0000000c2a007985 */ /* 0x0011e8000c101d3c */
[----:B-1----:R0:W-:Y:S02]  /*7cc0*/  @!P4 ST.E.128 desc[UR60][R44.64], R36 ;  /* 0x000000242c00c985 */ /* 0x0021e4000c101d3c */
.L_x_1617:
[----:B------:R-:W-:Y:S05]  /*7cd0*/  BSYNC B1 ;  /* 0x0000000000017941 */ /* 0x000fea0003800000 */
.L_x_1616:
[----:B------:R-:W-:-:S13]  /*7ce0*/  ISETP.NE.AND P0, PT, R71, RZ, PT ;  /* 0x000000ff4700720c */ /* 0x000fda0003f05270 */
[----:B------:R-:W-:Y:S05]  /*7cf0*/  @!P0 BRA `(.L_x_1584) ;  /* 0x0000000c006c8947 */ /* 0x000fea0003800000 */
[----:B0-----:R-:W4:Y:S04]  /*7d00*/  LDL R36, [R1+0x60] ;  /* 0x0000600001247983 */ /* 0x001f280000100800 */
[----:B------:R-:W5:Y:S04]  /*7d10*/  LDL R15, [R1+0xcc] ;  /* 0x0000cc00010f7983 */ /* 0x000f680000100800 */
[----:B------:R-:W2:Y:S01]  /*7d20*/  LDL R14, [R1+0x6c] ;  /* 0x00006c00010e7983 */ /* 0x000ea20000100800 */
[----:B------:R-:W-:Y:S01]  /*7d30*/  SEL R107, R91, R107, !P1 ;  /* 0x0000006b5b6b7207 */ /* 0x000fe20004800000 */
[----:B------:R-:W-:Y:S01]  /*7d40*/  BSSY B1, `(.L_x_1620) ;  /* 0x0000073000017945 */ /* 0x000fe20003800000 */
[----:B------:R-:W-:-:S02]  /*7d50*/  ISETP.GE.AND P4, PT, R203, R101, PT ;  /* 0x00000065cb00720c */ /* 0x000fc40003f86270 */
[----:B---3--:R-:W-:Y:S02]  /*7d60*/  SHF.R.S32.HI R12, RZ, 0x1f, R107 ;  /* 0x0000001fff0c7819 */ /* 0x008fe4000001146b */
[----:B------:R-:W-:Y:S02]  /*7d70*/  LEA R42, P0, R70, R104, 0x1 ;  /* 0x00000068462a7211 */ /* 0x000fe400078008ff */
[----:B------:R-:W-:Y:S02]  /*7d80*/  LEA.HI R12, R12, R107, RZ, 0x4 ;  /* 0x0000006b0c0c7211 */ /* 0x000fe400078f20ff */
[----:B------:R-:W-:Y:S02]  /*7d90*/  LEA.HI.X R43, R70, R105, R87, 0x1, P0 ;  /* 0x00000069462b7211 */ /* 0x000fe400000f0c57 */
[----:B------:R-:W-:-:S04]  /*7da0*/  LEA.HI.SX32 R12, R12, R69, 0x1c ;  /* 0x000000450c0c7211 */ /* 0x000fc800078fe2ff */
[----:B------:R-:W-:Y:S01]  /*7db0*/  SHF.R.S32.HI R13, RZ, 0x1f, R12 ;  /* 0x0000001fff0d7819 */ /* 0x000fe2000001140c */
[----:B------:R-:W-:-:S03]  /*7dc0*/  IMAD.SHL.U32 R11, R12, 0x8, RZ ;  /* 0x000000080c0b7824 */ /* 0x000fc600078e00ff */
[----:B------:R-:W-:-:S05]  /*7dd0*/  LEA.HI R13, R13, R12, RZ, 0x3 ;  /* 0x0000000c0d0d7211 */ /* 0x000fca00078f18ff */
        /* <DEDUP_REMOVED lines=16> */
[----:B------:R-:W-:Y:S01]  /*7ee0*/  SHF.R.U32.HI R58, RZ, 0x10, R53 ;  /* 0x00000010ff3a7819 */ /* 0x000fe20000011635 */
[----:B------:R-:W-:Y:S01]  /*7ef0*/  IMAD.U32 R51, R15, 0x10000, RZ ;  /* 0x000100000f337824 */ /* 0x000fe200078e00ff */
[----:B------:R-:W-:Y:S01]  /*7f00*/  PRMT R57, R117, 0x5432, R60 ;  /* 0x0000543275397816 */ /* 0x000fe2000000003c */
[----:B------:R-:W-:Y:S01]  /*7f10*/  IMAD.U32 R46, R14, 0x10000, RZ ;  /* 0x000100000e2e7824 */ /* 0x000fe200078e00ff */
[--C-:B------:R-:W-:Y:S01]  /*7f20*/  SHF.R.U64 R49, R54, 0x10, R55.reuse ;  /* 0x0000001036317819 */ /* 0x100fe20000001237 */
[----:B------:R-:W-:Y:S01]  /*7f30*/  IMAD.U32 R54, R39, 0x10000, RZ ;  /* 0x0001000027367824 */ /* 0x000fe200078e00ff */
[----:B------:R-:W-:Y:S01]  /*7f40*/  SHF.R.U32.HI R55, RZ, 0x10, R55 ;  /* 0x00000010ff377819 */ /* 0x000fe20000011637 */
[----:B------:R-:W-:Y:S01]  /*7f50*/  IMAD.U32 R59, R57, 0x10000, RZ ;  /* 0x00010000393b7824 */ /* 0x000fe200078e00ff */
[----:B------:R-:W-:-:S02]  /*7f60*/  PRMT R58, R115, 0x5432, R58 ;  /* 0x00005432733a7816 */ /* 0x000fc4000000003a */
[----:B------:R-:W-:Y:S01]  /*7f70*/  SHF.R.U64 R44, R52, 0x10, R53 ;  /* 0x00000010342c7819 */ /* 0x000fe20000001235 */
[----:B------:R-:W-:Y:S01]  /*7f80*/  FMUL.FTZ R61, R56, R59 ;  /* 0x0000003b383d7220 */ /* 0x000fe20000410000 */
[--C-:B------:R-:W-:Y:S02]  /*7f90*/  SHF.R.U64 R53, R62, 0x10, R63.reuse ;  /* 0x000000103e357819 */ /* 0x100fe4000000123f */
[----:B------:R-:W-:Y:S02]  /*7fa0*/  SHF.R.U32.HI R63, RZ, 0x10, R63 ;  /* 0x00000010ff3f7819 */ /* 0x000fe4000001163f */
[C---:B------:R-:W-:Y:S02]  /*7fb0*/  PRMT R49, R114.reuse, 0x5410, R49 ;  /* 0x0000541072317816 */ /* 0x040fe40000000031 */
[----:B------:R-:W-:Y:S01]  /*7fc0*/  PRMT R114, R114, 0x5432, R55 ;  /* 0x0000543272727816 */ /* 0x000fe20000000037 */
[----:B------:R-:W-:Y:S01]  /*7fd0*/  IMAD.U32 R55, R58, 0x10000, RZ ;  /* 0x000100003a377824 */ /* 0x000fe200078e00ff */
[----:B------:R-:W-:Y:S01]  /*7fe0*/  LOP3.LUT R52, R37, 0xffff0000, RZ, 0xc0, !PT ;  /* 0xffff000025347812 */ /* 0x000fe200078ec0ff */
[----:B------:R-:W-:Y:S01]  /*7ff0*/  IMAD.U32 R37, R36, 0x10000, RZ ;  /* 0x0001000024257824 */ /* 0x000fe200078e00ff */
[----:B------:R-:W-:Y:S01]  /*8000*/  PRMT R63, R116, 0x5432, R63 ;  /* 0x00005432743f7816 */ /* 0x000fe2000000003f */
[-C--:B------:R-:W-:Y:S01]  /*8010*/  FMUL.FTZ R65, R56, R55.reuse ;  /* 0x0000003738417220 */ /* 0x080fe20000410000 */
[----:B------:R-:W-:Y:S01]  /*8020*/  LOP3.LUT R57, R57, 0xffff0000, RZ, 0xc0, !PT ;  /* 0xffff000039397812 */ /* 0x000fe200078ec0ff */
[----:B------:R-:W-:Y:S01]  /*8030*/  IMAD.U32 R56, R114, 0x10000, RZ ;  /* 0x0001000072387824 */ /* 0x000fe200078e00ff */
[----:B------:R-:W-:Y:S01]  /*8040*/  PRMT R117, R117, 0x5410, R48 ;  /* 0x0000541075757816 */ /* 0x000fe20000000030 */
[----:B------:R-:W-:Y:S01]  /*8050*/  FFMA.FTZ R48, R50, R55, -R61 ;  /* 0x0000003732307223 */ /* 0x000fe2000001083d */
[----:B------:R-:W-:Y:S01]  /*8060*/  LOP3.LUT R55, R58, 0xffff0000, RZ, 0xc0, !PT ;  /* 0xffff00003a377812 */ /* 0x000fe200078ec0ff */
[----:B------:R-:W-:Y:S01]  /*8070*/  IMAD.U32 R58, R63, 0x10000, RZ ;  /* 0x000100003f3a7824 */ /* 0x000fe200078e00ff */
[----:B------:R-:W-:Y:S01]  /*8080*/  LOP3.LUT R45, R13, 0xffff0000, RZ, 0xc0, !PT ;  /* 0xffff00000d2d7812 */ /* 0x000fe200078ec0ff */
[----:B------:R-:W-:Y:S01]  /*8090*/  FMUL.FTZ R60, R52, R57 ;  /* 0x00000039343c7220 */ /* 0x000fe20000410000 */
[----:B------:R-:W-:Y:S01]  /*80a0*/  FFMA.FTZ R50, R50, R59, R65 ;  /* 0x0000003b32327223 */ /* 0x000fe20000010041 */
[-C--:B------:R-:W-:Y:S01]  /*80b0*/  FMUL.FTZ R52, R52, R55.reuse ;  /* 0x0000003734347220 */ /* 0x080fe20000410000 */
[C---:B------:R-:W-:Y:S01]  /*80c0*/  FMUL.FTZ R62, R54.reuse, R58 ;  /* 0x0000003a363e7220 */ /* 0x040fe20000410000 */
[----:B------:R-:W-:Y:S01]  /*80d0*/  FFMA.FTZ R55, R45, R55, -R60 ;  /* 0x000000372d377223 */ /* 0x000fe2000001083c */
[----:B------:R-:W-:Y:S01]  /*80e0*/  LOP3.LUT R39, R39, 0xffff0000, RZ, 0xc0, !PT ;  /* 0xffff000027277812 */ /* 0x000fe200078ec0ff */
[-C--:B------:R-:W-:Y:S01]  /*80f0*/  FMUL.FTZ R59, R54, R56.reuse ;  /* 0x00000038363b7220 */ /* 0x080fe20000410000 */
[----:B------:R-:W-:Y:S01]  /*8100*/  LOP3.LUT R60, R63, 0xffff0000, RZ, 0xc0, !PT ;  /* 0xffff00003f3c7812 */ /* 0x000fe200078ec0ff */
[----:B------:R-:W-:Y:S01]  /*8110*/  FFMA.FTZ R45, R45, R57, R52 ;  /* 0x000000392d2d7223 */ /* 0x000fe20000010034 */
[----:B------:R-:W-:Y:S01]  /*8120*/  LOP3.LUT R114, R114, 0xffff0000, RZ, 0xc0, !PT ;  /* 0xffff000072727812 */ /* 0x000fe200078ec0ff */
[----:B------:R-:W-:Y:S01]  /*8130*/  FFMA.FTZ R52, R51, R56, -R62 ;  /* 0x0000003833347223 */ /* 0x000fe2000001083e */
[----:B------:R-:W-:Y:S01]  /*8140*/  PRMT R44, R115, 0x5410, R44 ;  /* 0x00005410732c7816 */ /* 0x000fe2000000002c */
[----:B------:R-:W-:Y:S01]  /*8150*/  FFMA.FTZ R51, R51, R58, R59 ;  /* 0x0000003a33337223 */ /* 0x000fe2000001003b */
[----:B------:R-:W-:Y:S01]  /*8160*/  LOP3.LUT R15, R15, 0xffff0000, RZ, 0xc0, !PT ;  /* 0xffff00000f0f7812 */ /* 0x000fe200078ec0ff */
[----:B------:R-:W-:Y:S01]  /*8170*/  IMAD.U32 R56, R117, 0x10000, RZ ;  /* 0x0001000075387824 */ /* 0x000fe200078e00ff */
[----:B------:R-:W-:Y:S01]  /*8180*/  LOP3.LUT R36, R36, 0xffff0000, RZ, 0xc0, !PT ;  /* 0xffff000024247812 */ /* 0x000fe200078ec0ff */
[C---:B------:R-:W-:Y:S01]  /*8190*/  FMUL.FTZ R58, R39.reuse, R60 ;  /* 0x0000003c273a7220 */ /* 0x040fe20000410000 */
[-C--:B------:R-:W-:Y:S01]  /*81a0*/  FMUL.FTZ R62, R39, R114.reuse ;  /* 0x00000072273e7220 */ /* 0x080fe20000410000 */
[----:B------:R-:W-:Y:S01]  /*81b0*/  LOP3.LUT R117, R117, 0xffff0000, RZ, 0xc0, !PT ;  /* 0xffff000075757812 */ /* 0x000fe200078ec0ff */
[C---:B------:R-:W-:Y:S01]  /*81c0*/  IMAD.U32 R54, R44.reuse, 0x10000, RZ ;  /* 0x000100002c367824 */ /* 0x040fe200078e00ff */
[----:B------:R-:W-:Y:S01]  /*81d0*/  LOP3.LUT R57, R44, 0xffff0000, RZ, 0xc0, !PT ;  /* 0xffff00002c397812 */ /* 0x000fe200078ec0ff */
[C---:B------:R-:W-:Y:S01]  /*81e0*/  IMAD.U32 R13, R12.reuse, 0x10000, RZ ;  /* 0x000100000c0d7824 */ /* 0x040fe200078e00ff */
[----:B------:R-:W-:Y:S01]  /*81f0*/  LOP3.LUT R12, R12, 0xffff0000, RZ, 0xc0, !PT ;  /* 0xffff00000c0c7812 */ /* 0x000fe200078ec0ff */
[C---:B------:R-:W-:Y:S01]  /*8200*/  FFMA.FTZ R39, R15.reuse, R114, -R58 ;  /* 0x000000720f277223 */ /* 0x040fe2000001083a */
[----:B------:R-:W-:Y:S01]  /*8210*/  FFMA.FTZ R62, R15, R60, R62 ;  /* 0x0000003c0f3e7223 */ /* 0x000fe2000001003e */
[----:B------:R-:W-:Y:S01]  /*8220*/  PRMT R53, R116, 0x5410, R53 ;  /* 0x0000541074357816 */ /* 0x000fe20000000035 */
[C---:B------:R-:W-:Y:S01]  /*8230*/  FMUL.FTZ R44, R37.reuse, R56 ;  /* 0x00000038252c7220 */ /* 0x040fe20000410000 */
[C---:B------:R-:W-:Y:S01]  /*8240*/  FMUL.FTZ R15, R36.reuse, R117 ;  /* 0x00000075240f7220 */ /* 0x040fe20000410000 */
[----:B------:R-:W-:Y:S01]  /*8250*/  FMUL.FTZ R37, R37, R54 ;  /* 0x0000003625257220 */ /* 0x000fe20000410000 */
[-C--:B------:R-:W-:Y:S01]  /*8260*/  FMUL.FTZ R59, R36, R57.reuse ;  /* 0x00000039243b7220 */ /* 0x080fe20000410000 */
[----:B------:R-:W-:Y:S01]  /*8270*/  LOP3.LUT R47, R14, 0xffff0000, RZ, 0xc0, !PT ;  /* 0xffff00000e2f7812 */ /* 0x000fe200078ec0ff */
[----:B------:R-:W-:Y:S01]  /*8280*/  FFMA.FTZ R57, R12, R57, -R15 ;  /* 0x000000390c397223 */ /* 0x000fe2000001080f */
[----:B------:R-:W-:-:S02]  /*8290*/  IMAD.U32 R14, R38, 0x10000, RZ ;  /* 0x00010000260e7824 */ /* 0x000fc400078e00ff */
[C---:B------:R-:W-:Y:S01]  /*82a0*/  FFMA.FTZ R44, R13.reuse, R54, -R44 ;  /* 0x000000360d2c7223 */ /* 0x040fe2000001082c */
[----:B------:R-:W-:Y:S01]  /*82b0*/  FFMA.FTZ R37, R13, R56, R37 ;  /* 0x000000380d257223 */ /* 0x000fe20000010025 */
[----:B------:R-:W-:Y:S01]  /*82c0*/  IMAD.U32 R15, R53, 0x10000, RZ ;  /* 0x00010000350f7824 */ /* 0x000fe200078e00ff */
[----:B------:R-:W-:Y:S01]  /*82d0*/  LOP3.LUT R38, R38, 0xffff0000, RZ, 0xc0, !PT ;  /* 0xffff000026267812 */ /* 0x000fe200078ec0ff */
[----:B------:R-:W-:Y:S01]  /*82e0*/  IMAD.U32 R13, R49, 0x10000, RZ ;  /* 0x00010000310d7824 */ /* 0x000fe200078e00ff */
[----:B------:R-:W-:Y:S01]  /*82f0*/  LOP3.LUT R53, R53, 0xffff0000, RZ, 0xc0, !PT ;  /* 0xffff000035357812 */ /* 0x000fe200078ec0ff */
[----:B------:R-:W-:Y:S01]  /*8300*/  FFMA.FTZ R12, R12, R117, R59 ;  /* 0x000000750c0c7223 */ /* 0x000fe2000001003b */
[----:B------:R-:W-:Y:S01]  /*8310*/  LOP3.LUT R49, R49, 0xffff0000, RZ, 0xc0, !PT ;  /* 0xffff000031317812 */ /* 0x000fe200078ec0ff */
[C---:B------:R-:W-:Y:S01]  /*8320*/  FMUL.FTZ R59, R14.reuse, R15 ;  /* 0x0000000f0e3b7220 */ /* 0x040fe20000410000 */
[----:B------:R-:W-:Y:S01]  /*8330*/  FMUL.FTZ R14, R14, R13 ;  /* 0x0000000d0e0e7220 */ /* 0x000fe20000410000 */
[C---:B------:R-:W-:Y:S01]  /*8340*/  FMUL.FTZ R36, R38.reuse, R53 ;  /* 0x0000003526247220 */ /* 0x040fe20000410000 */
[----:B------:R-:W-:Y:S01]  /*8350*/  F2FP.BF16.F32.PACK_AB R45, R45, R50 ;  /* 0x000000322d2d723e */ /* 0x000fe200000010ff */
[----:B------:R-:W-:Y:S01]  /*8360*/  FMUL.FTZ R38, R38, R49 ;  /* 0x0000003126267220 */ /* 0x000fe20000410000 */
[C---:B------:R-:W-:Y:S01]  /*8370*/  FFMA.FTZ R59, R46.reuse, R13, -R59 ;  /* 0x0000000d2e3b7223 */ /* 0x040fe2000001083b */
[C---:B------:R-:W-:Y:S01]  /*8380*/  FFMA.FTZ R36, R47.reuse, R49, -R36 ;  /* 0x000000312f247223 */ /* 0x040fe20000010824 */
[----:B------:R-:W-:Y:S01]  /*8390*/  FFMA.FTZ R14, R46, R15, R14 ;  /* 0x0000000f2e0e7223 */ /* 0x000fe2000001000e */
[----:B------:R-:W-:Y:S01]  /*83a0*/  FFMA.FTZ R47, R47, R53, R38 ;  /* 0x000000352f2f7223 */ /* 0x000fe20000010026 */
[----:B------:R-:W-:-:S02]  /*83b0*/  F2FP.BF16.F32.PACK_AB R13, R55, R48 ;  /* 0x00000030370d723e */ /* 0x000fc400000010ff */
[----:B------:R-:W-:Y:S02]  /*83c0*/  F2FP.BF16.F32.PACK_AB R38, R36, R59 ;  /* 0x0000003b2426723e */ /* 0x000fe400000010ff */
        /* <DEDUP_REMOVED lines=10> */
.L_x_1621:
[----:B------:R-:W-:Y:S05]  /*8470*/  BSYNC B1 ;  /* 0x0000000000017941 */ /* 0x000fea0003800000 */
.L_x_1620:
[----:B0-----:R0:W-:Y:S01]  /*8480*/  ST.E.128 desc[UR60][R42.64], R12 ;  /* 0x0000000c2a007985 */ /* 0x0011e2000c101d3c */
[----:B------:R-:W-:-:S13]  /*8490*/  ISETP.GE.AND P0, PT, R11, R106, PT ;  /* 0x0000006a0b00720c */ /* 0x000fda0003f06270 */
[----:B------:R-:W-:Y:S05]  /*84a0*/  @P0 BRA `(.L_x_1584) ;  /* 0x0000000400800947 */ /* 0x000fea0003800000 */
[----:B------:R-:W-:-:S05]  /*84b0*/  IMAD.WIDE R40, R11, 0x2, R40 ;  /* 0x000000020b287825 */ /* 0x000fca00078e0228 */
[----:B-1----:R1:W-:Y:S01]  /*84c0*/  ST.E.128 desc[UR60][R40.64], R36 ;  /* 0x0000002428007985 */ /* 0x0023e2000c101d3c */
[----:B------:R-:W-:Y:S05]  /*84d0*/  BRA `(.L_x_1584) ;  /* 0x0000000400747947 */ /* 0x000fea0003800000 */
.L_x_1557:
[----:B------:R-:W2:Y:S02]  /*84e0*/  LDL R11, [R1+0x68] ;  /* 0x00006800010b7983 */ /* 0x000ea40000100800 */
[----:B--2---:R-:W-:-:S13]  /*84f0*/  R2UR UR4, R11 ;  /* 0x000000000b0472ca */ /* 0x004fda00000e0000 */
[----:B------:R-:W-:-:S06]  /*8500*/  UISETP.NE.AND UP0, UPT, UR4, 0x3, UPT ;  /* 0x000000030400788c */ /* 0x000fcc000bf05270 */
[----:B------:R-:W-:-:S13]  /*8510*/  PLOP3.LUT P5, PT, PT, PT, UP0, 0x80, 0x0 ;  /* 0x000000000000781c */ /* 0x000fda0003faf008 */
[----:B------:R-:W-:Y:S05]  /*8520*/  @!P5 BRA `(.L_x_1622) ;  /* 0x000000000004d947 */ /* 0x000fea0003800000 */
[----:B------:R-:W-:Y:S01]  /*8530*/  BPT.TRAP 0x1 ;  /* 0x000000040000795c */ /* 0x000fe20000300000 */
.L_x_1622:
[----:B------:R-:W2:Y:S01]  /*8540*/  LDL R11, [R1+0x50] ;  /* 0x00005000010b7983 */ /* 0x000ea20000100800 */
[----:B------:R-:W-:Y:S01]  /*8550*/  IMAD R88, R200, 0x8, R17 ;  /* 0x00000008c8587824 */ /* 0x000fe200078e0211 */
[----:B------:R-:W-:Y:S01]  /*8560*/  BSSY B1, `(.L_x_1623) ;  /* 0x0000005000017945 */ /* 0x000fe20003800000 */
[----:B------:R-:W-:Y:S02]  /*8570*/  SHF.R.S32.HI R97, RZ, 0x1f, R98 ;  /* 0x0000001fff617819 */ /* 0x000fe40000011462 */
[----:B--2---:R-:W-:-:S04]  /*8580*/  SHF.L.U32 R100, R11, 0x1f, RZ ;  /* 0x0000001f0b647819 */ /* 0x004fc800000006ff */
[----:B------:R-:W0:Y:S02]  /*8590*/  SYNCS.PHASECHK.TRANS64.TRYWAIT P0, [R88+URZ+0x30890], R100 ;  /* 0x03089064580075a7 */ /* 0x000e24000800017f */
[----:B0-----:R-:W-:Y:S05]  /*85a0*/  @!P0 BRA `(.L_x_1624) ;  /* 0x0000025c00688947 */ /* 0x001fea0003800000 */
.L_x_2014:
[----:B------:R-:W-:Y:S05]  /*85b0*/  BSYNC B1 ;  /* 0x0000000000017941 */ /* 0x000fea0003800000 */
.L_x_1623:
[----:B------:R-:W2:Y:S01]  /*85c0*/  LDL R15, [R1+0x10] ;  /* 0x00001000010f7983 */ /* 0x000ea20000100800 */
        /* <DEDUP_REMOVED lines=15> */
[----:B------:R-:W-:Y:S01]  /*86c0*/  IMAD.WIDE.U32 R12, R226, UR4, R12 ;  /* 0x00000004e20c7c25 */ /* 0x000fe2000f8e000c */
[----:B------:R-:W-:-:S03]  /*86d0*/  UMOV UR4, 0xffffffff ;  /* 0xffffffff00047882 */ /* 0x000fc60000000000 */
[----:B------:R-:W-:Y:S01]  /*86e0*/  IMAD R41, R226, UR5, R13 ;  /* 0x00000005e2297c24 */ /* 0x000fe2000f8e020d */
[----:B------:R-:W-:-:S04]  /*86f0*/  LEA R40, P0, R12, UR6, 0x1 ;  /* 0x000000060c287c11 */ /* 0x000fc8000f8008ff */
[----:B------:R-:W-:Y:S01]  /*8700*/  LEA.HI.X R41, R12, UR7, R41, 0x1, P0 ;  /* 0x000000070c297c11 */ /* 0x000fe200080f0c29 */
[----:B--2---:R-:W-:-:S05]  /*8710*/  IMAD.IADD R42, R95, 0x1, -R15 ;  /* 0x000000015f2a7824 */ /* 0x004fca00078e0a0f */
[----:B------:R-:W-:Y:S01]  /*8720*/  ISETP.GE.AND P0, PT, R42, 0x1, PT ;  /* 0x000000012a00780c */ /* 0x000fe20003f06270 */
[----:B------:R-:W-:-:S12]  /*8730*/  BRA.DIV UR4, `(.L_x_1625) ;  /* 0x0000025e04187947 */ /* 0x000fd8000b800000 */
[----:B------:R1:W2:Y:S04]  /*8740*/  SHFL.IDX PT, R38, R41, RZ, 0x181f ;  /* 0x00181fff29267589 */ /* 0x0002a800000e0000 */
[----:B------:R1:W3:Y:S02]  /*8750*/  SHFL.IDX PT, R39, R40, RZ, 0x181f ;  /* 0x00181fff28277589 */ /* 0x0002e400000e0000 */
.L_x_2018:
[----:B------:R-:W-:Y:S04]  /*8760*/  BSSY B1, `(.L_x_1626) ;  /* 0x0000018000017945 */ /* 0x000fe80003800000 */
[----:B------:R-:W-:Y:S05]  /*8770*/  @!P0 BRA `(.L_x_1627) ;  /* 0x0000000000588947 */ /* 0x000fea0003800000 */
[----:B------:R-:W4:Y:S01]  /*8780*/  LDL R11, [R1+0x8] ;  /* 0x00000800010b7983 */ /* 0x000f220000100800 */
[----:B------:R-:W-:Y:S02]  /*8790*/  ULDC UR4, c[0x0][0x2f4] ;  /* 0x0000bd0000047ab9 */ /* 0x000fe40000000800 */
[----:B------:R-:W-:Y:S02]  /*87a0*/  ISETP.GE.AND P4, PT, R18, UR4, PT ;  /* 0x0000000412007c0c */ /* 0x000fe4000bf86270 */
[----:B------:R-:W-:-:S11]  /*87b0*/  ISETP.GE.AND P0, PT, R203, UR4, PT ;  /* 0x00000004cb007c0c */ /* 0x000fd6000bf06270 */
[----:B------:R-:W5:Y:S01]  /*87c0*/  @!P4 LDS.128 R12, [R90+0x20400] ;  /* 0x020400005a0cc984 */ /* 0x000f620000000c00 */
[----:B---3--:R-:W-:-:S04]  /*87d0*/  @!P4 LEA R36, P6, R18, R39, 0x1 ;  /* 0x000000271224c211 */ /* 0x008fc800078c08ff */
[----:B--2---:R-:W-:-:S05]  /*87e0*/  @!P4 LEA.HI.X R37, R18, R38, R19, 0x1, P6 ;  /* 0x000000261225c211 */ /* 0x004fca00030f0c13 */
[----:B-----5:R2:W-:Y:S01]  /*87f0*/  @!P4 ST.E.128 desc[UR60][R36.64], R12 ;  /* 0x0000000c2400c985 */ /* 0x0205e2000c101d3c */
[----:B------:R-:W-:-:S03]  /*8800*/  ISETP.GE.AND P4, PT, R22, UR4, PT ;  /* 0x0000000416007c0c */ /* 0x000fc6000bf86270 */
[----:B------:R-:W3:Y:S01]  /*8810*/  @!P0 LDS.128 R12, [R90+0x22400] ;  /* 0x022400005a0c8984 */ /* 0x000ee20000000c00 */
[----:B--2---:R-:W-:-:S04]  /*8820*/  @!P0 LEA R36, P6, R201, R39, 0x1 ;  /* 0x00000027c9248211 */ /* 0x004fc800078c08ff */
[----:B------:R-:W-:-:S05]  /*8830*/  @!P0 LEA.HI.X R37, R201, R38, R224, 0x1, P6 ;  /* 0x00000026c9258211 */ /* 0x000fca00030f0ce0 */
[----:B---3--:R2:W-:Y:S01]  /*8840*/  @!P0 ST.E.128 desc[UR60][R36.64], R12 ;  /* 0x0000000c24008985 */ /* 0x0085e2000c101d3c */
[----:B------:R-:W-:-:S03]  /*8850*/  ISETP.GE.AND P0, PT, R23, UR4, PT ;  /* 0x0000000417007c0c */ /* 0x000fc6000bf06270 */
[----:B------:R-:W3:Y:S01]  /*8860*/  @!P4 LDS.128 R12, [R90+0x24400] ;  /* 0x024400005a0cc984 */ /* 0x000ee20000000c00 */
[----:B--2---:R-:W-:-:S04]  /*8870*/  @!P4 LEA R36, P6, R22, R39, 0x1 ;  /* 0x000000271624c211 */ /* 0x004fc800078c08ff */
[----:B----4-:R-:W-:-:S05]  /*8880*/  @!P4 LEA.HI.X R37, R22, R38, R11, 0x1, P6 ;  /* 0x000000261625c211 */ /* 0x010fca00030f0c0b */
[----:B---3--:R2:W-:Y:S04]  /*8890*/  @!P4 ST.E.128 desc[UR60][R36.64], R12 ;  /* 0x0000000c2400c985 */ /* 0x0085e8000c101d3c */
[----:B------:R-:W3:Y:S01]  /*88a0*/  @!P0 LDS.128 R12, [R90+0x26400] ;  /* 0x026400005a0c8984 */ /* 0x000ee20000000c00 */
[----:B--2---:R-:W-:-:S04]  /*88b0*/  @!P0 LEA R36, P4, R23, R39, 0x1 ;  /* 0x0000002717248211 */ /* 0x004fc800078808ff */
[----:B------:R-:W-:-:S05]  /*88c0*/  @!P0 LEA.HI.X R37, R23, R38, R229, 0x1, P4 ;  /* 0x0000002617258211 */ /* 0x000fca00020f0ce5 */
[----:B---3--:R4:W-:Y:S04]  /*88d0*/  @!P0 ST.E.128 desc[UR60][R36.64], R12 ;  /* 0x0000000c24008985 */ /* 0x0089e8000c101d3c */
.L_x_1627:
[----:B------:R-:W-:Y:S05]  /*88e0*/  BSYNC B1 ;  /* 0x0000000000017941 */ /* 0x000fea0003800000 */
.L_x_1626:
[----:B------:R-:W-:-:S03]  /*88f0*/  UMOV UR4, 0xffffffff ;  /* 0xffffffff00047882 */ /* 0x000fc60000000000 */
[----:B------:R-:W-:Y:S05]  /*8900*/  BRA.DIV UR4, `(.L_x_1628) ;  /* 0x0000025a04f07947 */ /* 0x000fea000b800000 */
[----:B--2---:R2:W0:Y:S04]  /*8910*/  SHFL.IDX PT, R38, R41, 0x1, 0x181f ;  /* 0x00381f0029267f89 */ /* 0x00442800000e0000 */
[----:B---3--:R2:W3:Y:S02]  /*8920*/  SHFL.IDX PT, R39, R40, 0x1, 0x181f ;  /* 0x00381f0028277f89 */ /* 0x0084e400000e0000 */
.L_x_2022:
[----:B------:R-:W-:-:S13]  /*8930*/  ISETP.GE.AND P0, PT, R42, 0x21, PT ;  /* 0x000000212a00780c */ /* 0x000fda0003f06270 */
[----:B------:R-:W-:Y:S05]  /*8940*/  @!P0 BRA `(.L_x_1584) ;  /* 0x0000000000588947 */ /* 0x000fea0003800000 */
[----:B------:R-:W5:Y:S01]  /*8950*/  LDL R11, [R1+0x8] ;  /* 0x00000800010b7983 */ /* 0x000f620000100800 */
[----:B------:R-:W-:Y:S02]  /*8960*/  ULDC UR4, c[0x0][0x2f4] ;  /* 0x0000bd0000047ab9 */ /* 0x000fe40000000800 */
[----:B------:R-:W-:Y:S02]  /*8970*/  ISETP.GE.AND P6, PT, R18, UR4, PT ;  /* 0x0000000412007c0c */ /* 0x000fe4000bfc6270 */
[----:B------:R-:W-:-:S11]  /*8980*/  ISETP.GE.AND P4, PT, R203, UR4, PT ;  /* 0x00000004cb007c0c */ /* 0x000fd6000bf86270 */
[----:B----4-:R-:W4:Y:S01]  /*8990*/  @!P6 LDS.128 R12, [R90+0x21400] ;  /* 0x021400005a0ce984 */ /* 0x010f220000000c00 */
[----:B---3--:R-:W-:-:S04]  /*89a0*/  @!P6 LEA R36, P0, R18, R39, 0x1 ;  /* 0x000000271224e211 */ /* 0x008fc800078008ff */
[----:B0-----:R-:W-:Y:S02]  /*89b0*/  @!P6 LEA.HI.X R37, R18, R38, R19, 0x1, P0 ;  /* 0x000000261225e211 */ /* 0x001fe400000f0c13 */
[----:B------:R-:W-:-:S03]  /*89c0*/  ISETP.GE.AND P0, PT, R22, UR4, PT ;  /* 0x0000000416007c0c */ /* 0x000fc6000bf06270 */
[----:B----4-:R0:W-:Y:S04]  /*89d0*/  @!P6 ST.E.128 desc[UR60][R36.64], R12 ;  /* 0x0000000c2400e985 */ /* 0x0101e8000c101d3c */
[----:B------:R-:W3:Y:S01]  /*89e0*/  @!P4 LDS.128 R12, [R90+0x23400] ;  /* 0x023400005a0cc984 */ /* 0x000ee20000000c00 */
[----:B0-----:R-:W-:-:S04]  /*89f0*/  @!P4 LEA R36, P6, R201, R39, 0x1 ;  /* 0x00000027c924c211 */ /* 0x001fc800078c08ff */
[----:B------:R-:W-:-:S05]  /*8a00*/  @!P4 LEA.HI.X R37, R201, R38, R224, 0x1, P6 ;  /* 0x00000026c925c211 */ /* 0x000fca00030f0ce0 */
[----:B---3--:R0:W-:Y:S01]  /*8a10*/  @!P4 ST.E.128 desc[UR60][R36.64], R12 ;  /* 0x0000000c2400c985 */ /* 0x0081e2000c101d3c */
[----:B------:R-:W-:-:S03]  /*8a20*/  ISETP.GE.AND P4, PT, R23, UR4, PT ;  /* 0x0000000417007c0c */ /* 0x000fc6000bf86270 */
[----:B------:R-:W3:Y:S01]  /*8a30*/  @!P0 LDS.128 R12, [R90+0x25400] ;  /* 0x025400005a0c8984 */ /* 0x000ee20000000c00 */
[----:B0-----:R-:W-:-:S04]  /*8a40*/  @!P0 LEA R36, P6, R22, R39, 0x1 ;  /* 0x0000002716248211 */ /* 0x001fc800078c08ff */
[----:B-----5:R-:W-:-:S05]  /*8a50*/  @!P0 LEA.HI.X R37, R22, R38, R11, 0x1, P6 ;  /* 0x0000002616258211 */ /* 0x020fca00030f0c0b */
[----:B---3--:R0:W-:Y:S04]  /*8a60*/  @!P0 ST.E.128 desc[UR60][R36.64], R12 ;  /* 0x0000000c24008985 */ /* 0x0081e8000c101d3c */
[----:B------:R-:W3:Y:S01]  /*8a70*/  @!P4 LDS.128 R12, [R90+0x27400] ;  /* 0x027400005a0cc984 */ /* 0x000ee20000000c00 */
[----:B0-----:R-:W-:-:S04]  /*8a80*/  @!P4 LEA R36, P0, R23, R39, 0x1 ;  /* 0x000000271724c211 */ /* 0x001fc800078008ff */
[----:B------:R-:W-:-:S05]  /*8a90*/  @!P4 LEA.HI.X R37, R23, R38, R229, 0x1, P0 ;  /* 0x000000261725c211 */ /* 0x000fca00000f0ce5 */
[----:B---3--:R0:W-:Y:S04]  /*8aa0*/  @!P4 ST.E.128 desc[UR60][R36.64], R12 ;  /* 0x0000000c2400c985 */ /* 0x0081e8000c101d3c */
.L_x_1584:
[----:B------:R-:W-:Y:S05]  /*8ab0*/  BSYNC B0 ;  /* 0x0000000000007941 */ /* 0x000fea0003800000 */
.L_x_1556:
        /* <DEDUP_REMOVED lines=12> */
[----:B------:R-:W-:-:S05]  /*8b80*/  @!P0 VIADD R11, R88, 0x308a0 ;  /* 0x000308a0580b8836 */ /* 0x000fca0000000000 */
[----:B------:R-:W-:-:S04]  /*8b90*/  @!P0 PRMT R11, RZ, 0x654, R11 ;  /* 0x00000654ff0b8816 */ /* 0x000fc8000000000b */
[----:B------:R3:W-:Y:S01]  /*8ba0*/  @!P0 SYNCS.ARRIVE.TRANS64.RED.A1T0 RZ, [R11+URZ], RZ ;  /* 0x000000ff0bff89a7 */ /* 0x0007e2000810043f */
[----:B------:R-:W-:Y:S05]  /*8bb0*/  @!P5 BRA `(.L_x_1630) ;  /* 0x000000000004d947 */ /* 0x000fea0003800000 */
[----:B------:R-:W-:Y:S01]  /*8bc0*/  BPT.TRAP 0x1 ;  /* 0x000000040000795c */ /* 0x000fe20000300000 */
.L_x_1630:
[----:B------:R-:W-:Y:S05]  /*8bd0*/  BSYNC B0 ;  /* 0x0000000000007941 */ /* 0x000fea0003800000 */
.L_x_1629:
[----:B------:R-:W5:Y:S01]  /*8be0*/  SYNCS.PHASECHK.TRANS64.TRYWAIT P4, [R88+URZ+0x308b0], R100 ;  /* 0x0308b064580075a7 */ /* 0x000f62000808017f */
[----:B------:R-:W-:Y:S04]  /*8bf0*/  BSSY B0, `(.L_x_1631) ;  /* 0x0000002000007945 */ /* 0x000fe80003800000 */
[----:B-----5:R-:W-:Y:S05]  /*8c00*/  @!P4 BRA `(.L_x_1632) ;  /* 0x00000258007cc947 */ /* 0x020fea0003800000 */
.L_x_2023:
[----:B------:R-:W-:Y:S05]  /*8c10*/  BSYNC B0 ;  /* 0x0000000000007941 */ /* 0x000fea0003800000 */
.L_x_1631:
[----:B0---4-:R-:W4:Y:S01]  /*8c20*/  LDL R14, [R1+0x10] ;  /* 0x00001000010e7983 */ /* 0x011f220000100800 */
[----:B------:R-:W-:Y:S01]  /*8c30*/  ULDC.64 UR4, c[0x0][0x328] ;  /* 0x0000ca0000047ab9 */ /* 0x000fe20000000a00 */
[----:B------:R-:W-:Y:S02]  /*8c40*/  ULDC.64 UR6, c[0x0][0x318] ;  /* 0x0000c60000067ab9 */ /* 0x000fe40000000a00 */
[----:B-12---:R0:W5:Y:S01]  /*8c50*/  LDL R41, [R1+0x8] ;  /* 0x0000080001297983 */ /* 0x0061620000100800 */
[----:B------:R-:W-:Y:S01]  /*8c60*/  IMAD R97, R97, UR4, RZ ;  /* 0x0000000461617c24 */ /* 0x000fe2000f8e02ff */
[----:B------:R-:W-:Y:S01]  /*8c70*/  BSSY B0, `(.L_x_1633) ;  /* 0x0000028000007945 */ /* 0x000fe20003800000 */
[----:B------:R-:W-:-:S04]  /*8c80*/  IMAD.WIDE.U32 R12, R98, UR4, RZ ;  /* 0x00000004620c7c25 */ /* 0x000fc8000f8e00ff */
[----:B------:R-:W-:Y:S01]  /*8c90*/  IMAD R97, R98, UR5, R97 ;  /* 0x0000000562617c24 */ /* 0x000fe2000f8e0261 */
[----:B------:R-:W-:Y:S02]  /*8ca0*/  ULDC.64 UR4, c[0x0][0x338] ;  /* 0x0000ce0000047ab9 */ /* 0x000fe40000000a00 */
[----:B------:R-:W-:Y:S02]  /*8cb0*/  IMAD R96, R96, UR4, RZ ;  /* 0x0000000460607c24 */ /* 0x000fe4000f8e02ff */
[----:B------:R-:W-:Y:S02]  /*8cc0*/  IMAD.IADD R13, R13, 0x1, R97 ;  /* 0x000000010d0d7824 */ /* 0x000fe400078e0261 */
[C---:B---3--:R-:W-:Y:S02]  /*8cd0*/  IMAD R11, R99.reuse, UR5, R96 ;  /* 0x00000005630b7c24 */ /* 0x048fe4000f8e0260 */
[----:B------:R-:W-:Y:S01]  /*8ce0*/  IMAD.WIDE.U32 R12, R99, UR4, R12 ;  /* 0x00000004630c7c25 */ /* 0x000fe2000f8e000c */
[----:B------:R-:W-:-:S03]  /*8cf0*/  ULDC.64 UR4, c[0x0][0x330] ;  /* 0x0000cc0000047ab9 */ /* 0x000fc60000000a00 */
[----:B------:R-:W-:Y:S02]  /*8d00*/  IMAD.IADD R13, R13, 0x1, R11 ;  /* 0x000000010d0d7824 */ /* 0x000fe400078e020b */
[----:B------:R-:W-:-:S04]  /*8d10*/  IMAD.WIDE.U32 R12, R226, UR4, R12 ;  /* 0x00000004e20c7c25 */ /* 0x000fc8000f8e000c */
[----:B------:R-:W-:Y:S01]  /*8d20*/  IMAD R11, R226, UR5, R13 ;  /* 0x00000005e20b7c24 */ /* 0x000fe2000f8e020d */
[----:B------:R-:W-:-:S04]  /*8d30*/  LEA R38, P5, R12, UR6, 0x1 ;  /* 0x000000060c267c11 */ /* 0x000fc8000f8a08ff */
[----:B------:R-:W-:Y:S01]  /*8d40*/  LEA.HI.X R11, R12, UR7, R11, 0x1, P5 ;  /* 0x000000070c0b7c11 */ /* 0x000fe2000a8f0c0b */
[----:B------:R0:W1:Y:S04]  /*8d50*/  SHFL.IDX PT, R40, R38, RZ, 0x181f ;  /* 0x00181fff26287589 */ /* 0x00006800000e0000 */
[----:B------:R0:W2:Y:S01]  /*8d60*/  SHFL.IDX PT, R39, R11, RZ, 0x181f ;  /* 0x00181fff0b277589 */ /* 0x0000a200000e0000 */
[----:B----4-:R-:W-:-:S05]  /*8d70*/  IMAD.IADD R95, R95, 0x1, -R14 ;  /* 0x000000015f5f7824 */ /* 0x010fca00078e0a0e */
[----:B------:R-:W-:-:S13]  /*8d80*/  ISETP.GE.AND P4, PT, R95, 0x1, PT ;  /* 0x000000015f00780c */ /* 0x000fda0003f86270 */
[----:B012---:R-:W-:Y:S05]  /*8d90*/  @!P4 BRA `(.L_x_1634) ;  /* 0x000000000054c947 */ /* 0x007fea0003800000 */
[----:B------:R-:W-:Y:S02]  /*8da0*/  ULDC UR4, c[0x0][0x2f4] ;  /* 0x0000bd0000047ab9 */ /* 0x000fe40000000800 */
[----:B------:R-:W-:Y:S02]  /*8db0*/  ISETP.GE.AND P6, PT, R18, UR4, PT ;  /* 0x0000000412007c0c */ /* 0x000fe4000bfc6270 */
[----:B------:R-:W-:-:S11]  /*8dc0*/  ISETP.GE.AND P5, PT, R203, UR4, PT ;  /* 0x00000004cb007c0c */ /* 0x000fd6000bfa6270 */
[----:B------:R-:W0:Y:S01]  /*8dd0*/  @!P6 LDS.128 R12, [R90+0x400] ;  /* 0x000400005a0ce984 */ /* 0x000e220000000c00 */
[----:B------:R-:W-:-:S04]  /*8de0*/  @!P6 LEA R36, P4, R18, R40, 0x1 ;  /* 0x000000281224e211 */ /* 0x000fc800078808ff */
[----:B------:R-:W-:Y:S02]  /*8df0*/  @!P6 LEA.HI.X R37, R18, R39, R19, 0x1, P4 ;  /* 0x000000271225e211 */ /* 0x000fe400020f0c13 */
[----:B------:R-:W-:-:S03]  /*8e00*/  ISETP.GE.AND P4, PT, R22, UR4, PT ;  /* 0x0000000416007c0c */ /* 0x000fc6000bf86270 */
[----:B0-----:R0:W-:Y:S04]  /*8e10*/  @!P6 ST.E.128 desc[UR60][R36.64], R12 ;  /* 0x0000000c2400e985 */ /* 0x0011e8000c101d3c */
[----:B------:R-:W1:Y:S01]  /*8e20*/  @!P5 LDS.128 R12, [R90+0x2400] ;  /* 0x002400005a0cd984 */ /* 0x000e620000000c00 */
[----:B0-----:R-:W-:-:S04]  /*8e30*/  @!P5 LEA R36, P6, R201, R40, 0x1 ;  /* 0x00000028c924d211 */ /* 0x001fc800078c08ff */
[----:B------:R-:W-:-:S05]  /*8e40*/  @!P5 LEA.HI.X R37, R201, R39, R224, 0x1, P6 ;  /* 0x00000027c925d211 */ /* 0x000fca00030f0ce0 */
[----:B-1----:R0:W-:Y:S01]  /*8e50*/  @!P5 ST.E.128 desc[UR60][R36.64], R12 ;  /* 0x0000000c2400d985 */ /* 0x0021e2000c101d3c */
[----:B------:R-:W-:-:S03]  /*8e60*/  ISETP.GE.AND P5, PT, R23, UR4, PT ;  /* 0x0000000417007c0c */ /* 0x000fc6000bfa6270 */
[----:B------:R-:W1:Y:S01]  /*8e70*/  @!P4 LDS.128 R12, [R90+0x4400] ;  /* 0x004400005a0cc984 */ /* 0x000e620000000c00 */
[----:B0-----:R-:W-:-:S04]  /*8e80*/  @!P4 LEA R36, P6, R22, R40, 0x1 ;  /* 0x000000281624c211 */ /* 0x001fc800078c08ff */
[----:B-----5:R-:W-:-:S05]  /*8e90*/  @!P4 LEA.HI.X R37, R22, R39, R41, 0x1, P6 ;  /* 0x000000271625c211 */ /* 0x020fca00030f0c29 */
[----:B-1----:R0:W-:Y:S04]  /*8ea0*/  @!P4 ST.E.128 desc[UR60][R36.64], R12 ;  /* 0x0000000c2400c985 */ /* 0x0021e8000c101d3c */
[----:B------:R-:W1:Y:S01]  /*8eb0*/  @!P5 LDS.128 R12, [R90+0x6400] ;  /* 0x006400005a0cd984 */ /* 0x000e620000000c00 */
[----:B0-----:R-:W-:-:S04]  /*8ec0*/  @!P5 LEA R36, P4, R23, R40, 0x1 ;  /* 0x000000281724d211 */ /* 0x001fc800078808ff */
[----:B------:R-:W-:-:S05]  /*8ed0*/  @!P5 LEA.HI.X R37, R23, R39, R229, 0x1, P4 ;  /* 0x000000271725d211 */ /* 0x000fca00020f0ce5 */
[----:B-1----:R0:W-:Y:S04]  /*8ee0*/  @!P5 ST.E.128 desc[UR60][R36.64], R12 ;  /* 0x0000000c2400d985 */ /* 0x0021e8000c101d3c */
.L_x_1634:
[----:B------:R-:W-:Y:S05]  /*8ef0*/  BSYNC B0 ;  /* 0x0000000000007941 */ /* 0x000fea0003800000 */
.L_x_1633:
[----:B------:R-:W-:Y:S01]  /*8f00*/  ISETP.GE.AND P4, PT, R95, 0x21, PT ;  /* 0x000000215f00780c */ /* 0x000fe20003f86270 */
[----:B------:R-:W1:Y:S01]  /*8f10*/  SHFL.IDX PT, R11, R11, 0x1, 0x181f ;  /* 0x00381f000b0b7f89 */ /* 0x000e6200000e0000 */
[----:B------:R-:W-:Y:S03]  /*8f20*/  BSSY B0, `(.L_x_1635) ;  /* 0x0000018000007945 */ /* 0x000fe60003800000 */
[----:B------:R-:W2:Y:S08]  /*8f30*/  SHFL.IDX PT, R38, R38, 0x1, 0x181f ;  /* 0x00381f0026267f89 */ /* 0x000eb000000e0000 */
[----:B------:R-:W-:Y:S05]  /*8f40*/  @!P4 BRA `(.L_x_1636) ;  /* 0x000000000054c947 */ /* 0x000fea0003800000 */
[----:B------:R-:W-:Y:S02]  /*8f50*/  ULDC UR4, c[0x0][0x2f4] ;  /* 0x0000bd0000047ab9 */ /* 0x000fe40000000800 */
[----:B------:R-:W-:Y:S02]  /*8f60*/  ISETP.GE.AND P6, PT, R18, UR4, PT ;  /* 0x0000000412007c0c */ /* 0x000fe4000bfc6270 */
[----:B------:R-:W-:-:S11]  /*8f70*/  ISETP.GE.AND P5, PT, R203, UR4, PT ;  /* 0x00000004cb007c0c */ /* 0x000fd6000bfa6270 */
[----:B0-----:R-:W0:Y:S01]  /*8f80*/  @!P6 LDS.128 R12, [R90+0x1400] ;  /* 0x001400005a0ce984 */ /* 0x001e220000000c00 */
[----:B--2---:R-:W-:-:S04]  /*8f90*/  @!P6 LEA R36, P4, R18, R38, 0x1 ;  /* 0x000000261224e211 */ /* 0x004fc800078808ff */
[----:B-1----:R-:W-:Y:S02]  /*8fa0*/  @!P6 LEA.HI.X R37, R18, R11, R19, 0x1, P4 ;  /* 0x0000000b1225e211 */ /* 0x002fe400020f0c13 */
        /* <DEDUP_REMOVED lines=15> */
.L_x_1636:
[----:B------:R-:W-:Y:S05]  /*90a0*/  BSYNC B0 ;  /* 0x0000000000007941 */ /* 0x000fea0003800000 */
.L_x_1635:
[----:B0--3--:R-:W3:Y:S01]  /*90b0*/  LDL.LU R12, [R1+0x50] ;  /* 0x00005000010c7983 */ /* 0x009ee20000300800 */
[----:B------:R-:W-:Y:S02]  /*90c0*/  VIADD R200, R200, 0x1 ;  /* 0x00000001c8c87836 */ /* 0x000fe40000000000 */
[----:B------:R-:W-:Y:S01]  /*90d0*/  @!P0 VIADD R88, R88, 0x308c0 ;  /* 0x000308c058588836 */ /* 0x000fe20000000000 */
[----:B------:R-:W-:Y:S01]  /*90e0*/  @!PT LDS RZ, [RZ] ;  /* 0x00000000fffff984 */ /* 0x000fe20000000800 */
[----:B------:R-:W-:Y:S01]  /*90f0*/  @!PT LDS RZ, [RZ] ;  /* 0x00000000fffff984 */ /* 0x000fe20000000800 */
[----:B------:R-:W-:Y:S01]  /*9100*/  @!PT LDS RZ, [RZ] ;  /* 0x00000000fffff984 */ /* 0x000fe20000000800 */
[----:B------:R-:W-:Y:S01]  /*9110*/  @!PT LDS RZ, [RZ] ;  /* 0x00000000fffff984 */ /* 0x000fe20000000800 */
[----:B------:R0:W-:Y:S06]  /*9120*/  MEMBAR.ALL.CTA ;  /* 0x0000000000007992 */ /* 0x0001ec0000008000 */
[----:B0-----:R-:W0:Y:S02]  /*9130*/  FENCE.VIEW.ASYNC.S ;  /* 0x00000000000073c6 */ /* 0x001e240000000000 */
[----:B0-----:R0:W-:Y:S01]  /*9140*/  BAR.SYNC.DEFER_BLOCKING R94, 0x80 ;  /* 0x0002005e0000751d */ /* 0x0011e20000010000 */
[----:B------:R-:W-:-:S02]  /*9150*/  ISETP.NE.AND P4, PT, R200, 0x2, PT ;  /* 0x00000002c800780c */ /* 0x000fc40003f85270 */
[----:B------:R-:W-:Y:S02]  /*9160*/  @!P0 PRMT R88, RZ, 0x654, R88 ;  /* 0x00000654ff588816 */ /* 0x000fe40000000058 */
[----:B-1----:R-:W-:Y:S02]  /*9170*/  SEL R11, RZ, 0x1, P4 ;  /* 0x00000001ff0b7807 */ /* 0x002fe40002000000 */
[----:B------:R-:W-:Y:S01]  /*9180*/  SEL R200, R200, RZ, P4 ;  /* 0x000000ffc8c87207 */ /* 0x000fe20002000000 */
[----:B------:R0:W-:Y:S01]  /*9190*/  @!P0 SYNCS.ARRIVE.TRANS64.RED.A1T0 RZ, [R88+URZ], RZ ;  /* 0x000000ff58ff89a7 */ /* 0x0001e2000810043f */
[----:B------:R-:W-:Y:S02]  /*91a0*/  PLOP3.LUT P0, PT, PT, PT, PT, 0x8, 0x0 ;  /* 0x000000000000781c */ /* 0x000fe40003f0e170 */
[----:B---3--:R-:W-:-:S05]  /*91b0*/  LOP3.LUT R12, R12, R11, RZ, 0x3c, !PT ;  /* 0x0000000b0c0c7212 */ /* 0x008fca00078e3cff */
[----:B------:R0:W-:Y:S01]  /*91c0*/  STL [R1+0x50], R12 ;  /* 0x0000500c01007387 */ /* 0x0001e20000100800 */
[----:B------:R-:W-:Y:S05]  /*91d0*/  @P3 BRA `(.L_x_1637) ;  /* 0xffffff9c00643947 */ /* 0x000fea000383ffff */
.L_x_1551:
[----:B------:R-:W3:Y:S01]  /*91e0*/  LDL R11, [R1+0x5c] ;  /* 0x00005c00010b7983 */ /* 0x000ee20000100800 */
[----:B------:R-:W1:Y:S01]  /*91f0*/  LDC R0, c[0x0][0x448] ;  /* 0x00011200ff007b82 */ /* 0x000e620000000800 */
[----:B------:R-:W-:Y:S01]  /*9200*/  IADD3 R7, R220, 0x1, -R219 ;  /* 0x00000001dc077810 */ /* 0x000fe20007ffe8db */
[----:B------:R-:W-:Y:S06]  /*9210*/  BSSY B0, `(.L_x_1638) ;  /* 0x000000d000007945 */ /* 0x000fec0003800000 */
[----:B------:R-:W4:Y:S01]  /*9220*/  LDC.64 R2, c[0x0][0x9e0] ;  /* 0x00027800ff027b82 */ /* 0x000f220000000a00 */
[----:B-1----:R-:W-:-:S02]  /*9230*/  ISETP.NE.AND P1, PT, R0, 0x1, PT ;  /* 0x000000010000780c */ /* 0x002fc40003f25270 */
[----:B----4-:R-:W-:-:S11]  /*9240*/  ISETP.GE.AND P2, PT, R3, 0x1, PT ;  /* 0x000000010300780c */ /* 0x010fd60003f46270 */
[----:B------:R-:W1:Y:S08]  /*9250*/  @P1 LDC R5, c[0x0][0x44c] ;  /* 0x00011300ff051b82 */ /* 0x000e700000000800 */
[----:B------:R-:W4:Y:S01]  /*9260*/  @P1 LDC R4, c[0x0][0x450] ;  /* 0x00011400ff041b82 */ /* 0x000f220000000800 */
[----:B---3--:R-:W-:-:S04]  /*9270*/  VIADD R0, R11, 0x7f ;  /* 0x0000007f0b007836 */ /* 0x008fc80000000000 */
[----:B-1----:R-:W-:-:S05]  /*9280*/  @P1 IMAD.HI.U32 R5, R0, R5, RZ ;  /* 0x0000000500051227 */ /* 0x002fca00078e00ff */
[----:B----4-:R-:W-:-:S05]  /*9290*/  @P1 SHF.R.U32.HI R0, RZ, R4, R5 ;  /* 0x00000004ff001219 */ /* 0x010fca0000011605 */
[----:B------:R-:W-:Y:S01]  /*92a0*/  IMAD.IADD R7, R7, 0x1, R0 ;  /* 0x0000000107077824 */ /* 0x000fe200078e0200 */
[----:B------:R-:W-:Y:S06]  /*92b0*/  @P0 BRA `(.L_x_1639) ;  /* 0x0000000000080947 */ /* 0x000fec0003800000 */
[----:B------:R-:W1:Y:S02]  /*92c0*/  FENCE.VIEW.ASYNC.G ;  /* 0x00000000000073c6 */ /* 0x000e640000000100 */
[----:B-1----:R-:W-:Y:S06]  /*92d0*/  BAR.ARV 0xc, 0x180 ;  /* 0x0306000000007b1d */ /* 0x002fec0000002000 */
.L_x_1639:
[----:B------:R-:W-:Y:S05]  /*92e0*/  BSYNC B0 ;  /* 0x0000000000007941 */ /* 0x000fea0003800000 */
.L_x_1638:
[----:B------:R-:W-:Y:S01]  /*92f0*/  IMAD.IADD R2, R7, 0x1, R2 ;  /* 0x0000000107027824 */ /* 0x000fe200078e0202 */
[----:B------:R-:W-:Y:S06]  /*9300*/  @!P2 BRA `(.L_x_1640) ;  /* 0x000000000048a947 */ /* 0x000fec0003800000 */
[C---:B------:R-:W-:Y:S01]  /*9310*/  ISETP.GT.AND P0, PT, R7.reuse, RZ, PT ;  /* 0x000000ff0700720c */ /* 0x040fe20003f04270 */
[----:B------:R-:W-:Y:S01]  /*9320*/  BSSY B0, `(.L_x_1641) ;  /* 0x000000e000007945 */ /* 0x000fe20003800000 */
[----:B------:R-:W-:-:S11]  /*9330*/  VIADD R0, R7, 0xffffffff ;  /* 0xffffffff07007836 */ /* 0x000fd60000000000 */
[----:B------:R-:W-:Y:S05]  /*9340*/  @P0 BRA `(.L_x_1642) ;  /* 0x00000000001c0947 */ /* 0x000fea0003800000 */
[----:B------:R-:W-:Y:S01]  /*9350*/  ISETP.NE.AND P0, PT, R3, 0x1, PT ;  /* 0x000000010300780c */ /* 0x000fe20003f05270 */
[----:B------:R-:W-:-:S12]  /*9360*/  IMAD.MOV R7, RZ, RZ, -R7 ;  /* 0x000000ffff077224 */ /* 0x000fd800078e0a07 */
[----:B------:R-:W1:Y:S02]  /*9370*/  @P0 LDC.64 R4, c[0x0][0x9e8] ;  /* 0x00027a00ff040b82 */ /* 0x000e640000000a00 */
[----:B-1----:R-:W-:-:S05]  /*9380*/  @P0 IMAD.HI.U32 R4, R7, R4, RZ ;  /* 0x0000000407040227 */ /* 0x002fca00078e00ff */
[----:B------:R-:W-:-:S04]  /*9390*/  @P0 SHF.R.U32.HI R7, RZ, R5, R4 ;  /* 0x00000005ff070219 */ /* 0x000fc80000011604 */
[----:B------:R-:W-:Y:S01]  /*93a0*/  LOP3.LUT R0, RZ, R7, RZ, 0x33, !PT ;  /* 0x00000007ff007212 */ /* 0x000fe200078e33ff */
[----:B------:R-:W-:Y:S06]  /*93b0*/  BRA `(.L_x_1643) ;  /* 0x0000000000107947 */ /* 0x000fec0003800000 */
.L_x_1642:
[----:B------:R-:W-:-:S13]  /*93c0*/  ISETP.NE.AND P0, PT, R3, 0x1, PT ;  /* 0x000000010300780c */ /* 0x000fda0003f05270 */
[----:B------:R-:W1:Y:S02]  /*93d0*/  @P0 LDC.64 R4, c[0x0][0x9e8] ;  /* 0x00027a00ff040b82 */ /* 0x000e640000000a00 */
[----:B-1----:R-:W-:-:S05]  /*93e0*/  @P0 IMAD.HI.U32 R4, R0, R4, RZ ;  /* 0x0000000400040227 */ /* 0x002fca00078e00ff */
[----:B------:R-:W-:-:S07]  /*93f0*/  @P0 SHF.R.U32.HI R0, RZ, R5, R4 ;  /* 0x00000005ff000219 */ /* 0x000fce0000011604 */
.L_x_1643:
[----:B------:R-:W-:Y:S05]  /*9400*/  BSYNC B0 ;  /* 0x0000000000007941 */ /* 0x000fea0003800000 */
.L_x_1641:
[----:B------:R-:W-:-:S05]  /*9410*/  IMAD R5, R0, R3, R3 ;  /* 0x0000000300057224 */ /* 0x000fca00078e0203 */
[----:B------:R-:W-:-:S07]  /*9420*/  VIMNMX R2, R2, R5, PT ;  /* 0x0000000502027248 */ /* 0x000fce0003fe0100 */
.L_x_1640:
[----:B------:R-:W1:Y:S01]  /*9430*/  @P1 LDC R0, c[0x0][0x44c] ;  /* 0x00011300ff001b82 */ /* 0x000e620000000800 */
[----:B------:R-:W-:Y:S01]  /*9440*/  VIADD R2, R2, 0x3f ;  /* 0x0000003f02027836 */ /* 0x000fe20000000000 */
[----:B------:R-:W-:Y:S01]  /*9450*/  ULDC UR4, c[0x0][0x9dc] ;  /* 0x0002770000047ab9 */ /* 0x000fe20000000800 */
[----:B------:R-:W-:-:S03]  /*9460*/  IMAD.MOV.U32 R7, RZ, RZ, R11 ;  /* 0x000000ffff077224 */ /* 0x000fc600078e000b */
[----:B------:R-:W-:Y:S02]  /*9470*/  SHF.R.S32.HI R5, RZ, 0x1f, R2 ;  /* 0x0000001fff057819 */ /* 0x000fe40000011402 */
[----:B------:R-:W3:Y:S02]  /*9480*/  @P1 LDC R9, c[0x0][0x450] ;  /* 0x00011400ff091b82 */ /* 0x000ee40000000800 */
[----:B------:R-:W-:Y:S01]  /*9490*/  LEA.HI R5, R5, R2, RZ, 0x6 ;  /* 0x0000000205057211 */ /* 0x000fe200078f30ff */
[----:B-1----:R-:W-:-:S05]  /*94a0*/  @P1 IMAD.HI.U32 R0, R11, R0, RZ ;  /* 0x000000000b001227 */ /* 0x002fca00078e00ff */
[----:B---3--:R-:W-:Y:S02]  /*94b0*/  @P1 SHF.R.U32.HI R7, RZ, R9, R0 ;  /* 0x00000009ff071219 */ /* 0x008fe40000011600 */
        /* <DEDUP_REMOVED lines=10> */
[----:B------:R-:W1:Y:S02]  /*9560*/  @P0 LDC.64 R4, c[0x0][0x9e8] ;  /* 0x00027a00ff040b82 */ /* 0x000e640000000a00 */
[----:B-1----:R-:W-:-:S05]  /*9570*/  @P0 IMAD.HI.U32 R4, R7, R4, RZ ;  /* 0x0000000407040227 */ /* 0x002fca00078e00ff */
[----:B------:R-:W-:-:S04]  /*9580*/  @P0 SHF.R.U32.HI R7, RZ, R5, R4 ;  /* 0x00000005ff070219 */ /* 0x000fc80000011604 */
[----:B------:R-:W-:Y:S01]  /*9590*/  LOP3.LUT R2, RZ, R7, RZ, 0x33, !PT ;  /* 0x00000007ff027212 */ /* 0x000fe200078e33ff */
[----:B------:R-:W-:Y:S06]  /*95a0*/  BRA `(.L_x_1647) ;  /* 0x0000000000107947 */ /* 0x000fec0003800000 */
.L_x_1646:
[----:B------:R-:W-:-:S13]  /*95b0*/  ISETP.NE.AND P0, PT, R3, 0x1, PT ;  /* 0x000000010300780c */ /* 0x000fda0003f05270 */
[----:B------:R-:W1:Y:S02]  /*95c0*/  @P0 LDC.64 R4, c[0x0][0x9e8] ;  /* 0x00027a00ff040b82 */ /* 0x000e640000000a00 */
[----:B-1----:R-:W-:-:S05]  /*95d0*/  @P0 IMAD.HI.U32 R4, R2, R4, RZ ;  /* 0x0000000402040227 */ /* 0x002fca00078e00ff */
[----:B------:R-:W-:-:S07]  /*95e0*/  @P0 SHF.R.U32.HI R2, RZ, R5, R4 ;  /* 0x00000005ff020219 */ /* 0x000fce0000011604 */
.L_x_1647:
[----:B------:R-:W-:Y:S05]  /*95f0*/  BSYNC B0 ;  /* 0x0000000000007941 */ /* 0x000fea0003800000 */
.L_x_1645:
[----:B------:R-:W-:-:S05]  /*9600*/  IMAD R3, R2, R3, RZ ;  /* 0x0000000302037224 */ /* 0x000fca00078e02ff */
[----:B------:R-:W-:-:S07]  /*9610*/  VIMNMX R0, R0, R3, !PT ;  /* 0x0000000300007248 */ /* 0x000fce0007fe0100 */
.L_x_1644:
[----:B------:R-:W-:Y:S01]  /*9620*/  SHF.R.S32.HI R3, RZ, 0x1f, R0 ;  /* 0x0000001fff037819 */ /* 0x000fe20000011400 */
[----:B------:R-:W-:Y:S01]  /*9630*/  BSSY B0, `(.L_x_1648) ;  /* 0x0000027000007945 */ /* 0x000fe20003800000 */
[----:B------:R-:W-:Y:S02]  /*9640*/  IMAD.MOV.U32 R93, RZ, RZ, RZ ;  /* 0x000000ffff5d7224 */ /* 0x000fe400078e00ff */
[----:B------:R-:W-:-:S04]  /*9650*/  LEA.HI R3, R3, R0, RZ, 0x6 ;  /* 0x0000000003037211 */ /* 0x000fc800078f30ff */
[----:B------:R-:W-:-:S04]  /*9660*/  SHF.R.S32.HI R3, RZ, 0x6, R3 ;  /* 0x00000006ff037819 */ /* 0x000fc80000011403 */
[----:B------:R-:W-:-:S04]  /*9670*/  VIMNMX R9, RZ, R3, !PT ;  /* 0x00000003ff097248 */ /* 0x000fc80007fe0100 */
[----:B------:R-:W-:-:S13]  /*9680*/  ISETP.GT.AND P0, PT, R6, R9, PT ;  /* 0x000000090600720c */ /* 0x000fda0003f04270 */
[----:B------:R-:W-:Y:S05]  /*9690*/  @!P0 BRA `(.L_x_1649) ;  /* 0x0000000000808947 */ /* 0x000fea0003800000 */
[----:B------:R-:W3:Y:S01]  /*96a0*/  LDL R2, [R1+0x88] ;  /* 0x0000880001027983 */ /* 0x000ee20000100800 */
[----:B------:R-:W-:Y:S01]  /*96b0*/  ULDC UR4, c[0x0][0x9f0] ;  /* 0x00027c0000047ab9 */ /* 0x000fe20000000800 */
[----:B---3--:R-:W-:-:S04]  /*96c0*/  ISETP.NE.AND P0, PT, R2, RZ, PT ;  /* 0x000000ff0200720c */ /* 0x008fc80003f05270 */
[----:B------:R-:W-:-:S04]  /*96d0*/  SEL R11, R2, UR4, P0 ;  /* 0x00000004020b7c07 */ /* 0x000fc80008000000 */
[-C--:B------:R-:W-:Y:S02]  /*96e0*/  IABS R5, R11.reuse ;  /* 0x0000000b00057213 */ /* 0x080fe40000000000 */
[----:B------:R-:W-:Y:S02]  /*96f0*/  IADD3 R0, R11, -0x1, R6 ;  /* 0xffffffff0b007810 */ /* 0x000fe40007ffe006 */
[----:B------:R-:W1:Y:S01]  /*9700*/  I2F.RP R4, R5 ;  /* 0x0000000500047306 */ /* 0x000e620000209400 */
[----:B------:R-:W-:Y:S02]  /*9710*/  IABS R10, R11 ;  /* 0x0000000b000a7213 */ /* 0x000fe40000000000 */
[----:B------:R-:W-:-:S05]  /*9720*/  IMAD.IADD R0, R0, 0x1, -R9 ;  /* 0x0000000100007824 */ /* 0x000fca00078e0a09 */
[----:B-1----:R-:W1:Y:S02]  /*9730*/  MUFU.RCP R4, R4 ;  /* 0x0000000400047308 */ /* 0x002e640000001000 */
[----:B-1----:R-:W-:Y:S02]  /*9740*/  VIADD R2, R4, 0xffffffe ;  /* 0x0ffffffe04027836 */ /* 0x002fe40000000000 */
[----:B------:R-:W-:-:S04]  /*9750*/  IMAD.MOV R4, RZ, RZ, -R10 ;  /* 0x000000ffff047224 */ /* 0x000fc800078e0a0a */
[----:B------:R1:W3:Y:S02]  /*9760*/  F2I.FTZ.U32.TRUNC.NTZ R3, R2 ;  /* 0x0000000200037305 */ /* 0x0002e4000021f000 */
[----:B-1----:R-:W-:Y:S02]  /*9770*/  IMAD.MOV.U32 R2, RZ, RZ, RZ ;  /* 0x000000ffff027224 */ /* 0x002fe400078e00ff */
[----:B---3--:R-:W-:-:S04]  /*9780*/  IMAD.MOV R8, RZ, RZ, -R3 ;  /* 0x000000ffff087224 */ /* 0x008fc800078e0a03 */
[----:B------:R-:W-:Y:S01]  /*9790*/  IMAD R7, R8, R5, RZ ;  /* 0x0000000508077224 */ /* 0x000fe200078e02ff */
[----:B------:R-:W-:Y:S02]  /*97a0*/  IABS R8, R0 ;  /* 0x0000000000087213 */ /* 0x000fe40000000000 */
[----:B------:R-:W-:Y:S01]  /*97b0*/  LOP3.LUT R0, R0, R11, RZ, 0x3c, !PT ;  /* 0x0000000b00007212 */ /* 0x000fe200078e3cff */
[----:B------:R-:W-:-:S03]  /*97c0*/  IMAD.HI.U32 R3, R3, R7, R2 ;  /* 0x0000000703037227 */ /* 0x000fc600078e0002 */
[----:B------:R-:W-:Y:S01]  /*97d0*/  ISETP.GE.AND P2, PT, R0, RZ, PT ;  /* 0x000000ff0000720c */ /* 0x000fe20003f46270 */
        /* <DEDUP_REMOVED lines=12> */
.L_x_1649:
[----:B------:R-:W-:Y:S05]  /*98a0*/  BSYNC B0 ;  /* 0x0000000000007941 */ /* 0x000fea0003800000 */
.L_x_1648:
[----:B------:R-:W3:Y:S01]  /*98b0*/  LDL R0, [R1+0x94] ;  /* 0x0000940001007983 */ /* 0x000ee20000100800 */
        /* <DEDUP_REMOVED lines=30> */
[----:B0-----:R-:W-:Y:S02]  /*9aa0*/  CS2R R94, SRZ ;  /* 0x00000000005e7805 */ /* 0x001fe4000001ff00 */
        /* <DEDUP_REMOVED lines=26> */
[----:B-----5:R-:W-:Y:S02]  /*9c50*/  CS2R R40, SRZ ;  /* 0x0000000000287805 */ /* 0x020fe4000001ff00 */
[----:B--2---:R-:W-:Y:S02]  /*9c60*/  CS2R R38, SRZ ;  /* 0x0000000000267805 */ /* 0x004fe4000001ff00 */
[----:B------:R-:W-:-:S02]  /*9c70*/  CS2R R36, SRZ ;  /* 0x0000000000247805 */ /* 0x000fc4000001ff00 */
[----:B------:R-:W-:Y:S02]  /*9c80*/  CS2R R34, SRZ ;  /* 0x0000000000227805 */ /* 0x000fe4000001ff00 */
[----:B------:R-:W-:Y:S02]  /*9c90*/  CS2R R32, SRZ ;  /* 0x0000000000207805 */ /* 0x000fe4000001ff00 */
[----:B------:R-:W-:Y:S02]  /*9ca0*/  CS2R R30, SRZ ;  /* 0x00000000001e7805 */ /* 0x000fe4000001ff00 */
[----:B------:R-:W-:Y:S02]  /*9cb0*/  CS2R R28, SRZ ;  /* 0x00000000001c7805 */ /* 0x000fe4000001ff00 */
[----:B------:R-:W-:Y:S02]  /*9cc0*/  CS2R R4, SRZ ;  /* 0x0000000000047805 */ /* 0x000fe4000001ff00 */
[----:B------:R-:W-:Y:S01]  /*9cd0*/  CS2R R152, SRZ ;  /* 0x0000000000987805 */ /* 0x000fe2000001ff00 */
[----:B---3--:R-:W-:-:S05]  /*9ce0*/  IMAD R0, R0, R93, R9 ;  /* 0x0000005d00007224 */ /* 0x008fca00078e0209 */
[----:B------:R0:W-:Y:S01]  /*9cf0*/  STL [R1+0x7c], R0 ;  /* 0x00007c0001007387 */ /* 0x0001e20000100800 */
[----:B------:R-:W-:-:S04]  /*9d00*/  VIADDMNMX R93, R0, R93, R6, PT ;  /* 0x0000005d005d7246 */ /* 0x000fc80003800106 */
[----:B------:R-:W-:-:S13]  /*9d10*/  ISETP.GT.AND P1, PT, R93, R0, PT ;  /* 0x000000005d00720c */ /* 0x000fda0003f24270 */
[----:B0-----:R-:W-:Y:S05]  /*9d20*/  @!P1 BRA `(.L_x_1650) ;  /* 0x0000017000b09947 */ /* 0x001fea0003800000 */
[----:B------:R-:W0:Y:S01]  /*9d30*/  S2R R0, SR_TID.X ;  /* 0x0000000000007919 */ /* 0x000e220000002100 */
[----:B------:R-:W-:Y:S01]  /*9d40*/  BSSY B6, `(.L_x_1651) ;  /* 0x0000020000067945 */ /* 0x000fe20003800000 */
[----:B0-----:R-:W-:-:S05]  /*9d50*/  VIADD R0, R0, 0xffffff80 ;  /* 0xffffff8000007836 */ /* 0x001fca0000000000 */
[----:B------:R-:W-:-:S04]  /*9d60*/  SHF.R.S32.HI R3, RZ, 0x1f, R0 ;  /* 0x0000001fff037819 */ /* 0x000fc80000011400 */
[----:B------:R-:W-:-:S04]  /*9d70*/  LEA.HI R3, R3, R0, RZ, 0x7 ;  /* 0x0000000003037211 */ /* 0x000fc800078f38ff */
[----:B------:R-:W-:-:S06]  /*9d80*/  SHF.R.S32.HI R0, RZ, 0x7, R3 ;  /* 0x00000007ff007819 */ /* 0x000fcc0000011403 */
[----:B------:R-:W0:Y:S02]  /*9d90*/  SHFL.IDX PT, R0, R0, RZ, 0x1f ;  /* 0x00001fff00007589 */ /* 0x000e2400000e0000 */
[----:B0-----:R-:W-:-:S04]  /*9da0*/  LEA.HI R2, R0, R0, RZ, 0x1 ;  /* 0x0000000000027211 */ /* 0x001fc800078f08ff */
[----:B------:R-:W-:Y:S01]  /*9db0*/  LOP3.LUT R3, R2, 0x1e, RZ, 0xc0, !PT ;  /* 0x0000001e02037812 */ /* 0x000fe200078ec0ff */
[----:B------:R-:W-:-:S04]  /*9dc0*/  VIADD R2, R17, 0x10400 ;  /* 0x0001040011027836 */ /* 0x000fc80000000000 */
[----:B------:R-:W-:Y:S01]  /*9dd0*/  IMAD.IADD R3, R0, 0x1, -R3 ;  /* 0x0000000100037824 */ /* 0x000fe200078e0a03 */
[----:B------:R-:W-:-:S03]  /*9de0*/  LOP3.LUT P0, RZ, R2, 0x3ff, RZ, 0xc0, !PT ;  /* 0x000003ff02ff7812 */ /* 0x000fc6000780c0ff */
[----:B------:R-:W-:Y:S01]  /*9df0*/  IMAD R3, R3, 0x2000, R2 ;  /* 0x0000200003037824 */ /* 0x000fe200078e0202 */
[----:B------:R-:W-:-:S04]  /*9e00*/  P2R R24, PR, RZ, 0x1 ;  /* 0x00000001ff187803 */ /* 0x000fc80000000000 */
[----:B------:R-:W-:-:S04]  /*9e10*/  SHF.R.U32.HI R2, RZ, 0x4, R3 ;  /* 0x00000004ff027819 */ /* 0x000fc80000011603 */
[----:B------:R-:W-:Y:S01]  /*9e20*/  LOP3.LUT R2, R2, 0x3fff, RZ, 0xc0, !PT ;  /* 0x00003fff02027812 */ /* 0x000fe200078ec0ff */
[----:B------:R-:W-:Y:S06]  /*9e30*/  @!P0 BRA `(.L_x_1652) ;  /* 0x0000000000408947 */ /* 0x000fec0003800000 */
        /* <DEDUP_REMOVED lines=16> */
.L_x_1652:
[----:B------:R-:W-:Y:S05]  /*9f40*/  BSYNC B6 ;  /* 0x0000000000067941 */ /* 0x000fea0003800000 */
.L_x_1651:
        /* <DEDUP_REMOVED lines=13> */
.L_x_1656:
[----:B-1----:R1:W2:Y:S02]  /*a020*/  SYNCS.PHASECHK.TRANS64.TRYWAIT P0, [R17+URZ+0x30800], R0 ;  /* 0x03080000110075a7 */ /* 0x0022a4000800017f */
[----:B--2---:R-:W-:Y:S05]  /*a030*/  @!P0 NANOSLEEP.SYNCS 0x989680 ;  /* 0x009896800000895d */ /* 0x004fea0003900000 */
[----:B------:R-:W2:Y:S02]  /*a040*/  @!P0 SYNCS.PHASECHK.TRANS64 P0, [R17+URZ+0x30800], R0 ;  /* 0x03080000110085a7 */ /* 0x000ea4000800007f */
[----:B--2---:R-:W-:Y:S05]  /*a050*/  @!P0 BRA `(.L_x_1656) ;  /* 0xfffffffc00f08947 */ /* 0x004fea000383ffff */
.L_x_1655:
[----:B------:R-:W-:Y:S05]  /*a060*/  BSYNC B0 ;  /* 0x0000000000007941 */ /* 0x000fea0003800000 */
.L_x_1654:
[----:B------:R-:W-:Y:S05]  /*a070*/  BRA `(.L_x_1657) ;  /* 0x0000009c00807947 */ /* 0x000fea0003800000 */
.L_x_1653:
[----:B------:R-:W-:Y:S01]  /*a080*/  ISETP.NE.AND P0, PT, R24, RZ, PT ;  /* 0x000000ff1800720c */ /* 0x000fe20003f05270 */
[----:B------:R-:W-:Y:S01]  /*a090*/  ULDC.64 UR4, c[0x0][0x3f8] ;  /* 0x0000fe0000047ab9 */ /* 0x000fe20000000a00 */
[----:B------:R-:W-:Y:S01]  /*a0a0*/  SHF.R.S32.HI R0, RZ, 0x1f, R92 ;  /* 0x0000001fff007819 */ /* 0x000fe2000001145c */
[----:B------:R-:W-:Y:S01]  /*a0b0*/  ULDC.64 UR6, c[0x0][0x408] ;  /* 0x0001020000067ab9 */ /* 0x000fe20000000a00 */
[----:B------:R-:W-:Y:S01]  /*a0c0*/  IMAD.WIDE.U32 R24, R92, UR4, RZ ;  /* 0x000000045c187c25 */ /* 0x000fe2000f8e00ff */
[----:B------:R-:W-:Y:S03]  /*a0d0*/  BSSY B6, `(.L_x_1658) ;  /* 0x0000019000067945 */ /* 0x000fe60003800000 */
[C---:B------:R-:W-:Y:S02]  /*a0e0*/  IMAD R3, R0.reuse, UR4, RZ ;  /* 0x0000000400037c24 */ /* 0x040fe4000f8e02ff */
[----:B------:R-:W-:-:S02]  /*a0f0*/  IMAD R5, R0, UR6, RZ ;  /* 0x0000000600057c24 */ /* 0x000fc4000f8e02ff */
[C---:B------:R-:W-:Y:S02]  /*a100*/  IMAD R3, R92.reuse, UR5, R3 ;  /* 0x000000055c037c24 */ /* 0x040fe4000f8e0203 */
[C---:B------:R-:W-:Y:S02]  /*a110*/  IMAD R5, R92.reuse, UR7, R5 ;  /* 0x000000075c057c24 */ /* 0x040fe4000f8e0205 */
[----:B------:R-:W-:-:S04]  /*a120*/  IMAD.WIDE.U32 R26, R92, UR6, RZ ;  /* 0x000000065c1a7c25 */ /* 0x000fc8000f8e00ff */
[----:B------:R-:W-:Y:S02]  /*a130*/  IMAD.IADD R33, R3, 0x1, R25 ;  /* 0x0000000103217824 */ /* 0x000fe400078e0219 */
[----:B------:R-:W-:Y:S01]  /*a140*/  IMAD.IADD R29, R5, 0x1, R27 ;  /* 0x00000001051d7824 */ /* 0x000fe200078e021b */
        /* <DEDUP_REMOVED lines=17> */
.L_x_1659:
[----:B------:R-:W-:Y:S05]  /*a260*/  BSYNC B6 ;  /* 0x0000000000067941 */ /* 0x000fea0003800000 */
.L_x_1658:
[----:B------:R-:W2:Y:S01]  /*a270*/  LDL R28, [R1+0x5c] ;  /* 0x00005c00011c7983 */ /* 0x000ea20000100800 */
[----:B------:R-:W-:-:S03]  /*a280*/  ULDC.U8 UR4, c[0x0][0x410] ;  /* 0x0001040000047ab9 */ /* 0x000fc60000000000 */
[----:B------:R-:W2:Y:S04]  /*a290*/  LDL R21, [R1+0x10] ;  /* 0x0000100001157983 */ /* 0x000ea80000100800 */
[----:B------:R-:W3:Y:S01]  /*a2a0*/  LDL R20, [R1+0x84] ;  /* 0x0000840001147983 */ /* 0x000ee20000100800 */
[----:B------:R-:W-:Y:S01]  /*a2b0*/  ISETP.NE.AND P0, PT, RZ, UR4, PT ;  /* 0x00000004ff007c0c */ /* 0x000fe2000bf05270 */
[----:B------:R-:W-:Y:S01]  /*a2c0*/  BSSY B0, `(.L_x_1660) ;  /* 0x00009b3000007945 */ /* 0x000fe20003800000 */
[----:B--2---:R-:W-:-:S04]  /*a2d0*/  IMAD.IADD R0, R21, 0x1, R28 ;  /* 0x0000000115007824 */ /* 0x004fc800078e021c */
[----:B---3--:R-:W-:-:S07]  /*a2e0*/  IMAD R3, R20, 0x20, R0 ;  /* 0x0000002014037824 */ /* 0x008fce00078e0200 */
[----:B------:R-:W-:Y:S05]  /*a2f0*/  @!P0 BRA `(.L_x_1661) ;  /* 0x0000004c00708947 */ /* 0x000fea0003800000 */
[----:B------:R-:W0:Y:S01]  /*a300*/  LDC R10, c[0x0][0x448] ;  /* 0x00011200ff0a7b82 */ /* 0x000e220000000800 */
[----:B------:R-:W-:Y:S01]  /*a310*/  ULDC.64 UR4, c[0x0][0x3f8] ;  /* 0x0000fe0000047ab9 */ /* 0x000fe20000000a00 */
[----:B------:R-:W-:Y:S01]  /*a320*/  ULDC.64 UR6, c[0x0][0x408] ;  /* 0x0001020000067ab9 */ /* 0x000fe20000000a00 */
[----:B------:R-:W-:Y:S01]  /*a330*/  IMAD.MOV.U32 R32, RZ, RZ, R24 ;  /* 0x000000ffff207224 */ /* 0x000fe200078e0018 */
[----:B0-----:R-:W-:-:S13]  /*a340*/  ISETP.NE.AND P0, PT, R10, 0x1, PT ;  /* 0x000000010a00780c */ /* 0x001fda0003f05270 */
[----:B------:R-:W0:Y:S08]  /*a350*/  @P0 LDC R4, c[0x0][0x44c] ;  /* 0x00011300ff040b82 */ /* 0x000e300000000800 */
[----:B------:R-:W1:Y:S01]  /*a360*/  @P0 LDC R5, c[0x0][0x450] ;  /* 0x00011400ff050b82 */ /* 0x000e620000000800 */
[----:B0-----:R-:W-:-:S05]  /*a370*/  @P0 IMAD.HI.U32 R4, R3, R4, RZ ;  /* 0x0000000403040227 */ /* 0x001fca00078e00ff */
[----:B-1----:R-:W-:Y:S01]  /*a380*/  @P0 SHF.R.U32.HI R3, RZ, R5, R4 ;  /* 0x00000005ff030219 */ /* 0x002fe20000011604 */
[----:B------:R-:W-:Y:S02]  /*a390*/  IMAD.MOV.U32 R4, RZ, RZ, R26 ;  /* 0x000000ffff047224 */ /* 0x000fe400078e001a */
[----:B------:R-:W-:Y:S01]  /*a3a0*/  IMAD.MOV.U32 R5, RZ, RZ, R29 ;  /* 0x000000ffff057224 */ /* 0x000fe200078e001d */
[----:B------:R-:W-:Y:S01]  /*a3b0*/  SHF.R.S32.HI R6, RZ, 0x1f, R3 ;  /* 0x0000001fff067819 */ /* 0x000fe20000011403 */
[----:B------:R-:W-:-:S04]  /*a3c0*/  IMAD.WIDE.U32 R32, R3, UR4, R32 ;  /* 0x0000000403207c25 */ /* 0x000fc8000f8e0020 */
[C---:B------:R-:W-:Y:S02]  /*a3d0*/  IMAD R8, R6.reuse, UR4, RZ ;  /* 0x0000000406087c24 */ /* 0x040fe4000f8e02ff */
[----:B------:R-:W-:Y:S02]  /*a3e0*/  IMAD R6, R6, UR6, RZ ;  /* 0x0000000606067c24 */ /* 0x000fe4000f8e02ff */
[C---:B------:R-:W-:Y:S01]  /*a3f0*/  IMAD R7, R3.reuse, UR5, R8 ;  /* 0x0000000503077c24 */ /* 0x040fe2000f8e0208 */
[----:B------:R-:W-:Y:S01]  /*a400*/  ULDC.64 UR4, c[0x0][0x3e8] ;  /* 0x0000fa0000047ab9 */ /* 0x000fe20000000a00 */
[C---:B------:R-:W-:Y:S01]  /*a410*/  IMAD.WIDE.U32 R4, R3.reuse, UR6, R4 ;  /* 0x0000000603047c25 */ /* 0x040fe2000f8e0004 */
[----:B------:R-:W-:Y:S01]  /*a420*/  LEA R30, P0, R32, UR4, 0x1 ;  /* 0x00000004201e7c11 */ /* 0x000fe2000f8008ff */
[----:B------:R-:W-:Y:S02]  /*a430*/  UMOV UR4, 0xffffffff ;  /* 0xffffffff00047882 */ /* 0x000fe40000000000 */
[----:B------:R-:W-:Y:S01]  /*a440*/  IMAD R9, R3, UR7, R6 ;  /* 0x0000000703097c24 */ /* 0x000fe2000f8e0206 */
[----:B------:R-:W-:Y:S01]  /*a450*/  ULDC.64 UR6, c[0x0][0x400] ;  /* 0x0001000000067ab9 */ /* 0x000fe20000000a00 */
[----:B------:R-:W-:Y:S01]  /*a460*/  IMAD.IADD R3, R33, 0x1, R7 ;  /* 0x0000000121037824 */ /* 0x000fe200078e0207 */
[----:B------:R-:W-:Y:S01]  /*a470*/  LEA R31, P1, R4, UR6, 0x1 ;  /* 0x00000006041f7c11 */ /* 0x000fe2000f8208ff */
[----:B------:R-:W-:-:S03]  /*a480*/  IMAD.IADD R33, R5, 0x1, R9 ;  /* 0x0000000105217824 */ /* 0x000fc600078e0209 */
[----:B------:R-:W-:Y:S02]  /*a490*/  LEA.HI.X R32, R32, UR5, R3, 0x1, P0 ;  /* 0x0000000520207c11 */ /* 0x000fe400080f0c03 */
[----:B------:R-:W-:Y:S01]  /*a4a0*/  LEA.HI.X R33, R4, UR7, R33, 0x1, P1 ;  /* 0x0000000704217c11 */ /* 0x000fe200088f0c21 */
[----:B------:R-:W-:Y:S06]  /*a4b0*/  BRA.DIV UR4, `(.L_x_1662) ;  /* 0x0000024204647947 */ /* 0x000fec000b800000 */
[----:B------:R0:W1:Y:S04]  /*a4c0*/  SHFL.IDX PT, R9, R32, RZ, 0x181f ;  /* 0x00181fff20097589 */ /* 0x00006800000e0000 */
[----:B------:R0:W2:Y:S04]  /*a4d0*/  SHFL.IDX PT, R8, R30, RZ, 0x181f ;  /* 0x00181fff1e087589 */ /* 0x0000a800000e0000 */
[----:B------:R0:W3:Y:S04]  /*a4e0*/  SHFL.IDX PT, R26, R33, RZ, 0x181f ;  /* 0x00181fff211a7589 */ /* 0x0000e800000e0000 */
[----:B------:R0:W4:Y:S02]  /*a4f0*/  SHFL.IDX PT, R5, R31, RZ, 0x181f ;  /* 0x00181fff1f057589 */ /* 0x00012400000e0000 */
.L_x_2029:
[----:B------:R-:W-:Y:S01]  /*a500*/  IMAD R3, R219, R10, RZ ;  /* 0x0000000adb037224 */ /* 0x000fe200078e02ff */
[----:B------:R-:W-:Y:S01]  /*a510*/  BSSY B1, `(.L_x_1663) ;  /* 0x000003c000017945 */ /* 0x000fe20003800000 */
[----:B------:R-:W-:Y:S02]  /*a520*/  CS2R R62, SRZ ;  /* 0x00000000003e7805 */ /* 0x000fe4000001ff00 */
[----:B------:R-:W-:Y:S02]  /*a530*/  CS2R R66, SRZ ;  /* 0x0000000000427805 */ /* 0x000fe4000001ff00 */
[----:B------:R-:W-:Y:S02]  /*a540*/  CS2R R70, SRZ ;  /* 0x0000000000467805 */ /* 0x000fe4000001ff00 */
[----:B------:R-:W-:Y:S02]  /*a550*/  ISETP.GE.AND P0, PT, R0, R3, PT ;  /* 0x000000030000720c */ /* 0x000fe40003f06270 */
[----:B------:R-:W-:-:S02]  /*a560*/  CS2R R74, SRZ ;  /* 0x00000000004a7805 */ /* 0x000fc4000001ff00 */
[----:B------:R-:W-:Y:S02]  /*a570*/  CS2R R64, SRZ ;  /* 0x0000000000407805 */ /* 0x000fe4000001ff00 */
[----:B------:R-:W-:Y:S02]  /*a580*/  CS2R R68, SRZ ;  /* 0x0000000000447805 */ /* 0x000fe4000001ff00 */
[----:B------:R-:W-:Y:S02]  /*a590*/  CS2R R72, SRZ ;  /* 0x0000000000487805 */ /* 0x000fe4000001ff00 */
[----:B------:R-:W-:-:S03]  /*a5a0*/  CS2R R76, SRZ ;  /* 0x00000000004c7805 */ /* 0x000fc6000001ff00 */
[----:B------:R-:W-:Y:S05]  /*a5b0*/  @P0 BRA `(.L_x_1664) ;  /* 0x0000000000c40947 */ /* 0x000fea0003800000 */
[----:B------:R-:W3:Y:S01]  /*a5c0*/  LDL R7, [R1+0x18] ;  /* 0x0000180001077983 */ /* 0x000ee20000100800 */
[----:B------:R-:W-:-:S03]  /*a5d0*/  ULDC UR4, c[0x0][0x3f4] ;  /* 0x0000fd0000047ab9 */ /* 0x000fc60000000800 */
[----:B------:R-:W4:Y:S04]  /*a5e0*/  LDL R4, [R1+0x48] ;  /* 0x0000480001047983 */ /* 0x000f280000100800 */
[----:B------:R-:W4:Y:S04]  /*a5f0*/  LDL R29, [R1+0x4c] ;  /* 0x00004c00011d7983 */ /* 0x000f280000100800 */
[----:B------:R-:W4:Y:S04]  /*a600*/  LDL R6, [R1+0x9c] ;  /* 0x00009c0001067983 */ /* 0x000f280000100800 */
[----:B------:R-:W4:Y:S04]  /*a610*/  LDL R11, [R1+0xa0] ;  /* 0x0000a000010b7983 */ /* 0x000f280000100800 */
[----:B------:R-:W4:Y:S01]  /*a620*/  LDL R34, [R1+0x98] ;  /* 0x0000980001227983 */ /* 0x000f220000100800 */
[----:B------:R-:W-:-:S02]  /*a630*/  ISETP.GE.AND P3, PT, R204, UR4, PT ;  /* 0x00000004cc007c0c */ /* 0x000fc4000bf66270 */
[----:B------:R-:W-:Y:S02]  /*a640*/  CS2R R74, SRZ ;  /* 0x00000000004a7805 */ /* 0x000fe4000001ff00 */
[----:B------:R-:W-:Y:S02]  /*a650*/  CS2R R76, SRZ ;  /* 0x00000000004c7805 */ /* 0x000fe4000001ff00 */
[----:B------:R-:W-:Y:S02]  /*a660*/  CS2R R70, SRZ ;  /* 0x0000000000467805 */ /* 0x000fe4000001ff00 */
[----:B------:R-:W-:Y:S02]  /*a670*/  CS2R R72, SRZ ;  /* 0x0000000000487805 */ /* 0x000fe4000001ff00 */
[----:B------:R-:W-:Y:S02]  /*a680*/  CS2R R66, SRZ ;  /* 0x0000000000427805 */ /* 0x000fe4000001ff00 */
[----:B------:R-:W-:Y:S01]  /*a690*/  CS2R R68, SRZ ;  /* 0x0000000000447805 */ /* 0x000fe2000001ff00 */
[----:B-12---:R-:W-:Y:S01]  /*a6a0*/  @!P3 IMAD.WIDE R20, R204, 0x2, R8 ;  /* 0x00000002cc14b825 */ /* 0x006fe200078e0208 */
[----:B------:R-:W-:-:S02]  /*a6b0*/  CS2R R62, SRZ ;  /* 0x00000000003e7805 */ /* 0x000fc4000001ff00 */
[----:B------:R-:W-:Y:S02]  /*a6c0*/  CS2R R64, SRZ ;  /* 0x0000000000407805 */ /* 0x000fe4000001ff00 */
[----:B------:R1:W5:Y:S01]  /*a6d0*/  @!P3 LD.E.64 R74, desc[UR60][R20.64] ;  /* 0x0000003c144ab980 */ /* 0x000362000c101b00 */
[----:B---3--:R-:W-:Y:S02]  /*a6e0*/  ISETP.GE.AND P2, PT, R7, UR4, PT ;  /* 0x0000000407007c0c */ /* 0x008fe4000bf46270 */
[----:B----4-:R-:W-:Y:S02]  /*a6f0*/  ISETP.GE.AND P1, PT, R4, UR4, PT ;  /* 0x0000000404007c0c */ /* 0x010fe4000bf26270 */
[----:B------:R-:W-:-:S09]  /*a700*/  ISETP.GE.AND P0, PT, R29, UR4, PT ;  /* 0x000000041d007c0c */ /* 0x000fd2000bf06270 */
[C---:B------:R-:W-:Y:S02]  /*a710*/  @!P2 IMAD.SHL.U32 R12, R7.reuse, 0x2, RZ ;  /* 0x00000002070ca824 */ /* 0x040fe400078e00ff */
[C---:B------:R-:W-:Y:S01]  /*a720*/  @!P1 SHF.L.U64.HI R28, R4.reuse, 0x1, R6 ;  /* 0x00000001041c9819 */ /* 0x040fe20000010206 */
[----:B------:R-:W-:Y:S02]  /*a730*/  @!P1 IMAD.SHL.U32 R4, R4, 0x2, RZ ;  /* 0x0000000204049824 */ /* 0x000fe400078e00ff */
[CC--:B------:R-:W-:Y:S01]  /*a740*/  @!P2 IADD3 R14, P4, R8.reuse, R12.reuse, RZ ;  /* 0x0000000c080ea210 */ /* 0x0c0fe20007f9e0ff */
[----:B------:R-:W-:Y:S01]  /*a750*/  @!P3 IMAD.MOV.U32 R6, RZ, RZ, R5 ;  /* 0x000000ffff06b224 */ /* 0x000fe200078e0005 */
[----:B------:R-:W-:Y:S01]  /*a760*/  @!P2 SHF.L.U64.HI R11, R7, 0x1, R11 ;  /* 0x00000001070ba819 */ /* 0x000fe2000001020b */
[----:B------:R-:W-:Y:S01]  /*a770*/  @!P0 IMAD.SHL.U32 R27, R29, 0x2, RZ ;  /* 0x000000021d1b8824 */ /* 0x000fe200078e00ff */
[----:B------:R-:W-:Y:S01]  /*a780*/  @!P2 IADD3 R12, P6, R5, R12, RZ ;  /* 0x0000000c050ca210 */ /* 0x000fe20007fde0ff */
[----:B------:R-:W-:Y:S01]  /*a790*/  @!P3 IMAD.MOV.U32 R7, RZ, RZ, R26 ;  /* 0x000000ffff07b224 */ /* 0x000fe200078e001a */
[----:B------:R-:W-:Y:S01]  /*a7a0*/  @!P1 IADD3 R10, P5, R8, R4, RZ ;  /* 0x00000004080a9210 */ /* 0x000fe20007fbe0ff */
[----:B------:R-:W-:-:S02]  /*a7b0*/  @!P2 IMAD.X R15, R9, 0x1, R11, P4 ;  /* 0x00000001090fa824 */ /* 0x000fc400020e060b */
[----:B------:R-:W-:-:S04]  /*a7c0*/  @!P3 IMAD.WIDE R24, R204, 0x2, R6 ;  /* 0x00000002cc18b825 */ /* 0x000fc800078e0206 */
[----:B------:R-:W-:Y:S01]  /*a7d0*/  @!P2 IMAD.X R13, R26, 0x1, R11, P6 ;  /* 0x000000011a0da824 */ /* 0x000fe200030e060b */
[-C--:B------:R-:W-:Y:S01]  /*a7e0*/  @!P0 IADD3 R6, P6, R8, R27.reuse, RZ ;  /* 0x0000001b08068210 */ /* 0x080fe20007fde0ff */
[----:B------:R-:W-:Y:S01]  /*a7f0*/  @!P1 IMAD.X R11, R9, 0x1, R28, P5 ;  /* 0x00000001090b9824 */ /* 0x000fe200028e061c */
[----:B------:R-:W-:Y:S01]  /*a800*/  @!P0 IADD3 R8, P5, R5, R27, RZ ;  /* 0x0000001b05088210 */ /* 0x000fe20007fbe0ff */
[----:B------:R1:W5:Y:S01]  /*a810*/  @!P3 LD.E.64 R76, desc[UR60][R24.64] ;  /* 0x0000003c184cb980 */ /* 0x000362000c101b00 */
[----:B------:R-:W-:Y:S02]  /*a820*/  @!P0 SHF.L.U64.HI R27, R29, 0x1, R34 ;  /* 0x000000011d1b8819 */ /* 0x000fe40000010222 */
[----:B------:R-:W-:Y:S01]  /*a830*/  @!P1 IADD3 R4, P4, R5, R4, RZ ;  /* 0x0000000405049210 */ /* 0x000fe20007f9e0ff */
[----:B------:R1:W5:Y:S02]  /*a840*/  @!P2 LD.E.64 R70, desc[UR60][R14.64] ;  /* 0x0000003c0e46a980 */ /* 0x000364000c101b00 */
[----:B------:R-:W-:-:S02]  /*a850*/  @!P0 IMAD.X R7, R9, 0x1, R27, P6 ;  /* 0x0000000109078824 */ /* 0x000fc400030e061b */
[C---:B------:R-:W-:Y:S01]  /*a860*/  @!P1 IMAD.X R5, R26.reuse, 0x1, R28, P4 ;  /* 0x000000011a059824 */ /* 0x040fe200020e061c */
[----:B------:R1:W5:Y:S01]  /*a870*/  @!P2 LD.E.64 R72, desc[UR60][R12.64] ;  /* 0x0000003c0c48a980 */ /* 0x000362000c101b00 */
[----:B------:R-:W-:-:S03]  /*a880*/  @!P0 IMAD.X R9, R26, 0x1, R27, P5 ;  /* 0x000000011a098824 */ /* 0x000fc600028e061b */
[----:B------:R1:W5:Y:S04]  /*a890*/  @!P1 LD.E.64 R66, desc[UR60][R10.64] ;  /* 0x0000003c0a429980 */ /* 0x000368000c101b00 */
[----:B------:R1:W5:Y:S04]  /*a8a0*/  @!P1 LD.E.64 R68, desc[UR60][R4.64] ;  /* 0x0000003c04449980 */ /* 0x000368000c101b00 */
[----:B------:R1:W5:Y:S04]  /*a8b0*/  @!P0 LD.E.64 R62, desc[UR60][R6.64] ;  /* 0x0000003c063e8980 */ /* 0x000368000c101b00 */
[----:B------:R1:W5:Y:S02]  /*a8c0*/  @!P0 LD.E.64 R64, desc[UR60][R8.64] ;  /* 0x0000003c08408980 */ /* 0x000364000c101b00 */
.L_x_1664:
[----:B------:R-:W-:Y:S05]  /*a8d0*/  BSYNC B1 ;  /* 0x0000000000017941 */ /* 0x000fea0003800000 */
.L_x_1663:
[----:B-1---5:R-:W-:Y:S01]  /*a8e0*/  IMAD.MOV.U32 R4, RZ, RZ, R62 ;  /* 0x000000ffff047224 */ /* 0x022fe200078e003e */
[----:B------:R-:W-:Y:S01]  /*a8f0*/  UMOV UR4, 0xffffffff ;  /* 0xffffffff00047882 */ /* 0x000fe20000000000 */
[----:B----4-:R-:W-:Y:S01]  /*a900*/  IMAD.MOV.U32 R5, RZ, RZ, R63 ;  /* 0x000000ffff057224 */ /* 0x010fe200078e003f */
[----:B------:R-:W-:Y:S01]  /*a910*/  CS2R R46, SRZ ;  /* 0x00000000002e7805 */ /* 0x000fe2000001ff00 */
        /* <DEDUP_REMOVED lines=15> */
[----:B------:R-:W-:-:S02]  /*aa10*/  IMAD.MOV.U32 R6, RZ, RZ, R68 ;  /* 0x000000ffff067224 */ /* 0x000fc400078e0044 */
        /* <DEDUP_REMOVED lines=9> */
[----:B------:R-:W-:Y:S02]  /*aab0*/  PRMT R112, R112, 0x5410, R5 ;  /* 0x0000541070707816 */ /* 0x000fe40000000005 */
[----:B------:R-:W-:-:S02]  /*aac0*/  PRMT R92, R92, 0x5410, R6 ;  /* 0x000054105c5c7816 */ /* 0x000fc40000000006 */
[----:B------:R-:W-:Y:S01]  /*aad0*/  PRMT R95, R7, 0x7610, R95 ;  /* 0x00007610075f7816 */ /* 0x000fe2000000005f */
[----:B------:R-:W-:Y:S06]  /*aae0*/  BRA.DIV UR4, `(.L_x_1665) ;  /* 0x0000023e044c7947 */ /* 0x000fec000b800000 */
[----:B------:R1:W4:Y:S04]  /*aaf0*/  SHFL.IDX PT, R9, R32, 0x1, 0x181f ;  /* 0x00381f0020097f89 */ /* 0x00032800000e0000 */
[----:B--2---:R1:W2:Y:S04]  /*ab00*/  SHFL.IDX PT, R8, R30, 0x1, 0x181f ;  /* 0x00381f001e087f89 */ /* 0x0042a800000e0000 */
[----:B---3--:R1:W3:Y:S04]  /*ab10*/  SHFL.IDX PT, R26, R33, 0x1, 0x181f ;  /* 0x00381f00211a7f89 */ /* 0x0082e800000e0000 */
[----:B------:R1:W0:Y:S02]  /*ab20*/  SHFL.IDX PT, R5, R31, 0x1, 0x181f ;  /* 0x00381f001f057f89 */ /* 0x00022400000e0000 */
.L_x_2035:
[----:B------:R-:W-:Y:S01]  /*ab30*/  VIADD R4, R0, 0x20 ;  /* 0x0000002000047836 */ /* 0x000fe20000000000 */
        /* <DEDUP_REMOVED lines=8> */
[----:B------:R-:W-:-:S05]  /*abc0*/  CS2R R60, SRZ ;  /* 0x00000000003c7805 */ /* 0x000fca000001ff00 */
[----:B------:R-:W-:Y:S05]  /*abd0*/  @P0 BRA `(.L_x_1667) ;  /* 0x0000000000c40947 */ /* 0x000fea0003800000 */
[----:B------:R-:W3:Y:S01]  /*abe0*/  LDL R10, [R1+0x18] ;  /* 0x00001800010a7983 */ /* 0x000ee20000100800 */
[----:B------:R-:W-:-:S03]  /*abf0*/  ULDC UR4, c[0x0][0x3f4] ;  /* 0x0000fd0000047ab9 */ /* 0x000fc60000000800 */
[----:B------:R-:W3:Y:S04]  /*ac00*/  LDL R6, [R1+0x48] ;  /* 0x0000480001067983 */ /* 0x000ee80000100800 */
[----:B------:R-:W3:Y:S04]  /*ac10*/  LDL R29, [R1+0x4c] ;  /* 0x00004c00011d7983 */ /* 0x000ee80000100800 */
[----:B------:R-:W3:Y:S04]  /*ac20*/  LDL R11, [R1+0xa0] ;  /* 0x0000a000010b7983 */ /* 0x000ee80000100800 */
[----:B------:R-:W3:Y:S04]  /*ac30*/  LDL R7, [R1+0x9c] ;  /* 0x00009c0001077983 */ /* 0x000ee80000100800 */
[----:B------:R-:W3:Y:S01]  /*ac40*/  LDL R34, [R1+0x98] ;  /* 0x0000980001227983 */ /* 0x000ee20000100800 */
[----:B------:R-:W-:-:S02]  /*ac50*/  ISETP.GE.AND P3, PT, R204, UR4, PT ;  /* 0x00000004cc007c0c */ /* 0x000fc4000bf66270 */
[----:B------:R-:W-:Y:S02]  /*ac60*/  CS2R R58, SRZ ;  /* 0x00000000003a7805 */ /* 0x000fe4000001ff00 */
[----:B------:R-:W-:Y:S02]  /*ac70*/  CS2R R60, SRZ ;  /* 0x00000000003c7805 */ /* 0x000fe4000001ff00 */
[----:B------:R-:W-:Y:S02]  /*ac80*/  CS2R R54, SRZ ;  /* 0x0000000000367805 */ /* 0x000fe4000001ff00 */
[----:B------:R-:W-:Y:S02]  /*ac90*/  CS2R R56, SRZ ;  /* 0x0000000000387805 */ /* 0x000fe4000001ff00 */
[----:B------:R-:W-:Y:S02]  /*aca0*/  CS2R R50, SRZ ;  /* 0x0000000000327805 */ /* 0x000fe4000001ff00 */
[----:B------:R-:W-:Y:S01]  /*acb0*/  CS2R R52, SRZ ;  /* 0x0000000000347805 */ /* 0x000fe2000001ff00 */
[----:B--2-4-:R-:W-:Y:S01]  /*acc0*/  @!P3 IMAD.WIDE R20, R204, 0x2, R8 ;  /* 0x00000002cc14b825 */ /* 0x014fe200078e0208 */
[----:B------:R-:W-:-:S02]  /*acd0*/  CS2R R46, SRZ ;  /* 0x00000000002e7805 */ /* 0x000fc4000001ff00 */
[----:B------:R-:W-:Y:S02]  /*ace0*/  CS2R R48, SRZ ;  /* 0x0000000000307805 */ /* 0x000fe4000001ff00 */
[----:B------:R2:W5:Y:S01]  /*acf0*/  @!P3 LD.E.64 R58, desc[UR60][R20.64] ;  /* 0x0000003c143ab980 */ /* 0x000562000c101b00 */
[----:B---3--:R-:W-:Y:S02]  /*ad00*/  ISETP.GE.AND P2, PT, R10, UR4, PT ;  /* 0x000000040a007c0c */ /* 0x008fe4000bf46270 */
[----:B------:R-:W-:Y:S02]  /*ad10*/  ISETP.GE.AND P1, PT, R6, UR4, PT ;  /* 0x0000000406007c0c */ /* 0x000fe4000bf26270 */
[----:B------:R-:W-:-:S09]  /*ad20*/  ISETP.GE.AND P0, PT, R29, UR4, PT ;  /* 0x000000041d007c0c */ /* 0x000fd2000bf06270 */
[----:B------:R-:W-:Y:S02]  /*ad30*/  @!P2 IMAD.SHL.U32 R12, R10, 0x2, RZ ;  /* 0x000000020a0ca824 */ /* 0x000fe400078e00ff */
[----:B------:R-:W-:-:S03]  /*ad40*/  @!P1 IMAD.SHL.U32 R4, R6, 0x2, RZ ;  /* 0x0000000206049824 */ /* 0x000fc600078e00ff */
[-C--:B------:R-:W-:Y:S02]  /*ad50*/  @!P2 IADD3 R14, P4, R8, R12.reuse, RZ ;  /* 0x0000000c080ea210 */ /* 0x080fe40007f9e0ff */
[----:B------:R-:W-:Y:S01]  /*ad60*/  @!P2 SHF.L.U64.HI R11, R10, 0x1, R11 ;  /* 0x000000010a0ba819 */ /* 0x000fe2000001020b */
[----:B------:R-:W-:Y:S01]  /*ad70*/  @!P0 IMAD.SHL.U32 R28, R29, 0x2, RZ ;  /* 0x000000021d1c8824 */ /* 0x000fe200078e00ff */
[----:B------:R-:W-:Y:S01]  /*ad80*/  @!P1 SHF.L.U64.HI R27, R6, 0x1, R7 ;  /* 0x00000001061b9819 */ /* 0x000fe20000010207 */
[----:B0-----:R-:W-:Y:S01]  /*ad90*/  @!P3 IMAD.MOV.U32 R6, RZ, RZ, R5 ;  /* 0x000000ffff06b224 */ /* 0x001fe200078e0005 */
[----:B------:R-:W-:Y:S01]  /*ada0*/  @!P2 IADD3 R12, P6, R5, R12, RZ ;  /* 0x0000000c050ca210 */ /* 0x000fe20007fde0ff */
[----:B------:R-:W-:Y:S01]  /*adb0*/  @!P3 IMAD.MOV.U32 R7, RZ, RZ, R26 ;  /* 0x000000ffff07b224 */ /* 0x000fe200078e001a */
[----:B------:R-:W-:Y:S01]  /*adc0*/  @!P1 IADD3 R10, P5, R8, R4, RZ ;  /* 0x00000004080a9210 */ /* 0x000fe20007fbe0ff */
[----:B------:R-:W-:Y:S02]  /*add0*/  @!P2 IMAD.X R15, R9, 0x1, R11, P4 ;  /* 0x00000001090fa824 */ /* 0x000fe400020e060b */
        /* <DEDUP_REMOVED lines=17> */
.L_x_1667:
[----:B------:R-:W-:Y:S05]  /*aef0*/  BSYNC B1 ;  /* 0x0000000000017941 */ /* 0x000fea0003800000 */
.L_x_1666:
[----:B--2--5:R-:W-:Y:S01]  /*af00*/  IMAD.MOV.U32 R4, RZ, RZ, R46 ;  /* 0x000000ffff047224 */ /* 0x024fe200078e002e */
[----:B------:R-:W-:Y:S01]  /*af10*/  UMOV UR4, 0xffffffff ;  /* 0xffffffff00047882 */ /* 0x000fe20000000000 */
[----:B0-----:R-:W-:Y:S02]  /*af20*/  IMAD.MOV.U32 R5, RZ, RZ, R47 ;  /* 0x000000ffff057224 */ /* 0x001fe400078e002f */
[----:B------:R-:W-:Y:S02]  /*af30*/  IMAD.MOV.U32 R6, RZ, RZ, R50 ;  /* 0x000000ffff067224 */ /* 0x000fe400078e0032 */
[----:B------:R-:W-:Y:S01]  /*af40*/  IMAD.MOV.U32 R7, RZ, RZ, R51 ;  /* 0x000000ffff077224 */ /* 0x000fe200078e0033 */
[----:B------:R-:W-:Y:S01]  /*af50*/  PRMT R86, R4, 0x5410, R5 ;  /* 0x0000541004567816 */ /* 0x000fe20000000005 */
[----:B------:R-:W-:Y:S02]  /*af60*/  IMAD.MOV.U32 R4, RZ, RZ, R54 ;  /* 0x000000ffff047224 */ /* 0x000fe400078e0036 */
[----:B------:R-:W-:Y:S01]  /*af70*/  IMAD.MOV.U32 R5, RZ, RZ, R55 ;  /* 0x000000ffff057224 */ /* 0x000fe200078e0037 */
[----:B------:R-:W-:Y:S01]  /*af80*/  PRMT R97, R7, 0x5410, R6 ;  /* 0x0000541007617816 */ /* 0x000fe20000000006 */
[----:B------:R-:W-:-:S02]  /*af90*/  IMAD.MOV.U32 R6, RZ, RZ, R58 ;  /* 0x000000ffff067224 */ /* 0x000fc400078e003a */
[----:B------:R-:W-:Y:S01]  /*afa0*/  IMAD.MOV.U32 R7, RZ, RZ, R59 ;  /* 0x000000ffff077224 */ /* 0x000fe200078e003b */
[----:B------:R-:W-:Y:S01]  /*afb0*/  PRMT R103, R4, 0x5410, R5 ;  /* 0x0000541004677816 */ /* 0x000fe20000000005 */
        /* <DEDUP_REMOVED lines=11> */
[----:B------:R-:W-:-:S04]  /*b070*/  PRMT R104, R4, 0x5410, R5 ;  /* 0x0000541004687816 */ /* 0x000fc80000000005 */
[----:B------:R-:W-:Y:S01]  /*b080*/  PRMT R107, R6, 0x5410, R7 ;  /* 0x00005410066b7816 */ /* 0x000fe20000000007 */
[----:B------:R-:W-:Y:S06]  /*b090*/  BRA.DIV UR4, `(.L_x_1668) ;  /* 0x0000023a04547947 */ /* 0x000fec000b800000 */
[----:B----4-:R0:W2:Y:S04]  /*b0a0*/  SHFL.IDX PT, R9, R32, 0x2, 0x181f ;  /* 0x00581f0020097f89 */ /* 0x0100a800000e0000 */
[----:B------:R0:W4:Y:S04]  /*b0b0*/  SHFL.IDX PT, R8, R30, 0x2, 0x181f ;  /* 0x00581f001e087f89 */ /* 0x00012800000e0000 */
[----:B------:R0:W0:Y:S04]  /*b0c0*/  SHFL.IDX PT, R78, R33, 0x2, 0x181f ;  /* 0x00581f00214e7f89 */ /* 0x00002800000e0000 */
[----:B------:R0:W0:Y:S02]  /*b0d0*/  SHFL.IDX PT, R5, R31, 0x2, 0x181f ;  /* 0x00581f001f057f89 */ /* 0x00002400000e0000 */
.L_x_2041:
[----:B------:R-:W-:Y:S01]  /*b0e0*/  VIADD R4, R0, 0x40 ;  /* 0x0000004000047836 */ /* 0x000fe20000000000 */
[----:B------:R-:W-:Y:S01]  /*b0f0*/  BSSY B1, `(.L_x_1669) ;  /* 0x000003c000017945 */ /* 0x000fe20003800000 */
[----:B------:R-:W-:Y:S02]  /*b100*/  CS2R R28, SRZ ;  /* 0x00000000001c7805 */ /* 0x000fe4000001ff00 */
[----:B------:R-:W-:Y:S02]  /*b110*/  CS2R R34, SRZ ;  /* 0x0000000000227805 */ /* 0x000fe4000001ff00 */
[----:B------:R-:W-:Y:S02]  /*b120*/  CS2R R38, SRZ ;  /* 0x0000000000267805 */ /* 0x000fe4000001ff00 */
[----:B------:R-:W-:Y:S02]  /*b130*/  ISETP.GE.AND P0, PT, R4, R3, PT ;  /* 0x000000030400720c */ /* 0x000fe40003f06270 */
[----:B------:R-:W-:-:S02]  /*b140*/  CS2R R42, SRZ ;  /* 0x00000000002a7805 */ /* 0x000fc4000001ff00 */
[----:B---3--:R-:W-:Y:S02]  /*b150*/  CS2R R26, SRZ ;  /* 0x00000000001a7805 */ /* 0x008fe4000001ff00 */
[----:B------:R-:W-:Y:S02]  /*b160*/  CS2R R36, SRZ ;  /* 0x0000000000247805 */ /* 0x000fe4000001ff00 */
[----:B------:R-:W-:Y:S02]  /*b170*/  CS2R R40, SRZ ;  /* 0x0000000000287805 */ /* 0x000fe4000001ff00 */
[----:B------:R-:W-:-:S03]  /*b180*/  CS2R R44, SRZ ;  /* 0x00000000002c7805 */ /* 0x000fc6000001ff00 */
        /* <DEDUP_REMOVED lines=12> */
[----:B------:R-:W-:-:S05]  /*b250*/  CS2R R40, SRZ ;  /* 0x0000000000287805 */ /* 0x000fca000001ff00 */
[----:B--2-4-:R-:W-:Y:S01]  /*b260*/  @!P3 IMAD.WIDE R20, R204, 0x2, R8 ;  /* 0x00000002cc14b825 */ /* 0x014fe200078e0208 */
[----:B------:R-:W-:Y:S02]  /*b270*/  CS2R R34, SRZ ;  /* 0x0000000000227805 */ /* 0x000fe4000001ff00 */
[----:B------:R-:W-:Y:S02]  /*b280*/  CS2R R36, SRZ ;  /* 0x0000000000247805 */ /* 0x000fe4000001ff00 */
[----:B------:R-:W-:Y:S01]  /*b290*/  CS2R R28, SRZ ;  /* 0x00000000001c7805 */ /* 0x000fe2000001ff00 */
        /* <DEDUP_REMOVED lines=27> */
[----:B------:R-:W-:Y:S01]  /*b450*/  @!P0 IMAD.X R9, R78, 0x1, R27, P5 ;  /* 0x000000014e098824 */ /* 0x000fe200028e061b */
[----:B------:R-:W-:Y:S02]  /*b460*/  CS2R R26, SRZ ;  /* 0x00000000001a7805 */ /* 0x000fe4000001ff00 */
[----:B------:R2:W5:Y:S04]  /*b470*/  @!P1 LD.E.64 R34, desc[UR60][R10.64] ;  /* 0x0000003c0a229980 */ /* 0x000568000c101b00 */
[----:B------:R2:W5:Y:S04]  /*b480*/  @!P1 LD.E.64 R36, desc[UR60][R4.64] ;  /* 0x0000003c04249980 */ /* 0x000568000c101b00 */
[----:B------:R2:W5:Y:S04]  /*b490*/  @!P0 LD.E.64 R28, desc[UR60][R6.64] ;  /* 0x0000003c061c8980 */ /* 0x000568000c101b00 */
[----:B------:R2:W5:Y:S02]  /*b4a0*/  @!P0 LD.E.64 R26, desc[UR60][R8.64] ;  /* 0x0000003c081a8980 */ /* 0x000564000c101b00 */
.L_x_1670:
[----:B------:R-:W-:Y:S05]  /*b4b0*/  BSYNC B1 ;  /* 0x0000000000017941 */ /* 0x000fea0003800000 */
.L_x_1669:
[----:B0-2--5:R-:W-:Y:S01]  /*b4c0*/  IMAD.MOV.U32 R5, RZ, RZ, R34 ;  /* 0x000000ffff057224 */ /* 0x025fe200078e0022 */
[----:B------:R-:W-:Y:S01]  /*b4d0*/  UMOV UR4, 0xffffffff ;  /* 0xffffffff00047882 */ /* 0x000fe20000000000 */
[----:B------:R-:W-:Y:S02]  /*b4e0*/  IMAD.MOV.U32 R4, RZ, RZ, R35 ;  /* 0x000000ffff047224 */ /* 0x000fe400078e0023 */
        /* <DEDUP_REMOVED lines=21> */
[----:B------:R-:W-:Y:S02]  /*b640*/  CS2R R4, SRZ ;  /* 0x0000000000047805 */ /* 0x000fe4000001ff00 */
[----:B------:R-:W-:Y:S01]  /*b650*/  PRMT R89, R7, 0x5410, R6 ;  /* 0x0000541007597816 */ /* 0x000fe20000000006 */
[----:B------:R-:W-:Y:S06]  /*b660*/  BRA.DIV UR4, `(.L_x_1671) ;  /* 0x0000023604547947 */ /* 0x000fec000b800000 */
[----:B------:R0:W2:Y:S04]  /*b670*/  SHFL.IDX PT, R78, R32, 0x3, 0x181f ;  /* 0x00781f00204e7f89 */ /* 0x0000a800000e0000 */
[----:B------:R0:W3:Y:S04]  /*b680*/  SHFL.IDX PT, R80, R30, 0x3, 0x181f ;  /* 0x00781f001e507f89 */ /* 0x0000e800000e0000 */
[----:B------:R0:W0:Y:S04]  /*b690*/  SHFL.IDX PT, R79, R33, 0x3, 0x181f ;  /* 0x00781f00214f7f89 */ /* 0x00002800000e0000 */
[----:B------:R0:W0:Y:S02]  /*b6a0*/  SHFL.IDX PT, R12, R31, 0x3, 0x181f ;  /* 0x00781f001f0c7f89 */ /* 0x00002400000e0000 */
.L_x_2047:
[----:B------:R-:W-:Y:S01]  /*b6b0*/  VIADD R0, R0, 0x60 ;  /* 0x0000006000007836 */ /* 0x000fe20000000000 */
[----:B------:R-:W-:Y:S01]  /*b6c0*/  BSSY B1, `(.L_x_1672) ;  /* 0x000003d000017945 */ /* 0x000fe20003800000 */
[----:B------:R-:W-:Y:S02]  /*b6d0*/  CS2R R6, SRZ ;  /* 0x0000000000067805 */ /* 0x000fe4000001ff00 */
[----:B------:R-:W-:Y:S02]  /*b6e0*/  CS2R R20, SRZ ;  /* 0x0000000000147805 */ /* 0x000fe4000001ff00 */
[----:B01----:R-:W-:Y:S02]  /*b6f0*/  CS2R R30, SRZ ;  /* 0x00000000001e7805 */ /* 0x003fe4000001ff00 */
[----:B------:R-:W-:Y:S02]  /*b700*/  ISETP.GE.AND P0, PT, R0, R3, PT ;  /* 0x000000030000720c */ /* 0x000fe40003f06270 */
[----:B----4-:R-:W-:-:S02]  /*b710*/  CS2R R8, SRZ ;  /* 0x0000000000087805 */ /* 0x010fc4000001ff00 */
[----:B------:R-:W-:Y:S02]  /*b720*/  CS2R R10, SRZ ;  /* 0x00000000000a7805 */ /* 0x000fe4000001ff00 */
[----:B------:R-:W-:Y:S02]  /*b730*/  CS2R R24, SRZ ;  /* 0x0000000000187805 */ /* 0x000fe4000001ff00 */
[----:B------:R-:W-:-:S05]  /*b740*/  CS2R R32, SRZ ;  /* 0x0000000000207805 */ /* 0x000fca000001ff00 */
[----:B------:R-:W-:Y:S05]  /*b750*/  @P0 BRA `(.L_x_1673) ;  /* 0x0000000000cc0947 */ /* 0x000fea0003800000 */
[----:B------:R-:W4:Y:S01]  /*b760*/  LDL R90, [R1+0x18] ;  /* 0x00001800015a7983 */ /* 0x000f220000100800 */
        /* <DEDUP_REMOVED lines=8> */
[----:B------:R-:W-:-:S09]  /*b7f0*/  CS2R R30, SRZ ;  /* 0x00000000001e7805 */ /* 0x000fd2000001ff00 */
[----:B---3--:R-:W-:Y:S02]  /*b800*/  @!P2 IMAD.MOV.U32 R4, RZ, RZ, R80 ;  /* 0x000000ffff04a224 */ /* 0x008fe400078e0050 */
[----:B--2---:R-:W-:Y:S02]  /*b810*/  @!P2 IMAD.MOV.U32 R5, RZ, RZ, R78 ;  /* 0x000000ffff05a224 */ /* 0x004fe400078e004e */
[----:B------:R-:W-:Y:S02]  /*b820*/  @!P2 IMAD.MOV.U32 R6, RZ, RZ, R12 ;  /* 0x000000ffff06a224 */ /* 0x000fe400078e000c */
[----:B------:R-:W-:Y:S02]  /*b830*/  @!P2 IMAD.MOV.U32 R7, RZ, RZ, R79 ;  /* 0x000000ffff07a224 */ /* 0x000fe400078e004f */
[----:B------:R-:W-:-:S04]  /*b840*/  @!P2 IMAD.WIDE R8, R204, 0x2, R4 ;  /* 0x00000002cc08a825 */ /* 0x000fc800078e0204 */
[----:B------:R-:W-:Y:S01]  /*b850*/  @!P2 IMAD.WIDE R6, R204, 0x2, R6 ;  /* 0x00000002cc06a825 */ /* 0x000fe200078e0206 */
[----:B------:R-:W-:Y:S01]  /*b860*/  CS2R R20, SRZ ;  /* 0x0000000000147805 */ /* 0x000fe2000001ff00 */
[----:B------:R0:W5:Y:S04]  /*b870*/  @!P2 LD.E.64 R30, desc[UR60][R8.64] ;  /* 0x0000003c081ea980 */ /* 0x000168000c101b00 */
[----:B------:R1:W5:Y:S01]  /*b880*/  @!P2 LD.E.64 R32, desc[UR60][R6.64] ;  /* 0x0000003c0620a980 */ /* 0x000362000c101b00 */
[----:B------:R-:W-:Y:S02]  /*b890*/  CS2R R24, SRZ ;  /* 0x0000000000187805 */ /* 0x000fe4000001ff00 */
[----:B----4-:R-:W-:Y:S02]  /*b8a0*/  ISETP.GE.AND P3, PT, R90, UR4, PT ;  /* 0x000000045a007c0c */ /* 0x010fe4000bf66270 */
[----:B------:R-:W-:-:S11]  /*b8b0*/  ISETP.GE.AND P0, PT, R13, UR4, PT ;  /* 0x000000040d007c0c */ /* 0x000fd6000bf06270 */
[C---:B------:R-:W-:Y:S01]  /*b8c0*/  @!P3 IMAD.SHL.U32 R0, R90.reuse, 0x2, RZ ;  /* 0x000000025a00b824 */ /* 0x040fe200078e00ff */
[----:B------:R-:W-:-:S04]  /*b8d0*/  @!P3 SHF.L.U64.HI R10, R90, 0x1, R91 ;  /* 0x000000015a0ab819 */ /* 0x000fc8000001025b */
[----:B------:R-:W-:Y:S01]  /*b8e0*/  @!P3 IADD3 R4, P1, R80, R0, RZ ;  /* 0x000000005004b210 */ /* 0x000fe20007f3e0ff */
[----:B0-----:R-:W-:-:S04]  /*b8f0*/  @!P0 IMAD.SHL.U32 R8, R13, 0x2, RZ ;  /* 0x000000020d088824 */ /* 0x001fc800078e00ff */
[--C-:B------:R-:W-:Y:S01]  /*b900*/  @!P3 IMAD.X R5, R78, 0x1, R10.reuse, P1 ;  /* 0x000000014e05b824 */ /* 0x100fe200008e060a */
[----:B-1----:R-:W-:Y:S02]  /*b910*/  @!P3 IADD3 R6, P1, R12, R0, RZ ;  /* 0x000000000c06b210 */ /* 0x002fe40007f3e0ff */
[----:B------:R-:W-:Y:S02]  /*b920*/  @!P0 SHF.L.U64.HI R0, R13, 0x1, R85 ;  /* 0x000000010d008819 */ /* 0x000fe40000010255 */
[----:B------:R0:W5:Y:S01]  /*b930*/  @!P3 LD.E.64 R20, desc[UR60][R4.64] ;  /* 0x0000003c0414b980 */ /* 0x000162000c101b00 */
[----:B------:R-:W-:Y:S01]  /*b940*/  @!P3 IMAD.X R7, R79, 0x1, R10, P1 ;  /* 0x000000014f07b824 */ /* 0x000fe200008e060a */
[----:B------:R-:W-:-:S04]  /*b950*/  ISETP.GE.AND P2, PT, R14, UR4, PT ;  /* 0x000000040e007c0c */ /* 0x000fc8000bf46270 */
[----:B------:R1:W5:Y:S01]  /*b960*/  @!P3 LD.E.64 R24, desc[UR60][R6.64] ;  /* 0x0000003c0618b980 */ /* 0x000362000c101b00 */
[----:B0-----:R-:W-:-:S05]  /*b970*/  @!P0 IADD3 R4, P1, R80, R8, RZ ;  /* 0x0000000850048210 */ /* 0x001fca0007f3e0ff */
[----:B------:R-:W-:Y:S01]  /*b980*/  @!P0 IMAD.X R5, R78, 0x1, R0, P1 ;  /* 0x000000014e058824 */ /* 0x000fe200008e0600 */
[----:B-1----:R-:W-:Y:S02]  /*b990*/  CS2R R6, SRZ ;  /* 0x0000000000067805 */ /* 0x002fe4000001ff00 */
[----:B------:R-:W-:-:S04]  /*b9a0*/  CS2R R10, SRZ ;  /* 0x00000000000a7805 */ /* 0x000fc8000001ff00 */
[----:B------:R0:W5:Y:S01]  /*b9b0*/  @!P0 LD.E.64 R6, desc[UR60][R4.64] ;  /* 0x0000003c04068980 */ /* 0x000162000c101b00 */
[----:B------:R-:W-:Y:S01]  /*b9c0*/  @!P2 IMAD.SHL.U32 R13, R14, 0x2, RZ ;  /* 0x000000020e0da824 */ /* 0x000fe200078e00ff */
[----:B0-----:R-:W-:-:S05]  /*b9d0*/  @!P0 IADD3 R4, P1, R12, R8, RZ ;  /* 0x000000080c048210 */ /* 0x001fca0007f3e0ff */
[----:B------:R-:W-:Y:S01]  /*b9e0*/  @!P0 IMAD.X R5, R79, 0x1, R0, P1 ;  /* 0x000000014f058824 */ /* 0x000fe200008e0600 */
[----:B------:R-:W-:-:S04]  /*b9f0*/  @!P2 SHF.L.U64.HI R0, R14, 0x1, R15 ;  /* 0x000000010e00a819 */ /* 0x000fc8000001020f */
[----:B------:R0:W5:Y:S01]  /*ba00*/  @!P0 LD.E.64 R10, desc[UR60][R4.64] ;  /* 0x0000003c040a8980 */ /* 0x000162000c101b00 */
[-C--:B------:R-:W-:Y:S02]  /*ba10*/  @!P2 IADD3 R8, P0, R80, R13.reuse, RZ ;  /* 0x0000000d5008a210 */ /* 0x080fe40007f1e0ff */
[----:B------:R-:W-:-:S03]  /*ba20*/  @!P2 IADD3 R12, P1, R12, R13, RZ ;  /* 0x0000000d0c0ca210 */ /* 0x000fc60007f3e0ff */
[--C-:B------:R-:W-:Y:S01]  /*ba30*/  @!P2 IMAD.X R9, R78, 0x1, R0.reuse, P0 ;  /* 0x000000014e09a824 */ /* 0x100fe200000e0600 */
[----:B0-----:R-:W-:Y:S01]  /*ba40*/  CS2R R4, SRZ ;  /* 0x0000000000047805 */ /* 0x001fe2000001ff00 */
[----:B------:R-:W-:-:S05]  /*ba50*/  @!P2 IMAD.X R13, R79, 0x1, R0, P1 ;  /* 0x000000014f0da824 */ /* 0x000fca00008e0600 */
[----:B------:R0:W5:Y:S02]  /*ba60*/  @!P2 LD.E.64 R4, desc[UR60][R8.64] ;  /* 0x0000003c0804a980 */ /* 0x000164000c101b00 */
[----:B0-----:R-:W-:-:S06]  /*ba70*/  CS2R R8, SRZ ;  /* 0x0000000000087805 */ /* 0x001fcc000001ff00 */
[----:B------:R0:W5:Y:S02]  /*ba80*/  @!P2 LD.E.64 R8, desc[UR60][R12.64] ;  /* 0x0000003c0c08a980 */ /* 0x000164000c101b00 */
.L_x_1673:
[----:B------:R-:W-:Y:S05]  /*ba90*/  BSYNC B1 ;  /* 0x0000000000017941 */ /* 0x000fea0003800000 */
.L_x_1672:
[----:B0-----:R-:W4:Y:S01]  /*baa0*/  LDL R12, [R1+0x90] ;  /* 0x00009000010c7983 */ /* 0x001f220000100800 */
[----:B------:R-:W-:Y:S01]  /*bab0*/  BSSY B1, `(.L_x_1674) ;  /* 0x0000007000017945 */ /* 0x000fe20003800000 */
[----:B----4-:R-:W-:-:S04]  /*bac0*/  LEA.HI R0, R12, R12, RZ, 0x1 ;  /* 0x0000000c0c007211 */ /* 0x010fc800078f08ff */
[----:B------:R-:W-:-:S05]  /*bad0*/  LOP3.LUT R0, R0, 0xfffffffe, RZ, 0xc0, !PT ;  /* 0xfffffffe00007812 */ /* 0x000fca00078ec0ff */
[----:B------:R-:W-:-:S05]  /*bae0*/  IMAD.IADD R0, R12, 0x1, -R0 ;  /* 0x000000010c007824 */ /* 0x000fca00078e0a00 */
[----:B------:R-:W-:-:S04]  /*baf0*/  SHF.L.U32 R0, R0, 0x1f, RZ ;  /* 0x0000001f00007819 */ /* 0x000fc800000006ff */
[----:B------:R-:W0:Y:S02]  /*bb00*/  SYNCS.PHASECHK.TRANS64.TRYWAIT P0, [R17+URZ+0x30800], R0 ;  /* 0x03080000110075a7 */ /* 0x000e24000800017f */
[----:B0-----:R-:W-:Y:S05]  /*bb10*/  @!P0 BRA `(.L_x_1675) ;  /* 0x00000230009c8947 */ /* 0x001fea0003800000 */
.L_x_2048:
[----:B------:R-:W-:Y:S05]  /*bb20*/  BSYNC B1 ;  /* 0x0000000000017941 */ /* 0x000fea0003800000 */
.L_x_1674:
[----:B------:R-:W4:Y:S04]  /*bb30*/  LDL R13, [R1+0x5c] ;  /* 0x00005c00010d7983 */ /* 0x000f280000100800 */
[----:B------:R-:W4:Y:S01]  /*bb40*/  LDL R113, [R1+0x10] ;  /* 0x0000100001717983 */ /* 0x000f220000100800 */
[----:B-----5:R-:W-:Y:S01]  /*bb50*/  IMAD.MOV.U32 R12, RZ, RZ, R4 ;  /* 0x000000ffff0c7224 */ /* 0x020fe200078e0004 */
[----:B------:R-:W-:Y:S01]  /*bb60*/  BSSY B1, `(.L_x_1676) ;  /* 0x00000e6000017945 */ /* 0x000fe20003800000 */
[----:B0-----:R-:W-:-:S05]  /*bb70*/  IMAD.MOV.U32 R0, RZ, RZ, R5 ;  /* 0x000000ffff007224 */ /* 0x001fca00078e0005 */
[----:B--2---:R-:W-:Y:S01]  /*bb80*/  PRMT R78, R12, 0x5410, R0 ;  /* 0x000054100c4e7816 */ /* 0x004fe20000000000 */
[----:B------:R-:W-:Y:S02]  /*bb90*/  IMAD.MOV.U32 R12, RZ, RZ, R6 ;  /* 0x000000ffff0c7224 */ /* 0x000fe400078e0006 */
[----:B------:R-:W-:-:S05]  /*bba0*/  IMAD.MOV.U32 R0, RZ, RZ, R7 ;  /* 0x000000ffff007224 */ /* 0x000fca00078e0007 */
[----:B---3--:R-:W-:Y:S01]  /*bbb0*/  PRMT R80, R12, 0x5410, R0 ;  /* 0x000054100c507816 */ /* 0x008fe20000000000 */
        /* <DEDUP_REMOVED lines=12> */
[----:B------:R-:W-:Y:S01]  /*bc80*/  IMAD.MOV.U32 R12, RZ, RZ, R24 ;  /* 0x000000ffff0c7224 */ /* 0x000fe200078e0018 */
[----:B----4-:R-:W-:Y:S01]  /*bc90*/  VIADDMNMX R0, R3, -R13, 0x80, PT ;  /* 0x0000008003007446 */ /* 0x010fe2000380090d */
[----:B------:R-:W-:-:S03]  /*bca0*/  IMAD.MOV.U32 R3, RZ, RZ, R25 ;  /* 0x000000ffff037224 */ /* 0x000fc600078e0019 */
[----:B------:R-:W-:Y:S02]  /*bcb0*/  ISETP.GE.AND P0, PT, R113, R0, PT ;  /* 0x000000007100720c */ /* 0x000fe40003f06270 */
[----:B------:R-:W-:Y:S01]  /*bcc0*/  PRMT R91, R12, 0x5410, R3 ;  /* 0x000054100c5b7816 */ /* 0x000fe20000000003 */
[----:B------:R-:W-:Y:S02]  /*bcd0*/  IMAD.MOV.U32 R12, RZ, RZ, R32 ;  /* 0x000000ffff0c7224 */ /* 0x000fe400078e0020 */
[----:B------:R-:W-:-:S05]  /*bce0*/  IMAD.MOV.U32 R3, RZ, RZ, R33 ;  /* 0x000000ffff037224 */ /* 0x000fca00078e0021 */
[----:B------:R-:W-:-:S03]  /*bcf0*/  PRMT R105, R12, 0x5410, R3 ;  /* 0x000054100c697816 */ /* 0x000fc60000000003 */
[----:B------:R-:W-:Y:S05]  /*bd00*/  @P0 BRA `(.L_x_1677) ;  /* 0x0000000c002c0947 */ /* 0x000fea0003800000 */
[----:B------:R0:W5:Y:S01]  /*bd10*/  LDL R114, [R1+0x74] ;  /* 0x0000740001727983 */ /* 0x0001620000100800 */
[----:B------:R-:W1:Y:S01]  /*bd20*/  LDC R108, c[0x0][0x3f4] ;  /* 0x0000fd00ff6c7b82 */ /* 0x000e620000000800 */
[----:B------:R-:W-:Y:S01]  /*bd30*/  BSSY B2, `(.L_x_1678) ;  /* 0x0000031000027945 */ /* 0x000fe20003800000 */
[----:B-1----:R-:W-:-:S13]  /*bd40*/  ISETP.GE.AND P0, PT, R204, R108, PT ;  /* 0x0000006ccc00720c */ /* 0x002fda0003f06270 */
[----:B0-----:R-:W-:Y:S05]  /*bd50*/  @P0 BRA `(.L_x_1679) ;  /* 0x0000000000b80947 */ /* 0x001fea0003800000 */
[----:B-----5:R-:W0:Y:S01]  /*bd60*/  LDS.128 R12, [R114] ;  /* 0x00000000720c7984 */ /* 0x020e220000000c00 */
[----:B------:R-:W-:Y:S02]  /*bd70*/  SHF.R.U64 R3, R74, 0x10, R75 ;  /* 0x000000104a037819 */ /* 0x000fe4000000124b */
[--C-:B------:R-:W-:Y:S02]  /*bd80*/  SHF.R.U64 R74, R76, 0x10, R77.reuse ;  /* 0x000000104c4a7819 */ /* 0x100fe4000000124d */
[----:B------:R-:W-:Y:S02]  /*bd90*/  SHF.R.U32.HI R77, RZ, 0x10, R77 ;  /* 0x00000010ff4d7819 */ /* 0x000fe4000001164d */
[----:B------:R-:W-:Y:S02]  /*bda0*/  SHF.R.U32.HI R75, RZ, 0x10, R75 ;  /* 0x00000010ff4b7819 */ /* 0x000fe4000001164b */
[----:B------:R-:W-:Y:S02]  /*bdb0*/  PRMT R77, R95, 0x5410, R77 ;  /* 0x000054105f4d7816 */ /* 0x000fe4000000004d */
[----:B------:R-:W-:-:S02]  /*bdc0*/  PRMT R76, R94, 0x5410, R75 ;  /* 0x000054105e4c7816 */ /* 0x000fc4000000004b */
[C---:B------:R-:W-:Y:S02]  /*bdd0*/  PRMT R3, R92.reuse, 0x5410, R3 ;  /* 0x000054105c037816 */ /* 0x040fe40000000003 */
[----:B------:R-:W-:Y:S01]  /*bde0*/  PRMT R74, R92, 0x5432, R74 ;  /* 0x000054325c4a7816 */ /* 0x000fe2000000004a */
[----:B------:R-:W-:Y:S02]  /*bdf0*/  IMAD.U32 R92, R77, 0x10000, RZ ;  /* 0x000100004d5c7824 */ /* 0x000fe400078e00ff */
[----:B------:R-:W-:Y:S01]  /*be00*/  IMAD.U32 R95, R76, 0x10000, RZ ;  /* 0x000100004c5f7824 */ /* 0x000fe200078e00ff */
[C---:B0-----:R-:W-:Y:S01]  /*be10*/  LOP3.LUT R75, R14.reuse, 0xffff0000, RZ, 0xc0, !PT ;  /* 0xffff00000e4b7812 */ /* 0x041fe200078ec0ff */
[----:B------:R-:W-:-:S04]  /*be20*/  IMAD.U32 R94, R14, 0x10000, RZ ;  /* 0x000100000e5e7824 */ /* 0x000fc800078e00ff */
[C---:B------:R-:W-:Y:S01]  /*be30*/  FMUL.FTZ R14, R75.reuse, R92 ;  /* 0x0000005c4b0e7220 */ /* 0x040fe20000410000 */
[----:B------:R-:W-:-:S03]  /*be40*/  FMUL.FTZ R75, R75, R95 ;  /* 0x0000005f4b4b7220 */ /* 0x000fc60000410000 */
[C---:B------:R-:W-:Y:S01]  /*be50*/  FFMA.FTZ R14, R94.reuse, R95, -R14 ;  /* 0x0000005f5e0e7223 */ /* 0x040fe2000001080e */
[----:B------:R-:W-:Y:S01]  /*be60*/  FFMA.FTZ R75, R94, R92, R75 ;  /* 0x0000005c5e4b7223 */ /* 0x000fe2000001004b */
[----:B------:R-:W-:Y:S01]  /*be70*/  LOP3.LUT R92, R76, 0xffff0000, RZ, 0xc0, !PT ;  /* 0xffff00004c5c7812 */ /* 0x000fe200078ec0ff */
[----:B------:R-:W-:Y:S01]  /*be80*/  IMAD.U32 R94, R15, 0x10000, RZ ;  /* 0x000100000f5e7824 */ /* 0x000fe200078e00ff */
[----:B------:R-:W-:Y:S01]  /*be90*/  LOP3.LUT R76, R77, 0xffff0000, RZ, 0xc0, !PT ;  /* 0xffff00004d4c7812 */ /* 0x000fe200078ec0ff */
[----:B------:R-:W-:Y:S01]  /*bea0*/  IMAD.U32 R95, R3, 0x10000, RZ ;  /* 0x00010000035f7824 */ /* 0x000fe200078e00ff */
[----:B------:R-:W-:Y:S02]  /*beb0*/  LOP3.LUT R77, R15, 0xffff0000, RZ, 0xc0, !PT ;  /* 0xffff00000f4d7812 */ /* 0x000fe400078ec0ff */
[----:B------:R-:W-:Y:S02]  /*bec0*/  LOP3.LUT R3, R3, 0xffff0000, RZ, 0xc0, !PT ;  /* 0xffff000003037812 */ /* 0x000fe400078ec0ff */
[----:B------:R-:W-:Y:S01]  /*bed0*/  F2FP.BF16.F32.PACK_AB R14, R75, R14 ;  /* 0x0000000e4b0e723e */ /* 0x000fe200000010ff */
[C---:B------:R-:W-:Y:S01]  /*bee0*/  FMUL.FTZ R15, R77.reuse, R76 ;  /* 0x0000004c4d0f7220 */ /* 0x040fe20000410000 */
[----:B------:R-:W-:-:S03]  /*bef0*/  FMUL.FTZ R77, R77, R92 ;  /* 0x0000005c4d4d7220 */ /* 0x000fc60000410000 */
[C---:B------:R-:W-:Y:S01]  /*bf00*/  FFMA.FTZ R15, R94.reuse, R92, -R15 ;  /* 0x0000005c5e0f7223 */ /* 0x040fe2000001080f */
[----:B------:R-:W-:Y:S01]  /*bf10*/  FFMA.FTZ R76, R94, R76, R77 ;  /* 0x0000004c5e4c7223 */ /* 0x000fe2000001004d */
        /* <DEDUP_REMOVED lines=17> */
[----:B------:R0:W-:Y:S02]  /*c030*/  STS.128 [R114], R12 ;  /* 0x0000000c72007388 */ /* 0x0001e40000000c00 */
.L_x_1679:
[----:B------:R-:W-:Y:S05]  /*c040*/  BSYNC B2 ;  /* 0x0000000000027941 */ /* 0x000fea0003800000 */
.L_x_1678:
[----:B0-----:R-:W2:Y:S04]  /*c050*/  LDL R13, [R1+0x18] ;  /* 0x00001800010d7983 */ /* 0x001ea80000100800 */
[----:B------:R-:W3:Y:S04]  /*c060*/  LDL R12, [R1+0x48] ;  /* 0x00004800010c7983 */ /* 0x000ee80000100800 */
[----:B------:R-:W4:Y:S01]  /*c070*/  LDL R3, [R1+0x4c] ;  /* 0x00004c0001037983 */ /* 0x000f220000100800 */
[----:B------:R-:W-:Y:S01]  /*c080*/  BSSY B2, `(.L_x_1680) ;  /* 0x0000033000027945 */ /* 0x000fe20003800000 */
[----:B--2---:R-:W-:-:S02]  /*c090*/  ISETP.GE.AND P0, PT, R13, R108, PT ;  /* 0x0000006c0d00720c */ /* 0x004fc40003f06270 */
[-C--:B---3--:R-:W-:Y:S02]  /*c0a0*/  ISETP.GE.AND P1, PT, R12, R108.reuse, PT ;  /* 0x0000006c0c00720c */ /* 0x088fe40003f26270 */
[----:B----4-:R-:W-:-:S09]  /*c0b0*/  ISETP.GE.AND P2, PT, R3, R108, PT ;  /* 0x0000006c0300720c */ /* 0x010fd20003f46270 */
[----:B------:R-:W-:Y:S05]  /*c0c0*/  @P0 BRA `(.L_x_1681) ;  /* 0x0000000000b80947 */ /* 0x000fea0003800000 */
[----:B-----5:R-:W0:Y:S01]  /*c0d0*/  LDS.128 R12, [R114+0x4000] ;  /* 0x00400000720c7984 */ /* 0x020e220000000c00 */
[----:B------:R-:W-:Y:S02]  /*c0e0*/  SHF.R.U32.HI R3, RZ, 0x10, R71 ;  /* 0x00000010ff037819 */ /* 0x000fe40000011647 */
[----:B------:R-:W-:Y:S02]  /*c0f0*/  SHF.R.U32.HI R74, RZ, 0x10, R73 ;  /* 0x00000010ff4a7819 */ /* 0x000fe40000011649 */
[C---:B------:R-:W-:Y:S02]  /*c100*/  PRMT R3, R112.reuse, 0x5410, R3 ;  /* 0x0000541070037816 */ /* 0x040fe40000000003 */
[----:B------:R-:W-:Y:S02]  /*c110*/  PRMT R74, R112, 0x5432, R74 ;  /* 0x00005432704a7816 */ /* 0x000fe4000000004a */
[----:B------:R-:W-:Y:S01]  /*c120*/  SHF.R.U64 R70, R70, 0x10, R71 ;  /* 0x0000001046467819 */ /* 0x000fe20000001247 */
[C---:B------:R-:W-:Y:S01]  /*c130*/  IMAD.U32 R76, R3.reuse, 0x10000, RZ ;  /* 0x00010000034c7824 */ /* 0x040fe200078e00ff */
[----:B------:R-:W-:Y:S01]  /*c140*/  SHF.R.U64 R71, R72, 0x10, R73 ;  /* 0x0000001048477819 */ /* 0x000fe20000001249 */
[----:B------:R-:W-:Y:S01]  /*c150*/  IMAD.U32 R75, R74, 0x10000, RZ ;  /* 0x000100004a4b7824 */ /* 0x000fe200078e00ff */
[----:B------:R-:W-:-:S02]  /*c160*/  LOP3.LUT R72, R3, 0xffff0000, RZ, 0xc0, !PT ;  /* 0xffff000003487812 */ /* 0x000fc400078ec0ff */
[----:B------:R-:W-:Y:S02]  /*c170*/  LOP3.LUT R3, R74, 0xffff0000, RZ, 0xc0, !PT ;  /* 0xffff00004a037812 */ /* 0x000fe400078ec0ff */
[C---:B------:R-:W-:Y:S02]  /*c180*/  PRMT R71, R111.reuse, 0x5410, R71 ;  /* 0x000054106f477816 */ /* 0x040fe40000000047 */
[----:B------:R-:W-:Y:S02]  /*c190*/  PRMT R70, R111, 0x5432, R70 ;  /* 0x000054326f467816 */ /* 0x000fe40000000046 */
[C---:B0-----:R-:W-:Y:S01]  /*c1a0*/  LOP3.LUT R73, R15.reuse, 0xffff0000, RZ, 0xc0, !PT ;  /* 0xffff00000f497812 */ /* 0x041fe200078ec0ff */
[----:B------:R-:W-:Y:S01]  /*c1b0*/  IMAD.U32 R74, R15, 0x10000, RZ ;  /* 0x000100000f4a7824 */ /* 0x000fe200078e00ff */
[C---:B------:R-:W-:Y:S01]  /*c1c0*/  LOP3.LUT R92, R14.reuse, 0xffff0000, RZ, 0xc0, !PT ;  /* 0xffff00000e5c7812 */ /* 0x040fe200078ec0ff */
[----:B------:R-:W-:Y:S02]  /*c1d0*/  IMAD.U32 R14, R14, 0x10000, RZ ;  /* 0x000100000e0e7824 */ /* 0x000fe400078e00ff */
[C---:B------:R-:W-:Y:S01]  /*c1e0*/  FMUL.FTZ R15, R73.reuse, R3 ;  /* 0x00000003490f7220 */ /* 0x040fe20000410000 */
[----:B------:R-:W-:Y:S01]  /*c1f0*/  FMUL.FTZ R73, R73, R72 ;  /* 0x0000004849497220 */ /* 0x000fe20000410000 */
[C---:B------:R-:W-:Y:S01]  /*c200*/  FMUL.FTZ R77, R92.reuse, R75 ;  /* 0x0000004b5c4d7220 */ /* 0x040fe20000410000 */
[----:B------:R-:W-:Y:S01]  /*c210*/  FMUL.FTZ R92, R92, R76 ;  /* 0x0000004c5c5c7220 */ /* 0x000fe20000410000 */
[C---:B------:R-:W-:Y:S01]  /*c220*/  FFMA.FTZ R15, R74.reuse, R72, -R15 ;  /* 0x000000484a0f7223 */ /* 0x040fe2000001080f */
[----:B------:R-:W-:Y:S01]  /*c230*/  FFMA.FTZ R3, R74, R3, R73 ;  /* 0x000000034a037223 */ /* 0x000fe20000010049 */
[----:B------:R-:W-:Y:S01]  /*c240*/  FFMA.FTZ R77, R14, R76, -R77 ;  /* 0x0000004c0e4d7223 */ /* 0x000fe2000001084d */
        /* <DEDUP_REMOVED lines=8> */
[----:B------:R-:W-:Y:S01]  /*c2d0*/  FMUL.FTZ R74, R74, R75 ;  /* 0x0000004b4a4a7220 */ /* 0x000fe20000410000 */
[----:B------:R-:W-:Y:S02]  /*c2e0*/  F2FP.BF16.F32.PACK_AB R14, R14, R77 ;  /* 0x0000004d0e0e723e */ /* 0x000fe400000010ff */
[C---:B------:R-:W-:Y:S01]  /*c2f0*/  FFMA.FTZ R12, R72.reuse, R75, -R12 ;  /* 0x0000004b480c7223 */ /* 0x040fe2000001080c */
[----:B------:R-:W-:Y:S01]  /*c300*/  FFMA.FTZ R74, R72, R73, R74 ;  /* 0x00000049484a7223 */ /* 0x000fe2000001004a */
[C---:B------:R-:W-:Y:S01]  /*c310*/  LOP3.LUT R72, R13.reuse, 0xffff0000, RZ, 0xc0, !PT ;  /* 0xffff00000d487812 */ /* 0x040fe200078ec0ff */
[----:B------:R-:W-:Y:S01]  /*c320*/  IMAD.U32 R13, R13, 0x10000, RZ ;  /* 0x000100000d0d7824 */ /* 0x000fe200078e00ff */
[----:B------:R-:W-:Y:S02]  /*c330*/  F2FP.BF16.F32.PACK_AB R15, R3, R15 ;  /* 0x0000000f030f723e */ /* 0x000fe400000010ff */
[----:B------:R-:W-:Y:S01]  /*c340*/  F2FP.BF16.F32.PACK_AB R12, R74, R12 ;  /* 0x0000000c4a0c723e */ /* 0x000fe200000010ff */
[C---:B------:R-:W-:Y:S01]  /*c350*/  FMUL.FTZ R73, R72.reuse, R71 ;  /* 0x0000004748497220 */ /* 0x040fe20000410000 */
[----:B------:R-:W-:-:S03]  /*c360*/  FMUL.FTZ R72, R72, R70 ;  /* 0x0000004648487220 */ /* 0x000fc60000410000 */
[C---:B------:R-:W-:Y:S01]  /*c370*/  FFMA.FTZ R70, R13.reuse, R70, -R73 ;  /* 0x000000460d467223 */ /* 0x040fe20000010849 */
[----:B------:R-:W-:-:S05]  /*c380*/  FFMA.FTZ R13, R13, R71, R72 ;  /* 0x000000470d0d7223 */ /* 0x000fca0000010048 */
[----:B------:R-:W-:-:S05]  /*c390*/  F2FP.BF16.F32.PACK_AB R13, R13, R70 ;  /* 0x000000460d0d723e */ /* 0x000fca00000010ff */
[----:B------:R0:W-:Y:S02]  /*c3a0*/  STS.128 [R114+0x4000], R12 ;  /* 0x0040000c72007388 */ /* 0x0001e40000000c00 */
.L_x_1681:
[----:B------:R-:W-:Y:S05]  /*c3b0*/  BSYNC B2 ;  /* 0x0000000000027941 */ /* 0x000fea0003800000 */
.L_x_1680:
[----:B------:R-:W-:Y:S04]  /*c3c0*/  BSSY B2, `(.L_x_1682) ;  /* 0x0000030000027945 */ /* 0x000fe80003800000 */
[----:B------:R-:W-:Y:S05]  /*c3d0*/  @P1 BRA `(.L_x_1683) ;  /* 0x0000000000b81947 */ /* 0x000fea0003800000 */
[----:B0----5:R-:W0:Y:S01]  /*c3e0*/  LDS.128 R12, [R114+0x8000] ;  /* 0x00800000720c7984 */ /* 0x021e220000000c00 */
[----:B------:R-:W-:Y:S02]  /*c3f0*/  SHF.R.U64 R3, R66, 0x10, R67 ;  /* 0x0000001042037819 */ /* 0x000fe40000001243 */
[----:B------:R-:W-:Y:S02]  /*c400*/  SHF.R.U32.HI R66, RZ, 0x10, R69 ;  /* 0x00000010ff427819 */ /* 0x000fe40000011645 */
[----:B------:R-:W-:Y:S02]  /*c410*/  SHF.R.U32.HI R67, RZ, 0x10, R67 ;  /* 0x00000010ff437819 */ /* 0x000fe40000011643 */
[C---:B------:R-:W-:Y:S02]  /*c420*/  PRMT R66, R110.reuse, 0x5432, R66 ;  /* 0x000054326e427816 */ /* 0x040fe40000000042 */
[----:B------:R-:W-:Y:S02]  /*c430*/  PRMT R67, R110, 0x5410, R67 ;  /* 0x000054106e437816 */ /* 0x000fe40000000043 */
[----:B------:R-:W-:Y:S01]  /*c440*/  SHF.R.U64 R68, R68, 0x10, R69 ;  /* 0x0000001044447819 */ /* 0x000fe20000001245 */
[----:B------:R-:W-:Y:S01]  /*c450*/  IMAD.U32 R70, R66, 0x10000, RZ ;  /* 0x0001000042467824 */ /* 0x000fe200078e00ff */
[----:B------:R-:W-:Y:S01]  /*c460*/  PRMT R3, R109, 0x5432, R3 ;  /* 0x000054326d037816 */ /* 0x000fe20000000003 */
[C---:B------:R-:W-:Y:S01]  /*c470*/  IMAD.U32 R72, R67.reuse, 0x10000, RZ ;  /* 0x0001000043487824 */ /* 0x040fe200078e00ff */
[----:B------:R-:W-:-:S02]  /*c480*/  LOP3.LUT R67, R67, 0xffff0000, RZ, 0xc0, !PT ;  /* 0xffff000043437812 */ /* 0x000fc400078ec0ff */
[----:B------:R-:W-:Y:S02]  /*c490*/  PRMT R68, R109, 0x5410, R68 ;  /* 0x000054106d447816 */ /* 0x000fe40000000044 */
[C---:B0-----:R-:W-:Y:S01]  /*c4a0*/  LOP3.LUT R71, R14.reuse, 0xffff0000, RZ, 0xc0, !PT ;  /* 0xffff00000e477812 */ /* 0x041fe200078ec0ff */
[----:B------:R-:W-:-:S04]  /*c4b0*/  IMAD.U32 R69, R14, 0x10000, RZ ;  /* 0x000100000e457824 */ /* 0x000fc800078e00ff */
[C---:B------:R-:W-:Y:S01]  /*c4c0*/  FMUL.FTZ R14, R71.reuse, R70 ;  /* 0x00000046470e7220 */ /* 0x040fe20000410000 */
[----:B------:R-:W-:-:S03]  /*c4d0*/  FMUL.FTZ R71, R71, R72 ;  /* 0x0000004847477220 */ /* 0x000fc60000410000 */
[C---:B------:R-:W-:Y:S01]  /*c4e0*/  FFMA.FTZ R14, R69.reuse, R72, -R14 ;  /* 0x00000048450e7223 */ /* 0x040fe2000001080e */
[----:B------:R-:W-:Y:S01]  /*c4f0*/  FFMA.FTZ R69, R69, R70, R71 ;  /* 0x0000004645457223 */ /* 0x000fe20000010047 */
[----:B------:R-:W-:Y:S02]  /*c500*/  LOP3.LUT R70, R66, 0xffff0000, RZ, 0xc0, !PT ;  /* 0xffff000042467812 */ /* 0x000fe400078ec0ff */
[C---:B------:R-:W-:Y:S01]  /*c510*/  LOP3.LUT R66, R15.reuse, 0xffff0000, RZ, 0xc0, !PT ;  /* 0xffff00000f427812 */ /* 0x040fe200078ec0ff */
[----:B------:R-:W-:Y:S01]  /*c520*/  IMAD.U32 R15, R15, 0x10000, RZ ;  /* 0x000100000f0f7824 */ /* 0x000fe200078e00ff */
[----:B------:R-:W-:-:S03]  /*c530*/  F2FP.BF16.F32.PACK_AB R14, R69, R14 ;  /* 0x0000000e450e723e */ /* 0x000fc600000010ff */
[C---:B------:R-:W-:Y:S01]  /*c540*/  FMUL.FTZ R71, R66.reuse, R70 ;  /* 0x0000004642477220 */ /* 0x040fe20000410000 */
[----:B------:R-:W-:-:S03]  /*c550*/  FMUL.FTZ R72, R66, R67 ;  /* 0x0000004342487220 */ /* 0x000fc60000410000 */
        /* <DEDUP_REMOVED lines=21> */
[----:B------:R1:W-:Y:S02]  /*c6b0*/  STS.128 [R114+0x8000], R12 ;  /* 0x0080000c72007388 */ /* 0x0003e40000000c00 */
.L_x_1683:
[----:B------:R-:W-:Y:S05]  /*c6c0*/  BSYNC B2 ;  /* 0x0000000000027941 */ /* 0x000fea0003800000 */
.L_x_1682:
[----:B------:R-:W-:Y:S05]  /*c6d0*/  @P2 BRA `(.L_x_1677) ;  /* 0x0000000000b82947 */ /* 0x000fea0003800000 */
[----:B01---5:R-:W0:Y:S01]  /*c6e0*/  LDS.128 R12, [R114+0xc000] ;  /* 0x00c00000720c7984 */ /* 0x023e220000000c00 */
[----:B------:R-:W-:Y:S02]  /*c6f0*/  SHF.R.U64 R3, R62, 0x10, R63 ;  /* 0x000000103e037819 */ /* 0x000fe4000000123f */
[--C-:B------:R-:W-:Y:S02]  /*c700*/  SHF.R.U64 R62, R64, 0x10, R65.reuse ;  /* 0x00000010403e7819 */ /* 0x100fe40000001241 */
[----:B------:R-:W-:Y:S02]  /*c710*/  SHF.R.U32.HI R64, RZ, 0x10, R65 ;  /* 0x00000010ff407819 */ /* 0x000fe40000011641 */
[----:B------:R-:W-:Y:S02]  /*c720*/  SHF.R.U32.HI R63, RZ, 0x10, R63 ;  /* 0x00000010ff3f7819 */ /* 0x000fe4000001163f */
[----:B------:R-:W-:Y:S02]  /*c730*/  PRMT R62, R99, 0x5410, R62 ;  /* 0x00005410633e7816 */ /* 0x000fe4000000003e */
[----:B------:R-:W-:-:S02]  /*c740*/  PRMT R3, R98, 0x5410, R3 ;  /* 0x0000541062037816 */ /* 0x000fc40000000003 */
[----:B------:R-:W-:Y:S02]  /*c750*/  PRMT R99, R99, 0x5432, R64 ;  /* 0x0000543263637816 */ /* 0x000fe40000000040 */
[----:B------:R-:W-:-:S03]  /*c760*/  PRMT R98, R98, 0x5432, R63 ;  /* 0x0000543262627816 */ /* 0x000fc6000000003f */
[C---:B------:R-:W-:Y:S01]  /*c770*/  IMAD.U32 R68, R99.reuse, 0x10000, RZ ;  /* 0x0001000063447824 */ /* 0x040fe200078e00ff */
[----:B------:R-:W-:Y:S02]  /*c780*/  LOP3.LUT R99, R99, 0xffff0000, RZ, 0xc0, !PT ;  /* 0xffff000063637812 */ /* 0x000fe400078ec0ff */
[----:B0-----:R-:W-:Y:S01]  /*c790*/  LOP3.LUT R64, R14, 0xffff0000, RZ, 0xc0, !PT ;  /* 0xffff00000e407812 */ /* 0x001fe200078ec0ff */
[C---:B------:R-:W-:Y:S01]  /*c7a0*/  IMAD.U32 R67, R12.reuse, 0x10000, RZ ;  /* 0x000100000c437824 */ /* 0x040fe200078e00ff */
[----:B------:R-:W-:Y:S01]  /*c7b0*/  LOP3.LUT R65, R12, 0xffff0000, RZ, 0xc0, !PT ;  /* 0xffff00000c417812 */ /* 0x000fe200078ec0ff */
[----:B------:R-:W-:Y:S02]  /*c7c0*/  IMAD.U32 R63, R14, 0x10000, RZ ;  /* 0x000100000e3f7824 */ /* 0x000fe400078e00ff */
[C---:B------:R-:W-:Y:S01]  /*c7d0*/  IMAD.U32 R12, R98.reuse, 0x10000, RZ ;  /* 0x00010000620c7824 */ /* 0x040fe200078e00ff */
[----:B------:R-:W-:Y:S01]  /*c7e0*/  LOP3.LUT R98, R98, 0xffff0000, RZ, 0xc0, !PT ;  /* 0xffff000062627812 */ /* 0x000fe200078ec0ff */
[C---:B------:R-:W-:Y:S01]  /*c7f0*/  IMAD.U32 R14, R15.reuse, 0x10000, RZ ;  /* 0x000100000f0e7824 */ /* 0x040fe200078e00ff */
[----:B------:R-:W-:Y:S01]  /*c800*/  LOP3.LUT R15, R15, 0xffff0000, RZ, 0xc0, !PT ;  /* 0xffff00000f0f7812 */ /* 0x000fe200078ec0ff */
[C---:B------:R-:W-:Y:S01]  /*c810*/  FMUL.FTZ R69, R64.reuse, R68 ;  /* 0x0000004440457220 */ /* 0x040fe20000410000 */
[-C--:B------:R-:W-:Y:S01]  /*c820*/  FMUL.FTZ R64, R64, R12.reuse ;  /* 0x0000000c40407220 */ /* 0x080fe20000410000 */
[C---:B------:R-:W-:Y:S01]  /*c830*/  IMAD.U32 R66, R13.reuse, 0x10000, RZ ;  /* 0x000100000d427824 */ /* 0x040fe200078e00ff */
[----:B------:R-:W-:Y:S01]  /*c840*/  LOP3.LUT R13, R13, 0xffff0000, RZ, 0xc0, !PT ;  /* 0xffff00000d0d7812 */ /* 0x000fe200078ec0ff */
[-C--:B------:R-:W-:Y:S01]  /*c850*/  FMUL.FTZ R70, R15, R99.reuse ;  /* 0x000000630f467220 */ /* 0x080fe20000410000 */
[C---:B------:R-:W-:Y:S01]  /*c860*/  FFMA.FTZ R69, R63.reuse, R12, -R69 ;  /* 0x0000000c3f457223 */ /* 0x040fe20000010845 */
[----:B------:R-:W-:Y:S01]  /*c870*/  FFMA.FTZ R64, R63, R68, R64 ;  /* 0x000000443f407223 */ /* 0x000fe20000010040 */
[-C--:B------:R-:W-:Y:S01]  /*c880*/  FMUL.FTZ R15, R15, R98.reuse ;  /* 0x000000620f0f7220 */ /* 0x080fe20000410000 */
[C---:B------:R-:W-:Y:S01]  /*c890*/  IMAD.U32 R12, R62.reuse, 0x10000, RZ ;  /* 0x000100003e0c7824 */ /* 0x040fe200078e00ff */
[----:B------:R-:W-:Y:S01]  /*c8a0*/  LOP3.LUT R62, R62, 0xffff0000, RZ, 0xc0, !PT ;  /* 0xffff00003e3e7812 */ /* 0x000fe200078ec0ff */
[C---:B------:R-:W-:Y:S01]  /*c8b0*/  IMAD.U32 R63, R3.reuse, 0x10000, RZ ;  /* 0x00010000033f7824 */ /* 0x040fe200078e00ff */
[----:B------:R-:W-:Y:S01]  /*c8c0*/  LOP3.LUT R3, R3, 0xffff0000, RZ, 0xc0, !PT ;  /* 0xffff000003037812 */ /* 0x000fe200078ec0ff */
[C---:B------:R-:W-:Y:S01]  /*c8d0*/  FFMA.FTZ R70, R14.reuse, R98, -R70 ;  /* 0x000000620e467223 */ /* 0x040fe20000010846 */
[----:B------:R-:W-:Y:S01]  /*c8e0*/  FFMA.FTZ R15, R14, R99, R15 ;  /* 0x000000630e0f7223 */ /* 0x000fe2000001000f */
        /* <DEDUP_REMOVED lines=13> */
.L_x_1677:
[----:B------:R-:W-:Y:S05]  /*c9c0*/  BSYNC B1 ;  /* 0x0000000000017941 */ /* 0x000fea0003800000 */
.L_x_1676:
[----:B------:R-:W3:Y:S01]  /*c9d0*/  LDL R3, [R1+0xc8] ;  /* 0x0000c80001037983 */ /* 0x000ee20000100800 */
[----:B------:R-:W-:Y:S01]  /*c9e0*/  BSSY B1, `(.L_x_1684) ;  /* 0x00000ce000017945 */ /* 0x000fe20003800000 */
[----:B---3--:R-:W-:-:S13]  /*c9f0*/  ISETP.GE.AND P0, PT, R3, R0, PT ;  /* 0x000000000300720c */ /* 0x008fda0003f06270 */
[----:B------:R-:W-:Y:S05]  /*ca00*/  @P0 BRA `(.L_x_1685) ;  /* 0x0000000c002c0947 */ /* 0x000fea0003800000 */
[----:B012---:R-:W2:Y:S01]  /*ca10*/  LDL R14, [R1+0x18] ;  /* 0x00001800010e7983 */ /* 0x007ea20000100800 */
[----:B------:R-:W0:Y:S03]  /*ca20*/  LDC R3, c[0x0][0x3f4] ;  /* 0x0000fd00ff037b82 */ /* 0x000e260000000800 */
[----:B------:R-:W3:Y:S04]  /*ca30*/  LDL R13, [R1+0x48] ;  /* 0x00004800010d7983 */ /* 0x000ee80000100800 */
[----:B------:R-:W4:Y:S04]  /*ca40*/  LDL R12, [R1+0x4c] ;  /* 0x00004c00010c7983 */ /* 0x000f280000100800 */
[----:B------:R1:W5:Y:S01]  /*ca50*/  LDL R67, [R1+0x74] ;  /* 0x0000740001437983 */ /* 0x0003620000100800 */
[----:B------:R-:W-:Y:S01]  /*ca60*/  BSSY B2, `(.L_x_1686) ;  /* 0x0000034000027945 */ /* 0x000fe20003800000 */
[----:B0-----:R-:W-:-:S02]  /*ca70*/  ISETP.GE.AND P0, PT, R204, R3, PT ;  /* 0x00000003cc00720c */ /* 0x001fc40003f06270 */
[-C--:B--2---:R-:W-:Y:S02]  /*ca80*/  ISETP.GE.AND P1, PT, R14, R3.reuse, PT ;  /* 0x000000030e00720c */ /* 0x084fe40003f26270 */
[-C--:B---3--:R-:W-:Y:S02]  /*ca90*/  ISETP.GE.AND P2, PT, R13, R3.reuse, PT ;  /* 0x000000030d00720c */ /* 0x088fe40003f46270 */
[----:B----4-:R-:W-:-:S07]  /*caa0*/  ISETP.GE.AND P3, PT, R12, R3, PT ;  /* 0x000000030c00720c */ /* 0x010fce0003f66270 */
[----:B-1----:R-:W-:Y:S06]  /*cab0*/  @P0 BRA `(.L_x_1687) ;  /* 0x0000000000b80947 */ /* 0x002fec0003800000 */
[----:B-----5:R-:W0:Y:S01]  /*cac0*/  LDS.128 R12, [R67+0x1000] ;  /* 0x00100000430c7984 */ /* 0x020e220000000c00 */
        /* <DEDUP_REMOVED lines=45> */
.L_x_1687:
[----:B------:R-:W-:Y:S05]  /*cda0*/  BSYNC B2 ;  /* 0x0000000000027941 */ /* 0x000fea0003800000 */
.L_x_1686:
[----:B------:R-:W-:Y:S04]  /*cdb0*/  BSSY B2, `(.L_x_1688) ;  /* 0x0000030000027945 */ /* 0x000fe80003800000 */
[----:B------:R-:W-:Y:S05]  /*cdc0*/  @P1 BRA `(.L_x_1689) ;  /* 0x0000000000b81947 */ /* 0x000fea0003800000 */
[----:B0----5:R-:W0:Y:S01]  /*cdd0*/  LDS.128 R12, [R67+0x5000] ;  /* 0x00500000430c7984 */ /* 0x021e220000000c00 */
[--C-:B------:R-:W-:Y:S02]  /*cde0*/  SHF.R.U64 R58, R54, 0x10, R55.reuse ;  /* 0x00000010363a7819 */ /* 0x100fe40000001237 */
[----:B------:R-:W-:Y:S02]  /*cdf0*/  SHF.R.U32.HI R54, RZ, 0x10, R55 ;  /* 0x00000010ff367819 */ /* 0x000fe40000011637 */
[--C-:B------:R-:W-:Y:S02]  /*ce00*/  SHF.R.U64 R55, R56, 0x10, R57.reuse ;  /* 0x0000001038377819 */ /* 0x100fe40000001239 */
[----:B------:R-:W-:Y:S02]  /*ce10*/  SHF.R.U32.HI R57, RZ, 0x10, R57 ;  /* 0x00000010ff397819 */ /* 0x000fe40000011639 */
[C---:B------:R-:W-:Y:S02]  /*ce20*/  PRMT R3, R103.reuse, 0x5410, R58 ;  /* 0x0000541067037816 */ /* 0x040fe4000000003a */
[----:B------:R-:W-:-:S02]  /*ce30*/  PRMT R103, R103, 0x5432, R54 ;  /* 0x0000543267677816 */ /* 0x000fc40000000036 */
[C---:B------:R-:W-:Y:S02]  /*ce40*/  PRMT R54, R104.reuse, 0x5410, R55 ;  /* 0x0000541068367816 */ /* 0x040fe40000000037 */
[----:B------:R-:W-:Y:S01]  /*ce50*/  PRMT R104, R104, 0x5432, R57 ;  /* 0x0000543268687816 */ /* 0x000fe20000000039 */
[C---:B------:R-:W-:Y:S01]  /*ce60*/  IMAD.U32 R56, R103.reuse, 0x10000, RZ ;  /* 0x0001000067387824 */ /* 0x040fe200078e00ff */
[----:B------:R-:W-:Y:S02]  /*ce70*/  LOP3.LUT R61, R103, 0xffff0000, RZ, 0xc0, !PT ;  /* 0xffff0000673d7812 */ /* 0x000fe400078ec0ff */
[C---:B------:R-:W-:Y:S01]  /*ce80*/  LOP3.LUT R57, R104.reuse, 0xffff0000, RZ, 0xc0, !PT ;  /* 0xffff000068397812 */ /* 0x040fe200078ec0ff */
[----:B------:R-:W-:Y:S01]  /*ce90*/  IMAD.U32 R60, R104, 0x10000, RZ ;  /* 0x00010000683c7824 */ /* 0x000fe200078e00ff */
[C---:B0-----:R-:W-:Y:S01]  /*cea0*/  LOP3.LUT R63, R14.reuse, 0xffff0000, RZ, 0xc0, !PT ;  /* 0xffff00000e3f7812 */ /* 0x041fe200078ec0ff */
[----:B------:R-:W-:Y:S01]  /*ceb0*/  IMAD.U32 R59, R14, 0x10000, RZ ;  /* 0x000100000e3b7824 */ /* 0x000fe200078e00ff */
[C---:B------:R-:W-:Y:S01]  /*cec0*/  LOP3.LUT R58, R15.reuse, 0xffff0000, RZ, 0xc0, !PT ;  /* 0xffff00000f3a7812 */ /* 0x040fe200078ec0ff */
[----:B------:R-:W-:-:S02]  /*ced0*/  IMAD.U32 R14, R15, 0x10000, RZ ;  /* 0x000100000f0e7824 */ /* 0x000fc400078e00ff */
[C---:B------:R-:W-:Y:S01]  /*cee0*/  FMUL.FTZ R62, R63.reuse, R60 ;  /* 0x0000003c3f3e7220 */ /* 0x040fe20000410000 */
[-C--:B------:R-:W-:Y:S01]  /*cef0*/  FMUL.FTZ R63, R63, R56.reuse ;  /* 0x000000383f3f7220 */ /* 0x080fe20000410000 */
[----:B------:R-:W-:Y:S01]  /*cf00*/  FMUL.FTZ R65, R58, R57 ;  /* 0x000000393a417220 */ /* 0x000fe20000410000 */
[----:B------:R-:W-:Y:S02]  /*cf10*/  IMAD.U32 R55, R12, 0x10000, RZ ;  /* 0x000100000c377824 */ /* 0x000fe400078e00ff */
[C---:B------:R-:W-:Y:S01]  /*cf20*/  FFMA.FTZ R56, R59.reuse, R56, -R62 ;  /* 0x000000383b387223 */ /* 0x040fe2000001083e */
[----:B------:R-:W-:Y:S01]  /*cf30*/  FFMA.FTZ R59, R59, R60, R63 ;  /* 0x0000003c3b3b7223 */ /* 0x000fe2000001003f */
[C---:B------:R-:W-:Y:S02]  /*cf40*/  IMAD.U32 R15, R13.reuse, 0x10000, RZ ;  /* 0x000100000d0f7824 */ /* 0x040fe400078e00ff */
[-C--:B------:R-:W-:Y:S01]  /*cf50*/  FMUL.FTZ R63, R58, R61.reuse ;  /* 0x0000003d3a3f7220 */ /* 0x080fe20000410000 */
[----:B------:R-:W-:Y:S01]  /*cf60*/  IMAD.U32 R60, R54, 0x10000, RZ ;  /* 0x00010000363c7824 */ /* 0x000fe200078e00ff */
[----:B------:R-:W-:Y:S01]  /*cf70*/  LOP3.LUT R12, R12, 0xffff0000, RZ, 0xc0, !PT ;  /* 0xffff00000c0c7812 */ /* 0x000fe200078ec0ff */
[----:B------:R-:W-:Y:S01]  /*cf80*/  FFMA.FTZ R58, R14, R61, -R65 ;  /* 0x0000003d0e3a7223 */ /* 0x000fe20000010841 */
[----:B------:R-:W-:Y:S01]  /*cf90*/  LOP3.LUT R13, R13, 0xffff0000, RZ, 0xc0, !PT ;  /* 0xffff00000d0d7812 */ /* 0x000fe200078ec0ff */
[C---:B------:R-:W-:Y:S01]  /*cfa0*/  IMAD.U32 R61, R3.reuse, 0x10000, RZ ;  /* 0x00010000033d7824 */ /* 0x040fe200078e00ff */
        /* <DEDUP_REMOVED lines=16> */
.L_x_1689:
[----:B------:R-:W-:Y:S05]  /*d0b0*/  BSYNC B2 ;  /* 0x0000000000027941 */ /* 0x000fea0003800000 */
.L_x_1688:
[----:B------:R-:W-:Y:S04]  /*d0c0*/  BSSY B2, `(.L_x_1690) ;  /* 0x0000030000027945 */ /* 0x000fe80003800000 */
[----:B------:R-:W-:Y:S05]  /*d0d0*/  @P2 BRA `(.L_x_1691) ;  /* 0x0000000000b82947 */ /* 0x000fea0003800000 */
[----:B01---5:R-:W0:Y:S01]  /*d0e0*/  LDS.128 R12, [R67+0x9000] ;  /* 0x00900000430c7984 */ /* 0x023e220000000c00 */
[----:B------:R-:W-:Y:S02]  /*d0f0*/  SHF.R.U64 R3, R52, 0x10, R53 ;  /* 0x0000001034037819 */ /* 0x000fe40000001235 */
[----:B------:R-:W-:Y:S02]  /*d100*/  SHF.R.U64 R50, R50, 0x10, R51 ;  /* 0x0000001032327819 */ /* 0x000fe40000001233 */
[----:B------:R-:W-:Y:S02]  /*d110*/  SHF.R.U32.HI R53, RZ, 0x10, R53 ;  /* 0x00000010ff357819 */ /* 0x000fe40000011635 */
[----:B------:R-:W-:Y:S02]  /*d120*/  SHF.R.U32.HI R54, RZ, 0x10, R51 ;  /* 0x00000010ff367819 */ /* 0x000fe40000011633 */
[----:B------:R-:W-:Y:S02]  /*d130*/  PRMT R52, R96, 0x5432, R3 ;  /* 0x0000543260347816 */ /* 0x000fe40000000003 */
[----:B------:R-:W-:-:S02]  /*d140*/  PRMT R50, R97, 0x5432, R50 ;  /* 0x0000543261327816 */ /* 0x000fc40000000032 */
[----:B------:R-:W-:Y:S02]  /*d150*/  PRMT R96, R96, 0x5410, R53 ;  /* 0x0000541060607816 */ /* 0x000fe40000000035 */
[----:B------:R-:W-:-:S03]  /*d160*/  PRMT R97, R97, 0x5410, R54 ;  /* 0x0000541061617816 */ /* 0x000fc60000000036 */
[C---:B------:R-:W-:Y:S01]  /*d170*/  IMAD.U32 R57, R96.reuse, 0x10000, RZ ;  /* 0x0001000060397824 */ /* 0x040fe200078e00ff */
[----:B------:R-:W-:Y:S01]  /*d180*/  LOP3.LUT R96, R96, 0xffff0000, RZ, 0xc0, !PT ;  /* 0xffff000060607812 */ /* 0x000fe200078ec0ff */
[C---:B------:R-:W-:Y:S01]  /*d190*/  IMAD.U32 R56, R97.reuse, 0x10000, RZ ;  /* 0x0001000061387824 */ /* 0x040fe200078e00ff */
[----:B------:R-:W-:Y:S02]  /*d1a0*/  LOP3.LUT R58, R97, 0xffff0000, RZ, 0xc0, !PT ;  /* 0xffff0000613a7812 */ /* 0x000fe400078ec0ff */
[C---:B0-----:R-:W-:Y:S01]  /*d1b0*/  LOP3.LUT R54, R14.reuse, 0xffff0000, RZ, 0xc0, !PT ;  /* 0xffff00000e367812 */ /* 0x041fe200078ec0ff */
[----:B------:R-:W-:Y:S01]  /*d1c0*/  IMAD.U32 R53, R14, 0x10000, RZ ;  /* 0x000100000e357824 */ /* 0x000fe200078e00ff */
[C---:B------:R-:W-:Y:S01]  /*d1d0*/  LOP3.LUT R55, R15.reuse, 0xffff0000, RZ, 0xc0, !PT ;  /* 0xffff00000f377812 */ /* 0x040fe200078ec0ff */
[----:B------:R-:W-:Y:S01]  /*d1e0*/  IMAD.U32 R51, R15, 0x10000, RZ ;  /* 0x000100000f337824 */ /* 0x000fe200078e00ff */
[C---:B------:R-:W-:Y:S01]  /*d1f0*/  LOP3.LUT R15, R13.reuse, 0xffff0000, RZ, 0xc0, !PT ;  /* 0xffff00000d0f7812 */ /* 0x040fe200078ec0ff */
[C---:B------:R-:W-:Y:S01]  /*d200*/  FMUL.FTZ R60, R54.reuse, R57 ;  /* 0x00000039363c7220 */ /* 0x040fe20000410000 */
[----:B------:R-:W-:Y:S01]  /*d210*/  FMUL.FTZ R54, R54, R56 ;  /* 0x0000003836367220 */ /* 0x000fe20000410000 */
[----:B------:R-:W-:-:S02]  /*d220*/  IMAD.U32 R3, R13, 0x10000, RZ ;  /* 0x000100000d037824 */ /* 0x000fc400078e00ff */
[----:B------:R-:W-:Y:S01]  /*d230*/  FMUL.FTZ R62, R55, R96 ;  /* 0x00000060373e7220 */ /* 0x000fe20000410000 */
[C---:B------:R-:W-:Y:S01]  /*d240*/  FFMA.FTZ R13, R53.reuse, R56, -R60 ;  /* 0x00000038350d7223 */ /* 0x040fe2000001083c */
[----:B------:R-:W-:Y:S01]  /*d250*/  FFMA.FTZ R60, R53, R57, R54 ;  /* 0x00000039353c7223 */ /* 0x000fe20000010036 */
[-C--:B------:R-:W-:Y:S01]  /*d260*/  FMUL.FTZ R54, R55, R58.reuse ;  /* 0x0000003a37367220 */ /* 0x080fe20000410000 */
[C---:B------:R-:W-:Y:S01]  /*d270*/  IMAD.U32 R55, R52.reuse, 0x10000, RZ ;  /* 0x0001000034377824 */ /* 0x040fe200078e00ff */
        /* <DEDUP_REMOVED lines=8> */
[C---:B------:R-:W-:Y:S01]  /*d300*/  FMUL.FTZ R51, R12.reuse, R55 ;  /* 0x000000370c337220 */ /* 0x040fe20000410000 */
[-C--:B------:R-:W-:Y:S01]  /*d310*/  FMUL.FTZ R54, R12, R53.reuse ;  /* 0x000000350c367220 */ /* 0x080fe20000410000 */
[-C--:B------:R-:W-:Y:S01]  /*d320*/  FMUL.FTZ R15, R15, R50.reuse ;  /* 0x000000320f0f7220 */ /* 0x080fe20000410000 */
[C---:B------:R-:W-:Y:S01]  /*d330*/  FFMA.FTZ R56, R3.reuse, R50, -R56 ;  /* 0x0000003203387223 */ /* 0x040fe20000010838 */
[C---:B------:R-:W-:Y:S01]  /*d340*/  FFMA.FTZ R12, R14.reuse, R53, -R51 ;  /* 0x000000350e0c7223 */ /* 0x040fe20000010833 */
[----:B------:R-:W-:Y:S01]  /*d350*/  FFMA.FTZ R55, R14, R55, R54 ;  /* 0x000000370e377223 */ /* 0x000fe20000010036 */
[----:B------:R-:W-:Y:S01]  /*d360*/  FFMA.FTZ R3, R3, R52, R15 ;  /* 0x0000003403037223 */ /* 0x000fe2000001000f */
[----:B------:R-:W-:-:S02]  /*d370*/  F2FP.BF16.F32.PACK_AB R14, R60, R13 ;  /* 0x0000000d3c0e723e */ /* 0x000fc400000010ff */
[----:B------:R-:W-:Y:S02]  /*d380*/  F2FP.BF16.F32.PACK_AB R15, R57, R62 ;  /* 0x0000003e390f723e */ /* 0x000fe400000010ff */
[----:B------:R-:W-:Y:S02]  /*d390*/  F2FP.BF16.F32.PACK_AB R12, R55, R12 ;  /* 0x0000000c370c723e */ /* 0x000fe400000010ff */
[----:B------:R-:W-:-:S05]  /*d3a0*/  F2FP.BF16.F32.PACK_AB R13, R3, R56 ;  /* 0x00000038030d723e */ /* 0x000fca00000010ff */
[----:B------:R2:W-:Y:S02]  /*d3b0*/  STS.128 [R67+0x9000], R12 ;  /* 0x0090000c43007388 */ /* 0x0005e40000000c00 */
.L_x_1691:
[----:B------:R-:W-:Y:S05]  /*d3c0*/  BSYNC B2 ;  /* 0x0000000000027941 */ /* 0x000fea0003800000 */
.L_x_1690:
[----:B------:R-:W-:Y:S05]  /*d3d0*/  @P3 BRA `(.L_x_1685) ;  /* 0x0000000000b83947 */ /* 0x000fea0003800000 */
[----:B012--5:R-:W0:Y:S01]  /*d3e0*/  LDS.128 R12, [R67+0xd000] ;  /* 0x00d00000430c7984 */ /* 0x027e220000000c00 */
        /* <DEDUP_REMOVED lines=13> */
[C---:B------:R-:W-:Y:S01]  /*d4c0*/  IMAD.U32 R48, R15.reuse, 0x10000, RZ ;  /* 0x000100000f307824 */ /* 0x040fe200078e00ff */
[----:B------:R-:W-:Y:S01]  /*d4d0*/  LOP3.LUT R15, R15, 0xffff0000, RZ, 0xc0, !PT ;  /* 0xffff00000f0f7812 */ /* 0x000fe200078ec0ff */
[----:B------:R-:W-:Y:S02]  /*d4e0*/  IMAD.U32 R46, R14, 0x10000, RZ ;  /* 0x000100000e2e7824 */ /* 0x000fe400078e00ff */
[C---:B------:R-:W-:Y:S01]  /*d4f0*/  FMUL.FTZ R53, R47.reuse, R52 ;  /* 0x000000342f357220 */ /* 0x040fe20000410000 */
[----:B------:R-:W-:Y:S01]  /*d500*/  FMUL.FTZ R47, R47, R50 ;  /* 0x000000322f2f7220 */ /* 0x000fe20000410000 */
[----:B------:R-:W-:Y:S01]  /*d510*/  FMUL.FTZ R57, R15, R87 ;  /* 0x000000570f397220 */ /* 0x000fe20000410000 */
[----:B------:R-:W-:-:S02]  /*d520*/  IMAD.U32 R3, R12, 0x10000, RZ ;  /* 0x000100000c037824 */ /* 0x000fc400078e00ff */
[C---:B------:R-:W-:Y:S01]  /*d530*/  FFMA.FTZ R54, R46.reuse, R50, -R53 ;  /* 0x000000322e367223 */ /* 0x040fe20000010835 */
[----:B------:R-:W-:Y:S01]  /*d540*/  FFMA.FTZ R55, R46, R52, R47 ;  /* 0x000000342e377223 */ /* 0x000fe2000001002f */
[-C--:B------:R-:W-:Y:S01]  /*d550*/  FMUL.FTZ R47, R15, R86.reuse ;  /* 0x000000560f2f7220 */ /* 0x080fe20000410000 */
[----:B------:R-:W-:Y:S01]  /*d560*/  IMAD.U32 R14, R13, 0x10000, RZ ;  /* 0x000100000d0e7824 */ /* 0x000fe200078e00ff */
[----:B------:R-:W-:Y:S01]  /*d570*/  LOP3.LUT R12, R12, 0xffff0000, RZ, 0xc0, !PT ;  /* 0xffff00000c0c7812 */ /* 0x000fe200078ec0ff */
[----:B------:R-:W-:Y:S01]  /*d580*/  IMAD.U32 R46, R51, 0x10000, RZ ;  /* 0x00010000332e7824 */ /* 0x000fe200078e00ff */
[----:B------:R-:W-:Y:S01]  /*d590*/  LOP3.LUT R13, R13, 0xffff0000, RZ, 0xc0, !PT ;  /* 0xffff00000d0d7812 */ /* 0x000fe200078ec0ff */
[----:B------:R-:W-:Y:S01]  /*d5a0*/  IMAD.U32 R15, R49, 0x10000, RZ ;  /* 0x00010000310f7824 */ /* 0x000fe200078e00ff */
[----:B------:R-:W-:Y:S01]  /*d5b0*/  LOP3.LUT R51, R51, 0xffff0000, RZ, 0xc0, !PT ;  /* 0xffff000033337812 */ /* 0x000fe200078ec0ff */
[C---:B------:R-:W-:Y:S01]  /*d5c0*/  FFMA.FTZ R57, R48.reuse, R86, -R57 ;  /* 0x0000005630397223 */ /* 0x040fe20000010839 */
[----:B------:R-:W-:Y:S01]  /*d5d0*/  LOP3.LUT R49, R49, 0xffff0000, RZ, 0xc0, !PT ;  /* 0xffff000031317812 */ /* 0x000fe200078ec0ff */
[----:B------:R-:W-:Y:S01]  /*d5e0*/  FFMA.FTZ R52, R48, R87, R47 ;  /* 0x0000005730347223 */ /* 0x000fe2000001002f */
[CC--:B------:R-:W-:Y:S01]  /*d5f0*/  FMUL.FTZ R48, R12.reuse, R46.reuse ;  /* 0x0000002e0c307220 */ /* 0x0c0fe20000410000 */
        /* <DEDUP_REMOVED lines=12> */
.L_x_1685:
[----:B------:R-:W-:Y:S05]  /*d6c0*/  BSYNC B1 ;  /* 0x0000000000017941 */ /* 0x000fea0003800000 */
.L_x_1684:
[----:B------:R-:W-:Y:S01]  /*d6d0*/  VIADD R3, R113, 0x40 ;  /* 0x0000004071037836 */ /* 0x000fe20000000000 */
[----:B------:R-:W-:Y:S04]  /*d6e0*/  BSSY B1, `(.L_x_1692) ;  /* 0x00000ce000017945 */ /* 0x000fe80003800000 */
[----:B------:R-:W-:-:S13]  /*d6f0*/  ISETP.GE.AND P0, PT, R3, R0, PT ;  /* 0x000000000300720c */ /* 0x000fda0003f06270 */
[----:B------:R-:W-:Y:S05]  /*d700*/  @P0 BRA `(.L_x_1693) ;  /* 0x0000000c002c0947 */ /* 0x000fea0003800000 */
[----:B0123--:R-:W2:Y:S01]  /*d710*/  LDL R14, [R1+0x18] ;  /* 0x00001800010e7983 */ /* 0x00fea20000100800 */
        /* <DEDUP_REMOVED lines=56> */
.L_x_1695:
[----:B------:R-:W-:Y:S05]  /*daa0*/  BSYNC B2 ;  /* 0x0000000000027941 */ /* 0x000fea0003800000 */
.L_x_1694:
[----:B------:R-:W-:Y:S04]  /*dab0*/  BSSY B2, `(.L_x_1696) ;  /* 0x0000030000027945 */ /* 0x000fe80003800000 */
[----:B------:R-:W-:Y:S05]  /*dac0*/  @P1 BRA `(.L_x_1697) ;  /* 0x0000000000b81947 */ /* 0x000fea0003800000 */
[----:B0----5:R-:W0:Y:S01]  /*dad0*/  LDS.128 R12, [R52+0x6000] ;  /* 0x00600000340c7984 */ /* 0x021e220000000c00 */
        /* <DEDUP_REMOVED lines=45> */
.L_x_1697:
[----:B------:R-:W-:Y:S05]  /*ddb0*/  BSYNC B2 ;  /* 0x0000000000027941 */ /* 0x000fea0003800000 */
.L_x_1696:
        /* <DEDUP_REMOVED lines=48> */
.L_x_1699:
[----:B------:R-:W-:Y:S05]  /*e0c0*/  BSYNC B2 ;  /* 0x0000000000027941 */ /* 0x000fea0003800000 */
.L_x_1698:
[----:B------:R-:W-:Y:S05]  /*e0d0*/  @P3 BRA `(.L_x_1693) ;  /* 0x0000000000b83947 */ /* 0x000fea0003800000 */
[----:B012--5:R-:W0:Y:S01]  /*e0e0*/  LDS.128 R12, [R52+0xe000] ;  /* 0x00e00000340c7984 */ /* 0x027e220000000c00 */
        /* <DEDUP_REMOVED lines=45> */
.L_x_1693:
[----:B------:R-:W-:Y:S05]  /*e3c0*/  BSYNC B1 ;  /* 0x0000000000017941 */ /* 0x000fea0003800000 */
.L_x_1692:
[----:B------:R-:W-:-:S05]  /*e3d0*/  VIADD R3, R113, 0x60 ;  /* 0x0000006071037836 */ /* 0x000fca0000000000 */
[----:B------:R-:W-:-:S13]  /*e3e0*/  ISETP.GE.AND P0, PT, R3, R0, PT ;  /* 0x000000000300720c */ /* 0x000fda0003f06270 */
[----:B------:R-:W-:Y:S05]  /*e3f0*/  @P0 BRA `(.L_x_1700) ;  /* 0x00000058007c0947 */ /* 0x000fea0003800000 */
[----:B01234-:R-:W2:Y:S01]  /*e400*/  LDL R14, [R1+0x18] ;  /* 0x00001800010e7983 */ /* 0x01fea20000100800 */
        /* <DEDUP_REMOVED lines=18> */
[----:B------:R-:W-:Y:S02]  /*e530*/  PRMT R102, R102, 0x5432, R31 ;  /* 0x0000543266667816 */ /* 0x000fe4000000001f */
[C---:B------:R-:W-:Y:S01]  /*e540*/  LOP3.LUT R32, R105.reuse, 0xffff0000, RZ, 0xc0, !PT ;  /* 0xffff000069207812 */ /* 0x040fe200078ec0ff */
[----:B------:R-:W-:Y:S02]  /*e550*/  IMAD.U32 R31, R105, 0x10000, RZ ;  /* 0x00010000691f7824 */ /* 0x000fe400078e00ff */
[C---:B------:R-:W-:Y:S01]  /*e560*/  IMAD.U32 R29, R102.reuse, 0x10000, RZ ;  /* 0x00010000661d7824 */ /* 0x040fe200078e00ff */
[----:B------:R-:W-:Y:S01]  /*e570*/  LOP3.LUT R102, R102, 0xffff0000, RZ, 0xc0, !PT ;  /* 0xffff000066667812 */ /* 0x000fe200078ec0ff */
[C---:B0-----:R-:W-:Y:S01]  /*e580*/  IMAD.U32 R26, R14.reuse, 0x10000, RZ ;  /* 0x000100000e1a7824 */ /* 0x041fe200078e00ff */
[----:B------:R-:W-:Y:S01]  /*e590*/  LOP3.LUT R14, R14, 0xffff0000, RZ, 0xc0, !PT ;  /* 0xffff00000e0e7812 */ /* 0x000fe200078ec0ff */
[C---:B------:R-:W-:Y:S01]  /*e5a0*/  IMAD.U32 R27, R15.reuse, 0x10000, RZ ;  /* 0x000100000f1b7824 */ /* 0x040fe200078e00ff */
[----:B------:R-:W-:Y:S01]  /*e5b0*/  LOP3.LUT R15, R15, 0xffff0000, RZ, 0xc0, !PT ;  /* 0xffff00000f0f7812 */ /* 0x000fe200078ec0ff */
[C---:B------:R-:W-:Y:S01]  /*e5c0*/  IMAD.U32 R0, R12.reuse, 0x10000, RZ ;  /* 0x000100000c007824 */ /* 0x040fe200078e00ff */
[----:B------:R-:W-:Y:S01]  /*e5d0*/  LOP3.LUT R3, R12, 0xffff0000, RZ, 0xc0, !PT ;  /* 0xffff00000c037812 */ /* 0x000fe200078ec0ff */
        /* <DEDUP_REMOVED lines=27> */
.L_x_1702:
[----:B------:R-:W-:Y:S05]  /*e790*/  BSYNC B1 ;  /* 0x0000000000017941 */ /* 0x000fea0003800000 */
.L_x_1701:
[----:B------:R-:W-:Y:S04]  /*e7a0*/  BSSY B1, `(.L_x_1703) ;  /* 0x0000030000017945 */ /* 0x000fe80003800000 */
[----:B------:R-:W-:Y:S05]  /*e7b0*/  @P1 BRA `(.L_x_1704) ;  /* 0x0000000000b81947 */ /* 0x000fea0003800000 */
[----:B0----5:R-:W0:Y:S01]  /*e7c0*/  LDS.128 R12, [R35+0x7000] ;  /* 0x00700000230c7984 */ /* 0x021e220000000c00 */
[----:B------:R-:W-:Y:S02]  /*e7d0*/  SHF.R.U64 R26, R24, 0x10, R25 ;  /* 0x00000010181a7819 */ /* 0x000fe40000001219 */
[----:B------:R-:W-:Y:S02]  /*e7e0*/  SHF.R.U64 R3, R20, 0x10, R21 ;  /* 0x0000001014037819 */ /* 0x000fe40000001215 */
        /* <DEDUP_REMOVED lines=43> */
.L_x_1704:
[----:B------:R-:W-:Y:S05]  /*eaa0*/  BSYNC B1 ;  /* 0x0000000000017941 */ /* 0x000fea0003800000 */
.L_x_1703:
        /* <DEDUP_REMOVED lines=19> */
[----:B------:R-:W-:Y:S01]  /*ebe0*/  FMUL.FTZ R26, R10, R24 ;  /* 0x000000180a1a7220 */ /* 0x000fe20000410000 */
[----:B------:R-:W-:Y:S02]  /*ebf0*/  IMAD.U32 R0, R12, 0x10000, RZ ;  /* 0x000100000c007824 */ /* 0x000fe400078e00ff */
[----:B------:R-:W-:Y:S01]  /*ec00*/  FMUL.FTZ R25, R10, R15 ;  /* 0x0000000f0a197220 */ /* 0x000fe20000410000 */
[C---:B------:R-:W-:Y:S01]  /*ec10*/  FMUL.FTZ R10, R14.reuse, R85 ;  /* 0x000000550e0a7220 */ /* 0x040fe20000410000 */
[----:B------:R-:W-:Y:S01]  /*ec20*/  FMUL.FTZ R14, R14, R80 ;  /* 0x000000500e0e7220 */ /* 0x000fe20000410000 */
[----:B------:R-:W-:Y:S01]  /*ec30*/  LOP3.LUT R3, R12, 0xffff0000, RZ, 0xc0, !PT ;  /* 0xffff00000c037812 */ /* 0x000fe200078ec0ff */
[----:B------:R-:W-:-:S02]  /*ec40*/  IMAD.U32 R6, R13, 0x10000, RZ ;  /* 0x000100000d067824 */ /* 0x000fc400078e00ff */
[----:B------:R-:W-:Y:S01]  /*ec50*/  FFMA.FTZ R80, R11, R80, -R10 ;  /* 0x000000500b507223 */ /* 0x000fe2000001080a */
[----:B------:R-:W-:Y:S01]  /*ec60*/  IMAD.U32 R10, R21, 0x10000, RZ ;  /* 0x00010000150a7824 */ /* 0x000fe200078e00ff */
[----:B------:R-:W-:Y:S01]  /*ec70*/  LOP3.LUT R12, R13, 0xffff0000, RZ, 0xc0, !PT ;  /* 0xffff00000d0c7812 */ /* 0x000fe200078ec0ff */
[----:B------:R-:W-:Y:S01]  /*ec80*/  FFMA.FTZ R26, R7, R15, -R26 ;  /* 0x0000000f071a7223 */ /* 0x000fe2000001081a */
[----:B------:R-:W-:Y:S01]  /*ec90*/  LOP3.LUT R21, R21, 0xffff0000, RZ, 0xc0, !PT ;  /* 0xffff000015157812 */ /* 0x000fe200078ec0ff */
[----:B------:R-:W-:Y:S01]  /*eca0*/  FFMA.FTZ R25, R7, R24, R25 ;  /* 0x0000001807197223 */ /* 0x000fe20000010019 */
[C---:B------:R-:W-:Y:S01]  /*ecb0*/  LOP3.LUT R13, R20.reuse, 0xffff0000, RZ, 0xc0, !PT ;  /* 0xffff0000140d7812 */ /* 0x040fe200078ec0ff */
[----:B------:R-:W-:Y:S02]  /*ecc0*/  IMAD.U32 R7, R20, 0x10000, RZ ;  /* 0x0001000014077824 */ /* 0x000fe400078e00ff */
[----:B------:R-:W-:Y:S01]  /*ecd0*/  FFMA.FTZ R85, R11, R85, R14 ;  /* 0x000000550b557223 */ /* 0x000fe2000001000e */
[CC--:B------:R-:W-:Y:S01]  /*ece0*/  FMUL.FTZ R11, R3.reuse, R10.reuse ;  /* 0x0000000a030b7220 */ /* 0x0c0fe20000410000 */
[C---:B------:R-:W-:Y:S01]  /*ecf0*/  FMUL.FTZ R15, R12.reuse, R21 ;  /* 0x000000150c0f7220 */ /* 0x040fe20000410000 */
        /* <DEDUP_REMOVED lines=11> */
.L_x_1706:
[----:B------:R-:W-:Y:S05]  /*edb0*/  BSYNC B1 ;  /* 0x0000000000017941 */ /* 0x000fea0003800000 */
.L_x_1705:
        /* <DEDUP_REMOVED lines=18> */
[----:B------:R-:W-:Y:S01]  /*eee0*/  LOP3.LUT R3, R12, 0xffff0000, RZ, 0xc0, !PT ;  /* 0xffff00000c037812 */ /* 0x000fe200078ec0ff */
[C---:B------:R-:W-:Y:S01]  /*eef0*/  FMUL.FTZ R20, R6.reuse, R11 ;  /* 0x0000000b06147220 */ /* 0x040fe20000410000 */
[----:B------:R-:W-:Y:S01]  /*ef00*/  FMUL.FTZ R6, R6, R9 ;  /* 0x0000000906067220 */ /* 0x000fe20000410000 */
[----:B------:R-:W-:Y:S01]  /*ef10*/  FMUL.FTZ R24, R14, R79 ;  /* 0x0000004f0e187220 */ /* 0x000fe20000410000 */
[----:B------:R-:W-:-:S02]  /*ef20*/  IMAD.U32 R0, R12, 0x10000, RZ ;  /* 0x000100000c007824 */ /* 0x000fc400078e00ff */
[-C--:B------:R-:W-:Y:S01]  /*ef30*/  FMUL.FTZ R14, R14, R78.reuse ;  /* 0x0000004e0e0e7220 */ /* 0x080fe20000410000 */
[----:B------:R-:W-:Y:S01]  /*ef40*/  FFMA.FTZ R15, R5, R11, R6 ;  /* 0x0000000b050f7223 */ /* 0x000fe20000010006 */
[----:B------:R-:W-:Y:S01]  /*ef50*/  LOP3.LUT R12, R13, 0xffff0000, RZ, 0xc0, !PT ;  /* 0xffff00000d0c7812 */ /* 0x000fe200078ec0ff */
[----:B------:R-:W-:Y:S01]  /*ef60*/  FFMA.FTZ R20, R5, R9, -R20 ;  /* 0x0000000905147223 */ /* 0x000fe20000010814 */
[C---:B------:R-:W-:Y:S01]  /*ef70*/  IMAD.U32 R6, R10.reuse, 0x10000, RZ ;  /* 0x000100000a067824 */ /* 0x040fe200078e00ff */
[----:B------:R-:W-:Y:S01]  /*ef80*/  LOP3.LUT R11, R10, 0xffff0000, RZ, 0xc0, !PT ;  /* 0xffff00000a0b7812 */ /* 0x000fe200078ec0ff */
[C---:B------:R-:W-:Y:S01]  /*ef90*/  IMAD.U32 R5, R8.reuse, 0x10000, RZ ;  /* 0x0001000008057824 */ /* 0x040fe200078e00ff */
[----:B------:R-:W-:Y:S01]  /*efa0*/  LOP3.LUT R9, R8, 0xffff0000, RZ, 0xc0, !PT ;  /* 0xffff000008097812 */ /* 0x000fe200078ec0ff */
[C---:B------:R-:W-:Y:S01]  /*efb0*/  FFMA.FTZ R24, R7.reuse, R78, -R24 ;  /* 0x0000004e07187223 */ /* 0x040fe20000010818 */
[----:B------:R-:W-:Y:S01]  /*efc0*/  FFMA.FTZ R79, R7, R79, R14 ;  /* 0x0000004f074f7223 */ /* 0x000fe2000001000e */
[----:B------:R-:W-:-:S02]  /*efd0*/  IMAD.U32 R4, R13, 0x10000, RZ ;  /* 0x000100000d047824 */ /* 0x000fc400078e00ff */
        /* <DEDUP_REMOVED lines=10> */
[----:B------:R-:W-:Y:S02]  /*f080*/  F2FP.BF16.F32.PACK_AB R7, R79, R24 ;  /* 0x000000184f07723e */ /* 0x000fe400000010ff */
[----:B------:R-:W-:-:S05]  /*f090*/  F2FP.BF16.F32.PACK_AB R5, R12, R13 ;  /* 0x0000000d0c05723e */ /* 0x000fca00000010ff */
[----:B------:R0:W-:Y:S01]  /*f0a0*/  STS.128 [R35+0xf000], R4 ;  /* 0x00f0000423007388 */ /* 0x0001e20000000c00 */
[----:B------:R-:W-:Y:S05]  /*f0b0*/  BRA `(.L_x_1700) ;  /* 0x0000004c004c7947 */ /* 0x000fea0003800000 */
.L_x_1661:
[----:B------:R-:W0:Y:S01]  /*f0c0*/  LDC R76, c[0x0][0x448] ;  /* 0x00011200ff4c7b82 */ /* 0x000e220000000800 */
[----:B------:R-:W-:Y:S01]  /*f0d0*/  ULDC.64 UR4, c[0x0][0x3f8] ;  /* 0x0000fe0000047ab9 */ /* 0x000fe20000000a00 */
[----:B------:R-:W-:Y:S01]  /*f0e0*/  ULDC.64 UR6, c[0x0][0x408] ;  /* 0x0001020000067ab9 */ /* 0x000fe20000000a00 */
[----:B------:R-:W-:Y:S02]  /*f0f0*/  IMAD.MOV.U32 R25, RZ, RZ, R33 ;  /* 0x000000ffff197224 */ /* 0x000fe400078e0021 */
[----:B------:R-:W-:Y:S01]  /*f100*/  IMAD.MOV.U32 R27, RZ, RZ, R29 ;  /* 0x000000ffff1b7224 */ /* 0x000fe200078e001d */
[----:B0-----:R-:W-:-:S13]  /*f110*/  ISETP.NE.AND P0, PT, R76, 0x1, PT ;  /* 0x000000014c00780c */ /* 0x001fda0003f05270 */
[----:B------:R-:W0:Y:S08]  /*f120*/  @P0 LDC R4, c[0x0][0x44c] ;  /* 0x00011300ff040b82 */ /* 0x000e300000000800 */
[----:B------:R-:W1:Y:S01]  /*f130*/  @P0 LDC R5, c[0x0][0x450] ;  /* 0x00011400ff050b82 */ /* 0x000e620000000800 */
[----:B0-----:R-:W-:-:S05]  /*f140*/  @P0 IMAD.HI.U32 R4, R3, R4, RZ ;  /* 0x0000000403040227 */ /* 0x001fca00078e00ff */
[----:B-1----:R-:W-:-:S04]  /*f150*/  @P0 SHF.R.U32.HI R3, RZ, R5, R4 ;  /* 0x00000005ff030219 */ /* 0x002fc80000011604 */
        /* <DEDUP_REMOVED lines=21> */
.L_x_2054:
        /* <DEDUP_REMOVED lines=12> */
[----:B------:R-:W-:Y:S01]  /*f370*/  ULDC UR4, c[0x0][0x3f4] ;  /* 0x0000fd0000047ab9 */ /* 0x000fe20000000800 */
[----:B------:R-:W-:Y:S02]  /*f380*/  CS2R R60, SRZ ;  /* 0x00000000003c7805 */ /* 0x000fe4000001ff00 */
[----:B------:R-:W-:Y:S02]  /*f390*/  ISETP.GE.AND P4, PT, R18, UR4, PT ;  /* 0x0000000412007c0c */ /* 0x000fe4000bf86270 */
[----:B------:R-:W-:Y:S02]  /*f3a0*/  CS2R R62, SRZ ;  /* 0x00000000003e7805 */ /* 0x000fe4000001ff00 */
[----:B------:R-:W-:Y:S02]  /*f3b0*/  ISETP.GE.AND P5, PT, R203, UR4, PT ;  /* 0x00000004cb007c0c */ /* 0x000fe4000bfa6270 */
[----:B------:R-:W-:-:S07]  /*f3c0*/  CS2R R68, SRZ ;  /* 0x0000000000447805 */ /* 0x000fce000001ff00 */
        /* <DEDUP_REMOVED lines=9> */
[----:B---3--:R-:W-:Y:S01]  /*f460*/  @!P4 IMAD.X R5, R9, 0x1, R24, P1 ;  /* 0x000000010905c824 */ /* 0x008fe200008e0618 */
[----:B------:R-:W-:-:S02]  /*f470*/  CS2R R70, SRZ ;  /* 0x0000000000467805 */ /* 0x000fc4000001ff00 */
[----:B------:R-:W-:Y:S02]  /*f480*/  CS2R R56, SRZ ;  /* 0x0000000000387805 */ /* 0x000fe4000001ff00 */
[----:B------:R-:W-:Y:S02]  /*f490*/  CS2R R58, SRZ ;  /* 0x00000000003a7805 */ /* 0x000fe4000001ff00 */
[----:B------:R-:W-:Y:S02]  /*f4a0*/  CS2R R64, SRZ ;  /* 0x0000000000407805 */ /* 0x000fe4000001ff00 */
[----:B------:R-:W-:Y:S01]  /*f4b0*/  CS2R R66, SRZ ;  /* 0x0000000000427805 */ /* 0x000fe2000001ff00 */
[--C-:B------:R-:W-:Y:S01]  /*f4c0*/  @!P5 IMAD.X R7, R7, 0x1, R12.reuse, P2 ;  /* 0x000000010707d824 */ /* 0x100fe200010e060c */
[----:B------:R1:W5:Y:S01]  /*f4d0*/  @!P4 LD.E.128 R60, desc[UR60][R10.64] ;  /* 0x0000003c0a3cc980 */ /* 0x000362000c101d00 */
[----:B------:R-:W-:-:S03]  /*f4e0*/  @!P5 IMAD.X R9, R9, 0x1, R12, P3 ;  /* 0x000000010909d824 */ /* 0x000fc600018e060c */
[----:B------:R1:W5:Y:S04]  /*f4f0*/  @!P4 LD.E.128 R68, desc[UR60][R4.64] ;  /* 0x0000003c0444c980 */ /* 0x000368000c101d00 */
[----:B------:R1:W5:Y:S04]  /*f500*/  @!P5 LD.E.128 R56, desc[UR60][R6.64] ;  /* 0x0000003c0638d980 */ /* 0x000368000c101d00 */
[----:B------:R1:W5:Y:S02]  /*f510*/  @!P5 LD.E.128 R64, desc[UR60][R8.64] ;  /* 0x0000003c0840d980 */ /* 0x000364000c101d00 */
.L_x_1709:
[----:B------:R-:W-:Y:S05]  /*f520*/  BSYNC B1 ;  /* 0x0000000000017941 */ /* 0x000fea0003800000 */
.L_x_1708:
[----:B-1---5:R-:W-:Y:S01]  /*f530*/  IMAD.MOV.U32 R4, RZ, RZ, R68 ;  /* 0x000000ffff047224 */ /* 0x022fe200078e0044 */
[----:B------:R-:W-:Y:S01]  /*f540*/  UMOV UR4, 0xffffffff ;  /* 0xffffffff00047882 */ /* 0x000fe20000000000 */
[----:B------:R-:W-:Y:S01]  /*f550*/  IMAD.MOV.U32 R5, RZ, RZ, R69 ;  /* 0x000000ffff057224 */ /* 0x000fe200078e0045 */
[----:B------:R-:W-:Y:S01]  /*f560*/  CS2R R52, SRZ ;  /* 0x0000000000347805 */ /* 0x000fe2000001ff00 */
[----:B--2---:R-:W-:Y:S02]  /*f570*/  IMAD.MOV.U32 R6, RZ, RZ, R70 ;  /* 0x000000ffff067224 */ /* 0x004fe400078e0046 */
        /* <DEDUP_REMOVED lines=27> */
[----:B------:R-:W-:Y:S01]  /*f730*/  PRMT R118, R118, 0x5410, R7 ;  /* 0x0000541076767816 */ /* 0x000fe20000000007 */
[----:B------:R-:W-:Y:S06]  /*f740*/  BRA.DIV UR4, `(.L_x_1710) ;  /* 0x000001fa04147947 */ /* 0x000fec000b800000 */
[----:B------:R1:W2:Y:S04]  /*f750*/  SHFL.IDX PT, R7, R21, 0x1, 0x181f ;  /* 0x00381f0015077f89 */ /* 0x0002a800000e0000 */
[----:B------:R1:W0:Y:S04]  /*f760*/  SHFL.IDX PT, R6, R20, 0x1, 0x181f ;  /* 0x00381f0014067f89 */ /* 0x00022800000e0000 */
[----:B---3--:R1:W3:Y:S04]  /*f770*/  SHFL.IDX PT, R9, R72, 0x1, 0x181f ;  /* 0x00381f0048097f89 */ /* 0x0082e800000e0000 */
[----:B----4-:R1:W4:Y:S02]  /*f780*/  SHFL.IDX PT, R14, R3, 0x1, 0x181f ;  /* 0x00381f00030e7f89 */ /* 0x01032400000e0000 */
.L_x_2060:
        /* <DEDUP_REMOVED lines=19> */
[----:B------:R-:W-:Y:S01]  /*f8c0*/  @!P5 IMAD.SHL.U32 R11, R201, 0x2, RZ ;  /* 0x00000002c90bd824 */ /* 0x000fe200078e00ff */
[-C--:B0-----:R-:W-:Y:S02]  /*f8d0*/  @!P4 IADD3 R10, P0, R6, R5.reuse, RZ ;  /* 0x00000005060ac210 */ /* 0x081fe40007f1e0ff */
[C---:B----4-:R-:W-:Y:S02]  /*f8e0*/  @!P4 IADD3 R4, P1, R14.reuse, R5, RZ ;  /* 0x000000050e04c210 */ /* 0x050fe40007f3e0ff */
[-C--:B------:R-:W-:Y:S02]  /*f8f0*/  @!P5 IADD3 R8, P3, R14, R11.reuse, RZ ;  /* 0x0000000b0e08d210 */ /* 0x080fe40007f7e0ff */
[----:B------:R-:W-:Y:S01]  /*f900*/  @!P5 IADD3 R6, P2, R6, R11, RZ ;  /* 0x0000000b0606d210 */ /* 0x000fe20007f5e0ff */
[----:B--2---:R-:W-:Y:S01]  /*f910*/  @!P4 IMAD.X R11, R7, 0x1, R12, P0 ;  /* 0x00000001070bc824 */ /* 0x004fe200000e060c */
[----:B------:R-:W-:Y:S01]  /*f920*/  @!P5 SHF.L.U64.HI R14, R201, 0x1, R224 ;  /* 0x00000001c90ed819 */ /* 0x000fe200000102e0 */
        /* <DEDUP_REMOVED lines=12> */
.L_x_1712:
[----:B------:R-:W-:Y:S05]  /*f9f0*/  BSYNC B1 ;  /* 0x0000000000017941 */ /* 0x000fea0003800000 */
.L_x_1711:
[----:B0----5:R-:W-:Y:S01]  /*fa00*/  IMAD.MOV.U32 R4, RZ, RZ, R52 ;  /* 0x000000ffff047224 */ /* 0x021fe200078e0034 */
[----:B------:R-:W-:Y:S01]  /*fa10*/  UMOV UR4, 0xffffffff ;  /* 0xffffffff00047882 */ /* 0x000fe20000000000 */
[----:B------:R-:W-:Y:S02]  /*fa20*/  IMAD.MOV.U32 R5, RZ, RZ, R53 ;  /* 0x000000ffff057224 */ /* 0x000fe400078e0035 */
[----:B------:R-:W-:Y:S02]  /*fa30*/  IMAD.MOV.U32 R6, RZ, RZ, R54 ;  /* 0x000000ffff067224 */ /* 0x000fe400078e0036 */
[----:B--2---:R-:W-:Y:S01]  /*fa40*/  IMAD.MOV.U32 R7, RZ, RZ, R55 ;  /* 0x000000ffff077224 */ /* 0x004fe200078e0037 */
        /* <DEDUP_REMOVED lines=21> */
[----:B------:R0:W2:Y:S04]  /*fba0*/  SHFL.IDX PT, R7, R21, 0x2, 0x181f ;  /* 0x00581f0015077f89 */ /* 0x0000a800000e0000 */
[----:B------:R0:W0:Y:S04]  /*fbb0*/  SHFL.IDX PT, R6, R20, 0x2, 0x181f ;  /* 0x00581f0014067f89 */ /* 0x00002800000e0000 */
[----:B---3--:R3:W0:Y:S04]  /*fbc0*/  SHFL.IDX PT, R9, R72, 0x2, 0x181f ;  /* 0x00581f0048097f89 */ /* 0x00862800000e0000 */
[----:B----4-:R3:W4:Y:S02]  /*fbd0*/  SHFL.IDX PT, R14, R3, 0x2, 0x181f ;  /* 0x00581f00030e7f89 */ /* 0x01072400000e0000 */
.L_x_2066:
        /* <DEDUP_REMOVED lines=27> */
[----:B------:R-:W-:Y:S01]  /*fd90*/  @!P4 IMAD.X R5, R9, 0x1, R12, P1 ;  /* 0x000000010905c824 */ /* 0x000fe200008e060c */
        /* <DEDUP_REMOVED lines=11> */
.L_x_1715:
[----:B------:R-:W-:Y:S05]  /*fe50*/  BSYNC B1 ;  /* 0x0000000000017941 */ /* 0x000fea0003800000 */
.L_x_1714:
        /* <DEDUP_REMOVED lines=27> */
[----:B-1----:R-:W0:Y:S04]  /*10010*/  SHFL.IDX PT, R21, R21, 0x3, 0x181f ;  /* 0x00781f0015157f89 */ /* 0x002e2800000e0000 */
[----:B------:R-:W1:Y:S04]  /*10020*/  SHFL.IDX PT, R20, R20, 0x3, 0x181f ;  /* 0x00781f0014147f89 */ /* 0x000e6800000e0000 */
[----:B------:R2:W0:Y:S04]  /*10030*/  SHFL.IDX PT, R77, R72, 0x3, 0x181f ;  /* 0x00781f00484d7f89 */ /* 0x00042800000e0000 */
[----:B---3--:R-:W3:Y:S02]  /*10040*/  SHFL.IDX PT, R3, R3, 0x3, 0x181f ;  /* 0x00781f0003037f89 */ /* 0x008ee400000e0000 */
.L_x_2072:
[----:B------:R-:W-:Y:S01]  /*10050*/  VIADD R7, R0, 0x60 ;  /* 0x0000006000077836 */ /* 0x000fe20000000000 */
[----:B------:R-:W-:Y:S01]  /*10060*/  BSSY B1, `(.L_x_1717) ;  /* 0x0000025000017945 */ /* 0x000fe20003800000 */
[----:B------:R-:W-:Y:S02]  /*10070*/  CS2R R8, SRZ ;  /* 0x0000000000087805 */ /* 0x000fe4000001ff00 */
[----:B------:R-:W-:Y:S02]  /*10080*/  CS2R R10, SRZ ;  /* 0x00000000000a7805 */ /* 0x000fe4000001ff00 */
[----:B------:R-:W-:Y:S02]  /*10090*/  CS2R R12, SRZ ;  /* 0x00000000000c7805 */ /* 0x000fe4000001ff00 */
[----:B------:R-:W-:Y:S02]  /*100a0*/  ISETP.GE.AND P0, PT, R7, R76, PT ;  /* 0x0000004c0700720c */ /* 0x000fe40003f06270 */
[----:B------:R-:W-:-:S02]  /*100b0*/  CS2R R6, SRZ ;  /* 0x0000000000067805 */ /* 0x000fc4000001ff00 */
[----:B----4-:R-:W-:Y:S02]  /*100c0*/  CS2R R14, SRZ ;  /* 0x00000000000e7805 */ /* 0x010fe4000001ff00 */
[----:B--2---:R-:W-:Y:S02]  /*100d0*/  CS2R R72, SRZ ;  /* 0x0000000000487805 */ /* 0x004fe4000001ff00 */
        /* <DEDUP_REMOVED lines=11> */
[CC--:B-1----:R-:W-:Y:S02]  /*10190*/  @!P4 IADD3 R10, P0, R20.reuse, R72.reuse, RZ ;  /* 0x00000048140ac210 */ /* 0x0c2fe40007f1e0ff */
[----:B---3--:R-:W-:Y:S02]  /*101a0*/  @!P4 IADD3 R72, P1, R3, R72, RZ ;  /* 0x000000480348c210 */ /* 0x008fe40007f3e0ff */
[-C--:B------:R-:W-:Y:S01]  /*101b0*/  @!P5 IADD3 R8, P2, R20, R4.reuse, RZ ;  /* 0x000000041408d210 */ /* 0x080fe20007f5e0ff */
[--C-:B0-----:R-:W-:Y:S01]  /*101c0*/  @!P4 IMAD.X R11, R21, 0x1, R0.reuse, P0 ;  /* 0x00000001150bc824 */ /* 0x101fe200000e0600 */
[----:B------:R-:W-:Y:S02]  /*101d0*/  @!P5 IADD3 R20, P3, R3, R4, RZ ;  /* 0x000000040314d210 */ /* 0x000fe40007f7e0ff */
[----:B------:R-:W-:Y:S01]  /*101e0*/  CS2R R4, SRZ ;  /* 0x0000000000047805 */ /* 0x000fe2000001ff00 */
[----:B------:R-:W-:Y:S01]  /*101f0*/  @!P4 IMAD.X R73, R77, 0x1, R0, P1 ;  /* 0x000000014d49c824 */ /* 0x000fe200008e0600 */
[----:B------:R-:W-:-:S02]  /*10200*/  @!P5 SHF.L.U64.HI R0, R201, 0x1, R224 ;  /* 0x00000001c900d819 */ /* 0x000fc400000102e0 */
[----:B------:R-:W-:Y:S01]  /*10210*/  CS2R R74, SRZ ;  /* 0x00000000004a7805 */ /* 0x000fe2000001ff00 */
[----:B------:R-:W5:Y:S04]  /*10220*/  @!P4 LD.E.128 R12, desc[UR60][R10.64] ;  /* 0x0000003c0a0cc980 */ /* 0x000f68000c101d00 */
[----:B------:R0:W5:Y:S01]  /*10230*/  @!P4 LD.E.128 R4, desc[UR60][R72.64] ;  /* 0x0000003c4804c980 */ /* 0x000162000c101d00 */
[--C-:B------:R-:W-:Y:S02]  /*10240*/  @!P5 IMAD.X R9, R21, 0x1, R0.reuse, P2 ;  /* 0x000000011509d824 */ /* 0x100fe400010e0600 */
[----:B------:R-:W-:Y:S01]  /*10250*/  @!P5 IMAD.X R21, R77, 0x1, R0, P3 ;  /* 0x000000014d15d824 */ /* 0x000fe200018e0600 */
[----:B0-----:R-:W-:Y:S02]  /*10260*/  CS2R R72, SRZ ;  /* 0x0000000000487805 */ /* 0x001fe4000001ff00 */
[----:B------:R-:W-:-:S04]  /*10270*/  CS2R R10, SRZ ;  /* 0x00000000000a7805 */ /* 0x000fc8000001ff00 */
[----:B------:R0:W5:Y:S02]  /*10280*/  @!P5 LD.E.128 R72, desc[UR60][R8.64] ;  /* 0x0000003c0848d980 */ /* 0x000164000c101d00 */
[----:B0-----:R-:W-:-:S06]  /*10290*/  CS2R R8, SRZ ;  /* 0x0000000000087805 */ /* 0x001fcc000001ff00 */
[----:B------:R2:W5:Y:S02]  /*102a0*/  @!P5 LD.E.128 R8, desc[UR60][R20.64] ;  /* 0x0000003c1408d980 */ /* 0x000564000c101d00 */
.L_x_1718:
[----:B------:R-:W-:Y:S05]  /*102b0*/  BSYNC B1 ;  /* 0x0000000000017941 */ /* 0x000fea0003800000 */
.L_x_1717:
[----:B---3--:R-:W3:Y:S01]  /*102c0*/  LDL R3, [R1+0x90] ;  /* 0x0000900001037983 */ /* 0x008ee20000100800 */
[----:B------:R-:W-:Y:S01]  /*102d0*/  BSSY B1, `(.L_x_1719) ;  /* 0x0000007000017945 */ /* 0x000fe20003800000 */
[----:B---3--:R-:W-:-:S04]  /*102e0*/  LEA.HI R0, R3, R3, RZ, 0x1 ;  /* 0x0000000303007211 */ /* 0x008fc800078f08ff */
[----:B------:R-:W-:-:S05]  /*102f0*/  LOP3.LUT R0, R0, 0xfffffffe, RZ, 0xc0, !PT ;  /* 0xfffffffe00007812 */ /* 0x000fca00078ec0ff */
[----:B------:R-:W-:-:S05]  /*10300*/  IMAD.IADD R0, R3, 0x1, -R0 ;  /* 0x0000000103007824 */ /* 0x000fca00078e0a00 */
[----:B------:R-:W-:-:S04]  /*10310*/  SHF.L.U32 R0, R0, 0x1f, RZ ;  /* 0x0000001f00007819 */ /* 0x000fc800000006ff */
[----:B------:R-:W3:Y:S02]  /*10320*/  SYNCS.PHASECHK.TRANS64.TRYWAIT P0, [R17+URZ+0x30800], R0 ;  /* 0x03080000110075a7 */ /* 0x000ee4000800017f */
[----:B---3--:R-:W-:Y:S05]  /*10330*/  @!P0 BRA `(.L_x_1720) ;  /* 0x000001f0006c8947 */ /* 0x008fea0003800000 */
.L_x_2073:
[----:B------:R-:W-:Y:S05]  /*10340*/  BSYNC B1 ;  /* 0x0000000000017941 */ /* 0x000fea0003800000 */
.L_x_1719:
[----:B-12---:R-:W2:Y:S04]  /*10350*/  LDL R20, [R1+0x5c] ;  /* 0x00005c0001147983 */ /* 0x006ea80000100800 */
[----:B------:R-:W4:Y:S01]  /*10360*/  LDL R123, [R1+0x10] ;  /* 0x00001000017b7983 */ /* 0x000f220000100800 */
[----:B-----5:R-:W-:Y:S01]  /*10370*/  IMAD.MOV.U32 R3, RZ, RZ, R4 ;  /* 0x000000ffff037224 */ /* 0x020fe200078e0004 */
[----:B------:R-:W-:Y:S01]  /*10380*/  BSSY B1, `(.L_x_1721) ;  /* 0x00000f5000017945 */ /* 0x000fe20003800000 */
[----:B---3--:R-:W-:-:S05]  /*10390*/  IMAD.MOV.U32 R0, RZ, RZ, R5 ;  /* 0x000000ffff007224 */ /* 0x008fca00078e0005 */
[----:B------:R-:W-:Y:S01]  /*103a0*/  PRMT R98, R3, 0x5410, R0 ;  /* 0x0000541003627816 */ /* 0x000fe20000000000 */
[----:B------:R-:W-:Y:S02]  /*103b0*/  IMAD.MOV.U32 R3, RZ, RZ, R6 ;  /* 0x000000ffff037224 */ /* 0x000fe400078e0006 */
[----:B------:R-:W-:-:S05]  /*103c0*/  IMAD.MOV.U32 R0, RZ, RZ, R7 ;  /* 0x000000ffff007224 */ /* 0x000fca00078e0007 */
[----:B------:R-:W-:Y:S01]  /*103d0*/  PRMT R99, R3, 0x5410, R0 ;  /* 0x0000541003637816 */ /* 0x000fe20000000000 */
[----:B------:R-:W-:Y:S02]  /*103e0*/  IMAD.MOV.U32 R3, RZ, RZ, R8 ;  /* 0x000000ffff037224 */ /* 0x000fe400078e0008 */
[----:B------:R-:W-:-:S05]  /*103f0*/  IMAD.MOV.U32 R0, RZ, RZ, R9 ;  /* 0x000000ffff007224 */ /* 0x000fca00078e0009 */
[----:B0-----:R-:W-:Y:S01]  /*10400*/  PRMT R21, R3, 0x5410, R0 ;  /* 0x0000541003157816 */ /* 0x001fe20000000000 */
        /* <DEDUP_REMOVED lines=10> */
[----:B--2---:R-:W-:Y:S01]  /*104b0*/  VIADDMNMX R0, R76, -R20, 0x80, PT ;  /* 0x000000804c007446 */ /* 0x004fe20003800914 */
[----:B------:R-:W-:-:S03]  /*104c0*/  IMAD.MOV.U32 R20, RZ, RZ, R72 ;  /* 0x000000ffff147224 */ /* 0x000fc600078e0048 */
[----:B----4-:R-:W-:Y:S02]  /*104d0*/  ISETP.GE.AND P0, PT, R123, R0, PT ;  /* 0x000000007b00720c */ /* 0x010fe40003f06270 */
[----:B------:R-:W-:Y:S01]  /*104e0*/  PRMT R85, R20, 0x5410, R3 ;  /* 0x0000541014557816 */ /* 0x000fe20000000003 */
[----:B------:R-:W-:Y:S02]  /*104f0*/  IMAD.MOV.U32 R20, RZ, RZ, R74 ;  /* 0x000000ffff147224 */ /* 0x000fe400078e004a */
[----:B------:R-:W-:-:S05]  /*10500*/  IMAD.MOV.U32 R3, RZ, RZ, R75 ;  /* 0x000000ffff037224 */ /* 0x000fca00078e004b */
[----:B------:R-:W-:-:S03]  /*10510*/  PRMT R86, R20, 0x5410, R3 ;  /* 0x0000541014567816 */ /* 0x000fc60000000003 */
[----:B------:R-:W-:Y:S05]  /*10520*/  @P0 BRA `(.L_x_1722) ;  /* 0x0000000c00680947 */ /* 0x000fea0003800000 */
[----:B------:R0:W5:Y:S01]  /*10530*/  LDL R126, [R1+0x64] ;  /* 0x00006400017e7983 */ /* 0x0001620000100800 */
[----:B------:R-:W1:Y:S03]  /*10540*/  LDC R3, c[0x0][0x3f4] ;  /* 0x0000fd00ff037b82 */ /* 0x000e660000000800 */
[----:B------:R0:W5:Y:S04]  /*10550*/  LDL R125, [R1+0xd0] ;  /* 0x0000d000017d7983 */ /* 0x0001680000100800 */
[----:B------:R0:W5:Y:S01]  /*10560*/  LDL R124, [R1+0x70] ;  /* 0x00007000017c7983 */ /* 0x0001620000100800 */
[----:B------:R-:W-:Y:S01]  /*10570*/  BSSY B2, `(.L_x_1723) ;  /* 0x000006b000027945 */ /* 0x000fe20003800000 */
[----:B-1----:R-:W-:-:S13]  /*10580*/  ISETP.GE.AND P0, PT, R18, R3, PT ;  /* 0x000000031200720c */ /* 0x002fda0003f06270 */
[----:B0-----:R-:W-:Y:S05]  /*10590*/  @P0 BRA `(.L_x_1724) ;  /* 0x0000000400a00947 */ /* 0x001fea0003800000 */
[----:B------:R-:W2:Y:S04]  /*105a0*/  LDL R77, [R1+0x84] ;  /* 0x00008400014d7983 */ /* 0x000ea80000100800 */
[----:B------:R-:W3:Y:S01]  /*105b0*/  LDL R127, [R1+0x74] ;  /* 0x00007400017f7983 */ /* 0x000ee20000100800 */
[----:B------:R-:W-:Y:S02]  /*105c0*/  SHF.R.U64 R92, R68, 0x10, R69 ;  /* 0x00000010445c7819 */ /* 0x000fe40000001245 */
[----:B------:R-:W-:Y:S02]  /*105d0*/  SHF.R.U64 R91, R60, 0x10, R61 ;  /* 0x000000103c5b7819 */ /* 0x000fe4000000123d */
[----:B------:R-:W-:Y:S02]  /*105e0*/  PRMT R92, R88, 0x5432, R92 ;  /* 0x00005432585c7816 */ /* 0x000fe4000000005c */
[----:B------:R-:W-:-:S02]  /*105f0*/  SHF.R.U32.HI R89, RZ, 0x10, R69 ;  /* 0x00000010ff597819 */ /* 0x000fc40000011645 */
[----:B------:R-:W-:Y:S02]  /*10600*/  PRMT R91, R102, 0x5410, R91 ;  /* 0x00005410665b7816 */ /* 0x000fe4000000005b */
[----:B------:R-:W-:Y:S01]  /*10610*/  SHF.R.U32.HI R90, RZ, 0x10, R61 ;  /* 0x00000010ff5a7819 */ /* 0x000fe2000001163d */
[----:B------:R-:W-:Y:S01]  /*10620*/  IMAD.U32 R61, R92, 0x10000, RZ ;  /* 0x000100005c3d7824 */ /* 0x000fe200078e00ff */
[--C-:B------:R-:W-:Y:S02]  /*10630*/  SHF.R.U64 R60, R62, 0x10, R63.reuse ;  /* 0x000000103e3c7819 */ /* 0x100fe4000000123f */
[----:B------:R-:W-:Y:S02]  /*10640*/  SHF.R.U32.HI R87, RZ, 0x10, R63 ;  /* 0x00000010ff577819 */ /* 0x000fe4000001163f */
[----:B------:R-:W-:Y:S01]  /*10650*/  PRMT R89, R88, 0x5410, R89 ;  /* 0x0000541058597816 */ /* 0x000fe20000000059 */
[----:B------:R-:W-:Y:S01]  /*10660*/  IMAD.U32 R88, R91, 0x10000, RZ ;  /* 0x000100005b587824 */ /* 0x000fe200078e00ff */
[----:B------:R-:W-:-:S02]  /*10670*/  SHF.R.U64 R70, R70, 0x10, R71 ;  /* 0x0000001046467819 */ /* 0x000fc40000001247 */
[----:B------:R-:W-:Y:S01]  /*10680*/  SHF.R.U32.HI R62, RZ, 0x10, R71 ;  /* 0x00000010ff3e7819 */ /* 0x000fe20000011647 */
[----:B------:R-:W-:Y:S01]  /*10690*/  IMAD.U32 R71, R89, 0x10000, RZ ;  /* 0x0001000059477824 */ /* 0x000fe200078e00ff */
[----:B------:R-:W-:Y:S02]  /*106a0*/  PRMT R90, R104, 0x5432, R90 ;  /* 0x00005432685a7816 */ /* 0x000fe4000000005a */
[----:B------:R-:W-:Y:S02]  /*106b0*/  PRMT R70, R102, 0x5432, R70 ;  /* 0x0000543266467816 */ /* 0x000fe40000000046 */
[C---:B------:R-:W-:Y:S02]  /*106c0*/  PRMT R62, R103.reuse, 0x5432, R62 ;  /* 0x00005432673e7816 */ /* 0x040fe4000000003e */
[----:B------:R-:W-:Y:S02]  /*106d0*/  PRMT R87, R103, 0x5410, R87 ;  /* 0x0000541067577816 */ /* 0x000fe40000000057 */
[----:B------:R-:W-:-:S02]  /*106e0*/  LOP3.LUT R92, R92, 0xffff0000, RZ, 0xc0, !PT ;  /* 0xffff00005c5c7812 */ /* 0x000fc400078ec0ff */
[----:B------:R-:W-:Y:S01]  /*106f0*/  LOP3.LUT R91, R91, 0xffff0000, RZ, 0xc0, !PT ;  /* 0xffff00005b5b7812 */ /* 0x000fe200078ec0ff */
[----:B------:R-:W-:Y:S01]  /*10700*/  IMAD.U32 R104, R87, 0x10000, RZ ;  /* 0x0001000057687824 */ /* 0x000fe200078e00ff */
[----:B------:R-:W-:Y:S02]  /*10710*/  PRMT R60, R122, 0x5432, R60 ;  /* 0x000054327a3c7816 */ /* 0x000fe4000000003c */
[----:B--2---:R-:W-:-:S04]  /*10720*/  LEA.HI R20, R3, R77, RZ, 0x1d ;  /* 0x0000004d03147211 */ /* 0x004fc800078fe8ff */
[----:B------:R-:W-:Y:S01]  /*10730*/  SHF.R.S32.HI R76, RZ, 0x1f, R20 ;  /* 0x0000001fff4c7819 */ /* 0x000fe20000011414 */
[----:B---3--:R-:W0:Y:S03]  /*10740*/  LDS.128 R80, [R127] ;  /* 0x000000007f507984 */ /* 0x008e260000000c00 */
[----:B------:R-:W-:Y:S01]  /*10750*/  LEA.HI R76, R76, R20, RZ, 0x3 ;  /* 0x000000144c4c7211 */ /* 0x000fe200078f18ff */
[----:B------:R-:W-:-:S04]  /*10760*/  IMAD.SHL.U32 R20, R20, 0x8, RZ ;  /* 0x0000000814147824 */ /* 0x000fc800078e00ff */
[----:B------:R-:W-:Y:S01]  /*10770*/  IMAD.SHL.U32 R76, R76, 0x400, RZ ;  /* 0x000004004c4c7824 */ /* 0x000fe200078e00ff */
[----:B-----5:R-:W-:-:S04]  /*10780*/  LOP3.LUT R20, R126, 0x38, R20, 0xf8, !PT ;  /* 0x000000387e147812 */ /* 0x020fc800078ef814 */
[----:B------:R-:W-:Y:S02]  /*10790*/  LOP3.LUT R20, R20, R125, RZ, 0x3c, !PT ;  /* 0x0000007d14147212 */ /* 0x000fe400078e3cff */
[----:B------:R-:W-:-:S04]  /*107a0*/  LOP3.LUT R76, R76, 0x7fffe000, RZ, 0xc0, !PT ;  /* 0x7fffe0004c4c7812 */ /* 0x000fc800078ec0ff */
[----:B------:R-:W-:-:S05]  /*107b0*/  IADD3 R20, R20, R76, R124 ;  /* 0x0000004c14147210 */ /* 0x000fca0007ffe07c */
[----:B------:R-:W-:-:S05]  /*107c0*/  IMAD R20, R20, 0x2, R17 ;  /* 0x0000000214147824 */ /* 0x000fca00078e0211 */
[----:B------:R-:W1:Y:S01]  /*107d0*/  LDS.128 R76, [R20+0x10400] ;  /* 0x01040000144c7984 */ /* 0x000e620000000c00 */
[C---:B0-----:R-:W-:Y:S01]  /*107e0*/  IMAD.U32 R68, R80.reuse, 0x10000, RZ ;  /* 0x0001000050447824 */ /* 0x041fe200078e00ff */
[----:B------:R-:W-:Y:S01]  /*107f0*/  LOP3.LUT R80, R80, 0xffff0000, RZ, 0xc0, !PT ;  /* 0xffff000050507812 */ /* 0x000fe200078ec0ff */
[----:B-1----:R-:W-:Y:S02]  /*10800*/  IMAD.U32 R63, R76, 0x10000, RZ ;  /* 0x000100004c3f7824 */ /* 0x002fe400078e00ff */
[C---:B------:R-:W-:Y:S01]  /*10810*/  IMAD.U32 R102, R77.reuse, 0x10000, RZ ;  /* 0x000100004d667824 */ /* 0x040fe200078e00ff */
[----:B------:R-:W-:Y:S01]  /*10820*/  LOP3.LUT R77, R77, 0xffff0000, RZ, 0xc0, !PT ;  /* 0xffff00004d4d7812 */ /* 0x000fe200078ec0ff */
[CC--:B------:R-:W-:Y:S01]  /*10830*/  FMUL.FTZ R69, R63.reuse, R61.reuse ;  /* 0x0000003d3f457220 */ /* 0x0c0fe20000410000 */
[-C--:B------:R-:W-:Y:S01]  /*10840*/  FMUL.FTZ R63, R63, R88.reuse ;  /* 0x000000583f3f7220 */ /* 0x080fe20000410000 */
[C---:B------:R-:W-:Y:S01]  /*10850*/  IMAD.U32 R103, R79.reuse, 0x10000, RZ ;  /* 0x000100004f677824 */ /* 0x040fe200078e00ff */
[----:B------:R-:W-:Y:S01]  /*10860*/  LOP3.LUT R79, R79, 0xffff0000, RZ, 0xc0, !PT ;  /* 0xffff00004f4f7812 */ /* 0x000fe200078ec0ff */
[C---:B------:R-:W-:Y:S01]  /*10870*/  FFMA.FTZ R88, R68.reuse, R88, -R69 ;  /* 0x0000005844587223 */ /* 0x040fe20000010845 */
[----:B------:R-:W-:Y:S01]  /*10880*/  FFMA.FTZ R68, R68, R61, R63 ;  /* 0x0000003d44447223 */ /* 0x000fe2000001003f */
[----:B------:R-:W-:-:S02]  /*10890*/  IMAD.U32 R69, R81, 0x10000, RZ ;  /* 0x0001000051457824 */ /* 0x000fc400078e00ff */
[----:B------:R-:W-:Y:S01]  /*108a0*/  FMUL.FTZ R61, R102, R71 ;  /* 0x00000047663d7220 */ /* 0x000fe20000410000 */
[----:B------:R-:W-:Y:S01]  /*108b0*/  IMAD.U32 R63, R90, 0x10000, RZ ;  /* 0x000100005a3f7824 */ /* 0x000fe200078e00ff */
[----:B------:R-:W-:-:S03]  /*108c0*/  LOP3.LUT R81, R81, 0xffff0000, RZ, 0xc0, !PT ;  /* 0xffff000051517812 */ /* 0x000fc600078ec0ff */
[-C--:B------:R-:W-:Y:S01]  /*108d0*/  FFMA.FTZ R61, R69, R63.reuse, -R61 ;  /* 0x0000003f453d7223 */ /* 0x080fe2000001083d */
[----:B------:R-:W-:Y:S01]  /*108e0*/  FMUL.FTZ R63, R102, R63 ;  /* 0x0000003f663f7220 */ /* 0x000fe20000410000 */
[C---:B------:R-:W-:Y:S01]  /*108f0*/  IMAD.U32 R102, R83.reuse, 0x10000, RZ ;  /* 0x0001000053667824 */ /* 0x040fe200078e00ff */
[----:B------:R-:W-:Y:S02]  /*10900*/  LOP3.LUT R83, R83, 0xffff0000, RZ, 0xc0, !PT ;  /* 0xffff000053537812 */ /* 0x000fe400078ec0ff */
[----:B------:R-:W-:Y:S01]  /*10910*/  FFMA.FTZ R69, R69, R71, R63 ;  /* 0x0000004745457223 */ /* 0x000fe2000001003f */
[C---:B------:R-:W-:Y:S01]  /*10920*/  IMAD.U32 R71, R62.reuse, 0x10000, RZ ;  /* 0x000100003e477824 */ /* 0x040fe200078e00ff */
[----:B------:R-:W-:-:S03]  /*10930*/  LOP3.LUT R62, R62, 0xffff0000, RZ, 0xc0, !PT ;  /* 0xffff00003e3e7812 */ /* 0x000fc600078ec0ff */
[C---:B------:R-:W-:Y:S01]  /*10940*/  FMUL.FTZ R63, R103.reuse, R71 ;  /* 0x00000047673f7220 */ /* 0x040fe20000410000 */
[----:B------:R-:W-:-:S03]  /*10950*/  FMUL.FTZ R103, R103, R104 ;  /* 0x0000006867677220 */ /* 0x000fc60000410000 */
[C---:B------:R-:W-:Y:S01]  /*10960*/  FFMA.FTZ R63, R102.reuse, R104, -R63 ;  /* 0x00000068663f7223 */ /* 0x040fe2000001083f */
[----:B------:R-:W-:Y:S01]  /*10970*/  FFMA.FTZ R71, R102, R71, R103 ;  /* 0x0000004766477223 */ /* 0x000fe20000010067 */
[----:B------:R-:W-:-:S05]  /*10980*/  LOP3.LUT R102, R76, 0xffff0000, RZ, 0xc0, !PT ;  /* 0xffff00004c667812 */ /* 0x000fca00078ec0ff */
[----:B------:R-:W-:-:S04]  /*10990*/  FMUL.FTZ R76, R102, R92 ;  /* 0x0000005c664c7220 */ /* 0x000fc80000410000 */
[-C--:B------:R-:W-:Y:S01]  /*109a0*/  FFMA.FTZ R76, R80, R91.reuse, -R76 ;  /* 0x0000005b504c7223 */ /* 0x080fe2000001084c */
[----:B------:R-:W-:Y:S01]  /*109b0*/  FMUL.FTZ R91, R102, R91 ;  /* 0x0000005b665b7220 */ /* 0x000fe20000410000 */
[C---:B------:R-:W-:Y:S01]  /*109c0*/  IMAD.U32 R102, R78.reuse, 0x10000, RZ ;  /* 0x000100004e667824 */ /* 0x040fe200078e00ff */
[----:B------:R-:W-:Y:S02]  /*109d0*/  LOP3.LUT R78, R78, 0xffff0000, RZ, 0xc0, !PT ;  /* 0xffff00004e4e7812 */ /* 0x000fe400078ec0ff */
[----:B------:R-:W-:Y:S01]  /*109e0*/  FFMA.FTZ R80, R80, R92, R91 ;  /* 0x0000005c50507223 */ /* 0x000fe2000001005b */
[----:B------:R-:W-:Y:S01]  /*109f0*/  LOP3.LUT R91, R89, 0xffff0000, RZ, 0xc0, !PT ;  /* 0xffff0000595b7812 */ /* 0x000fe200078ec0ff */
[----:B------:R-:W-:Y:S01]  /*10a00*/  IMAD.U32 R92, R70, 0x10000, RZ ;  /* 0x00010000465c7824 */ /* 0x000fe200078e00ff */
[----:B------:R-:W-:Y:S02]  /*10a10*/  LOP3.LUT R89, R90, 0xffff0000, RZ, 0xc0, !PT ;  /* 0xffff00005a597812 */ /* 0x000fe400078ec0ff */
[----:B------:R-:W-:Y:S01]  /*10a20*/  F2FP.BF16.F32.PACK_AB R68, R80, R68 ;  /* 0x000000445044723e */ /* 0x000fe200000010ff */
[----:B------:R-:W-:-:S02]  /*10a30*/  FMUL.FTZ R90, R77, R91 ;  /* 0x0000005b4d5a7220 */ /* 0x000fc40000410000 */
[-C--:B------:R-:W-:Y:S02]  /*10a40*/  FMUL.FTZ R77, R77, R89.reuse ;  /* 0x000000594d4d7220 */ /* 0x080fe40000410000 */
[C---:B------:R-:W-:Y:S02]  /*10a50*/  FFMA.FTZ R89, R81.reuse, R89, -R90 ;  /* 0x0000005951597223 */ /* 0x040fe4000001085a */
[----:B------:R-:W-:Y:S01]  /*10a60*/  FFMA.FTZ R90, R81, R91, R77 ;  /* 0x0000005b515a7223 */ /* 0x000fe2000001004d */
[----:B------:R-:W-:Y:S02]  /*10a70*/  IMAD.U32 R91, R82, 0x10000, RZ ;  /* 0x00010000525b7824 */ /* 0x000fe400078e00ff */
[----:B------:R-:W-:Y:S01]  /*10a80*/  FMUL.FTZ R81, R102, R92 ;  /* 0x0000005c66517220 */ /* 0x000fe20000410000 */
[C---:B------:R-:W-:Y:S01]  /*10a90*/  IMAD.U32 R77, R60.reuse, 0x10000, RZ ;  /* 0x000100003c4d7824 */ /* 0x040fe200078e00ff */
[----:B------:R-:W-:Y:S02]  /*10aa0*/  LOP3.LUT R60, R60, 0xffff0000, RZ, 0xc0, !PT ;  /* 0xffff00003c3c7812 */ /* 0x000fe400078ec0ff */
[----:B------:R-:W-:Y:S01]  /*10ab0*/  LOP3.LUT R82, R82, 0xffff0000, RZ, 0xc0, !PT ;  /* 0xffff000052527812 */ /* 0x000fe200078ec0ff */
[-C--:B------:R-:W-:Y:S01]  /*10ac0*/  FFMA.FTZ R81, R91, R77.reuse, -R81 ;  /* 0x0000004d5b517223 */ /* 0x080fe20000010851 */
[----:B------:R-:W-:Y:S01]  /*10ad0*/  FMUL.FTZ R77, R102, R77 ;  /* 0x0000004d664d7220 */ /* 0x000fe20000410000 */
[----:B------:R-:W-:-:S02]  /*10ae0*/  F2FP.BF16.F32.PACK_AB R61, R89, R61 ;  /* 0x0000003d593d723e */ /* 0x000fc400000010ff */
[----:B------:R-:W-:Y:S01]  /*10af0*/  F2FP.BF16.F32.PACK_AB R69, R90, R69 ;  /* 0x000000455a45723e */ /* 0x000fe200000010ff */
[----:B------:R-:W-:Y:S01]  /*10b00*/  FFMA.FTZ R77, R91, R92, R77 ;  /* 0x0000005c5b4d7223 */ /* 0x000fe2000001004d */
[----:B------:R-:W-:-:S05]  /*10b10*/  LOP3.LUT R91, R70, 0xffff0000, RZ, 0xc0, !PT ;  /* 0xffff0000465b7812 */ /* 0x000fca00078ec0ff */
[C---:B------:R-:W-:Y:S01]  /*10b20*/  FMUL.FTZ R70, R78.reuse, R91 ;  /* 0x0000005b4e467220 */ /* 0x040fe20000410000 */
[----:B------:R-:W-:-:S03]  /*10b30*/  FMUL.FTZ R78, R78, R60 ;  /* 0x0000003c4e4e7220 */ /* 0x000fc60000410000 */
[C---:B------:R-:W-:Y:S01]  /*10b40*/  FFMA.FTZ R70, R82.reuse, R60, -R70 ;  /* 0x0000003c52467223 */ /* 0x040fe20000010846 */
[----:B------:R-:W-:Y:S01]  /*10b50*/  FFMA.FTZ R78, R82, R91, R78 ;  /* 0x0000005b524e7223 */ /* 0x000fe2000001004e */
[----:B------:R-:W-:Y:S01]  /*10b60*/  LOP3.LUT R82, R87, 0xffff0000, RZ, 0xc0, !PT ;  /* 0xffff000057527812 */ /* 0x000fe200078ec0ff */
[----:B------:R-:W-:-:S04]  /*10b70*/  FMUL.FTZ R60, R79, R62 ;  /* 0x0000003e4f3c7220 */ /* 0x000fc80000410000 */
[-C--:B------:R-:W-:Y:S01]  /*10b80*/  FMUL.FTZ R79, R79, R82.reuse ;  /* 0x000000524f4f7220 */ /* 0x080fe20000410000 */
[C---:B------:R-:W-:Y:S01]  /*10b90*/  FFMA.FTZ R82, R83.reuse, R82, -R60 ;  /* 0x0000005253527223 */ /* 0x040fe2000001083c */
[----:B------:R-:W-:Y:S02]  /*10ba0*/  F2FP.BF16.F32.PACK_AB R60, R76, R88 ;  /* 0x000000584c3c723e */ /* 0x000fe400000010ff */
[----:B------:R-:W-:Y:S01]  /*10bb0*/  FFMA.FTZ R79, R83, R62, R79 ;  /* 0x0000003e534f7223 */ /* 0x000fe2000001004f */
[----:B------:R-:W-:Y:S02]  /*10bc0*/  F2FP.BF16.F32.PACK_AB R62, R70, R81 ;  /* 0x00000051463e723e */ /* 0x000fe400000010ff */
[----:B------:R-:W-:Y:S02]  /*10bd0*/  F2FP.BF16.F32.PACK_AB R63, R82, R63 ;  /* 0x0000003f523f723e */ /* 0x000fe400000010ff */
[----:B------:R-:W-:Y:S02]  /*10be0*/  F2FP.BF16.F32.PACK_AB R70, R78, R77 ;  /* 0x0000004d4e46723e */ /* 0x000fe400000010ff */
[----:B------:R-:W-:Y:S01]  /*10bf0*/  F2FP.BF16.F32.PACK_AB R71, R79, R71 ;  /* 0x000000474f47723e */ /* 0x000fe200000010ff */
[----:B------:R0:W-:Y:S04]  /*10c00*/  STS.128 [R127], R60 ;  /* 0x0000003c7f007388 */ /* 0x0001e80000000c00 */
[----:B------:R0:W-:Y:S02]  /*10c10*/  STS.128 [R20+0x10400], R68 ;  /* 0x0104004414007388 */ /* 0x0001e40000000c00 */
.L_x_1724:
[----:B------:R-:W-:Y:S05]  /*10c20*/  BSYNC B2 ;  /* 0x0000000000027941 */ /* 0x000fea0003800000 */
.L_x_1723:
[----:B------:R-:W-:-:S13]  /*10c30*/  ISETP.GE.AND P0, PT, R203, R3, PT ;  /* 0x00000003cb00720c */ /* 0x000fda0003f06270 */
[----:B------:R-:W-:Y:S05]  /*10c40*/  @P0 BRA `(.L_x_1722) ;  /* 0x0000000400a00947 */ /* 0x000fea0003800000 */
[----:B0-----:R-:W2:Y:S04]  /*10c50*/  LDL R20, [R1+0xa4] ;  /* 0x0000a40001147983 */ /* 0x001ea80000100800 */
[----:B------:R-:W3:Y:S01]  /*10c60*/  LDL R89, [R1+0xc4] ;  /* 0x0000c40001597983 */ /* 0x000ee20000100800 */
[----:B------:R-:W-:Y:S02]  /*10c70*/  SHF.R.U64 R78, R64, 0x10, R65 ;  /* 0x00000010404e7819 */ /* 0x000fe40000001241 */
[----:B------:R-:W-:Y:S02]  /*10c80*/  SHF.R.U64 R79, R56, 0x10, R57 ;  /* 0x00000010384f7819 */ /* 0x000fe40000001239 */
[----:B------:R-:W-:Y:S02]  /*10c90*/  PRMT R78, R121, 0x5432, R78 ;  /* 0x00005432794e7816 */ /* 0x000fe4000000004e */
[----:B------:R-:W-:-:S02]  /*10ca0*/  PRMT R79, R119, 0x5410, R79 ;  /* 0x00005410774f7816 */ /* 0x000fc4000000004f */
[----:B------:R-:W-:Y:S02]  /*10cb0*/  SHF.R.U32.HI R82, RZ, 0x10, R57 ;  /* 0x00000010ff527819 */ /* 0x000fe40000011639 */
[----:B------:R-:W-:Y:S01]  /*10cc0*/  SHF.R.U32.HI R56, RZ, 0x10, R65 ;  /* 0x00000010ff387819 */ /* 0x000fe20000011641 */
[----:B------:R-:W-:Y:S01]  /*10cd0*/  IMAD.U32 R81, R79, 0x10000, RZ ;  /* 0x000100004f517824 */ /* 0x000fe200078e00ff */
[----:B------:R-:W-:Y:S02]  /*10ce0*/  PRMT R82, R120, 0x5432, R82 ;  /* 0x0000543278527816 */ /* 0x000fe40000000052 */
[----:B------:R-:W-:Y:S02]  /*10cf0*/  PRMT R56, R119, 0x5432, R56 ;  /* 0x0000543277387816 */ /* 0x000fe40000000038 */
[----:B------:R-:W-:Y:S02]  /*10d00*/  SHF.R.U32.HI R80, RZ, 0x10, R59 ;  /* 0x00000010ff507819 */ /* 0x000fe4000001163b */
[----:B------:R-:W-:-:S02]  /*10d10*/  SHF.R.U64 R66, R66, 0x10, R67 ;  /* 0x0000001042427819 */ /* 0x000fc40000001243 */
[----:B------:R-:W-:Y:S02]  /*10d20*/  PRMT R80, R118, 0x5432, R80 ;  /* 0x0000543276507816 */ /* 0x000fe40000000050 */
[----:B------:R-:W-:Y:S02]  /*10d30*/  SHF.R.U64 R58, R58, 0x10, R59 ;  /* 0x000000103a3a7819 */ /* 0x000fe4000000123b */
[----:B------:R-:W-:Y:S02]  /*10d40*/  LOP3.LUT R79, R79, 0xffff0000, RZ, 0xc0, !PT ;  /* 0xffff00004f4f7812 */ /* 0x000fe400078ec0ff */
[----:B------:R-:W-:Y:S02]  /*10d50*/  PRMT R66, R117, 0x5410, R66 ;  /* 0x0000541075427816 */ /* 0x000fe40000000042 */
[----:B--2---:R-:W-:-:S04]  /*10d60*/  LEA.HI R3, R3, R20, RZ, 0x1d ;  /* 0x0000001403037211 */ /* 0x004fc800078fe8ff */
[----:B------:R-:W-:Y:S01]  /*10d70*/  SHF.R.S32.HI R20, RZ, 0x1f, R3 ;  /* 0x0000001fff147819 */ /* 0x000fe20000011403 */
[----:B------:R-:W-:Y:S01]  /*10d80*/  IMAD.SHL.U32 R60, R3, 0x8, RZ ;  /* 0x00000008033c7824 */ /* 0x000fe200078e00ff */
[----:B---3--:R-:W0:Y:S02]  /*10d90*/  LDS.128 R68, [R89] ;  /* 0x0000000059447984 */ /* 0x008e240000000c00 */
[----:B------:R-:W-:Y:S02]  /*10da0*/  LEA.HI R20, R20, R3, RZ, 0x3 ;  /* 0x0000000314147211 */ /* 0x000fe400078f18ff */
[----:B-----5:R-:W-:-:S03]  /*10db0*/  LOP3.LUT R60, R126, 0x38, R60, 0xf8, !PT ;  /* 0x000000387e3c7812 */ /* 0x020fc600078ef83c */
[----:B------:R-:W-:Y:S01]  /*10dc0*/  IMAD.SHL.U32 R20, R20, 0x400, RZ ;  /* 0x0000040014147824 */ /* 0x000fe200078e00ff */
[----:B------:R-:W-:-:S04]  /*10dd0*/  LOP3.LUT R60, R60, R125, RZ, 0x3c, !PT ;  /* 0x0000007d3c3c7212 */ /* 0x000fc800078e3cff */
[----:B------:R-:W-:-:S04]  /*10de0*/  LOP3.LUT R20, R20, 0x7fffe000, RZ, 0xc0, !PT ;  /* 0x7fffe00014147812 */ /* 0x000fc800078ec0ff */
[----:B------:R-:W-:Y:S01]  /*10df0*/  IADD3 R3, R60, R20, R124 ;  /* 0x000000143c037210 */ /* 0x000fe20007ffe07c */
[C---:B------:R-:W-:Y:S01]  /*10e00*/  IMAD.U32 R20, R78.reuse, 0x10000, RZ ;  /* 0x000100004e147824 */ /* 0x040fe200078e00ff */
[----:B------:R-:W-:-:S03]  /*10e10*/  LOP3.LUT R78, R78, 0xffff0000, RZ, 0xc0, !PT ;  /* 0xffff00004e4e7812 */ /* 0x000fc600078ec0ff */
[----:B------:R-:W-:-:S05]  /*10e20*/  IMAD R3, R3, 0x2, R17 ;  /* 0x0000000203037824 */ /* 0x000fca00078e0211 */
[----:B------:R-:W1:Y:S01]  /*10e30*/  LDS.128 R60, [R3+0x10400] ;  /* 0x01040000033c7984 */ /* 0x000e620000000c00 */
[----:B0-----:R-:W-:Y:S02]  /*10e40*/  IMAD.U32 R76, R68, 0x10000, RZ ;  /* 0x00010000444c7824 */ /* 0x001fe400078e00ff */
[C---:B------:R-:W-:Y:S01]  /*10e50*/  IMAD.U32 R65, R69.reuse, 0x10000, RZ ;  /* 0x0001000045417824 */ /* 0x040fe200078e00ff */
[----:B------:R-:W-:Y:S01]  /*10e60*/  LOP3.LUT R69, R69, 0xffff0000, RZ, 0xc0, !PT ;  /* 0xffff000045457812 */ /* 0x000fe200078ec0ff */
[----:B-1----:R-:W-:Y:S02]  /*10e70*/  IMAD.U32 R57, R60, 0x10000, RZ ;  /* 0x000100003c397824 */ /* 0x002fe400078e00ff */
[C---:B------:R-:W-:Y:S01]  /*10e80*/  IMAD.U32 R87, R63.reuse, 0x10000, RZ ;  /* 0x000100003f577824 */ /* 0x040fe200078e00ff */
[----:B------:R-:W-:Y:S01]  /*10e90*/  LOP3.LUT R63, R63, 0xffff0000, RZ, 0xc0, !PT ;  /* 0xffff00003f3f7812 */ /* 0x000fe200078ec0ff */
        /* <DEDUP_REMOVED lines=8> */
[----:B------:R-:W-:Y:S02]  /*10f20*/  IMAD.U32 R57, R82, 0x10000, RZ ;  /* 0x0001000052397824 */ /* 0x000fe400078e00ff */
[C---:B------:R-:W-:Y:S02]  /*10f30*/  FMUL.FTZ R77, R64.reuse, R20 ;  /* 0x00000014404d7220 */ /* 0x040fe40000410000 */
[-C--:B------:R-:W-:Y:S01]  /*10f40*/  FMUL.FTZ R64, R64, R57.reuse ;  /* 0x0000003940407220 */ /* 0x080fe20000410000 */
[----:B------:R-:W-:Y:S01]  /*10f50*/  FMUL.FTZ R59, R61, R56 ;  /* 0x000000383d3b7220 */ /* 0x000fe20000410000 */
[C---:B------:R-:W-:Y:S01]  /*10f60*/  FFMA.FTZ R57, R65.reuse, R57, -R77 ;  /* 0x0000003941397223 */ /* 0x040fe2000001084d */
[----:B------:R-:W-:Y:S01]  /*10f70*/  SHF.R.U32.HI R77, RZ, 0x10, R67 ;  /* 0x00000010ff4d7819 */ /* 0x000fe20000011643 */
[----:B------:R-:W-:Y:S01]  /*10f80*/  FFMA.FTZ R65, R65, R20, R64 ;  /* 0x0000001441417223 */ /* 0x000fe20000010040 */
[----:B------:R-:W-:Y:S01]  /*10f90*/  IMAD.U32 R64, R80, 0x10000, RZ ;  /* 0x0001000050407824 */ /* 0x000fe200078e00ff */
[----:B------:R-:W-:Y:S01]  /*10fa0*/  LOP3.LUT R67, R82, 0xffff0000, RZ, 0xc0, !PT ;  /* 0xffff000052437812 */ /* 0x000fe200078ec0ff */
[----:B------:R-:W-:Y:S01]  /*10fb0*/  IMAD.U32 R20, R71, 0x10000, RZ ;  /* 0x0001000047147824 */ /* 0x000fe200078e00ff */
[----:B------:R-:W-:-:S03]  /*10fc0*/  PRMT R77, R118, 0x5410, R77 ;  /* 0x00005410764d7816 */ /* 0x000fc6000000004d */
[-C--:B------:R-:W-:Y:S01]  /*10fd0*/  FMUL.FTZ R61, R61, R67.reuse ;  /* 0x000000433d3d7220 */ /* 0x080fe20000410000 */
[----:B------:R-:W-:Y:S01]  /*10fe0*/  FFMA.FTZ R67, R69, R67, -R59 ;  /* 0x0000004345437223 */ /* 0x000fe2000001083b */
[C---:B------:R-:W-:Y:S01]  /*10ff0*/  IMAD.U32 R83, R77.reuse, 0x10000, RZ ;  /* 0x000100004d537824 */ /* 0x040fe200078e00ff */
[----:B------:R-:W-:Y:S01]  /*11000*/  LOP3.LUT R77, R77, 0xffff0000, RZ, 0xc0, !PT ;  /* 0xffff00004d4d7812 */ /* 0x000fe200078ec0ff */
[----:B------:R-:W-:Y:S01]  /*11010*/  FFMA.FTZ R61, R69, R56, R61 ;  /* 0x00000038453d7223 */ /* 0x000fe2000001003d */
[----:B------:R-:W-:Y:S01]  /*11020*/  PRMT R56, R117, 0x5432, R58 ;  /* 0x0000543275387816 */ /* 0x000fe2000000003a */
[C---:B------:R-:W-:Y:S01]  /*11030*/  FMUL.FTZ R88, R87.reuse, R83 ;  /* 0x0000005357587220 */ /* 0x040fe20000410000 */
[-C--:B------:R-:W-:Y:S01]  /*11040*/  FMUL.FTZ R87, R87, R64.reuse ;  /* 0x0000004057577220 */ /* 0x080fe20000410000 */
[----:B------:R-:W-:Y:S01]  /*11050*/  IMAD.U32 R69, R66, 0x10000, RZ ;  /* 0x0001000042457824 */ /* 0x000fe200078e00ff */
[----:B------:R-:W-:Y:S01]  /*11060*/  F2FP.BF16.F32.PACK_AB R57, R67, R57 ;  /* 0x000000394339723e */ /* 0x000fe200000010ff */
[C---:B------:R-:W-:Y:S01]  /*11070*/  FFMA.FTZ R64, R20.reuse, R64, -R88 ;  /* 0x0000004014407223 */ /* 0x040fe20000010858 */
[----:B------:R-:W-:Y:S01]  /*11080*/  FFMA.FTZ R20, R20, R83, R87 ;  /* 0x0000005314147223 */ /* 0x000fe20000010057 */
[----:B------:R-:W-:Y:S01]  /*11090*/  LOP3.LUT R83, R60, 0xffff0000, RZ, 0xc0, !PT ;  /* 0xffff00003c537812 */ /* 0x000fe200078ec0ff */
[----:B------:R-:W-:Y:S01]  /*110a0*/  IMAD.U32 R58, R56, 0x10000, RZ ;  /* 0x00010000383a7824 */ /* 0x000fe200078e00ff */
[----:B------:R-:W-:Y:S01]  /*110b0*/  LOP3.LUT R60, R68, 0xffff0000, RZ, 0xc0, !PT ;  /* 0xffff0000443c7812 */ /* 0x000fe200078ec0ff */
[----:B------:R-:W-:Y:S01]  /*110c0*/  IMAD.U32 R59, R70, 0x10000, RZ ;  /* 0x00010000463b7824 */ /* 0x000fe200078e00ff */
[----:B------:R-:W-:Y:S01]  /*110d0*/  F2FP.BF16.F32.PACK_AB R61, R61, R65 ;  /* 0x000000413d3d723e */ /* 0x000fe200000010ff */
[C---:B------:R-:W-:Y:S01]  /*110e0*/  FMUL.FTZ R68, R83.reuse, R78 ;  /* 0x0000004e53447220 */ /* 0x040fe20000410000 */
[----:B------:R-:W-:-:S03]  /*110f0*/  FMUL.FTZ R83, R83, R79 ;  /* 0x0000004f53537220 */ /* 0x000fc60000410000 */
[C---:B------:R-:W-:Y:S01]  /*11100*/  FFMA.FTZ R68, R60.reuse, R79, -R68 ;  /* 0x0000004f3c447223 */ /* 0x040fe20000010844 */
[----:B------:R-:W-:Y:S01]  /*11110*/  FFMA.FTZ R60, R60, R78, R83 ;  /* 0x0000004e3c3c7223 */ /* 0x000fe20000010053 */
[----:B------:R-:W-:-:S04]  /*11120*/  IMAD.U32 R78, R62, 0x10000, RZ ;  /* 0x000100003e4e7824 */ /* 0x000fc800078e00ff */
[CC--:B------:R-:W-:Y:S01]  /*11130*/  FMUL.FTZ R79, R78.reuse, R69.reuse ;  /* 0x000000454e4f7220 */ /* 0x0c0fe20000410000 */
[----:B------:R-:W-:Y:S01]  /*11140*/  FMUL.FTZ R78, R78, R58 ;  /* 0x0000003a4e4e7220 */ /* 0x000fe20000410000 */
[----:B------:R-:W-:Y:S02]  /*11150*/  F2FP.BF16.F32.PACK_AB R60, R60, R76 ;  /* 0x0000004c3c3c723e */ /* 0x000fe400000010ff */
[C---:B------:R-:W-:Y:S01]  /*11160*/  FFMA.FTZ R58, R59.reuse, R58, -R79 ;  /* 0x0000003a3b3a7223 */ /* 0x040fe2000001084f */
[----:B------:R-:W-:Y:S01]  /*11170*/  FFMA.FTZ R59, R59, R69, R78 ;  /* 0x000000453b3b7223 */ /* 0x000fe2000001004e */
[----:B------:R-:W-:Y:S02]  /*11180*/  LOP3.LUT R69, R56, 0xffff0000, RZ, 0xc0, !PT ;  /* 0xffff000038457812 */ /* 0x000fe400078ec0ff */
[----:B------:R-:W-:Y:S02]  /*11190*/  LOP3.LUT R56, R66, 0xffff0000, RZ, 0xc0, !PT ;  /* 0xffff000042387812 */ /* 0x000fe400078ec0ff */
[----:B------:R-:W-:-:S02]  /*111a0*/  LOP3.LUT R78, R62, 0xffff0000, RZ, 0xc0, !PT ;  /* 0xffff00003e4e7812 */ /* 0x000fc400078ec0ff */
[----:B------:R-:W-:-:S03]  /*111b0*/  LOP3.LUT R62, R70, 0xffff0000, RZ, 0xc0, !PT ;  /* 0xffff0000463e7812 */ /* 0x000fc600078ec0ff */
[C---:B------:R-:W-:Y:S01]  /*111c0*/  FMUL.FTZ R66, R78.reuse, R56 ;  /* 0x000000384e427220 */ /* 0x040fe20000410000 */
[----:B------:R-:W-:-:S03]  /*111d0*/  FMUL.FTZ R70, R78, R69 ;  /* 0x000000454e467220 */ /* 0x000fc60000410000 */
[----:B------:R-:W-:Y:S01]  /*111e0*/  FFMA.FTZ R66, R62, R69, -R66 ;  /* 0x000000453e427223 */ /* 0x000fe20000010842 */
[----:B------:R-:W-:Y:S01]  /*111f0*/  LOP3.LUT R69, R80, 0xffff0000, RZ, 0xc0, !PT ;  /* 0xffff000050457812 */ /* 0x000fe200078ec0ff */
[----:B------:R-:W-:Y:S01]  /*11200*/  FFMA.FTZ R62, R62, R56, R70 ;  /* 0x000000383e3e7223 */ /* 0x000fe20000010046 */
[----:B------:R-:W-:Y:S01]  /*11210*/  LOP3.LUT R70, R71, 0xffff0000, RZ, 0xc0, !PT ;  /* 0xffff000047467812 */ /* 0x000fe200078ec0ff */
[C---:B------:R-:W-:Y:S01]  /*11220*/  FMUL.FTZ R56, R63.reuse, R77 ;  /* 0x0000004d3f387220 */ /* 0x040fe20000410000 */
[----:B------:R-:W-:Y:S01]  /*11230*/  F2FP.BF16.F32.PACK_AB R58, R66, R58 ;  /* 0x0000003a423a723e */ /* 0x000fe200000010ff */
[----:B------:R-:W-:Y:S01]  /*11240*/  FMUL.FTZ R63, R63, R69 ;  /* 0x000000453f3f7220 */ /* 0x000fe20000410000 */
[----:B------:R-:W-:Y:S01]  /*11250*/  F2FP.BF16.F32.PACK_AB R62, R62, R59 ;  /* 0x0000003b3e3e723e */ /* 0x000fe200000010ff */
[----:B------:R-:W-:Y:S01]  /*11260*/  FFMA.FTZ R69, R70, R69, -R56 ;  /* 0x0000004546457223 */ /* 0x000fe20000010838 */
[----:B------:R-:W-:Y:S01]  /*11270*/  F2FP.BF16.F32.PACK_AB R56, R68, R81 ;  /* 0x000000514438723e */ /* 0x000fe200000010ff */
[----:B------:R-:W-:-:S03]  /*11280*/  FFMA.FTZ R63, R70, R77, R63 ;  /* 0x0000004d463f7223 */ /* 0x000fc6000001003f */
[----:B------:R-:W-:Y:S02]  /*11290*/  F2FP.BF16.F32.PACK_AB R59, R69, R64 ;  /* 0x00000040453b723e */ /* 0x000fe400000010ff */
[----:B------:R-:W-:-:S03]  /*112a0*/  F2FP.BF16.F32.PACK_AB R63, R63, R20 ;  /* 0x000000143f3f723e */ /* 0x000fc600000010ff */
[----:B------:R1:W-:Y:S04]  /*112b0*/  STS.128 [R89], R56 ;  /* 0x0000003859007388 */ /* 0x0003e80000000c00 */
[----:B------:R1:W-:Y:S02]  /*112c0*/  STS.128 [R3+0x10400], R60 ;  /* 0x0104003c03007388 */ /* 0x0003e40000000c00 */
.L_x_1722:
[----:B------:R-:W-:Y:S05]  /*112d0*/  BSYNC B1 ;  /* 0x0000000000017941 */ /* 0x000fea0003800000 */
.L_x_1721:
[----:B-1----:R-:W2:Y:S01]  /*112e0*/  LDL R3, [R1+0xc8] ;  /* 0x0000c80001037983 */ /* 0x002ea20000100800 */
[----:B------:R-:W-:Y:S01]  /*112f0*/  BSSY B1, `(.L_x_1725) ;  /* 0x00000dd000017945 */ /* 0x000fe20003800000 */
[----:B--2---:R-:W-:-:S13]  /*11300*/  ISETP.GE.AND P0, PT, R3, R0, PT ;  /* 0x000000000300720c */ /* 0x004fda0003f06270 */
[----:B------:R-:W-:Y:S05]  /*11310*/  @P0 BRA `(.L_x_1726) ;  /* 0x0000000c00680947 */ /* 0x000fea0003800000 */
[----:B------:R1:W5:Y:S01]  /*11320*/  LDL R81, [R1+0x60] ;  /* 0x0000600001517983 */ /* 0x0003620000100800 */
[----:B------:R-:W2:Y:S03]  /*11330*/  LDC R3, c[0x0][0x3f4] ;  /* 0x0000fd00ff037b82 */ /* 0x000ea60000000800 */
[----:B------:R1:W5:Y:S04]  /*11340*/  LDL R80, [R1+0xcc] ;  /* 0x0000cc0001507983 */ /* 0x0003680000100800 */
[----:B------:R1:W5:Y:S01]  /*11350*/  LDL R79, [R1+0x6c] ;  /* 0x00006c00014f7983 */ /* 0x0003620000100800 */
[----:B------:R-:W-:Y:S01]  /*11360*/  BSSY B2, `(.L_x_1727) ;  /* 0x000006c000027945 */ /* 0x000fe20003800000 */
[----:B--2---:R-:W-:-:S02]  /*11370*/  ISETP.GE.AND P0, PT, R18, R3, PT ;  /* 0x000000031200720c */ /* 0x004fc40003f06270 */
[----:B------:R-:W-:-:S11]  /*11380*/  ISETP.GE.AND P1, PT, R203, R3, PT ;  /* 0x00000003cb00720c */ /* 0x000fd60003f26270 */
[----:B-1----:R-:W-:Y:S05]  /*11390*/  @P0 BRA `(.L_x_1728) ;  /* 0x0000000400a00947 */ /* 0x002fea0003800000 */
[----:B0-----:R-:W2:Y:S04]  /*113a0*/  LDL R20, [R1+0x84] ;  /* 0x0000840001147983 */ /* 0x001ea80000100800 */
[----:B------:R-:W3:Y:S01]  /*113b0*/  LDL R82, [R1+0xc0] ;  /* 0x0000c00001527983 */ /* 0x000ee20000100800 */
[--C-:B------:R-:W-:Y:S02]  /*113c0*/  SHF.R.U64 R46, R46, 0x10, R47.reuse ;  /* 0x000000102e2e7819 */ /* 0x100fe4000000122f */
[----:B------:R-:W-:Y:S02]  /*113d0*/  SHF.R.U32.HI R64, RZ, 0x10, R47 ;  /* 0x00000010ff407819 */ /* 0x000fe4000001162f */
[----:B------:R-:W-:Y:S02]  /*113e0*/  SHF.R.U64 R47, R52, 0x10, R53 ;  /* 0x00000010342f7819 */ /* 0x000fe40000001235 */
[----:B------:R-:W-:-:S02]  /*113f0*/  SHF.R.U64 R44, R44, 0x10, R45 ;  /* 0x000000102c2c7819 */ /* 0x000fc4000000122d */
[----:B------:R-:W-:Y:S02]  /*11400*/  PRMT R47, R113, 0x5410, R47 ;  /* 0x00005410712f7816 */ /* 0x000fe4000000002f */
[----:B------:R-:W-:Y:S02]  /*11410*/  PRMT R44, R115, 0x5410, R44 ;  /* 0x00005410732c7816 */ /* 0x000fe4000000002c */
[----:B------:R-:W-:Y:S01]  /*11420*/  SHF.R.U32.HI R52, RZ, 0x10, R53 ;  /* 0x00000010ff347819 */ /* 0x000fe20000011635 */
[----:B------:R-:W-:Y:S01]  /*11430*/  IMAD.U32 R76, R47, 0x10000, RZ ;  /* 0x000100002f4c7824 */ /* 0x000fe200078e00ff */
[----:B------:R-:W-:Y:S01]  /*11440*/  SHF.R.U32.HI R45, RZ, 0x10, R45 ;  /* 0x00000010ff2d7819 */ /* 0x000fe2000001162d */
[----:B------:R-:W-:Y:S01]  /*11450*/  IMAD.U32 R68, R44, 0x10000, RZ ;  /* 0x000100002c447824 */ /* 0x000fe200078e00ff */
[----:B------:R-:W-:Y:S02]  /*11460*/  PRMT R52, R113, 0x5432, R52 ;  /* 0x0000543271347816 */ /* 0x000fe40000000034 */
[----:B------:R-:W-:-:S02]  /*11470*/  PRMT R45, R115, 0x5432, R45 ;  /* 0x00005432732d7816 */ /* 0x000fc4000000002d */
[--C-:B------:R-:W-:Y:S02]  /*11480*/  SHF.R.U64 R53, R54, 0x10, R55.reuse ;  /* 0x0000001036357819 */ /* 0x100fe40000001237 */
[----:B------:R-:W-:Y:S02]  /*11490*/  SHF.R.U32.HI R54, RZ, 0x10, R55 ;  /* 0x00000010ff367819 */ /* 0x000fe40000011637 */
[----:B------:R-:W-:Y:S02]  /*114a0*/  PRMT R64, R116, 0x5432, R64 ;  /* 0x0000543274407816 */ /* 0x000fe40000000040 */
[----:B------:R-:W-:Y:S02]  /*114b0*/  PRMT R54, R114, 0x5432, R54 ;  /* 0x0000543272367816 */ /* 0x000fe40000000036 */
[----:B------:R-:W-:Y:S02]  /*114c0*/  LOP3.LUT R44, R44, 0xffff0000, RZ, 0xc0, !PT ;  /* 0xffff00002c2c7812 */ /* 0x000fe400078ec0ff */
[----:B------:R-:W-:-:S02]  /*114d0*/  PRMT R53, R114, 0x5410, R53 ;  /* 0x0000541072357816 */ /* 0x000fc40000000035 */
[----:B------:R-:W-:Y:S02]  /*114e0*/  PRMT R46, R116, 0x5410, R46 ;  /* 0x00005410742e7816 */ /* 0x000fe4000000002e */
[----:B--2---:R-:W-:-:S04]  /*114f0*/  LEA.HI R20, R3, R20, RZ, 0x1d ;  /* 0x0000001403147211 */ /* 0x004fc800078fe8ff */
[----:B------:R-:W-:Y:S01]  /*11500*/  SHF.R.S32.HI R57, RZ, 0x1f, R20 ;  /* 0x0000001fff397819 */ /* 0x000fe20000011414 */
[----:B------:R-:W-:-:S03]  /*11510*/  IMAD.SHL.U32 R56, R20, 0x8, RZ ;  /* 0x0000000814387824 */ /* 0x000fc600078e00ff */
[----:B------:R-:W-:Y:S02]  /*11520*/  LEA.HI R57, R57, R20, RZ, 0x3 ;  /* 0x0000001439397211 */ /* 0x000fe400078f18ff */
[----:B-----5:R-:W-:-:S03]  /*11530*/  LOP3.LUT R20, R81, 0x38, R56, 0xf8, !PT ;  /* 0x0000003851147812 */ /* 0x020fc600078ef838 */
[----:B------:R-:W-:Y:S01]  /*11540*/  IMAD.SHL.U32 R57, R57, 0x400, RZ ;  /* 0x0000040039397824 */ /* 0x000fe200078e00ff */
[----:B------:R-:W-:-:S04]  /*11550*/  LOP3.LUT R20, R20, R80, RZ, 0x3c, !PT ;  /* 0x0000005014147212 */ /* 0x000fc800078e3cff */
[----:B------:R-:W-:-:S04]  /*11560*/  LOP3.LUT R57, R57, 0x7fffe000, RZ, 0xc0, !PT ;  /* 0x7fffe00039397812 */ /* 0x000fc800078ec0ff */
[----:B------:R-:W-:Y:S02]  /*11570*/  IADD3 R20, R20, R57, R79 ;  /* 0x0000003914147210 */ /* 0x000fe40007ffe04f */
[----:B---3--:R-:W0:Y:S03]  /*11580*/  LDS.128 R56, [R82] ;  /* 0x0000000052387984 */ /* 0x008e260000000c00 */
[----:B------:R-:W-:-:S05]  /*11590*/  IMAD R20, R20, 0x2, R17 ;  /* 0x0000000214147824 */ /* 0x000fca00078e0211 */
[----:B------:R-:W1:Y:S01]  /*115a0*/  LDS.128 R60, [R20+0x10400] ;  /* 0x01040000143c7984 */ /* 0x000e620000000c00 */
[C---:B0-----:R-:W-:Y:S01]  /*115b0*/  IMAD.U32 R65, R56.reuse, 0x10000, RZ ;  /* 0x0001000038417824 */ /* 0x041fe200078e00ff */
[C---:B------:R-:W-:Y:S01]  /*115c0*/  LOP3.LUT R69, R59.reuse, 0xffff0000, RZ, 0xc0, !PT ;  /* 0xffff00003b457812 */ /* 0x040fe200078ec0ff */
[----:B------:R-:W-:Y:S01]  /*115d0*/  IMAD.U32 R67, R59, 0x10000, RZ ;  /* 0x000100003b437824 */ /* 0x000fe200078e00ff */
[----:B------:R-:W-:Y:S01]  /*115e0*/  LOP3.LUT R56, R56, 0xffff0000, RZ, 0xc0, !PT ;  /* 0xffff000038387812 */ /* 0x000fe200078ec0ff */
[----:B------:R-:W-:Y:S01]  /*115f0*/  IMAD.U32 R59, R52, 0x10000, RZ ;  /* 0x00010000343b7824 */ /* 0x000fe200078e00ff */
[C---:B------:R-:W-:Y:S01]  /*11600*/  LOP3.LUT R66, R57.reuse, 0xffff0000, RZ, 0xc0, !PT ;  /* 0xffff000039427812 */ /* 0x040fe200078ec0ff */
[----:B------:R-:W-:Y:S02]  /*11610*/  IMAD.U32 R55, R57, 0x10000, RZ ;  /* 0x0001000039377824 */ /* 0x000fe400078e00ff */
[C---:B-1----:R-:W-:Y:S01]  /*11620*/  IMAD.U32 R70, R60.reuse, 0x10000, RZ ;  /* 0x000100003c467824 */ /* 0x042fe200078e00ff */
[----:B------:R-:W-:Y:S01]  /*11630*/  LOP3.LUT R60, R60, 0xffff0000, RZ, 0xc0, !PT ;  /* 0xffff00003c3c7812 */ /* 0x000fe200078ec0ff */
[C---:B------:R-:W-:Y:S01]  /*11640*/  IMAD.U32 R71, R61.reuse, 0x10000, RZ ;  /* 0x000100003d477824 */ /* 0x040fe200078e00ff */
[----:B------:R-:W-:Y:S01]  /*11650*/  LOP3.LUT R61, R61, 0xffff0000, RZ, 0xc0, !PT ;  /* 0xffff00003d3d7812 */ /* 0x000fe200078ec0ff */
[C---:B------:R-:W-:Y:S01]  /*11660*/  FMUL.FTZ R78, R70.reuse, R76 ;  /* 0x0000004c464e7220 */ /* 0x040fe20000410000 */
[-C--:B------:R-:W-:Y:S01]  /*11670*/  FMUL.FTZ R77, R70, R68.reuse ;  /* 0x00000044464d7220 */ /* 0x080fe20000410000 */
[C---:B------:R-:W-:Y:S01]  /*11680*/  IMAD.U32 R70, R45.reuse, 0x10000, RZ ;  /* 0x000100002d467824 */ /* 0x040fe200078e00ff */
[----:B------:R-:W-:Y:S01]  /*11690*/  LOP3.LUT R45, R45, 0xffff0000, RZ, 0xc0, !PT ;  /* 0xffff00002d2d7812 */ /* 0x000fe200078ec0ff */
[C---:B------:R-:W-:Y:S01]  /*116a0*/  FFMA.FTZ R68, R65.reuse, R68, -R78 ;  /* 0x0000004441447223 */ /* 0x040fe2000001084e */
[----:B------:R-:W-:Y:S01]  /*116b0*/  FFMA.FTZ R65, R65, R76, R77 ;  /* 0x0000004c41417223 */ /* 0x000fe2000001004d */
[C---:B------:R-:W-:Y:S01]  /*116c0*/  FMUL.FTZ R76, R71.reuse, R59 ;  /* 0x0000003b474c7220 */ /* 0x040fe20000410000 */
[----:B------:R-:W-:Y:S01]  /*116d0*/  FMUL.FTZ R71, R71, R70 ;  /* 0x0000004647477220 */ /* 0x000fe20000410000 */
[----:B------:R-:W-:-:S02]  /*116e0*/  IMAD.U32 R77, R63, 0x10000, RZ ;  /* 0x000100003f4d7824 */ /* 0x000fc400078e00ff */
[C---:B------:R-:W-:Y:S01]  /*116f0*/  FFMA.FTZ R76, R55.reuse, R70, -R76 ;  /* 0x00000046374c7223 */ /* 0x040fe2000001084c */
[----:B------:R-:W-:Y:S02]  /*11700*/  IMAD.U32 R70, R54, 0x10000, RZ ;  /* 0x0001000036467824 */ /* 0x000fe400078e00ff */
[----:B------:R-:W-:Y:S01]  /*11710*/  FFMA.FTZ R71, R55, R59, R71 ;  /* 0x0000003b37477223 */ /* 0x000fe20000010047 */
[----:B------:R-:W-:Y:S01]  /*11720*/  IMAD.U32 R55, R64, 0x10000, RZ ;  /* 0x0001000040377824 */ /* 0x000fe200078e00ff */
[----:B------:R-:W-:Y:S01]  /*11730*/  LOP3.LUT R59, R47, 0xffff0000, RZ, 0xc0, !PT ;  /* 0xffff00002f3b7812 */ /* 0x000fe200078ec0ff */
[C---:B------:R-:W-:Y:S01]  /*11740*/  FMUL.FTZ R47, R77.reuse, R70 ;  /* 0x000000464d2f7220 */ /* 0x040fe20000410000 */
[----:B------:R-:W-:Y:S02]  /*11750*/  IMAD.U32 R57, R58, 0x10000, RZ ;  /* 0x000100003a397824 */ /* 0x000fe400078e00ff */
[-C--:B------:R-:W-:Y:S01]  /*11760*/  FMUL.FTZ R77, R77, R55.reuse ;  /* 0x000000374d4d7220 */ /* 0x080fe20000410000 */
[----:B------:R-:W-:Y:S01]  /*11770*/  LOP3.LUT R64, R64, 0xffff0000, RZ, 0xc0, !PT ;  /* 0xffff000040407812 */ /* 0x000fe200078ec0ff */
[C---:B------:R-:W-:Y:S01]  /*11780*/  FFMA.FTZ R47, R67.reuse, R55, -R47 ;  /* 0x00000037432f7223 */ /* 0x040fe2000001082f */
[CC--:B------:R-:W-:Y:S01]  /*11790*/  FMUL.FTZ R78, R60.reuse, R59.reuse ;  /* 0x0000003b3c4e7220 */ /* 0x0c0fe20000410000 */
[----:B------:R-:W-:Y:S01]  /*117a0*/  FMUL.FTZ R60, R60, R44 ;  /* 0x0000002c3c3c7220 */ /* 0x000fe20000410000 */
[----:B------:R-:W-:Y:S01]  /*117b0*/  FFMA.FTZ R55, R67, R70, R77 ;  /* 0x0000004643377223 */ /* 0x000fe2000001004d */
[----:B------:R-:W-:Y:S01]  /*117c0*/  LOP3.LUT R77, R52, 0xffff0000, RZ, 0xc0, !PT ;  /* 0xffff0000344d7812 */ /* 0x000fe200078ec0ff */
[C---:B------:R-:W-:Y:S01]  /*117d0*/  FFMA.FTZ R44, R56.reuse, R44, -R78 ;  /* 0x0000002c382c7223 */ /* 0x040fe2000001084e */
[----:B------:R-:W-:Y:S01]  /*117e0*/  FFMA.FTZ R60, R56, R59, R60 ;  /* 0x0000003b383c7223 */ /* 0x000fe2000001003c */
[----:B------:R-:W-:Y:S01]  /*117f0*/  IMAD.U32 R67, R53, 0x10000, RZ ;  /* 0x0001000035437824 */ /* 0x000fe200078e00ff */
[C---:B------:R-:W-:Y:S01]  /*11800*/  LOP3.LUT R52, R62.reuse, 0xffff0000, RZ, 0xc0, !PT ;  /* 0xffff00003e347812 */ /* 0x040fe200078ec0ff */
[----:B------:R-:W-:-:S02]  /*11810*/  IMAD.U32 R56, R62, 0x10000, RZ ;  /* 0x000100003e387824 */ /* 0x000fc400078e00ff */
[----:B------:R-:W-:Y:S01]  /*11820*/  FMUL.FTZ R59, R61, R77 ;  /* 0x0000004d3d3b7220 */ /* 0x000fe20000410000 */
[----:B------:R-:W-:Y:S01]  /*11830*/  IMAD.U32 R70, R46, 0x10000, RZ ;  /* 0x000100002e467824 */ /* 0x000fe200078e00ff */
[----:B------:R-:W-:Y:S01]  /*11840*/  LOP3.LUT R62, R63, 0xffff0000, RZ, 0xc0, !PT ;  /* 0xffff00003f3e7812 */ /* 0x000fe200078ec0ff */
[----:B------:R-:W-:Y:S01]  /*11850*/  FMUL.FTZ R61, R61, R45 ;  /* 0x0000002d3d3d7220 */ /* 0x000fe20000410000 */
[----:B------:R-:W-:Y:S01]  /*11860*/  FMUL.FTZ R63, R56, R67 ;  /* 0x00000043383f7220 */ /* 0x000fe20000410000 */
[----:B------:R-:W-:Y:S01]  /*11870*/  FFMA.FTZ R45, R66, R45, -R59 ;  /* 0x0000002d422d7223 */ /* 0x000fe2000001083b */
[-C--:B------:R-:W-:Y:S01]  /*11880*/  FMUL.FTZ R56, R56, R70.reuse ;  /* 0x0000004638387220 */ /* 0x080fe20000410000 */
[----:B------:R-:W-:Y:S01]  /*11890*/  LOP3.LUT R53, R53, 0xffff0000, RZ, 0xc0, !PT ;  /* 0xffff000035357812 */ /* 0x000fe200078ec0ff */
[C---:B------:R-:W-:Y:S01]  /*118a0*/  FFMA.FTZ R63, R57.reuse, R70, -R63 ;  /* 0x00000046393f7223 */ /* 0x040fe2000001083f */
[----:B------:R-:W-:Y:S01]  /*118b0*/  LOP3.LUT R46, R46, 0xffff0000, RZ, 0xc0, !PT ;  /* 0xffff00002e2e7812 */ /* 0x000fe200078ec0ff */
[----:B------:R-:W-:Y:S01]  /*118c0*/  FFMA.FTZ R61, R66, R77, R61 ;  /* 0x0000004d423d7223 */ /* 0x000fe2000001003d */
[----:B------:R-:W-:Y:S01]  /*118d0*/  LOP3.LUT R59, R54, 0xffff0000, RZ, 0xc0, !PT ;  /* 0xffff0000363b7812 */ /* 0x000fe200078ec0ff */
[----:B------:R-:W-:Y:S01]  /*118e0*/  FFMA.FTZ R54, R57, R67, R56 ;  /* 0x0000004339367223 */ /* 0x000fe20000010038 */
[----:B------:R-:W-:Y:S01]  /*118f0*/  LOP3.LUT R58, R58, 0xffff0000, RZ, 0xc0, !PT ;  /* 0xffff00003a3a7812 */ /* 0x000fe200078ec0ff */
        /* <DEDUP_REMOVED lines=18> */
.L_x_1728:
[----:B------:R-:W-:Y:S05]  /*11a20*/  BSYNC B2 ;  /* 0x0000000000027941 */ /* 0x000fea0003800000 */
.L_x_1727:
[----:B------:R-:W-:Y:S05]  /*11a30*/  @P1 BRA `(.L_x_1726) ;  /* 0x0000000400a01947 */ /* 0x000fea0003800000 */
[----:B01----:R-:W2:Y:S04]  /*11a40*/  LDL R20, [R1+0xa4] ;  /* 0x0000a40001147983 */ /* 0x003ea80000100800 */
[----:B------:R-:W3:Y:S01]  /*11a50*/  LDL R66, [R1+0xbc] ;  /* 0x0000bc0001427983 */ /* 0x000ee20000100800 */
[----:B------:R-:W-:Y:S02]  /*11a60*/  SHF.R.U64 R57, R42, 0x10, R43 ;  /* 0x000000102a397819 */ /* 0x000fe4000000122b */
[----:B------:R-:W-:Y:S02]  /*11a70*/  SHF.R.U64 R42, R48, 0x10, R49 ;  /* 0x00000010302a7819 */ /* 0x000fe40000001231 */
[----:B------:R-:W-:Y:S02]  /*11a80*/  SHF.R.U32.HI R43, RZ, 0x10, R43 ;  /* 0x00000010ff2b7819 */ /* 0x000fe4000001162b */
[----:B------:R-:W-:-:S02]  /*11a90*/  PRMT R42, R109, 0x5410, R42 ;  /* 0x000054106d2a7816 */ /* 0x000fc4000000002a */
[----:B------:R-:W-:-:S03]  /*11aa0*/  SHF.R.U32.HI R48, RZ, 0x10, R49 ;  /* 0x00000010ff307819 */ /* 0x000fc60000011631 */
[----:B------:R-:W-:Y:S01]  /*11ab0*/  IMAD.U32 R65, R42, 0x10000, RZ ;  /* 0x000100002a417824 */ /* 0x000fe200078e00ff */
[----:B------:R-:W-:-:S05]  /*11ac0*/  PRMT R109, R109, 0x5432, R48 ;  /* 0x000054326d6d7816 */ /* 0x000fca0000000030 */
[C---:B------:R-:W-:Y:S01]  /*11ad0*/  IMAD.U32 R61, R109.reuse, 0x10000, RZ ;  /* 0x000100006d3d7824 */ /* 0x040fe200078e00ff */
[----:B------:R-:W-:Y:S02]  /*11ae0*/  LOP3.LUT R109, R109, 0xffff0000, RZ, 0xc0, !PT ;  /* 0xffff00006d6d7812 */ /* 0x000fe400078ec0ff */
[----:B--2---:R-:W-:-:S04]  /*11af0*/  LEA.HI R3, R3, R20, RZ, 0x1d ;  /* 0x0000001403037211 */ /* 0x004fc800078fe8ff */
[----:B------:R-:W-:Y:S01]  /*11b00*/  SHF.R.S32.HI R44, RZ, 0x1f, R3 ;  /* 0x0000001fff2c7819 */ /* 0x000fe20000011403 */
[----:B------:R-:W-:-:S03]  /*11b10*/  IMAD.SHL.U32 R20, R3, 0x8, RZ ;  /* 0x0000000803147824 */ /* 0x000fc600078e00ff */
[----:B------:R-:W-:Y:S02]  /*11b20*/  LEA.HI R44, R44, R3, RZ, 0x3 ;  /* 0x000000032c2c7211 */ /* 0x000fe400078f18ff */
[----:B-----5:R-:W-:-:S03]  /*11b30*/  LOP3.LUT R3, R81, 0x38, R20, 0xf8, !PT ;  /* 0x0000003851037812 */ /* 0x020fc600078ef814 */
[----:B------:R-:W-:Y:S01]  /*11b40*/  IMAD.SHL.U32 R44, R44, 0x400, RZ ;  /* 0x000004002c2c7824 */ /* 0x000fe200078e00ff */
[----:B------:R-:W-:-:S04]  /*11b50*/  LOP3.LUT R3, R3, R80, RZ, 0x3c, !PT ;  /* 0x0000005003037212 */ /* 0x000fc800078e3cff */
[----:B------:R-:W-:Y:S02]  /*11b60*/  LOP3.LUT R20, R44, 0x7fffe000, RZ, 0xc0, !PT ;  /* 0x7fffe0002c147812 */ /* 0x000fe400078ec0ff */
[----:B---3--:R-:W0:Y:S02]  /*11b70*/  LDS.128 R44, [R66] ;  /* 0x00000000422c7984 */ /* 0x008e240000000c00 */
[----:B------:R-:W-:-:S05]  /*11b80*/  IADD3 R20, R3, R20, R79 ;  /* 0x0000001403147210 */ /* 0x000fca0007ffe04f */
[----:B------:R-:W-:Y:S01]  /*11b90*/  IMAD R3, R20, 0x2, R17 ;  /* 0x0000000214037824 */ /* 0x000fe200078e0211 */
[--C-:B------:R-:W-:Y:S02]  /*11ba0*/  SHF.R.U64 R20, R40, 0x10, R41.reuse ;  /* 0x0000001028147819 */ /* 0x100fe40000001229 */
[----:B------:R-:W-:Y:S02]  /*11bb0*/  SHF.R.U32.HI R40, RZ, 0x10, R41 ;  /* 0x00000010ff287819 */ /* 0x000fe40000011629 */
[----:B------:R-:W1:Y:S01]  /*11bc0*/  LDS.128 R52, [R3+0x10400] ;  /* 0x0104000003347984 */ /* 0x000e620000000c00 */
[C---:B------:R-:W-:Y:S02]  /*11bd0*/  PRMT R20, R111.reuse, 0x5410, R20 ;  /* 0x000054106f147816 */ /* 0x040fe40000000014 */
[----:B------:R-:W-:Y:S02]  /*11be0*/  SHF.R.U64 R41, R50, 0x10, R51 ;  /* 0x0000001032297819 */ /* 0x000fe40000001233 */
[----:B------:R-:W-:-:S02]  /*11bf0*/  PRMT R111, R111, 0x5432, R40 ;  /* 0x000054326f6f7816 */ /* 0x000fc40000000028 */
[----:B------:R-:W-:Y:S02]  /*11c00*/  SHF.R.U32.HI R51, RZ, 0x10, R51 ;  /* 0x00000010ff337819 */ /* 0x000fe40000011633 */
[C---:B------:R-:W-:Y:S02]  /*11c10*/  PRMT R40, R112.reuse, 0x5410, R57 ;  /* 0x0000541070287816 */ /* 0x040fe40000000039 */
[----:B------:R-:W-:Y:S02]  /*11c20*/  PRMT R112, R112, 0x5432, R43 ;  /* 0x0000543270707816 */ /* 0x000fe4000000002b */
[C---:B------:R-:W-:Y:S02]  /*11c30*/  PRMT R41, R110.reuse, 0x5410, R41 ;  /* 0x000054106e297816 */ /* 0x040fe40000000029 */
[----:B------:R-:W-:Y:S01]  /*11c40*/  PRMT R110, R110, 0x5432, R51 ;  /* 0x000054326e6e7816 */ /* 0x000fe20000000033 */
[----:B------:R-:W-:Y:S02]  /*11c50*/  IMAD.U32 R64, R112, 0x10000, RZ ;  /* 0x0001000070407824 */ /* 0x000fe400078e00ff */
        /* <DEDUP_REMOVED lines=8> */
[----:B-1----:R-:W-:Y:S01]  /*11ce0*/  IMAD.U32 R62, R52, 0x10000, RZ ;  /* 0x00010000343e7824 */ /* 0x002fe200078e00ff */
[C---:B------:R-:W-:Y:S01]  /*11cf0*/  LOP3.LUT R57, R53.reuse, 0xffff0000, RZ, 0xc0, !PT ;  /* 0xffff000035397812 */ /* 0x040fe200078ec0ff */
[----:B------:R-:W-:Y:S01]  /*11d00*/  IMAD.U32 R60, R53, 0x10000, RZ ;  /* 0x00010000353c7824 */ /* 0x000fe200078e00ff */
[----:B------:R-:W-:Y:S01]  /*11d10*/  LOP3.LUT R47, R54, 0xffff0000, RZ, 0xc0, !PT ;  /* 0xffff0000362f7812 */ /* 0x000fe200078ec0ff */
[----:B------:R-:W-:-:S02]  /*11d20*/  IMAD.U32 R53, R20, 0x10000, RZ ;  /* 0x0001000014357824 */ /* 0x000fc400078e00ff */
[----:B------:R-:W-:Y:S01]  /*11d30*/  FMUL.FTZ R63, R62, R65 ;  /* 0x000000413e3f7220 */ /* 0x000fe20000410000 */
[----:B------:R-:W-:Y:S01]  /*11d40*/  IMAD.U32 R51, R54, 0x10000, RZ ;  /* 0x0001000036337824 */ /* 0x000fe200078e00ff */
[C---:B------:R-:W-:Y:S01]  /*11d50*/  LOP3.LUT R54, R55.reuse, 0xffff0000, RZ, 0xc0, !PT ;  /* 0xffff000037367812 */ /* 0x040fe200078ec0ff */
[----:B------:R-:W-:Y:S02]  /*11d60*/  IMAD.U32 R59, R55, 0x10000, RZ ;  /* 0x00010000373b7824 */ /* 0x000fe400078e00ff */
[-C--:B------:R-:W-:Y:S01]  /*11d70*/  FMUL.FTZ R67, R62, R53.reuse ;  /* 0x000000353e437220 */ /* 0x080fe20000410000 */
[----:B------:R-:W-:Y:S01]  /*11d80*/  FFMA.FTZ R55, R58, R53, -R63 ;  /* 0x000000353a377223 */ /* 0x000fe2000001083f */
[----:B------:R-:W-:Y:S02]  /*11d90*/  IMAD.U32 R63, R111, 0x10000, RZ ;  /* 0x000100006f3f7824 */ /* 0x000fe400078e00ff */
[----:B------:R-:W-:Y:S01]  /*11da0*/  FMUL.FTZ R69, R60, R61 ;  /* 0x0000003d3c457220 */ /* 0x000fe20000410000 */
[----:B------:R-:W-:-:S02]  /*11db0*/  IMAD.U32 R62, R110, 0x10000, RZ ;  /* 0x000100006e3e7824 */ /* 0x000fc400078e00ff */
[----:B------:R-:W-:Y:S01]  /*11dc0*/  FFMA.FTZ R53, R58, R65, R67 ;  /* 0x000000413a357223 */ /* 0x000fe20000010043 */
[-C--:B------:R-:W-:Y:S01]  /*11dd0*/  FMUL.FTZ R65, R60, R63.reuse ;  /* 0x0000003f3c417220 */ /* 0x080fe20000410000 */
[----:B------:R-:W-:Y:S01]  /*11de0*/  LOP3.LUT R56, R52, 0xffff0000, RZ, 0xc0, !PT ;  /* 0xffff000034387812 */ /* 0x000fe200078ec0ff */
[C---:B------:R-:W-:Y:S01]  /*11df0*/  FMUL.FTZ R60, R59.reuse, R62 ;  /* 0x0000003e3b3c7220 */ /* 0x040fe20000410000 */
[----:B------:R-:W-:Y:S01]  /*11e00*/  LOP3.LUT R58, R42, 0xffff0000, RZ, 0xc0, !PT ;  /* 0xffff00002a3a7812 */ /* 0x000fe200078ec0ff */
[C---:B------:R-:W-:Y:S01]  /*11e10*/  FFMA.FTZ R52, R50.reuse, R63, -R69 ;  /* 0x0000003f32347223 */ /* 0x040fe20000010845 */
[-C--:B------:R-:W-:Y:S01]  /*11e20*/  FMUL.FTZ R59, R59, R64.reuse ;  /* 0x000000403b3b7220 */ /* 0x080fe20000410000 */
[----:B------:R-:W-:Y:S01]  /*11e30*/  FFMA.FTZ R42, R50, R61, R65 ;  /* 0x0000003d322a7223 */ /* 0x000fe20000010041 */
[----:B------:R-:W-:Y:S01]  /*11e40*/  LOP3.LUT R20, R20, 0xffff0000, RZ, 0xc0, !PT ;  /* 0xffff000014147812 */ /* 0x000fe200078ec0ff */
[----:B------:R-:W-:Y:S01]  /*11e50*/  FFMA.FTZ R50, R49, R64, -R60 ;  /* 0x0000004031327223 */ /* 0x000fe2000001083c */
[----:B------:R-:W-:Y:S01]  /*11e60*/  LOP3.LUT R111, R111, 0xffff0000, RZ, 0xc0, !PT ;  /* 0xffff00006f6f7812 */ /* 0x000fe200078ec0ff */
[C---:B------:R-:W-:Y:S01]  /*11e70*/  FMUL.FTZ R60, R56.reuse, R58 ;  /* 0x0000003a383c7220 */ /* 0x040fe20000410000 */
[----:B------:R-:W-:Y:S01]  /*11e80*/  FFMA.FTZ R49, R49, R62, R59 ;  /* 0x0000003e31317223 */ /* 0x000fe2000001003b */
[----:B------:R-:W-:Y:S01]  /*11e90*/  FMUL.FTZ R62, R56, R20 ;  /* 0x00000014383e7220 */ /* 0x000fe20000410000 */
[----:B------:R-:W-:-:S02]  /*11ea0*/  IMAD.U32 R56, R41, 0x10000, RZ ;  /* 0x0001000029387824 */ /* 0x000fc400078e00ff */
[----:B------:R-:W-:Y:S01]  /*11eb0*/  FFMA.FTZ R20, R43, R20, -R60 ;  /* 0x000000142b147223 */ /* 0x000fe2000001083c */
[C---:B------:R-:W-:Y:S01]  /*11ec0*/  FMUL.FTZ R64, R57.reuse, R111 ;  /* 0x0000006f39407220 */ /* 0x040fe20000410000 */
[----:B------:R-:W-:Y:S02]  /*11ed0*/  IMAD.U32 R60, R40, 0x10000, RZ ;  /* 0x00010000283c7824 */ /* 0x000fe400078e00ff */
[-C--:B------:R-:W-:Y:S01]  /*11ee0*/  FMUL.FTZ R59, R57, R109.reuse ;  /* 0x0000006d393b7220 */ /* 0x080fe20000410000 */
[----:B------:R-:W-:Y:S01]  /*11ef0*/  FFMA.FTZ R58, R43, R58, R62 ;  /* 0x0000003a2b3a7223 */ /* 0x000fe2000001003e */
[C---:B------:R-:W-:Y:S01]  /*11f00*/  FFMA.FTZ R57, R48.reuse, R109, R64 ;  /* 0x0000006d30397223 */ /* 0x040fe20000010040 */
[C---:B------:R-:W-:Y:S01]  /*11f10*/  FMUL.FTZ R62, R51.reuse, R56 ;  /* 0x00000038333e7220 */ /* 0x040fe20000410000 */
[----:B------:R-:W-:Y:S01]  /*11f20*/  FFMA.FTZ R43, R48, R111, -R59 ;  /* 0x0000006f302b7223 */ /* 0x000fe2000001083b */
[-C--:B------:R-:W-:Y:S01]  /*11f30*/  FMUL.FTZ R64, R51, R60.reuse ;  /* 0x0000003c33407220 */ /* 0x080fe20000410000 */
[----:B------:R-:W-:Y:S01]  /*11f40*/  LOP3.LUT R51, R41, 0xffff0000, RZ, 0xc0, !PT ;  /* 0xffff000029337812 */ /* 0x000fe200078ec0ff */
[C---:B------:R-:W-:Y:S01]  /*11f50*/  FFMA.FTZ R48, R45.reuse, R60, -R62 ;  /* 0x0000003c2d307223 */ /* 0x040fe2000001083e */
[----:B------:R-:W-:Y:S01]  /*11f60*/  LOP3.LUT R59, R110, 0xffff0000, RZ, 0xc0, !PT ;  /* 0xffff00006e3b7812 */ /* 0x000fe200078ec0ff */
[----:B------:R-:W-:Y:S01]  /*11f70*/  FFMA.FTZ R64, R45, R56, R64 ;  /* 0x000000382d407223 */ /* 0x000fe20000010040 */
[----:B------:R-:W-:Y:S01]  /*11f80*/  LOP3.LUT R40, R40, 0xffff0000, RZ, 0xc0, !PT ;  /* 0xffff000028287812 */ /* 0x000fe200078ec0ff */
[----:B------:R-:W-:Y:S01]  /*11f90*/  FMUL.FTZ R45, R47, R51 ;  /* 0x000000332f2d7220 */ /* 0x000fe20000410000 */
[----:B------:R-:W-:Y:S01]  /*11fa0*/  LOP3.LUT R41, R112, 0xffff0000, RZ, 0xc0, !PT ;  /* 0xffff000070297812 */ /* 0x000fe200078ec0ff */
[----:B------:R-:W-:-:S02]  /*11fb0*/  FMUL.FTZ R61, R54, R59 ;  /* 0x0000003b363d7220 */ /* 0x000fc40000410000 */
[-C--:B------:R-:W-:Y:S01]  /*11fc0*/  FMUL.FTZ R56, R47, R40.reuse ;  /* 0x000000282f387220 */ /* 0x080fe20000410000 */
[----:B------:R-:W-:Y:S01]  /*11fd0*/  FFMA.FTZ R47, R44, R40, -R45 ;  /* 0x000000282c2f7223 */ /* 0x000fe2000001082d */
[-C--:B------:R-:W-:Y:S01]  /*11fe0*/  FMUL.FTZ R54, R54, R41.reuse ;  /* 0x0000002936367220 */ /* 0x080fe20000410000 */
[----:B------:R-:W-:Y:S01]  /*11ff0*/  FFMA.FTZ R61, R46, R41, -R61 ;  /* 0x000000292e3d7223 */ /* 0x000fe2000001083d */
[----:B------:R-:W-:Y:S01]  /*12000*/  FFMA.FTZ R51, R44, R51, R56 ;  /* 0x000000332c337223 */ /* 0x000fe20000010038 */
[----:B------:R-:W-:Y:S01]  /*12010*/  F2FP.BF16.F32.PACK_AB R41, R43, R52 ;  /* 0x000000342b29723e */ /* 0x000fe200000010ff */
[----:B------:R-:W-:Y:S01]  /*12020*/  FFMA.FTZ R54, R46, R59, R54 ;  /* 0x0000003b2e367223 */ /* 0x000fe20000010036 */
[----:B------:R-:W-:Y:S02]  /*12030*/  F2FP.BF16.F32.PACK_AB R45, R57, R42 ;  /* 0x0000002a392d723e */ /* 0x000fe400000010ff */
[----:B------:R-:W-:Y:S02]  /*12040*/  F2FP.BF16.F32.PACK_AB R40, R20, R55 ;  /* 0x000000371428723e */ /* 0x000fe400000010ff */
[----:B------:R-:W-:-:S02]  /*12050*/  F2FP.BF16.F32.PACK_AB R42, R47, R48 ;  /* 0x000000302f2a723e */ /* 0x000fc400000010ff */
[----:B------:R-:W-:Y:S02]  /*12060*/  F2FP.BF16.F32.PACK_AB R43, R61, R50 ;  /* 0x000000323d2b723e */ /* 0x000fe400000010ff */
[----:B------:R-:W-:Y:S02]  /*12070*/  F2FP.BF16.F32.PACK_AB R44, R58, R53 ;  /* 0x000000353a2c723e */ /* 0x000fe400000010ff */
[----:B------:R-:W-:Y:S01]  /*12080*/  F2FP.BF16.F32.PACK_AB R46, R51, R64 ;  /* 0x00000040332e723e */ /* 0x000fe200000010ff */
[----:B------:R2:W-:Y:S01]  /*12090*/  STS.128 [R66], R40 ;  /* 0x0000002842007388 */ /* 0x0005e20000000c00 */
[----:B------:R-:W-:-:S05]  /*120a0*/  F2FP.BF16.F32.PACK_AB R47, R54, R49 ;  /* 0x00000031362f723e */ /* 0x000fca00000010ff */
[----:B------:R2:W-:Y:S02]  /*120b0*/  STS.128 [R3+0x10400], R44 ;  /* 0x0104002c03007388 */ /* 0x0005e40000000c00 */
.L_x_1726:
[----:B------:R-:W-:Y:S05]  /*120c0*/  BSYNC B1 ;  /* 0x0000000000017941 */ /* 0x000fea0003800000 */
.L_x_1725:
[----:B--2---:R-:W-:Y:S01]  /*120d0*/  VIADD R3, R123, 0x40 ;  /* 0x000000407b037836 */ /* 0x004fe20000000000 */
[----:B------:R-:W-:Y:S04]  /*120e0*/  BSSY B1, `(.L_x_1729) ;  /* 0x00000e8000017945 */ /* 0x000fe80003800000 */
[----:B------:R-:W-:-:S13]  /*120f0*/  ISETP.GE.AND P0, PT, R3, R0, PT ;  /* 0x000000000300720c */ /* 0x000fda0003f06270 */
[----:B------:R-:W-:Y:S05]  /*12100*/  @P0 BRA `(.L_x_1730) ;  /* 0x0000000c00940947 */ /* 0x000fea0003800000 */
[----:B01----:R-:W0:Y:S01]  /*12110*/  LDC R20, c[0x0][0x3f4] ;  /* 0x0000fd00ff147b82 */ /* 0x003e220000000800 */
[----:B------:R-:W-:Y:S01]  /*12120*/  BSSY B2, `(.L_x_1731) ;  /* 0x0000073000027945 */ /* 0x000fe20003800000 */
[-C--:B0-----:R-:W-:Y:S02]  /*12130*/  ISETP.GE.AND P0, PT, R18, R20.reuse, PT ;  /* 0x000000141200720c */ /* 0x081fe40003f06270 */
[----:B------:R-:W-:-:S11]  /*12140*/  ISETP.GE.AND P1, PT, R203, R20, PT ;  /* 0x00000014cb00720c */ /* 0x000fd60003f26270 */
[----:B------:R-:W-:Y:S05]  /*12150*/  @P0 BRA `(.L_x_1732) ;  /* 0x0000000400bc0947 */ /* 0x000fea0003800000 */
[----:B------:R-:W2:Y:S04]  /*12160*/  LDL R40, [R1+0x84] ;  /* 0x0000840001287983 */ /* 0x000ea80000100800 */
[----:B------:R-:W3:Y:S01]  /*12170*/  LDL R61, [R1+0xb8] ;  /* 0x0000b800013d7983 */ /* 0x000ee20000100800 */
[----:B------:R-:W-:Y:S01]  /*12180*/  IMAD.SHL.U32 R41, R3, 0x40, RZ ;  /* 0x0000004003297824 */ /* 0x000fe200078e00ff */
[----:B------:R-:W-:Y:S02]  /*12190*/  SHF.R.S32.HI R42, RZ, 0x1f, R3 ;  /* 0x0000001fff2a7819 */ /* 0x000fe40000011403 */
[----:B------:R-:W-:Y:S02]  /*121a0*/  SHF.R.U64 R50, R28, 0x10, R29 ;  /* 0x000000101c327819 */ /* 0x000fe4000000121d */
[----:B------:R-:W-:-:S02]  /*121b0*/  LOP3.LUT R44, R41, 0x1c0, RZ, 0xc0, !PT ;  /* 0x000001c0292c7812 */ /* 0x000fc400078ec0ff */
[----:B------:R-:W-:Y:S02]  /*121c0*/  LEA.HI R42, R42, R3, RZ, 0x3 ;  /* 0x000000032a2a7211 */ /* 0x000fe400078f18ff */
[----:B------:R-:W-:Y:S02]  /*121d0*/  SHF.R.U32.HI R28, RZ, 0x10, R29 ;  /* 0x00000010ff1c7819 */ /* 0x000fe4000001161d */
[--C-:B------:R-:W-:Y:S01]  /*121e0*/  SHF.R.U64 R51, R30, 0x10, R31.reuse ;  /* 0x000000101e337819 */ /* 0x100fe2000000121f */
[----:B------:R-:W-:Y:S01]  /*121f0*/  IMAD.SHL.U32 R42, R42, 0x40, RZ ;  /* 0x000000402a2a7824 */ /* 0x000fe200078e00ff */
[----:B------:R-:W-:Y:S02]  /*12200*/  SHF.R.U32.HI R49, RZ, 0x10, R31 ;  /* 0x00000010ff317819 */ /* 0x000fe4000001161f */
[----:B------:R-:W-:Y:S02]  /*12210*/  SHF.R.U64 R30, R36, 0x10, R37 ;  /* 0x00000010241e7819 */ /* 0x000fe40000001225 */
[----:B------:R-:W-:-:S02]  /*12220*/  LOP3.LUT R42, R42, 0xfffffe00, RZ, 0xc0, !PT ;  /* 0xfffffe002a2a7812 */ /* 0x000fc400078ec0ff */
[C---:B------:R-:W-:Y:S02]  /*12230*/  PRMT R29, R107.reuse, 0x5410, R50 ;  /* 0x000054106b1d7816 */ /* 0x040fe40000000032 */
[----:B------:R-:W-:Y:S02]  /*12240*/  PRMT R107, R107, 0x5432, R28 ;  /* 0x000054326b6b7816 */ /* 0x000fe4000000001c */
[C---:B------:R-:W-:Y:S02]  /*12250*/  PRMT R28, R108.reuse, 0x5410, R51 ;  /* 0x000054106c1c7816 */ /* 0x040fe40000000033 */
[----:B------:R-:W-:Y:S02]  /*12260*/  PRMT R108, R108, 0x5432, R49 ;  /* 0x000054326c6c7816 */ /* 0x000fe40000000031 */
[----:B------:R-:W-:Y:S02]  /*12270*/  PRMT R49, R105, 0x5410, R30 ;  /* 0x0000541069317816 */ /* 0x000fe4000000001e */
[----:B------:R-:W-:-:S02]  /*12280*/  SHF.R.U32.HI R36, RZ, 0x10, R37 ;  /* 0x00000010ff247819 */ /* 0x000fc40000011625 */
[----:B------:R-:W-:Y:S01]  /*12290*/  SHF.R.U64 R31, R38, 0x10, R39 ;  /* 0x00000010261f7819 */ /* 0x000fe20000001227 */
[----:B------:R-:W-:Y:S01]  /*122a0*/  IMAD.U32 R56, R49, 0x10000, RZ ;  /* 0x0001000031387824 */ /* 0x000fe200078e00ff */
[----:B------:R-:W-:Y:S02]  /*122b0*/  PRMT R105, R105, 0x5432, R36 ;  /* 0x0000543269697816 */ /* 0x000fe40000000024 */
[----:B------:R-:W-:Y:S02]  /*122c0*/  PRMT R30, R106, 0x5410, R31 ;  /* 0x000054106a1e7816 */ /* 0x000fe4000000001f */
[----:B------:R-:W-:-:S04]  /*122d0*/  SHF.R.U32.HI R39, RZ, 0x10, R39 ;  /* 0x00000010ff277819 */ /* 0x000fc80000011627 */
[----:B------:R-:W-:-:S05]  /*122e0*/  PRMT R106, R106, 0x5432, R39 ;  /* 0x000054326a6a7816 */ /* 0x000fca0000000027 */
[----:B------:R-:W-:Y:S01]  /*122f0*/  IMAD.U32 R58, R106, 0x10000, RZ ;  /* 0x000100006a3a7824 */ /* 0x000fe200078e00ff */
[----:B--2---:R-:W-:-:S04]  /*12300*/  LEA.HI R40, R20, R40, RZ, 0x1d ;  /* 0x0000002814287211 */ /* 0x004fc800078fe8ff */
[----:B------:R-:W-:Y:S01]  /*12310*/  SHF.R.S32.HI R43, RZ, 0x1f, R40 ;  /* 0x0000001fff2b7819 */ /* 0x000fe20000011428 */
[----:B------:R-:W-:-:S03]  /*12320*/  IMAD.SHL.U32 R41, R40, 0x8, RZ ;  /* 0x0000000828297824 */ /* 0x000fc600078e00ff */
[----:B------:R-:W-:Y:S02]  /*12330*/  LEA.HI R43, R43, R40, RZ, 0x3 ;  /* 0x000000282b2b7211 */ /* 0x000fe400078f18ff */
[----:B------:R-:W-:Y:S02]  /*12340*/  LOP3.LUT R40, R44, 0x38, R41, 0xf8, !PT ;  /* 0x000000382c287812 */ /* 0x000fe400078ef829 */
[----:B------:R-:W-:Y:S01]  /*12350*/  SHF.R.U32.HI R41, RZ, 0x3, R44 ;  /* 0x00000003ff297819 */ /* 0x000fe2000001162c */
[----:B------:R-:W-:-:S03]  /*12360*/  IMAD.SHL.U32 R43, R43, 0x400, RZ ;  /* 0x000004002b2b7824 */ /* 0x000fc600078e00ff */
[----:B------:R-:W-:Y:S02]  /*12370*/  LOP3.LUT R40, R40, R41, RZ, 0x3c, !PT ;  /* 0x0000002928287212 */ /* 0x000fe400078e3cff */
[----:B------:R-:W-:-:S04]  /*12380*/  LOP3.LUT R43, R43, 0x7fffe000, RZ, 0xc0, !PT ;  /* 0x7fffe0002b2b7812 */ /* 0x000fc800078ec0ff */
[----:B------:R-:W-:Y:S02]  /*12390*/  IADD3 R48, R40, R43, R42 ;  /* 0x0000002b28307210 */ /* 0x000fe40007ffe02a */
[----:B---3--:R-:W0:Y:S03]  /*123a0*/  LDS.128 R40, [R61] ;  /* 0x000000003d287984 */ /* 0x008e260000000c00 */
        /* <DEDUP_REMOVED lines=14> */
[----:B------:R-:W-:-:S02]  /*12490*/  IMAD.U32 R43, R29, 0x10000, RZ ;  /* 0x000100001d2b7824 */ /* 0x000fc400078e00ff */
[CC--:B------:R-:W-:Y:S01]  /*124a0*/  FMUL.FTZ R45, R41.reuse, R56.reuse ;  /* 0x00000038292d7220 */ /* 0x0c0fe20000410000 */
[C---:B------:R-:W-:Y:S01]  /*124b0*/  IMAD.U32 R39, R46.reuse, 0x10000, RZ ;  /* 0x000100002e277824 */ /* 0x040fe200078e00ff */
[----:B------:R-:W-:Y:S01]  /*124c0*/  LOP3.LUT R38, R46, 0xffff0000, RZ, 0xc0, !PT ;  /* 0xffff00002e267812 */ /* 0x000fe200078ec0ff */
[-C--:B------:R-:W-:Y:S01]  /*124d0*/  FMUL.FTZ R57, R41, R43.reuse ;  /* 0x0000002b29397220 */ /* 0x080fe20000410000 */
[C---:B------:R-:W-:Y:S01]  /*124e0*/  IMAD.U32 R55, R47.reuse, 0x10000, RZ ;  /* 0x000100002f377824 */ /* 0x040fe200078e00ff */
[----:B------:R-:W-:Y:S01]  /*124f0*/  LOP3.LUT R46, R47, 0xffff0000, RZ, 0xc0, !PT ;  /* 0xffff00002f2e7812 */ /* 0x000fe200078ec0ff */
[C---:B------:R-:W-:Y:S01]  /*12500*/  FFMA.FTZ R41, R50.reuse, R43, -R45 ;  /* 0x0000002b32297223 */ /* 0x040fe2000001082d */
[----:B------:R-:W-:Y:S02]  /*12510*/  IMAD.U32 R47, R105, 0x10000, RZ ;  /* 0x00010000692f7824 */ /* 0x000fe400078e00ff */
[----:B------:R-:W-:Y:S01]  /*12520*/  FFMA.FTZ R43, R50, R56, R57 ;  /* 0x00000038322b7223 */ /* 0x000fe20000010039 */
[----:B------:R-:W-:-:S02]  /*12530*/  IMAD.U32 R45, R107, 0x10000, RZ ;  /* 0x000100006b2d7824 */ /* 0x000fc400078e00ff */
[----:B------:R-:W-:Y:S01]  /*12540*/  FMUL.FTZ R60, R55, R58 ;  /* 0x0000003a373c7220 */ /* 0x000fe20000410000 */
[----:B------:R-:W-:Y:S01]  /*12550*/  FMUL.FTZ R59, R54, R47 ;  /* 0x0000002f363b7220 */ /* 0x000fe20000410000 */
[----:B------:R-:W-:Y:S02]  /*12560*/  IMAD.U32 R56, R108, 0x10000, RZ ;  /* 0x000100006c387824 */ /* 0x000fe400078e00ff */
[-C--:B------:R-:W-:Y:S01]  /*12570*/  FMUL.FTZ R57, R54, R45.reuse ;  /* 0x0000002d36397220 */ /* 0x080fe20000410000 */
[----:B------:R-:W-:Y:S01]  /*12580*/  LOP3.LUT R54, R49, 0xffff0000, RZ, 0xc0, !PT ;  /* 0xffff000031367812 */ /* 0x000fe200078ec0ff */
[C---:B------:R-:W-:Y:S01]  /*12590*/  FFMA.FTZ R45, R52.reuse, R45, -R59 ;  /* 0x0000002d342d7223 */ /* 0x040fe2000001083b */
[-C--:B------:R-:W-:Y:S01]  /*125a0*/  FMUL.FTZ R49, R55, R56.reuse ;  /* 0x0000003837317220 */ /* 0x080fe20000410000 */
[----:B------:R-:W-:Y:S01]  /*125b0*/  FFMA.FTZ R50, R52, R47, R57 ;  /* 0x0000002f34327223 */ /* 0x000fe20000010039 */
[----:B------:R-:W-:Y:S01]  /*125c0*/  LOP3.LUT R52, R29, 0xffff0000, RZ, 0xc0, !PT ;  /* 0xffff00001d347812 */ /* 0x000fe200078ec0ff */
[----:B------:R-:W-:Y:S01]  /*125d0*/  FFMA.FTZ R47, R53, R56, -R60 ;  /* 0x00000038352f7223 */ /* 0x000fe2000001083c */
[----:B------:R-:W-:Y:S01]  /*125e0*/  LOP3.LUT R105, R105, 0xffff0000, RZ, 0xc0, !PT ;  /* 0xffff000069697812 */ /* 0x000fe200078ec0ff */
[----:B------:R-:W-:Y:S01]  /*125f0*/  FFMA.FTZ R49, R53, R58, R49 ;  /* 0x0000003a35317223 */ /* 0x000fe20000010031 */
[C---:B------:R-:W-:Y:S01]  /*12600*/  FMUL.FTZ R56, R51.reuse, R54 ;  /* 0x0000003633387220 */ /* 0x040fe20000410000 */
[----:B------:R-:W-:Y:S01]  /*12610*/  FMUL.FTZ R58, R51, R52 ;  /* 0x00000034333a7220 */ /* 0x000fe20000410000 */
[----:B------:R-:W-:Y:S01]  /*12620*/  LOP3.LUT R107, R107, 0xffff0000, RZ, 0xc0, !PT ;  /* 0xffff00006b6b7812 */ /* 0x000fe200078ec0ff */
[----:B------:R-:W-:-:S02]  /*12630*/  IMAD.U32 R51, R30, 0x10000, RZ ;  /* 0x000100001e337824 */ /* 0x000fc400078e00ff */
[----:B------:R-:W-:Y:S01]  /*12640*/  FMUL.FTZ R53, R44, R105 ;  /* 0x000000692c357220 */ /* 0x000fe20000410000 */
[C---:B------:R-:W-:Y:S01]  /*12650*/  FFMA.FTZ R56, R37.reuse, R52, -R56 ;  /* 0x0000003425387223 */ /* 0x040fe20000010838 */
[----:B------:R-:W-:Y:S02]  /*12660*/  IMAD.U32 R29, R28, 0x10000, RZ ;  /* 0x000100001c1d7824 */ /* 0x000fe400078e00ff */
[----:B------:R-:W-:Y:S01]  /*12670*/  FFMA.FTZ R58, R37, R54, R58 ;  /* 0x00000036253a7223 */ /* 0x000fe2000001003a */
[C---:B------:R-:W-:Y:S01]  /*12680*/  FMUL.FTZ R37, R39.reuse, R51 ;  /* 0x0000003327257220 */ /* 0x040fe20000410000 */
[-C--:B------:R-:W-:Y:S01]  /*12690*/  FMUL.FTZ R52, R44, R107.reuse ;  /* 0x0000006b2c347220 */ /* 0x080fe20000410000 */
[----:B------:R-:W-:Y:S01]  /*126a0*/  FFMA.FTZ R44, R40, R107, -R53 ;  /* 0x0000006b282c7223 */ /* 0x000fe20000010835 */
[-C--:B------:R-:W-:Y:S01]  /*126b0*/  FMUL.FTZ R53, R39, R29.reuse ;  /* 0x0000001d27357220 */ /* 0x080fe20000410000 */
[----:B------:R-:W-:Y:S01]  /*126c0*/  FFMA.FTZ R39, R36, R29, -R37 ;  /* 0x0000001d24277223 */ /* 0x000fe20000010825 */
[----:B------:R-:W-:Y:S01]  /*126d0*/  LOP3.LUT R30, R30, 0xffff0000, RZ, 0xc0, !PT ;  /* 0xffff00001e1e7812 */ /* 0x000fe200078ec0ff */
[----:B------:R-:W-:Y:S01]  /*126e0*/  FFMA.FTZ R105, R40, R105, R52 ;  /* 0x0000006928697223 */ /* 0x000fe20000010034 */
[----:B------:R-:W-:Y:S01]  /*126f0*/  LOP3.LUT R37, R106, 0xffff0000, RZ, 0xc0, !PT ;  /* 0xffff00006a257812 */ /* 0x000fe200078ec0ff */
[----:B------:R-:W-:Y:S01]  /*12700*/  FFMA.FTZ R53, R36, R51, R53 ;  /* 0x0000003324357223 */ /* 0x000fe20000010035 */
[----:B------:R-:W-:Y:S01]  /*12710*/  LOP3.LUT R28, R28, 0xffff0000, RZ, 0xc0, !PT ;  /* 0xffff00001c1c7812 */ /* 0x000fe200078ec0ff */
[----:B------:R-:W-:Y:S01]  /*12720*/  FMUL.FTZ R36, R38, R30 ;  /* 0x0000001e26247220 */ /* 0x000fe20000410000 */
[----:B------:R-:W-:Y:S01]  /*12730*/  LOP3.LUT R29, R108, 0xffff0000, RZ, 0xc0, !PT ;  /* 0xffff00006c1d7812 */ /* 0x000fe200078ec0ff */
[----:B------:R-:W-:-:S02]  /*12740*/  FMUL.FTZ R55, R46, R37 ;  /* 0x000000252e377220 */ /* 0x000fc40000410000 */
[-C--:B------:R-:W-:Y:S01]  /*12750*/  FMUL.FTZ R51, R38, R28.reuse ;  /* 0x0000001c26337220 */ /* 0x080fe20000410000 */
[C---:B------:R-:W-:Y:S01]  /*12760*/  FFMA.FTZ R38, R31.reuse, R28, -R36 ;  /* 0x0000001c1f267223 */ /* 0x040fe20000010824 */
        /* <DEDUP_REMOVED lines=9> */
[----:B------:R-:W-:Y:S01]  /*12800*/  F2FP.BF16.F32.PACK_AB R37, R105, R50 ;  /* 0x000000326925723e */ /* 0x000fe200000010ff */
[----:B------:R0:W-:Y:S01]  /*12810*/  STS.128 [R61], R28 ;  /* 0x0000001c3d007388 */ /* 0x0001e20000000c00 */
[----:B------:R-:W-:Y:S02]  /*12820*/  F2FP.BF16.F32.PACK_AB R38, R40, R53 ;  /* 0x000000352826723e */ /* 0x000fe400000010ff */
[----:B------:R-:W-:-:S05]  /*12830*/  F2FP.BF16.F32.PACK_AB R39, R52, R49 ;  /* 0x000000313427723e */ /* 0x000fca00000010ff */
[----:B------:R0:W-:Y:S02]  /*12840*/  STS.128 [R48+0x10400], R36 ;  /* 0x0104002430007388 */ /* 0x0001e40000000c00 */
.L_x_1732:
[----:B------:R-:W-:Y:S05]  /*12850*/  BSYNC B2 ;  /* 0x0000000000027941 */ /* 0x000fea0003800000 */
.L_x_1731:
[----:B------:R-:W-:Y:S05]  /*12860*/  @P1 BRA `(.L_x_1730) ;  /* 0x0000000400bc1947 */ /* 0x000fea0003800000 */
[----:B0-----:R-:W2:Y:S04]  /*12870*/  LDL R29, [R1+0xa4] ;  /* 0x0000a400011d7983 */ /* 0x001ea80000100800 */
[----:B------:R-:W3:Y:S01]  /*12880*/  LDL R50, [R1+0xb4] ;  /* 0x0000b40001327983 */ /* 0x000ee20000100800 */
[----:B------:R-:W-:Y:S01]  /*12890*/  IMAD.SHL.U32 R28, R3, 0x40, RZ ;  /* 0x00000040031c7824 */ /* 0x000fe200078e00ff */
[----:B------:R-:W-:Y:S02]  /*128a0*/  SHF.R.S32.HI R30, RZ, 0x1f, R3 ;  /* 0x0000001fff1e7819 */ /* 0x000fe40000011403 */
[----:B------:R-:W-:Y:S02]  /*128b0*/  SHF.R.U64 R44, R32, 0x10, R33 ;  /* 0x00000010202c7819 */ /* 0x000fe40000001221 */
[----:B------:R-:W-:-:S02]  /*128c0*/  LOP3.LUT R31, R28, 0x1c0, RZ, 0xc0, !PT ;  /* 0x000001c01c1f7812 */ /* 0x000fc400078ec0ff */
[----:B------:R-:W-:Y:S02]  /*128d0*/  LEA.HI R30, R30, R3, RZ, 0x3 ;  /* 0x000000031e1e7211 */ /* 0x000fe400078f18ff */
[----:B------:R-:W-:Y:S02]  /*128e0*/  SHF.R.U64 R41, R24, 0x10, R25 ;  /* 0x0000001018297819 */ /* 0x000fe40000001219 */
[----:B------:R-:W-:Y:S01]  /*128f0*/  PRMT R44, R95, 0x5432, R44 ;  /* 0x000054325f2c7816 */ /* 0x000fe2000000002c */
[----:B------:R-:W-:Y:S01]  /*12900*/  IMAD.SHL.U32 R30, R30, 0x40, RZ ;  /* 0x000000401e1e7824 */ /* 0x000fe200078e00ff */
[----:B------:R-:W-:Y:S02]  /*12910*/  PRMT R41, R96, 0x5410, R41 ;  /* 0x0000541060297816 */ /* 0x000fe40000000029 */
[----:B------:R-:W-:Y:S01]  /*12920*/  SHF.R.U32.HI R25, RZ, 0x10, R25 ;  /* 0x00000010ff197819 */ /* 0x000fe20000011619 */
[----:B------:R-:W-:Y:S01]  /*12930*/  IMAD.U32 R45, R44, 0x10000, RZ ;  /* 0x000100002c2d7824 */ /* 0x000fe200078e00ff */
[----:B------:R-:W-:Y:S01]  /*12940*/  LOP3.LUT R30, R30, 0xfffffe00, RZ, 0xc0, !PT ;  /* 0xfffffe001e1e7812 */ /* 0x000fe200078ec0ff */
[----:B------:R-:W-:Y:S01]  /*12950*/  IMAD.U32 R43, R41, 0x10000, RZ ;  /* 0x00010000292b7824 */ /* 0x000fe200078e00ff */
[----:B------:R-:W-:-:S02]  /*12960*/  SHF.R.U32.HI R32, RZ, 0x10, R33 ;  /* 0x00000010ff207819 */ /* 0x000fc40000011621 */
[----:B------:R-:W-:Y:S02]  /*12970*/  PRMT R96, R96, 0x5432, R25 ;  /* 0x0000543260607816 */ /* 0x000fe40000000019 */
[----:B------:R-:W-:Y:S02]  /*12980*/  PRMT R95, R95, 0x5410, R32 ;  /* 0x000054105f5f7816 */ /* 0x000fe40000000020 */
[----:B------:R-:W-:Y:S01]  /*12990*/  LOP3.LUT R44, R44, 0xffff0000, RZ, 0xc0, !PT ;  /* 0xffff00002c2c7812 */ /* 0x000fe200078ec0ff */
[C---:B------:R-:W-:Y:S01]  /*129a0*/  IMAD.U32 R42, R96.reuse, 0x10000, RZ ;  /* 0x00010000602a7824 */ /* 0x040fe200078e00ff */
[----:B------:R-:W-:Y:S01]  /*129b0*/  LOP3.LUT R41, R41, 0xffff0000, RZ, 0xc0, !PT ;  /* 0xffff000029297812 */ /* 0x000fe200078ec0ff */
[C---:B------:R-:W-:Y:S01]  /*129c0*/  IMAD.U32 R46, R95.reuse, 0x10000, RZ ;  /* 0x000100005f2e7824 */ /* 0x040fe200078e00ff */
[----:B------:R-:W-:Y:S02]  /*129d0*/  LOP3.LUT R95, R95, 0xffff0000, RZ, 0xc0, !PT ;  /* 0xffff00005f5f7812 */ /* 0x000fe400078ec0ff */
[----:B------:R-:W-:-:S02]  /*129e0*/  LOP3.LUT R96, R96, 0xffff0000, RZ, 0xc0, !PT ;  /* 0xffff000060607812 */ /* 0x000fc400078ec0ff */
        /* <DEDUP_REMOVED lines=11> */
[----:B------:R-:W-:Y:S01]  /*12aa0*/  IMAD R3, R20, 0x2, R17 ;  /* 0x0000000214037824 */ /* 0x000fe200078e0211 */
[--C-:B------:R-:W-:Y:S02]  /*12ab0*/  SHF.R.U64 R20, R26, 0x10, R27.reuse ;  /* 0x000000101a147819 */ /* 0x100fe4000000121b */
[----:B------:R-:W-:Y:S02]  /*12ac0*/  SHF.R.U32.HI R26, RZ, 0x10, R27 ;  /* 0x00000010ff1a7819 */ /* 0x000fe4000001161b */
[----:B------:R-:W1:Y:S01]  /*12ad0*/  LDS.128 R36, [R3+0x10400] ;  /* 0x0104000003247984 */ /* 0x000e620000000c00 */
[----:B------:R-:W-:-:S02]  /*12ae0*/  PRMT R20, R97, 0x5410, R20 ;  /* 0x0000541061147816 */ /* 0x000fc40000000014 */
[--C-:B------:R-:W-:Y:S02]  /*12af0*/  SHF.R.U64 R27, R34, 0x10, R35.reuse ;  /* 0x00000010221b7819 */ /* 0x100fe40000001223 */
[----:B------:R-:W-:Y:S02]  /*12b00*/  PRMT R97, R97, 0x5432, R26 ;  /* 0x0000543261617816 */ /* 0x000fe4000000001a */
[----:B------:R-:W-:Y:S02]  /*12b10*/  SHF.R.U32.HI R35, RZ, 0x10, R35 ;  /* 0x00000010ff237819 */ /* 0x000fe40000011623 */
[C---:B------:R-:W-:Y:S02]  /*12b20*/  PRMT R27, R94.reuse, 0x5432, R27 ;  /* 0x000054325e1b7816 */ /* 0x040fe4000000001b */
[----:B------:R-:W-:Y:S01]  /*12b30*/  PRMT R94, R94, 0x5410, R35 ;  /* 0x000054105e5e7816 */ /* 0x000fe20000000023 */
[----:B0-----:R-:W-:Y:S01]  /*12b40*/  IMAD.U32 R32, R28, 0x10000, RZ ;  /* 0x000100001c207824 */ /* 0x001fe200078e00ff */
[C---:B------:R-:W-:Y:S01]  /*12b50*/  LOP3.LUT R24, R30.reuse, 0xffff0000, RZ, 0xc0, !PT ;  /* 0xffff00001e187812 */ /* 0x040fe200078ec0ff */
[----:B------:R-:W-:Y:S01]  /*12b60*/  IMAD.U32 R25, R30, 0x10000, RZ ;  /* 0x000100001e197824 */ /* 0x000fe200078e00ff */
[C---:B------:R-:W-:Y:S01]  /*12b70*/  LOP3.LUT R30, R31.reuse, 0xffff0000, RZ, 0xc0, !PT ;  /* 0xffff00001f1e7812 */ /* 0x040fe200078ec0ff */
[----:B------:R-:W-:Y:S01]  /*12b80*/  IMAD.U32 R34, R31, 0x10000, RZ ;  /* 0x000100001f227824 */ /* 0x000fe200078e00ff */
[----:B------:R-:W-:Y:S01]  /*12b90*/  LOP3.LUT R28, R28, 0xffff0000, RZ, 0xc0, !PT ;  /* 0xffff00001c1c7812 */ /* 0x000fe200078ec0ff */
[C---:B------:R-:W-:Y:S01]  /*12ba0*/  IMAD.U32 R33, R29.reuse, 0x10000, RZ ;  /* 0x000100001d217824 */ /* 0x040fe200078e00ff */
[----:B------:R-:W-:Y:S01]  /*12bb0*/  LOP3.LUT R29, R29, 0xffff0000, RZ, 0xc0, !PT ;  /* 0xffff00001d1d7812 */ /* 0x000fe200078ec0ff */
[C---:B-1----:R-:W-:Y:S01]  /*12bc0*/  IMAD.U32 R26, R36.reuse, 0x10000, RZ ;  /* 0x00010000241a7824 */ /* 0x042fe200078e00ff */
[----:B------:R-:W-:Y:S01]  /*12bd0*/  LOP3.LUT R31, R36, 0xffff0000, RZ, 0xc0, !PT ;  /* 0xffff0000241f7812 */ /* 0x000fe200078ec0ff */
[C---:B------:R-:W-:Y:S01]  /*12be0*/  IMAD.U32 R35, R37.reuse, 0x10000, RZ ;  /* 0x0001000025237824 */ /* 0x040fe200078e00ff */
[----:B------:R-:W-:Y:S01]  /*12bf0*/  LOP3.LUT R36, R37, 0xffff0000, RZ, 0xc0, !PT ;  /* 0xffff000025247812 */ /* 0x000fe200078ec0ff */
[C---:B------:R-:W-:Y:S01]  /*12c00*/  FMUL.FTZ R47, R26.reuse, R45 ;  /* 0x0000002d1a2f7220 */ /* 0x040fe20000410000 */
[----:B------:R-:W-:Y:S01]  /*12c10*/  FMUL.FTZ R49, R26, R43 ;  /* 0x0000002b1a317220 */ /* 0x000fe20000410000 */
[----:B------:R-:W-:-:S02]  /*12c20*/  IMAD.U32 R40, R39, 0x10000, RZ ;  /* 0x0001000027287824 */ /* 0x000fc400078e00ff */
[----:B------:R-:W-:Y:S01]  /*12c30*/  FMUL.FTZ R48, R35, R46 ;  /* 0x0000002e23307220 */ /* 0x000fe20000410000 */
[----:B------:R-:W-:Y:S01]  /*12c40*/  FFMA.FTZ R26, R32, R43, -R47 ;  /* 0x0000002b201a7223 */ /* 0x000fe2000001082f */
[----:B------:R-:W-:Y:S02]  /*12c50*/  IMAD.U32 R47, R94, 0x10000, RZ ;  /* 0x000100005e2f7824 */ /* 0x000fe400078e00ff */
[----:B------:R-:W-:Y:S01]  /*12c60*/  FFMA.FTZ R49, R32, R45, R49 ;  /* 0x0000002d20317223 */ /* 0x000fe20000010031 */
[----:B------:R-:W-:Y:S02]  /*12c70*/  IMAD.U32 R43, R97, 0x10000, RZ ;  /* 0x00010000612b7824 */ /* 0x000fe400078e00ff */
[-C--:B------:R-:W-:Y:S01]  /*12c80*/  FMUL.FTZ R32, R35, R42.reuse ;  /* 0x0000002a23207220 */ /* 0x080fe20000410000 */
[C---:B------:R-:W-:Y:S01]  /*12c90*/  FMUL.FTZ R35, R40.reuse, R47 ;  /* 0x0000002f28237220 */ /* 0x040fe20000410000 */
[C---:B------:R-:W-:Y:S01]  /*12ca0*/  FFMA.FTZ R48, R33.reuse, R42, -R48 ;  /* 0x0000002a21307223 */ /* 0x040fe20000010830 */
[----:B------:R-:W-:Y:S01]  /*12cb0*/  FMUL.FTZ R40, R40, R43 ;  /* 0x0000002b28287220 */ /* 0x000fe20000410000 */
[----:B------:R-:W-:Y:S01]  /*12cc0*/  FFMA.FTZ R46, R33, R46, R32 ;  /* 0x0000002e212e7223 */ /* 0x000fe20000010020 */
[C---:B------:R-:W-:Y:S01]  /*12cd0*/  FMUL.FTZ R33, R31.reuse, R44 ;  /* 0x0000002c1f217220 */ /* 0x040fe20000410000 */
[----:B------:R-:W-:Y:S01]  /*12ce0*/  FMUL.FTZ R31, R31, R41 ;  /* 0x000000291f1f7220 */ /* 0x000fe20000410000 */
[----:B------:R-:W-:Y:S01]  /*12cf0*/  FFMA.FTZ R47, R34, R47, R40 ;  /* 0x0000002f222f7223 */ /* 0x000fe20000010028 */
[----:B------:R-:W-:Y:S01]  /*12d00*/  FMUL.FTZ R40, R36, R95 ;  /* 0x0000005f24287220 */ /* 0x000fe20000410000 */
[----:B------:R-:W-:Y:S01]  /*12d10*/  FFMA.FTZ R43, R34, R43, -R35 ;  /* 0x0000002b222b7223 */ /* 0x000fe20000010823 */
[----:B------:R-:W-:Y:S01]  /*12d20*/  FMUL.FTZ R36, R36, R96 ;  /* 0x0000006024247220 */ /* 0x000fe20000410000 */
[----:B------:R-:W-:-:S02]  /*12d30*/  IMAD.U32 R37, R38, 0x10000, RZ ;  /* 0x0001000026257824 */ /* 0x000fc400078e00ff */
[C---:B------:R-:W-:Y:S01]  /*12d40*/  FFMA.FTZ R33, R28.reuse, R41, -R33 ;  /* 0x000000291c217223 */ /* 0x040fe20000010821 */
[----:B------:R-:W-:Y:S02]  /*12d50*/  IMAD.U32 R34, R27, 0x10000, RZ ;  /* 0x000100001b227824 */ /* 0x000fe400078e00ff */
[----:B------:R-:W-:Y:S01]  /*12d60*/  FFMA.FTZ R28, R28, R44, R31 ;  /* 0x0000002c1c1c7223 */ /* 0x000fe2000001001f */
[----:B------:R-:W-:Y:S02]  /*12d70*/  IMAD.U32 R32, R20, 0x10000, RZ ;  /* 0x0001000014207824 */ /* 0x000fe400078e00ff */
[C---:B------:R-:W-:Y:S01]  /*12d80*/  FFMA.FTZ R31, R29.reuse, R96, -R40 ;  /* 0x000000601d1f7223 */ /* 0x040fe20000010828 */
[----:B------:R-:W-:Y:S01]  /*12d90*/  FFMA.FTZ R95, R29, R95, R36 ;  /* 0x0000005f1d5f7223 */ /* 0x000fe20000010024 */
[----:B------:R-:W-:Y:S01]  /*12da0*/  LOP3.LUT R38, R38, 0xffff0000, RZ, 0xc0, !PT ;  /* 0xffff000026267812 */ /* 0x000fe200078ec0ff */
[C---:B------:R-:W-:Y:S01]  /*12db0*/  FMUL.FTZ R42, R37.reuse, R34 ;  /* 0x00000022252a7220 */ /* 0x040fe20000410000 */
[----:B------:R-:W-:Y:S01]  /*12dc0*/  FMUL.FTZ R36, R37, R32 ;  /* 0x0000002025247220 */ /* 0x000fe20000410000 */
[----:B------:R-:W-:-:S02]  /*12dd0*/  LOP3.LUT R29, R27, 0xffff0000, RZ, 0xc0, !PT ;  /* 0xffff00001b1d7812 */ /* 0x000fc400078ec0ff */
[----:B------:R-:W-:Y:S01]  /*12de0*/  LOP3.LUT R39, R39, 0xffff0000, RZ, 0xc0, !PT ;  /* 0xffff000027277812 */ /* 0x000fe200078ec0ff */
[C---:B------:R-:W-:Y:S01]  /*12df0*/  FFMA.FTZ R42, R25.reuse, R32, -R42 ;  /* 0x00000020192a7223 */ /* 0x040fe2000001082a */
[----:B------:R-:W-:Y:S01]  /*12e00*/  LOP3.LUT R94, R94, 0xffff0000, RZ, 0xc0, !PT ;  /* 0xffff00005e5e7812 */ /* 0x000fe200078ec0ff */
[----:B------:R-:W-:Y:S01]  /*12e10*/  FFMA.FTZ R36, R25, R34, R36 ;  /* 0x0000002219247223 */ /* 0x000fe20000010024 */
[----:B------:R-:W-:Y:S01]  /*12e20*/  LOP3.LUT R27, R20, 0xffff0000, RZ, 0xc0, !PT ;  /* 0xffff0000141b7812 */ /* 0x000fe200078ec0ff */
[----:B------:R-:W-:Y:S01]  /*12e30*/  FMUL.FTZ R25, R38, R29 ;  /* 0x0000001d26197220 */ /* 0x000fe20000410000 */
[----:B------:R-:W-:Y:S01]  /*12e40*/  LOP3.LUT R97, R97, 0xffff0000, RZ, 0xc0, !PT ;  /* 0xffff000061617812 */ /* 0x000fe200078ec0ff */
[C---:B------:R-:W-:Y:S01]  /*12e50*/  FMUL.FTZ R37, R39.reuse, R94 ;  /* 0x0000005e27257220 */ /* 0x040fe20000410000 */
[----:B------:R-:W-:Y:S01]  /*12e60*/  F2FP.BF16.F32.PACK_AB R28, R28, R49 ;  /* 0x000000311c1c723e */ /* 0x000fe200000010ff */
[-C--:B------:R-:W-:Y:S01]  /*12e70*/  FMUL.FTZ R38, R38, R27.reuse ;  /* 0x0000001b26267220 */ /* 0x080fe20000410000 */
[----:B------:R-:W-:Y:S01]  /*12e80*/  FFMA.FTZ R27, R24, R27, -R25 ;  /* 0x0000001b181b7223 */ /* 0x000fe20000010819 */
[-C--:B------:R-:W-:Y:S01]  /*12e90*/  FMUL.FTZ R39, R39, R97.reuse ;  /* 0x0000006127277220 */ /* 0x080fe20000410000 */
        /* <DEDUP_REMOVED lines=8> */
[----:B------:R-:W-:Y:S01]  /*12f20*/  F2FP.BF16.F32.PACK_AB R30, R35, R36 ;  /* 0x00000024231e723e */ /* 0x000fe200000010ff */
[----:B------:R2:W-:Y:S01]  /*12f30*/  STS.128 [R50], R24 ;  /* 0x0000001832007388 */ /* 0x0005e20000000c00 */
[----:B------:R-:W-:-:S05]  /*12f40*/  F2FP.BF16.F32.PACK_AB R31, R94, R47 ;  /* 0x0000002f5e1f723e */ /* 0x000fca00000010ff */
[----:B------:R2:W-:Y:S02]  /*12f50*/  STS.128 [R3+0x10400], R28 ;  /* 0x0104001c03007388 */ /* 0x0005e40000000c00 */
.L_x_1730:
[----:B------:R-:W-:Y:S05]  /*12f60*/  BSYNC B1 ;  /* 0x0000000000017941 */ /* 0x000fea0003800000 */
.L_x_1729:
[----:B--2---:R-:W-:-:S05]  /*12f70*/  VIADD R3, R123, 0x60 ;  /* 0x000000607b037836 */ /* 0x004fca0000000000 */
[----:B------:R-:W-:-:S13]  /*12f80*/  ISETP.GE.AND P0, PT, R3, R0, PT ;  /* 0x000000000300720c */ /* 0x000fda0003f06270 */
[----:B------:R-:W-:Y:S05]  /*12f90*/  @P0 BRA `(.L_x_1700) ;  /* 0x0000000c00940947 */ /* 0x000fea0003800000 */
[----:B------:R-:W2:Y:S01]  /*12fa0*/  LDC R0, c[0x0][0x3f4] ;  /* 0x0000fd00ff007b82 */ /* 0x000ea20000000800 */
[----:B------:R-:W-:Y:S01]  /*12fb0*/  BSSY B1, `(.L_x_1733) ;  /* 0x0000073000017945 */ /* 0x000fe20003800000 */
[-C--:B--2---:R-:W-:Y:S02]  /*12fc0*/  ISETP.GE.AND P0, PT, R18, R0.reuse, PT ;  /* 0x000000001200720c */ /* 0x084fe40003f06270 */
[----:B------:R-:W-:-:S11]  /*12fd0*/  ISETP.GE.AND P1, PT, R203, R0, PT ;  /* 0x00000000cb00720c */ /* 0x000fd60003f26270 */
[----:B------:R-:W-:Y:S05]  /*12fe0*/  @P0 BRA `(.L_x_1734) ;  /* 0x0000000400bc0947 */ /* 0x000fea0003800000 */
[----:B01----:R-:W2:Y:S04]  /*12ff0*/  LDL R20, [R1+0x84] ;  /* 0x0000840001147983 */ /* 0x003ea80000100800 */
[----:B------:R-:W3:Y:S01]  /*13000*/  LDL R42, [R1+0xb0] ;  /* 0x0000b000012a7983 */ /* 0x000ee20000100800 */
[----:B------:R-:W-:Y:S01]  /*13010*/  IMAD.SHL.U32 R24, R3, 0x40, RZ ;  /* 0x0000004003187824 */ /* 0x000fe200078e00ff */
[----:B------:R-:W-:Y:S02]  /*13020*/  SHF.R.S32.HI R26, RZ, 0x1f, R3 ;  /* 0x0000001fff1a7819 */ /* 0x000fe40000011403 */
[----:B------:R-:W-:Y:S02]  /*13030*/  SHF.R.U64 R33, R12, 0x10, R13 ;  /* 0x000000100c217819 */ /* 0x000fe4000000120d */
[----:B------:R-:W-:-:S02]  /*13040*/  LOP3.LUT R27, R24, 0x1c0, RZ, 0xc0, !PT ;  /* 0x000001c0181b7812 */ /* 0x000fc400078ec0ff */
[----:B------:R-:W-:Y:S02]  /*13050*/  LEA.HI R26, R26, R3, RZ, 0x3 ;  /* 0x000000031a1a7211 */ /* 0x000fe400078f18ff */
[----:B------:R-:W-:Y:S02]  /*13060*/  SHF.R.U32.HI R35, RZ, 0x10, R13 ;  /* 0x00000010ff237819 */ /* 0x000fe4000001160d */
[----:B------:R-:W-:Y:S01]  /*13070*/  SHF.R.U64 R13, R4, 0x10, R5 ;  /* 0x00000010040d7819 */ /* 0x000fe20000001205 */
[----:B------:R-:W-:Y:S01]  /*13080*/  IMAD.SHL.U32 R26, R26, 0x40, RZ ;  /* 0x000000401a1a7824 */ /* 0x000fe200078e00ff */
[----:B------:R-:W-:Y:S02]  /*13090*/  SHF.R.U64 R34, R14, 0x10, R15 ;  /* 0x000000100e227819 */ /* 0x000fe4000000120f */
[----:B------:R-:W-:Y:S02]  /*130a0*/  SHF.R.U32.HI R5, RZ, 0x10, R5 ;  /* 0x00000010ff057819 */ /* 0x000fe40000011605 */
[----:B------:R-:W-:-:S02]  /*130b0*/  LOP3.LUT R26, R26, 0xfffffe00, RZ, 0xc0, !PT ;  /* 0xfffffe001a1a7812 */ /* 0x000fc400078ec0ff */
[----:B------:R-:W-:Y:S02]  /*130c0*/  SHF.R.U64 R38, R6, 0x10, R7 ;  /* 0x0000001006267819 */ /* 0x000fe40000001207 */
[----:B------:R-:W-:Y:S02]  /*130d0*/  SHF.R.U32.HI R14, RZ, 0x10, R15 ;  /* 0x00000010ff0e7819 */ /* 0x000fe4000001160f */
[----:B------:R-:W-:Y:S02]  /*130e0*/  SHF.R.U32.HI R6, RZ, 0x10, R7 ;  /* 0x00000010ff067819 */ /* 0x000fe40000011607 */
[----:B------:R-:W-:Y:S02]  /*130f0*/  PRMT R36, R98, 0x5410, R13 ;  /* 0x0000541062247816 */ /* 0x000fe4000000000d */
[----:B------:R-:W-:Y:S02]  /*13100*/  PRMT R33, R100, 0x5410, R33 ;  /* 0x0000541064217816 */ /* 0x000fe40000000021 */
[----:B------:R-:W-:Y:S01]  /*13110*/  PRMT R34, R101, 0x5410, R34 ;  /* 0x0000541065227816 */ /* 0x000fe20000000022 */
[----:B------:R-:W-:Y:S01]  /*13120*/  IMAD.U32 R37, R36, 0x10000, RZ ;  /* 0x0001000024257824 */ /* 0x000fe200078e00ff */
[----:B------:R-:W-:-:S02]  /*13130*/  PRMT R98, R98, 0x5432, R5 ;  /* 0x0000543262627816 */ /* 0x000fc40000000005 */
[----:B------:R-:W-:Y:S02]  /*13140*/  PRMT R38, R99, 0x5410, R38 ;  /* 0x0000541063267816 */ /* 0x000fe40000000026 */
[----:B------:R-:W-:Y:S02]  /*13150*/  PRMT R101, R101, 0x5432, R14 ;  /* 0x0000543265657816 */ /* 0x000fe4000000000e */
[----:B------:R-:W-:Y:S02]  /*13160*/  PRMT R99, R99, 0x5432, R6 ;  /* 0x0000543263637816 */ /* 0x000fe40000000006 */
[----:B------:R-:W-:Y:S01]  /*13170*/  PRMT R100, R100, 0x5432, R35 ;  /* 0x0000543264647816 */ /* 0x000fe20000000023 */
[----:B------:R-:W-:Y:S01]  /*13180*/  IMAD.U32 R35, R33, 0x10000, RZ ;  /* 0x0001000021237824 */ /* 0x000fe200078e00ff */
[----:B------:R-:W-:Y:S02]  /*13190*/  LOP3.LUT R36, R36, 0xffff0000, RZ, 0xc0, !PT ;  /* 0xffff000024247812 */ /* 0x000fe400078ec0ff */
        /* <DEDUP_REMOVED lines=25> */
[C---:B------:R-:W-:Y:S01]  /*13330*/  IMAD.U32 R27, R30.reuse, 0x10000, RZ ;  /* 0x000100001e1b7824 */ /* 0x040fe200078e00ff */
[----:B------:R-:W-:Y:S01]  /*13340*/  LOP3.LUT R29, R30, 0xffff0000, RZ, 0xc0, !PT ;  /* 0xffff00001e1d7812 */ /* 0x000fe200078ec0ff */
[C---:B------:R-:W-:Y:S01]  /*13350*/  IMAD.U32 R32, R31.reuse, 0x10000, RZ ;  /* 0x000100001f207824 */ /* 0x040fe200078e00ff */
[----:B------:R-:W-:Y:S01]  /*13360*/  LOP3.LUT R30, R31, 0xffff0000, RZ, 0xc0, !PT ;  /* 0xffff00001f1e7812 */ /* 0x000fe200078ec0ff */
[----:B------:R-:W-:Y:S01]  /*13370*/  FMUL.FTZ R39, R14, R37 ;  /* 0x000000250e277220 */ /* 0x000fe20000410000 */
[----:B------:R-:W-:-:S02]  /*13380*/  IMAD.U32 R31, R98, 0x10000, RZ ;  /* 0x00010000621f7824 */ /* 0x000fc400078e00ff */
[-C--:B------:R-:W-:Y:S01]  /*13390*/  FMUL.FTZ R41, R14, R35.reuse ;  /* 0x000000230e297220 */ /* 0x080fe20000410000 */
[----:B------:R-:W-:Y:S02]  /*133a0*/  IMAD.U32 R14, R100, 0x10000, RZ ;  /* 0x00010000640e7824 */ /* 0x000fe400078e00ff */
[C---:B------:R-:W-:Y:S01]  /*133b0*/  FFMA.FTZ R39, R4.reuse, R35, -R39 ;  /* 0x0000002304277223 */ /* 0x040fe20000010827 */
[----:B------:R-:W-:Y:S01]  /*133c0*/  FMUL.FTZ R43, R25, R31 ;  /* 0x0000001f192b7220 */ /* 0x000fe20000410000 */
[----:B------:R-:W-:Y:S02]  /*133d0*/  IMAD.U32 R35, R99, 0x10000, RZ ;  /* 0x0001000063237824 */ /* 0x000fe400078e00ff */
[----:B------:R-:W-:Y:S01]  /*133e0*/  FFMA.FTZ R41, R4, R37, R41 ;  /* 0x0000002504297223 */ /* 0x000fe20000010029 */
[----:B------:R-:W-:Y:S02]  /*133f0*/  IMAD.U32 R4, R101, 0x10000, RZ ;  /* 0x0001000065047824 */ /* 0x000fe400078e00ff */
[-C--:B------:R-:W-:Y:S01]  /*13400*/  FMUL.FTZ R25, R25, R14.reuse ;  /* 0x0000000e19197220 */ /* 0x080fe20000410000 */
[----:B------:R-:W-:Y:S01]  /*13410*/  FFMA.FTZ R43, R6, R14, -R43 ;  /* 0x0000000e062b7223 */ /* 0x000fe2000001082b */
[C---:B------:R-:W-:Y:S01]  /*13420*/  FMUL.FTZ R14, R32.reuse, R35 ;  /* 0x00000023200e7220 */ /* 0x040fe20000410000 */
[----:B------:R-:W-:Y:S01]  /*13430*/  FMUL.FTZ R32, R32, R4 ;  /* 0x0000000420207220 */ /* 0x000fe20000410000 */
[----:B------:R-:W-:Y:S01]  /*13440*/  FFMA.FTZ R31, R6, R31, R25 ;  /* 0x0000001f061f7223 */ /* 0x000fe20000010019 */
[----:B------:R-:W-:Y:S01]  /*13450*/  FMUL.FTZ R6, R15, R36 ;  /* 0x000000240f067220 */ /* 0x000fe20000410000 */
[----:B------:R-:W-:Y:S01]  /*13460*/  FFMA.FTZ R37, R13, R4, -R14 ;  /* 0x000000040d257223 */ /* 0x000fe2000001080e */
[----:B------:R-:W-:Y:S01]  /*13470*/  LOP3.LUT R4, R33, 0xffff0000, RZ, 0xc0, !PT ;  /* 0xffff000021047812 */ /* 0x000fe200078ec0ff */
[----:B------:R-:W-:Y:S01]  /*13480*/  FFMA.FTZ R35, R13, R35, R32 ;  /* 0x000000230d237223 */ /* 0x000fe20000010020 */
[----:B------:R-:W-:-:S02]  /*13490*/  LOP3.LUT R13, R100, 0xffff0000, RZ, 0xc0, !PT ;  /* 0xffff0000640d7812 */ /* 0x000fc400078ec0ff */
[----:B------:R-:W-:Y:S01]  /*134a0*/  LOP3.LUT R25, R98, 0xffff0000, RZ, 0xc0, !PT ;  /* 0xffff000062197812 */ /* 0x000fe200078ec0ff */
[-C--:B------:R-:W-:Y:S01]  /*134b0*/  FMUL.FTZ R32, R15, R4.reuse ;  /* 0x000000040f207220 */ /* 0x080fe20000410000 */
[C---:B------:R-:W-:Y:S01]  /*134c0*/  FFMA.FTZ R14, R5.reuse, R4, -R6 ;  /* 0x00000004050e7223 */ /* 0x040fe20000010806 */
[----:B------:R-:W-:Y:S02]  /*134d0*/  IMAD.U32 R6, R38, 0x10000, RZ ;  /* 0x0001000026067824 */ /* 0x000fe400078e00ff */
[C---:B------:R-:W-:Y:S01]  /*134e0*/  FMUL.FTZ R40, R28.reuse, R13 ;  /* 0x0000000d1c287220 */ /* 0x040fe20000410000 */
[----:B------:R-:W-:Y:S01]  /*134f0*/  FMUL.FTZ R15, R28, R25 ;  /* 0x000000191c0f7220 */ /* 0x000fe20000410000 */
[----:B------:R-:W-:Y:S01]  /*13500*/  IMAD.U32 R4, R34, 0x10000, RZ ;  /* 0x0001000022047824 */ /* 0x000fe200078e00ff */
[----:B------:R-:W-:Y:S01]  /*13510*/  LOP3.LUT R38, R38, 0xffff0000, RZ, 0xc0, !PT ;  /* 0xffff000026267812 */ /* 0x000fe200078ec0ff */
[----:B------:R-:W-:Y:S01]  /*13520*/  FFMA.FTZ R32, R5, R36, R32 ;  /* 0x0000002405207223 */ /* 0x000fe20000010020 */
[----:B------:R-:W-:Y:S01]  /*13530*/  LOP3.LUT R99, R99, 0xffff0000, RZ, 0xc0, !PT ;  /* 0xffff000063637812 */ /* 0x000fe200078ec0ff */
[----:B------:R-:W-:Y:S01]  /*13540*/  FMUL.FTZ R36, R27, R6 ;  /* 0x000000061b247220 */ /* 0x000fe20000410000 */
[----:B------:R-:W-:Y:S01]  /*13550*/  LOP3.LUT R34, R34, 0xffff0000, RZ, 0xc0, !PT ;  /* 0xffff000022227812 */ /* 0x000fe200078ec0ff */
[C---:B------:R-:W-:Y:S01]  /*13560*/  FFMA.FTZ R28, R24.reuse, R13, -R15 ;  /* 0x0000000d181c7223 */ /* 0x040fe2000001080f */
[----:B------:R-:W-:Y:S01]  /*13570*/  LOP3.LUT R101, R101, 0xffff0000, RZ, 0xc0, !PT ;  /* 0xffff000065657812 */ /* 0x000fe200078ec0ff */
[----:B------:R-:W-:Y:S01]  /*13580*/  FFMA.FTZ R40, R24, R25, R40 ;  /* 0x0000001918287223 */ /* 0x000fe20000010028 */
[----:B------:R-:W-:Y:S01]  /*13590*/  FMUL.FTZ R24, R27, R4 ;  /* 0x000000041b187220 */ /* 0x000fe20000410000 */
[----:B------:R-:W-:Y:S01]  /*135a0*/  FMUL.FTZ R5, R29, R38 ;  /* 0x000000261d057220 */ /* 0x000fe20000410000 */
[----:B------:R-:W-:Y:S01]  /*135b0*/  FFMA.FTZ R36, R7, R4, -R36 ;  /* 0x0000000407247223 */ /* 0x000fe20000010824 */
[C---:B------:R-:W-:Y:S01]  /*135c0*/  FMUL.FTZ R13, R30.reuse, R99 ;  /* 0x000000631e0d7220 */ /* 0x040fe20000410000 */
[----:B------:R-:W-:Y:S01]  /*135d0*/  FMUL.FTZ R29, R29, R34 ;  /* 0x000000221d1d7220 */ /* 0x000fe20000410000 */
[-C--:B------:R-:W-:Y:S01]  /*135e0*/  FMUL.FTZ R4, R30, R101.reuse ;  /* 0x000000651e047220 */ /* 0x080fe20000410000 */
        /* <DEDUP_REMOVED lines=15> */
.L_x_1734:
[----:B------:R-:W-:Y:S05]  /*136e0*/  BSYNC B1 ;  /* 0x0000000000017941 */ /* 0x000fea0003800000 */
.L_x_1733:
[----:B------:R-:W-:Y:S05]  /*136f0*/  @P1 BRA `(.L_x_1700) ;  /* 0x0000000400bc1947 */ /* 0x000fea0003800000 */
[----:B--2---:R-:W2:Y:S04]  /*13700*/  LDL R5, [R1+0xa4] ;  /* 0x0000a40001057983 */ /* 0x004ea80000100800 */
[----:B0-----:R-:W3:Y:S01]  /*13710*/  LDL R38, [R1+0xac] ;  /* 0x0000ac0001267983 */ /* 0x001ee20000100800 */
[----:B------:R-:W-:Y:S01]  /*13720*/  IMAD.SHL.U32 R4, R3, 0x40, RZ ;  /* 0x0000004003047824 */ /* 0x000fe200078e00ff */
[----:B------:R-:W-:Y:S02]  /*13730*/  SHF.R.S32.HI R6, RZ, 0x1f, R3 ;  /* 0x0000001fff067819 */ /* 0x000fe40000011403 */
[----:B-1----:R-:W-:Y:S02]  /*13740*/  SHF.R.U64 R20, R72, 0x10, R73 ;  /* 0x0000001048147819 */ /* 0x002fe40000001249 */
[----:B------:R-:W-:-:S02]  /*13750*/  LOP3.LUT R7, R4, 0x1c0, RZ, 0xc0, !PT ;  /* 0x000001c004077812 */ /* 0x000fc400078ec0ff */
[----:B------:R-:W-:Y:S02]  /*13760*/  LEA.HI R6, R6, R3, RZ, 0x3 ;  /* 0x0000000306067211 */ /* 0x000fe400078f18ff */
[--C-:B------:R-:W-:Y:S02]  /*13770*/  SHF.R.U64 R28, R8, 0x10, R9.reuse ;  /* 0x00000010081c7819 */ /* 0x100fe40000001209 */
[----:B------:R-:W-:Y:S01]  /*13780*/  SHF.R.U32.HI R8, RZ, 0x10, R9 ;  /* 0x00000010ff087819 */ /* 0x000fe20000011609 */
[----:B------:R-:W-:Y:S01]  /*13790*/  IMAD.SHL.U32 R6, R6, 0x40, RZ ;  /* 0x0000004006067824 */ /* 0x000fe200078e00ff */
[--C-:B------:R-:W-:Y:S02]  /*137a0*/  SHF.R.U64 R3, R10, 0x10, R11.reuse ;  /* 0x000000100a037819 */ /* 0x100fe4000000120b */
[----:B------:R-:W-:Y:S02]  /*137b0*/  SHF.R.U32.HI R11, RZ, 0x10, R11 ;  /* 0x00000010ff0b7819 */ /* 0x000fe4000001160b */
[----:B------:R-:W-:-:S02]  /*137c0*/  LOP3.LUT R6, R6, 0xfffffe00, RZ, 0xc0, !PT ;  /* 0xfffffe0006067812 */ /* 0x000fc400078ec0ff */
[----:B------:R-:W-:Y:S02]  /*137d0*/  PRMT R25, R85, 0x5410, R20 ;  /* 0x0000541055197816 */ /* 0x000fe40000000014 */
[----:B------:R-:W-:Y:S02]  /*137e0*/  PRMT R28, R21, 0x5410, R28 ;  /* 0x00005410151c7816 */ /* 0x000fe4000000001c */
[----:B------:R-:W-:Y:S01]  /*137f0*/  SHF.R.U32.HI R72, RZ, 0x10, R73 ;  /* 0x00000010ff487819 */ /* 0x000fe20000011649 */
[----:B------:R-:W-:Y:S01]  /*13800*/  IMAD.U32 R26, R25, 0x10000, RZ ;  /* 0x00010000191a7824 */ /* 0x000fe200078e00ff */
[----:B------:R-:W-:Y:S01]  /*13810*/  PRMT R29, R21, 0x5432, R8 ;  /* 0x00005432151d7816 */ /* 0x000fe20000000008 */
[----:B------:R-:W-:Y:S01]  /*13820*/  IMAD.U32 R30, R28, 0x10000, RZ ;  /* 0x000100001c1e7824 */ /* 0x000fe200078e00ff */
[----:B------:R-:W-:Y:S02]  /*13830*/  PRMT R32, R84, 0x5410, R3 ;  /* 0x0000541054207816 */ /* 0x000fe40000000003 */
[----:B------:R-:W-:Y:S01]  /*13840*/  SHF.R.U64 R27, R74, 0x10, R75 ;  /* 0x000000104a1b7819 */ /* 0x000fe2000000124b */
[----:B------:R-:W-:Y:S01]  /*13850*/  IMAD.U32 R31, R29, 0x10000, RZ ;  /* 0x000100001d1f7824 */ /* 0x000fe200078e00ff */
[----:B------:R-:W-:-:S02]  /*13860*/  PRMT R84, R84, 0x5432, R11 ;  /* 0x0000543254547816 */ /* 0x000fc4000000000b */
[----:B------:R-:W-:Y:S02]  /*13870*/  SHF.R.U32.HI R75, RZ, 0x10, R75 ;  /* 0x00000010ff4b7819 */ /* 0x000fe4000001164b */
[----:B------:R-:W-:Y:S01]  /*13880*/  PRMT R85, R85, 0x5432, R72 ;  /* 0x0000543255557816 */ /* 0x000fe20000000048 */
[----:B------:R-:W-:Y:S01]  /*13890*/  IMAD.U32 R33, R84, 0x10000, RZ ;  /* 0x0001000054217824 */ /* 0x000fe200078e00ff */
[C---:B------:R-:W-:Y:S02]  /*138a0*/  PRMT R27, R86.reuse, 0x5410, R27 ;  /* 0x00005410561b7816 */ /* 0x040fe4000000001b */
[----:B------:R-:W-:Y:S02]  /*138b0*/  PRMT R86, R86, 0x5432, R75 ;  /* 0x0000543256567816 */ /* 0x000fe4000000004b */
        /* <DEDUP_REMOVED lines=31> */
[----:B------:R-:W-:Y:S02]  /*13ab0*/  IMAD.U32 R24, R15, 0x10000, RZ ;  /* 0x000100000f187824 */ /* 0x000fe400078e00ff */
[C---:B------:R-:W-:Y:S01]  /*13ac0*/  FFMA.FTZ R34, R3.reuse, R26, -R34 ;  /* 0x0000001a03227223 */ /* 0x040fe20000010822 */
[----:B------:R-:W-:Y:S01]  /*13ad0*/  FFMA.FTZ R36, R3, R30, R36 ;  /* 0x0000001e03247223 */ /* 0x000fe20000010024 */
[----:B------:R-:W-:Y:S02]  /*13ae0*/  IMAD.U32 R3, R86, 0x10000, RZ ;  /* 0x0001000056037824 */ /* 0x000fe400078e00ff */
[-C--:B------:R-:W-:Y:S01]  /*13af0*/  FMUL.FTZ R37, R20, R11.reuse ;  /* 0x0000000b14257220 */ /* 0x080fe20000410000 */
[----:B------:R-:W-:Y:S01]  /*13b00*/  FFMA.FTZ R35, R8, R11, -R35 ;  /* 0x0000000b08237223 */ /* 0x000fe20000010823 */
[----:B------:R-:W-:Y:S01]  /*13b10*/  FMUL.FTZ R39, R24, R33 ;  /* 0x0000002118277220 */ /* 0x000fe20000410000 */
[----:B------:R-:W-:Y:S01]  /*13b20*/  LOP3.LUT R11, R28, 0xffff0000, RZ, 0xc0, !PT ;  /* 0xffff00001c0b7812 */ /* 0x000fe200078ec0ff */
[----:B------:R-:W-:Y:S01]  /*13b30*/  FMUL.FTZ R24, R24, R3 ;  /* 0x0000000318187220 */ /* 0x000fe20000410000 */
[----:B------:R-:W-:Y:S01]  /*13b40*/  LOP3.LUT R20, R29, 0xffff0000, RZ, 0xc0, !PT ;  /* 0xffff00001d147812 */ /* 0x000fe200078ec0ff */
[----:B------:R-:W-:Y:S01]  /*13b50*/  FFMA.FTZ R37, R8, R31, R37 ;  /* 0x0000001f08257223 */ /* 0x000fe20000010025 */
[----:B------:R-:W-:Y:S01]  /*13b60*/  FFMA.FTZ R39, R10, R3, -R39 ;  /* 0x000000030a277223 */ /* 0x000fe20000010827 */
[C---:B------:R-:W-:Y:S01]  /*13b70*/  FMUL.FTZ R3, R12.reuse, R11 ;  /* 0x0000000b0c037220 */ /* 0x040fe20000410000 */
[----:B------:R-:W-:Y:S01]  /*13b80*/  LOP3.LUT R8, R85, 0xffff0000, RZ, 0xc0, !PT ;  /* 0xffff000055087812 */ /* 0x000fe200078ec0ff */
[----:B------:R-:W-:Y:S01]  /*13b90*/  FMUL.FTZ R29, R12, R25 ;  /* 0x000000190c1d7220 */ /* 0x000fe20000410000 */
[----:B------:R-:W-:-:S02]  /*13ba0*/  IMAD.U32 R21, R14, 0x10000, RZ ;  /* 0x000100000e157824 */ /* 0x000fc400078e00ff */
[----:B------:R-:W-:Y:S01]  /*13bb0*/  FFMA.FTZ R33, R10, R33, R24 ;  /* 0x000000210a217223 */ /* 0x000fe20000010018 */
[----:B------:R-:W-:Y:S02]  /*13bc0*/  IMAD.U32 R12, R32, 0x10000, RZ ;  /* 0x00010000200c7824 */ /* 0x000fe400078e00ff */
[----:B------:R-:W-:Y:S01]  /*13bd0*/  FMUL.FTZ R24, R13, R20 ;  /* 0x000000140d187220 */ /* 0x000fe20000410000 */
[C---:B------:R-:W-:Y:S01]  /*13be0*/  FFMA.FTZ R25, R4.reuse, R25, -R3 ;  /* 0x0000001904197223 */ /* 0x040fe20000010803 */
[----:B------:R-:W-:Y:S02]  /*13bf0*/  IMAD.U32 R10, R27, 0x10000, RZ ;  /* 0x000100001b0a7824 */ /* 0x000fe400078e00ff */
[----:B------:R-:W-:Y:S01]  /*13c00*/  FFMA.FTZ R29, R4, R11, R29 ;  /* 0x0000000b041d7223 */ /* 0x000fe2000001001d */
[----:B------:R-:W-:Y:S01]  /*13c10*/  LOP3.LUT R14, R14, 0xffff0000, RZ, 0xc0, !PT ;  /* 0xffff00000e0e7812 */ /* 0x000fe200078ec0ff */
[----:B------:R-:W-:Y:S01]  /*13c20*/  FMUL.FTZ R13, R13, R8 ;  /* 0x000000080d0d7220 */ /* 0x000fe20000410000 */
[----:B------:R-:W-:Y:S01]  /*13c30*/  LOP3.LUT R15, R15, 0xffff0000, RZ, 0xc0, !PT ;  /* 0xffff00000f0f7812 */ /* 0x000fe200078ec0ff */
[----:B------:R-:W-:Y:S01]  /*13c40*/  FMUL.FTZ R4, R21, R12 ;  /* 0x0000000c15047220 */ /* 0x000fe20000410000 */
[----:B------:R-:W-:Y:S01]  /*13c50*/  LOP3.LUT R3, R32, 0xffff0000, RZ, 0xc0, !PT ;  /* 0xffff000020037812 */ /* 0x000fe200078ec0ff */
[----:B------:R-:W-:Y:S01]  /*13c60*/  FFMA.FTZ R24, R5, R8, -R24 ;  /* 0x0000000805187223 */ /* 0x000fe20000010818 */
[----:B------:R-:W-:Y:S01]  /*13c70*/  LOP3.LUT R27, R27, 0xffff0000, RZ, 0xc0, !PT ;  /* 0xffff00001b1b7812 */ /* 0x000fe200078ec0ff */
[----:B------:R-:W-:Y:S01]  /*13c80*/  FMUL.FTZ R8, R21, R10 ;  /* 0x0000000a15087220 */ /* 0x000fe20000410000 */
[----:B------:R-:W-:Y:S01]  /*13c90*/  LOP3.LUT R86, R86, 0xffff0000, RZ, 0xc0, !PT ;  /* 0xffff000056567812 */ /* 0x000fe200078ec0ff */
[----:B------:R-:W-:Y:S01]  /*13ca0*/  FFMA.FTZ R20, R5, R20, R13 ;  /* 0x0000001405147223 */ /* 0x000fe2000001000d */
[----:B------:R-:W-:Y:S01]  /*13cb0*/  FFMA.FTZ R10, R9, R10, -R4 ;  /* 0x0000000a090a7223 */ /* 0x000fe20000010804 */
[C---:B------:R-:W-:Y:S01]  /*13cc0*/  FMUL.FTZ R5, R14.reuse, R3 ;  /* 0x000000030e057220 */ /* 0x040fe20000410000 */
[C---:B------:R-:W-:Y:S01]  /*13cd0*/  FMUL.FTZ R4, R15.reuse, R84 ;  /* 0x000000540f047220 */ /* 0x040fe20000410000 */
[-C--:B------:R-:W-:Y:S01]  /*13ce0*/  FMUL.FTZ R14, R14, R27.reuse ;  /* 0x0000001b0e0e7220 */ /* 0x080fe20000410000 */
[-C--:B------:R-:W-:Y:S01]  /*13cf0*/  FMUL.FTZ R15, R15, R86.reuse ;  /* 0x000000560f0f7220 */ /* 0x080fe20000410000 */
[C---:B------:R-:W-:Y:S01]  /*13d00*/  FFMA.FTZ R27, R6.reuse, R27, -R5 ;  /* 0x0000001b061b7223 */ /* 0x040fe20000010805 */
[----:B------:R-:W-:Y:S01]  /*13d10*/  FFMA.FTZ R86, R7, R86, -R4 ;  /* 0x0000005607567223 */ /* 0x000fe20000010804 */
[----:B------:R-:W-:Y:S01]  /*13d20*/  FFMA.FTZ R12, R9, R12, R8 ;  /* 0x0000000c090c7223 */ /* 0x000fe20000010008 */
        /* <DEDUP_REMOVED lines=12> */
.L_x_1700:
[----:B------:R-:W-:Y:S05]  /*13df0*/  BSYNC B0 ;  /* 0x0000000000007941 */ /* 0x000fea0003800000 */
.L_x_1660:
        /* <DEDUP_REMOVED lines=8> */
.L_x_1657:
[----:B01-3--:R-:W3:Y:S02]  /*13e80*/  LDL R0, [R1+0x68] ;  /* 0x0000680001007983 */ /* 0x00bee40000100800 */
[----:B---3--:R-:W-:-:S13]  /*13e90*/  R2UR UR4, R0 ;  /* 0x00000000000472ca */ /* 0x008fda00000e0000 */
[----:B------:R-:W-:-:S05]  /*13ea0*/  IMAD.U32 R0, RZ, RZ, UR4 ;  /* 0x00000004ff007e24 */ /* 0x000fca000f8e00ff */
[----:B------:R-:W-:-:S13]  /*13eb0*/  ISETP.NE.AND P0, PT, R0, 0x3, PT ;  /* 0x000000030000780c */ /* 0x000fda0003f05270 */
[----:B------:R-:W-:Y:S05]  /*13ec0*/  @!P0 BRA `(.L_x_1735) ;  /* 0x0000000000048947 */ /* 0x000fea0003800000 */
[----:B------:R-:W-:Y:S01]  /*13ed0*/  BPT.TRAP 0x1 ;  /* 0x000000040000795c */ /* 0x000fe20000300000 */
.L_x_1735:
[----:B------:R-:W-:Y:S01]  /*13ee0*/  IMAD R0, R202, 0x8, R17 ;  /* 0x00000008ca007824 */ /* 0x000fe200078e0211 */
[----:B--2---:R-:W-:-:S04]  /*13ef0*/  SHF.L.U32 R5, R218, 0x1f, RZ ;  /* 0x0000001fda057819 */ /* 0x004fc800000006ff */
[----:B------:R0:W1:Y:S01]  /*13f00*/  SYNCS.PHASECHK.TRANS64.TRYWAIT P1, [R0+URZ+0x30830], R5 ;  /* 0x03083005000075a7 */ /* 0x000062000802017f */
[----:B------:R-:W-:Y:S05]  /*13f10*/  @!P0 BRA `(.L_x_1736) ;  /* 0x0000000000048947 */ /* 0x000fea0003800000 */
[----:B------:R-:W-:Y:S01]  /*13f20*/  BPT.TRAP 0x1 ;  /* 0x000000040000795c */ /* 0x000fe20000300000 */
.L_x_1736:
[----:B------:R-:W-:Y:S01]  /*13f30*/  VIADD R3, R17, 0x20400 ;  /* 0x0002040011037836 */ /* 0x000fe20000000000 */
[----:B------:R-:W-:Y:S01]  /*13f40*/  LOP3.LUT R6, R2, 0x10000, RZ, 0xfc, !PT ;  /* 0x0001000002067812 */ /* 0x000fe200078efcff */
[----:B------:R-:W-:-:S03]  /*13f50*/  IMAD.MOV.U32 R7, RZ, RZ, 0x40000040 ;  /* 0x40000040ff077424 */ /* 0x000fc600078e00ff */
[----:B------:R-:W-:-:S04]  /*13f60*/  SHF.R.U32.HI R3, RZ, 0x4, R3 ;  /* 0x00000004ff037819 */ /* 0x000fc80000011603 */
[----:B------:R-:W-:-:S04]  /*13f70*/  LOP3.LUT R3, R3, 0x3fff, RZ, 0xc0, !PT ;  /* 0x00003fff03037812 */ /* 0x000fc800078ec0ff */
[----:B------:R-:W-:-:S05]  /*13f80*/  LOP3.LUT R2, R3, 0x10000, RZ, 0xfc, !PT ;  /* 0x0001000003027812 */ /* 0x000fca00078efcff */
[----:B------:R2:W-:Y:S01]  /*13f90*/  STL [R1+0x54], R2 ;  /* 0x0000540201007387 */ /* 0x0005e20000100800 */
[----:B-1----:R-:W-:Y:S05]  /*13fa0*/  @P1 BRA `(.L_x_1737) ;  /* 0x0000000000081947 */ /* 0x002fea0003800000 */
[----:B------:R-:W1:Y:S02]  /*13fb0*/  SYNCS.PHASECHK.TRANS64.TRYWAIT P1, [R0+URZ+0x30830], R5 ;  /* 0x03083005000075a7 */ /* 0x000e64000802017f */
[----:B-1----:R-:W-:Y:S05]  /*13fc0*/  @!P1 BRA `(.L_x_1738) ;  /* 0x000001b4005c9947 */ /* 0x002fea0003800000 */
.L_x_1737:
[----:B--2---:R-:W2:Y:S01]  /*13fd0*/  LDL R2, [R1+0x54] ;  /* 0x0000540001027983 */ /* 0x004ea20000100800 */
[----:B------:R-:W-:Y:S01]  /*13fe0*/  IMAD.MOV.U32 R3, RZ, RZ, 0x40000040 ;  /* 0x40000040ff037424 */ /* 0x000fe200078e00ff */
[----:B------:R-:W-:Y:S05]  /*13ff0*/  WARPSYNC.ALL ;  /* 0x0000000000007948 */ /* 0x000fea0003800000 */
[C---:B------:R-:W-:Y:S01]  /*14000*/  R2UR UR4, R6.reuse ;  /* 0x00000000060472ca */ /* 0x040fe200000e0000 */
[----:B----45:R-:W-:Y:S01]  /*14010*/  WARPGROUP.ARRIVE ;  /* 0x00000000000079c5 */ /* 0x030fe20000000000 */
[----:B------:R-:W-:Y:S01]  /*14020*/  R2UR UR5, R7 ;  /* 0x00000000070572ca */ /* 0x000fe200000e0000 */
[----:B------:R-:W-:Y:S01]  /*14030*/  VIADD R62, R6, 0x2 ;  /* 0x00000002063e7836 */ /* 0x000fe20000000000 */
[----:B------:R-:W-:Y:S01]  /*14040*/  R2UR UR7, R3 ;  /* 0x00000000030772ca */ /* 0x000fe200000e0000 */
[----:B------:R-:W-:-:S02]  /*14050*/  IMAD.MOV.U32 R63, RZ, RZ, 0x40000040 ;  /* 0x40000040ff3f7424 */ /* 0x000fc400078e00ff */
[----:B01----:R-:W-:Y:S02]  /*14060*/  IMAD.MOV.U32 R5, RZ, RZ, 0x40000040 ;  /* 0x40000040ff057424 */ /* 0x003fe400078e00ff */
[C---:B------:R-:W-:Y:S01]  /*14070*/  VIADD R60, R6.reuse, 0x4 ;  /* 0x00000004063c7836 */ /* 0x040fe20000000000 */
[----:B------:R0:W-:Y:S01]  /*14080*/  STL.64 [R1+0x40], R62 ;  /* 0x0000403e01007387 */ /* 0x0001e20000100a00 */
[----:B------:R-:W-:Y:S02]  /*14090*/  IMAD.MOV.U32 R61, RZ, RZ, 0x40000040 ;  /* 0x40000040ff3d7424 */ /* 0x000fe400078e00ff */
[C---:B------:R-:W-:Y:S02]  /*140a0*/  VIADD R58, R6.reuse, 0x6 ;  /* 0x00000006063a7836 */ /* 0x040fe40000000000 */
[----:B------:R-:W-:Y:S01]  /*140b0*/  IMAD.MOV.U32 R59, RZ, RZ, 0x40000040 ;  /* 0x40000040ff3b7424 */ /* 0x000fe200078e00ff */
[----:B------:R0:W-:Y:S01]  /*140c0*/  STL.64 [R1+0x38], R60 ;  /* 0x0000383c01007387 */ /* 0x0001e20000100a00 */
[----:B------:R-:W-:-:S02]  /*140d0*/  VIADD R56, R6, 0x400 ;  /* 0x0000040006387836 */ /* 0x000fc40000000000 */
[----:B------:R-:W-:Y:S01]  /*140e0*/  IMAD.MOV.U32 R57, RZ, RZ, 0x40000040 ;  /* 0x40000040ff397424 */ /* 0x000fe200078e00ff */
[----:B------:R0:W-:Y:S01]  /*140f0*/  STL.64 [R1+0x30], R58 ;  /* 0x0000303a01007387 */ /* 0x0001e20000100a00 */
[C---:B------:R-:W-:Y:S02]  /*14100*/  VIADD R10, R6.reuse, 0x402 ;  /* 0x00000402060a7836 */ /* 0x040fe40000000000 */
[----:B------:R-:W-:Y:S01]  /*14110*/  IMAD.MOV.U32 R11, RZ, RZ, 0x40000040 ;  /* 0x40000040ff0b7424 */ /* 0x000fe200078e00ff */
[----:B------:R0:W-:Y:S01]  /*14120*/  STL.64 [R1+0x28], R56 ;  /* 0x0000283801007387 */ /* 0x0001e20000100a00 */
[C---:B------:R-:W-:Y:S02]  /*14130*/  VIADD R216, R6.reuse, 0x404 ;  /* 0x0000040406d87836 */ /* 0x040fe40000000000 */
[----:B------:R-:W-:Y:S01]  /*14140*/  IMAD.MOV.U32 R217, RZ, RZ, 0x40000040 ;  /* 0x40000040ffd97424 */ /* 0x000fe200078e00ff */
[----:B------:R0:W-:Y:S01]  /*14150*/  STL.64 [R1+0x20], R10 ;  /* 0x0000200a01007387 */ /* 0x0001e20000100a00 */
[----:B------:R-:W-:-:S02]  /*14160*/  VIADD R214, R6, 0x406 ;  /* 0x0000040606d67836 */ /* 0x000fc40000000000 */
[----:B------:R-:W-:Y:S02]  /*14170*/  IMAD.MOV.U32 R215, RZ, RZ, 0x40000040 ;  /* 0x40000040ffd77424 */ /* 0x000fe400078e00ff */
[C---:B------:R-:W-:Y:S02]  /*14180*/  VIADD R212, R6.reuse, 0x800 ;  /* 0x0000080006d47836 */ /* 0x040fe40000000000 */
[----:B------:R-:W-:Y:S02]  /*14190*/  IMAD.MOV.U32 R213, RZ, RZ, 0x40000040 ;  /* 0x40000040ffd57424 */ /* 0x000fe400078e00ff */
[C---:B------:R-:W-:Y:S02]  /*141a0*/  VIADD R210, R6.reuse, 0x802 ;  /* 0x0000080206d27836 */ /* 0x040fe40000000000 */
[----:B------:R-:W-:Y:S02]  /*141b0*/  IMAD.MOV.U32 R211, RZ, RZ, 0x40000040 ;  /* 0x40000040ffd37424 */ /* 0x000fe400078e00ff */
        /* <DEDUP_REMOVED lines=10> */
[----:B------:R-:W-:Y:S02]  /*14260*/  VIADD R8, R6, 0xc06 ;  /* 0x00000c0606087836 */ /* 0x000fe40000000000 */
[----:B------:R-:W-:Y:S02]  /*14270*/  IMAD.MOV.U32 R9, RZ, RZ, 0x40000040 ;  /* 0x40000040ff097424 */ /* 0x000fe400078e00ff */
[----:B------:R-:W-:-:S02]  /*14280*/  IMAD.MOV.U32 R3, RZ, RZ, 0x40000040 ;  /* 0x40000040ff037424 */ /* 0x000fc400078e00ff */
[----:B--2---:R-:W-:-:S04]  /*14290*/  IMAD R2, R202, 0x800, R2 ;  /* 0x00000800ca027824 */ /* 0x004fc800078e0202 */
[C---:B------:R-:W-:Y:S01]  /*142a0*/  VIADD R4, R2.reuse, 0x2 ;  /* 0x0000000202047836 */ /* 0x040fe20000000000 */
[----:B------:R-:W-:-:S13]  /*142b0*/  R2UR UR6, R2 ;  /* 0x00000000020672ca */ /* 0x000fda00000e0000 */
[----:B------:R-:W-:Y:S01]  /*142c0*/  HGMMA.64x64x16.F32.BF16 R24, gdesc[UR4], RZ, !UPT, gsb0 ;  /* 0x00e00000041879f0 */ /* 0x000fe2000c0018ff */
[----:B------:R-:W-:Y:S02]  /*142d0*/  R2UR UR4, R62 ;  /* 0x000000003e0472ca */ /* 0x000fe400000e0000 */
[----:B------:R-:W-:Y:S02]  /*142e0*/  R2UR UR5, R63 ;  /* 0x000000003f0572ca */ /* 0x000fe400000e0000 */
[----:B------:R-:W-:Y:S01]  /*142f0*/  R2UR UR6, R4 ;  /* 0x00000000040672ca */ /* 0x000fe200000e0000 */
[----:B------:R-:W-:Y:S01]  /*14300*/  VIADD R4, R2, 0x4 ;  /* 0x0000000402047836 */ /* 0x000fe20000000000 */
[----:B------:R-:W-:Y:S01]  /*14310*/  R2UR UR7, R5 ;  /* 0x00000000050772ca */ /* 0x000fe200000e0000 */
[----:B------:R-:W-:Y:S01]  /*14320*/  IMAD.MOV.U32 R5, RZ, RZ, 0x40000040 ;  /* 0x40000040ff057424 */ /* 0x000fe200078e00ff */
[----:B------:R-:W-:Y:S02]  /*14330*/  WARPGROUP.DEPBAR.LE gsb0, 0x0 ;  /* 0x00008000000079c5 */ /* 0x000fe40000010000 */
[----:B------:R-:W-:-:S09]  /*14340*/  WARPGROUP.ARRIVE ;  /* 0x00000000000079c5 */ /* 0x000fd20000000000 */
[----:B------:R-:W-:Y:S01]  /*14350*/  HGMMA.64x64x16.F32.BF16 R24, gdesc[UR4], R24, gsb0 ;  /* 0x00e00000041879f0 */ /* 0x000fe20008001818 */
        /* <DEDUP_REMOVED lines=102> */
[C---:B------:R-:W-:Y:S01]  /*149c0*/  VIADD R4, R2.reuse, 0x604 ;  /* 0x0000060402047836 */ /* 0x040fe20000000000 */
[----:B------:R-:W-:Y:S01]  /*149d0*/  R2UR UR7, R5 ;  /* 0x00000000050772ca */ /* 0x000fe200000e0000 */
[----:B------:R-:W-:Y:S02]  /*149e0*/  IMAD.MOV.U32 R5, RZ, RZ, 0x40000040 ;  /* 0x40000040ff057424 */ /* 0x000fe400078e00ff */
[----:B------:R-:W-:Y:S01]  /*149f0*/  VIADD R2, R2, 0x606 ;  /* 0x0000060602027836 */ /* 0x000fe20000000000 */
[----:B------:R-:W-:-:S02]  /*14a00*/  WARPGROUP.DEPBAR.LE gsb0, 0x0 ;  /* 0x00008000000079c5 */ /* 0x000fc40000010000 */
[----:B------:R-:W-:-:S07]  /*14a10*/  WARPGROUP.ARRIVE ;  /* 0x00000000000079c5 */ /* 0x000fce0000000000 */
[----:B------:R-:W-:Y:S01]  /*14a20*/  HGMMA.64x64x16.F32.BF16 R24, gdesc[UR4], R24, gsb0 ;  /* 0x00e00000041879f0 */ /* 0x000fe20008001818 */
[----:B------:R-:W-:Y:S02]  /*14a30*/  R2UR UR4, R12 ;  /* 0x000000000c0472ca */ /* 0x000fe400000e0000 */
[----:B------:R-:W-:Y:S02]  /*14a40*/  R2UR UR5, R13 ;  /* 0x000000000d0572ca */ /* 0x000fe400000e0000 */
[----:B------:R-:W-:Y:S02]  /*14a50*/  R2UR UR6, R4 ;  /* 0x00000000040672ca */ /* 0x000fe400000e0000 */
[----:B------:R-:W-:Y:S01]  /*14a60*/  R2UR UR7, R5 ;  /* 0x00000000050772ca */ /* 0x000fe200000e0000 */
[----:B------:R-:W-:Y:S02]  /*14a70*/  WARPGROUP.DEPBAR.LE gsb0, 0x0 ;  /* 0x00008000000079c5 */ /* 0x000fe40000010000 */
[----:B------:R-:W-:-:S10]  /*14a80*/  WARPGROUP.ARRIVE ;  /* 0x00000000000079c5 */ /* 0x000fd40000000000 */
[----:B------:R-:W-:Y:S01]  /*14a90*/  HGMMA.64x64x16.F32.BF16 R24, gdesc[UR4], R24, gsb0 ;  /* 0x00e00000041879f0 */ /* 0x000fe20008001818 */
[----:B------:R-:W-:Y:S02]  /*14aa0*/  R2UR UR4, R8 ;  /* 0x00000000080472ca */ /* 0x000fe400000e0000 */
[----:B------:R-:W-:Y:S02]  /*14ab0*/  R2UR UR5, R9 ;  /* 0x00000000090572ca */ /* 0x000fe400000e0000 */
[----:B------:R-:W-:Y:S02]  /*14ac0*/  R2UR UR6, R2 ;  /* 0x00000000020672ca */ /* 0x000fe400000e0000 */
[----:B------:R-:W-:Y:S01]  /*14ad0*/  R2UR UR7, R3 ;  /* 0x00000000030772ca */ /* 0x000fe200000e0000 */
[----:B------:R-:W-:Y:S02]  /*14ae0*/  WARPGROUP.DEPBAR.LE gsb0, 0x0 ;  /* 0x00008000000079c5 */ /* 0x000fe40000010000 */
[----:B------:R-:W-:-:S10]  /*14af0*/  WARPGROUP.ARRIVE ;  /* 0x00000000000079c5 */ /* 0x000fd40000000000 */
[----:B------:R-:W-:Y:S03]  /*14b00*/  HGMMA.64x64x16.F32.BF16 R24, gdesc[UR4], R24, gsb0 ;  /* 0x00e00000041879f0 */ /* 0x000fe60008001818 */
[----:B------:R-:W-:Y:S02]  /*14b10*/  WARPGROUP.DEPBAR.LE gsb0, 0x0 ;  /* 0x00008000000079c5 */ /* 0x000fe40000010000 */
[----:B0-----:R-:W-:Y:S05]  /*14b20*/  @!P0 BRA `(.L_x_1739) ;  /* 0x0000000000048947 */ /* 0x001fea0003800000 */
[----:B------:R-:W-:Y:S01]  /*14b30*/  BPT.TRAP 0x1 ;  /* 0x000000040000795c */ /* 0x000fe20000300000 */
.L_x_1739:
[----:B------:R-:W2:Y:S01]  /*14b40*/  LDL R2, [R1+0x78] ;  /* 0x0000780001027983 */ /* 0x000ea20000100800 */
[----:B------:R-:W0:Y:S01]  /*14b50*/  LDC R78, c[0x0][0x448] ;  /* 0x00011200ff4e7b82 */ /* 0x000e220000000800 */
[----:B------:R-:W-:Y:S02]  /*14b60*/  ULDC UR4, c[0x0][0x9d8] ;  /* 0x0002760000047ab9 */ /* 0x000fe40000000800 */
[----:B------:R-:W2:Y:S04]  /*14b70*/  LDL R76, [R1+0x5c] ;  /* 0x00005c00014c7983 */ /* 0x000ea80000100800 */
[----:B------:R-:W3:Y:S01]  /*14b80*/  LDL R65, [R1+0xc] ;  /* 0x00000c0001417983 */ /* 0x000ee20000100800 */
[----:B0-----:R-:W-:-:S13]  /*14b90*/  ISETP.NE.AND P1, PT, R78, 0x1, PT ;  /* 0x000000014e00780c */ /* 0x001fda0003f25270 */
[----:B------:R-:W0:Y:S08]  /*14ba0*/  @P1 LDC R3, c[0x0][0x44c] ;  /* 0x00011300ff031b82 */ /* 0x000e300000000800 */
[----:B------:R-:W1:Y:S01]  /*14bb0*/  @P1 LDC R11, c[0x0][0x450] ;  /* 0x00011400ff0b1b82 */ /* 0x000e620000000800 */
[----:B------:R-:W-:Y:S01]  /*14bc0*/  FMUL.FTZ R64, R48, UR4 ;  /* 0x0000000430407c20 */ /* 0x000fe20008410000 */
[----:B------:R-:W-:-:S02]  /*14bd0*/  VIADD R0, R0, 0x30840 ;  /* 0x0003084000007836 */ /* 0x000fc40000000000 */
[----:B------:R-:W-:Y:S02]  /*14be0*/  IMAD.MOV.U32 R66, RZ, RZ, -0x40 ;  /* 0xffffffc0ff427424 */ /* 0x000fe400078e00ff */
        /* <DEDUP_REMOVED lines=16> */
[----:B------:R-:W-:-:S02]  /*14cf0*/  IMAD R66, R93, R66, 0x40 ;  /* 0x000000405d427424 */ /* 0x000fc400078e0242 */
        /* <DEDUP_REMOVED lines=15> */
[----:B------:R-:W-:-:S02]  /*14df0*/  ULDC UR4, c[0x0][0x9dc] ;  /* 0x0002770000047ab9 */ /* 0x000fc40000000800 */
[----:B------:R-:W-:Y:S01]  /*14e00*/  ULOP3.LUT UR5, URZ, UR4, URZ, 0x33, !UPT ;  /* 0x000000043f057292 */ /* 0x000fe2000f8e333f */
[----:B------:R-:W-:-:S04]  /*14e10*/  LOP3.LUT R16, R16, 0xffffffbf, RZ, 0xc0, !PT ;  /* 0xffffffbf10107812 */ /* 0x000fc800078ec0ff */
[----:B------:R-:W-:Y:S01]  /*14e20*/  @P1 LOP3.LUT R16, R16, 0x40, RZ, 0xfc, !PT ;  /* 0x0000004010101812 */ /* 0x000fe200078efcff */
        /* <DEDUP_REMOVED lines=22> */
[----:B------:R-:W1:Y:S01]  /*14f90*/  MUFU.TANH R33, R33 ;  /* 0x0000002100217308 */ /* 0x000e620000002400 */
[----:B--2---:R-:W-:-:S04]  /*14fa0*/  IMAD.IADD R48, R2, 0x1, R76 ;  /* 0x0000000102307824 */ /* 0x004fc800078e024c */
[----:B0-----:R-:W-:-:S05]  /*14fb0*/  @P1 IMAD.HI.U32 R2, R48, R3, RZ ;  /* 0x0000000330021227 */ /* 0x001fca00078e00ff */
[----:B-1----:R-:W-:Y:S02]  /*14fc0*/  @P1 SHF.R.U32.HI R48, RZ, R11, R2 ;  /* 0x0000000bff301219 */ /* 0x002fe40000011602 */
[----:B------:R-:W0:Y:S01]  /*14fd0*/  LDC.64 R10, c[0x0][0x9e0] ;  /* 0x00027800ff0a7b82 */ /* 0x000e220000000a00 */
[----:B---3--:R-:W-:-:S04]  /*14fe0*/  PRMT R2, R65, 0x654, R0 ;  /* 0x0000065441027816 */ /* 0x008fc80000000000 */
[----:B------:R1:W-:Y:S01]  /*14ff0*/  SYNCS.ARRIVE.TRANS64.RED.A1T0 RZ, [R2+URZ], RZ ;  /* 0x000000ff02ff79a7 */ /* 0x0003e2000810043f */
[----:B------:R-:W2:Y:S01]  /*15000*/  SHFL.IDX PT, R70, R48, RZ, 0x1c1f ;  /* 0x001c1fff30467589 */ /* 0x000ea200000e0000 */
[----:B-1----:R-:W-:-:S04]  /*15010*/  IADD3 R2, -R225, 0x1, R66 ;  /* 0x00000001e1027810 */ /* 0x002fc80007ffe142 */
[----:B------:R-:W-:Y:S01]  /*15020*/  IADD3 R3, -R219, R2, R220 ;  /* 0x00000002db037210 */ /* 0x000fe20007ffe1dc */
[----:B------:R-:W-:-:S05]  /*15030*/  IMAD.U32 R2, RZ, RZ, UR5 ;  /* 0x00000005ff027e24 */ /* 0x000fca000f8e00ff */
[----:B------:R1:W-:Y:S01]  /*15040*/  STL [R1], R2 ;  /* 0x0000000201007387 */ /* 0x0003e20000100800 */
[----:B0-----:R-:W-:Y:S01]  /*15050*/  ISETP.GE.AND P1, PT, R11, 0x1, PT ;  /* 0x000000010b00780c */ /* 0x001fe20003f26270 */
[----:B------:R-:W0:Y:S08]  /*15060*/  MUFU.TANH R34, R34 ;  /* 0x0000002200227308 */ /* 0x000e300000002400 */
[----:B------:R-:W3:Y:S08]  /*15070*/  MUFU.TANH R64, R64 ;  /* 0x0000004000407308 */ /* 0x000ef00000002400 */
[----:B------:R-:W0:Y:S08]  /*15080*/  MUFU.TANH R63, R63 ;  /* 0x0000003f003f7308 */ /* 0x000e300000002400 */
[----:B------:R-:W0:Y:S08]  /*15090*/  MUFU.TANH R35, R35 ;  /* 0x0000002300237308 */ /* 0x000e300000002400 */
[----:B------:R-:W0:Y:S08]  /*150a0*/  MUFU.TANH R36, R36 ;  /* 0x0000002400247308 */ /* 0x000e300000002400 */
[----:B------:R-:W0:Y:S08]  /*150b0*/  MUFU.TANH R52, R52 ;  /* 0x0000003400347308 */ /* 0x000e300000002400 */
[----:B------:R-:W0:Y:S08]  /*150c0*/  MUFU.TANH R50, R50 ;  /* 0x0000003200327308 */ /* 0x000e300000002400 */
[----:B------:R-:W0:Y:S01]  /*150d0*/  MUFU.TANH R38, R38 ;  /* 0x0000002600267308 */ /* 0x000e220000002400 */
[----:B------:R-:W-:Y:S01]  /*150e0*/  IADD3 R67, -R225, R220, R66 ;  /* 0x000000dce1437210 */ /* 0x000fe20007ffe142 */
[----:B------:R-:W-:Y:S01]  /*150f0*/  VIADD R65, R3, UR5 ;  /* 0x0000000503417c36 */ /* 0x000fe20008000000 */
[----:B------:R-:W-:-:S05]  /*15100*/  LOP3.LUT R16, R16, 0xffffffdf, RZ, 0xc0, !PT ;  /* 0xffffffdf10107812 */ /* 0x000fca00078ec0ff */
[----:B------:R5:W0:Y:S01]  /*15110*/  MUFU.TANH R0, R54 ;  /* 0x0000003600007308 */ /* 0x000a220000002400 */
[----:B------:R-:W-:Y:S01]  /*15120*/  @P1 LOP3.LUT R16, R16, 0x20, RZ, 0xfc, !PT ;  /* 0x0000002010101812 */ /* 0x000fe200078efcff */
[----:B--2---:R-:W-:Y:S01]  /*15130*/  IMAD.IADD R69, R65, 0x1, R70 ;  /* 0x0000000141457824 */ /* 0x004fe200078e0246 */
[----:B------:R-:W-:Y:S01]  /*15140*/  LEA R46, R93, 0xffffffc0, 0x6 ;  /* 0xffffffc05d2e7811 */ /* 0x000fe200078e30ff */
[----:B-----5:R-:W-:-:S05]  /*15150*/  IMAD.IADD R54, R3, 0x1, R10 ;  /* 0x0000000103367824 */ /* 0x020fca00078e020a */
[----:B------:R-:W-:Y:S01]  /*15160*/  VIADDMNMX R68, R70, R54, R67, PT ;  /* 0x0000003646447246 */ /* 0x000fe20003800143 */
[----:B-1-34-:R-:W-:Y:S06]  /*15170*/  @!P1 BRA `(.L_x_1740) ;  /* 0x0000000000509947 */ /* 0x01afec0003800000 */
[----:B------:R-:W-:Y:S01]  /*15180*/  IADD3 R39, -R219, R220, R70 ;  /* 0x000000dcdb277210 */ /* 0x000fe20007ffe146 */
[----:B------:R-:W-:Y:S03]  /*15190*/  BSSY B0, `(.L_x_1741) ;  /* 0x000000e000007945 */ /* 0x000fe60003800000 */
[----:B------:R-:W-:-:S13]  /*151a0*/  ISETP.GT.AND P1, PT, R39, -0x1, PT ;  /* 0xffffffff2700780c */ /* 0x000fda0003f24270 */
        /* <DEDUP_REMOVED lines=8> */
.L_x_1742:
[----:B------:R-:W-:-:S13]  /*15230*/  ISETP.NE.AND P1, PT, R11, 0x1, PT ;  /* 0x000000010b00780c */ /* 0x000fda0003f25270 */
[----:B------:R-:W1:Y:S02]  /*15240*/  @P1 LDC.64 R2, c[0x0][0x9e8] ;  /* 0x00027a00ff021b82 */ /* 0x000e640000000a00 */
[----:B-1----:R-:W-:-:S05]  /*15250*/  @P1 IMAD.HI.U32 R2, R39, R2, RZ ;  /* 0x0000000227021227 */ /* 0x002fca00078e00ff */
[----:B------:R-:W-:-:S07]  /*15260*/  @P1 SHF.R.U32.HI R39, RZ, R3, R2 ;  /* 0x00000003ff271219 */ /* 0x000fce0000011602 */
.L_x_1743:
[----:B------:R-:W-:Y:S05]  /*15270*/  BSYNC B0 ;  /* 0x0000000000007941 */ /* 0x000fea0003800000 */
.L_x_1741:
[----:B------:R-:W-:-:S04]  /*15280*/  IMAD R2, R39, R11, -R46 ;  /* 0x0000000b27027224 */ /* 0x000fc800078e0a2e */
[----:B------:R-:W-:-:S05]  /*15290*/  IMAD.IADD R2, R2, 0x1, -R225 ;  /* 0x0000000102027824 */ /* 0x000fca00078e0ae1 */
[----:B------:R-:W-:Y:S02]  /*152a0*/  VIMNMX R69, R69, R2, !PT ;  /* 0x0000000245457248 */ /* 0x000fe40007fe0100 */
[----:B------:R-:W-:-:S07]  /*152b0*/  VIADDMNMX R68, R2, R11, R68, PT ;  /* 0x0000000b02447246 */ /* 0x000fce0003800144 */
.L_x_1740:
        /* <DEDUP_REMOVED lines=10> */
[----:B------:R-:W-:Y:S02]  /*15360*/  FSEL R39, R56, -INF , !P4 ;  /* 0xff80000038277808 */ /* 0x000fe40006000000 */
        /* <DEDUP_REMOVED lines=37> */
[----:B------:R-:W-:Y:S01]  /*155c0*/  FSEL R49, R44, -INF , !P3 ;  /* 0xff8000002c317808 */ /* 0x000fe20005800000 */
[----:B-1----:R-:W-:Y:S01]  /*155d0*/  IMAD.IADD R44, R65, 0x1, R48 ;  /* 0x00000001412c7824 */ /* 0x002fe200078e0230 */
        /* <DEDUP_REMOVED lines=13> */
[C---:B------:R-:W-:Y:S02]  /*156b0*/  ISETP.GE.AND P6, PT, R66.reuse, 0x1, PT ;  /* 0x000000014200780c */ /* 0x040fe40003fc6270 */
[----:B0-----:R-:W-:Y:S02]  /*156c0*/  FSEL R63, R63, -INF , !P3 ;  /* 0xff8000003f3f7808 */ /* 0x001fe40005800000 */
[C---:B------:R-:W-:Y:S02]  /*156d0*/  ISETP.GE.AND P3, PT, R66.reuse, 0x39, PT ;  /* 0x000000394200780c */ /* 0x040fe40003f66270 */
[----:B------:R-:W-:Y:S02]  /*156e0*/  P2R R71, PR, RZ, 0x20 ;  /* 0x00000020ff477803 */ /* 0x000fe40000000000 */
[----:B------:R-:W-:Y:S02]  /*156f0*/  ISETP.GT.AND P4, PT, R69, 0x38, !P3 ;  /* 0x000000384500780c */ /* 0x000fe40005f84270 */
[----:B------:R-:W-:-:S02]  /*15700*/  ISETP.GE.AND P5, PT, R66, 0x3a, PT ;  /* 0x0000003a4200780c */ /* 0x000fc40003fa6270 */
[----:B------:R-:W-:Y:S02]  /*15710*/  ISETP.LT.OR P4, PT, R68, 0x39, P4 ;  /* 0x000000394400780c */ /* 0x000fe40002781670 */
[----:B------:R-:W-:Y:S02]  /*15720*/  VIADDMNMX R54, R48, R54, R67, PT ;  /* 0x0000003630367246 */ /* 0x000fe40003800143 */
[----:B------:R-:W-:Y:S02]  /*15730*/  FSEL R55, R52, -INF , !P4 ;  /* 0xff80000034377808 */ /* 0x000fe40006000000 */
[----:B------:R-:W-:-:S04]  /*15740*/  ISETP.GT.AND P4, PT, R69, RZ, !P6 ;  /* 0x000000ff4500720c */ /* 0x000fc80007784270 */
[----:B------:R-:W-:-:S04]  /*15750*/  ISETP.LT.OR P4, PT, R68, 0x1, P4 ;  /* 0x000000014400780c */ /* 0x000fc80002781670 */
[----:B------:R-:W-:Y:S02]  /*15760*/  FSEL R24, R24, -INF , !P4 ;  /* 0xff80000018187808 */ /* 0x000fe40006000000 */
[----:B------:R-:W-:-:S04]  /*15770*/  ISETP.GT.AND P4, PT, R69, 0x39, !P5 ;  /* 0x000000394500780c */ /* 0x000fc80006f84270 */
[----:B------:R-:W-:-:S04]  /*15780*/  ISETP.LT.OR P4, PT, R68, 0x3a, P4 ;  /* 0x0000003a4400780c */ /* 0x000fc80002781670 */
[----:B------:R-:W-:Y:S02]  /*15790*/  FSEL R69, R50, -INF , !P4 ;  /* 0xff80000032457808 */ /* 0x000fe40006000000 */
[----:B------:R-:W-:-:S13]  /*157a0*/  ISETP.GE.AND P4, PT, R11, 0x1, PT ;  /* 0x000000010b00780c */ /* 0x000fda0003f86270 */
[----:B------:R-:W-:Y:S05]  /*157b0*/  @!P4 BRA `(.L_x_1744) ;  /* 0x000000000050c947 */ /* 0x000fea0003800000 */
[----:B------:R-:W-:Y:S01]  /*157c0*/  IADD3 R65, -R219, R220, R48 ;  /* 0x000000dcdb417210 */ /* 0x000fe20007ffe130 */
[----:B------:R-:W-:Y:S03]  /*157d0*/  BSSY B0, `(.L_x_1745) ;  /* 0x000000e000007945 */ /* 0x000fe60003800000 */
        /* <DEDUP_REMOVED lines=9> */
.L_x_1746:
[----:B------:R-:W-:-:S13]  /*15870*/  ISETP.NE.AND P4, PT, R11, 0x1, PT ;  /* 0x000000010b00780c */ /* 0x000fda0003f85270 */
[----:B------:R-:W0:Y:S02]  /*15880*/  @P4 LDC.64 R2, c[0x0][0x9e8] ;  /* 0x00027a00ff024b82 */ /* 0x000e240000000a00 */
[----:B0-----:R-:W-:-:S05]  /*15890*/  @P4 IMAD.HI.U32 R2, R65, R2, RZ ;  /* 0x0000000241024227 */ /* 0x001fca00078e00ff */
[----:B------:R-:W-:-:S07]  /*158a0*/  @P4 SHF.R.U32.HI R65, RZ, R3, R2 ;  /* 0x00000003ff414219 */ /* 0x000fce0000011602 */
.L_x_1747:
[----:B------:R-:W-:Y:S05]  /*158b0*/  BSYNC B0 ;  /* 0x0000000000007941 */ /* 0x000fea0003800000 */
.L_x_1745:
[----:B------:R-:W-:-:S04]  /*158c0*/  IMAD R46, R65, R11, -R46 ;  /* 0x0000000b412e7224 */ /* 0x000fc800078e0a2e */
[----:B------:R-:W-:-:S05]  /*158d0*/  IMAD.IADD R3, R46, 0x1, -R225 ;  /* 0x000000012e037824 */ /* 0x000fca00078e0ae1 */
[----:B------:R-:W-:Y:S02]  /*158e0*/  VIMNMX R44, R44, R3, !PT ;  /* 0x000000032c2c7248 */ /* 0x000fe40007fe0100 */
[----:B------:R-:W-:-:S07]  /*158f0*/  VIADDMNMX R54, R3, R11, R54, PT ;  /* 0x0000000b03367246 */ /* 0x000fce0003800136 */
.L_x_1744:
[----:B------:R-:W-:Y:S01]  /*15900*/  ISETP.GT.AND P1, PT, R44, 0x1, !P1 ;  /* 0x000000012c00780c */ /* 0x000fe20004f24270 */
[----:B------:R-:W-:Y:S01]  /*15910*/  ULDC UR4, c[0x0][0x988] ;  /* 0x0002620000047ab9 */ /* 0x000fe20000000800 */
[----:B------:R-:W-:Y:S02]  /*15920*/  FMNMX.FTZ R2, R24, R39, !PT ;  /* 0x0000002718027209 */ /* 0x000fe40007810000 */
        /* <DEDUP_REMOVED lines=34> */
[----:B------:R-:W-:Y:S01]  /*15b50*/  ISETP.GT.AND P2, PT, R44, 0x8, !P2 ;  /* 0x000000082c00780c */ /* 0x000fe20005744270 */
[----:B------:R-:W0:Y:S01]  /*15b60*/  SHFL.BFLY PT, R2, R3, 0x2, 0x1f ;  /* 0x0c401f0003027f89 */ /* 0x000e2200000e0000 */
[C---:B------:R-:W-:Y:S02]  /*15b70*/  ISETP.LT.OR P1, PT, R54.reuse, 0x1a, P1 ;  /* 0x0000001a3600780c */ /* 0x040fe40000f21670 */
[----:B------:R-:W-:Y:S02]  /*15b80*/  ISETP.LT.OR P2, PT, R54, 0x9, P2 ;  /* 0x000000093600780c */ /* 0x000fe40001741670 */
[----:B------:R-:W-:Y:S02]  /*15b90*/  FSEL R71, R30, -INF , !P1 ;  /* 0xff8000001e477808 */ /* 0x000fe40004800000 */
[----:B------:R-:W-:Y:S02]  /*15ba0*/  ISETP.NE.AND P1, PT, R72, RZ, PT ;  /* 0x000000ff4800720c */ /* 0x000fe40003f25270 */
[----:B------:R-:W-:-:S02]  /*15bb0*/  ISETP.GT.AND P6, PT, R44, RZ, !P6 ;  /* 0x000000ff2c00720c */ /* 0x000fc400077c4270 */
[----:B------:R-:W-:Y:S02]  /*15bc0*/  ISETP.GT.AND P1, PT, R44, 0x20, !P1 ;  /* 0x000000202c00780c */ /* 0x000fe40004f24270 */
[----:B------:R-:W-:Y:S02]  /*15bd0*/  FSEL R25, R25, -INF , !P2 ;  /* 0xff80000019197808 */ /* 0x000fe40005000000 */
[----:B------:R-:W-:Y:S02]  /*15be0*/  ISETP.LT.OR P1, PT, R54, 0x21, P1 ;  /* 0x000000213600780c */ /* 0x000fe40000f21670 */
[----:B------:R-:W-:Y:S02]  /*15bf0*/  ISETP.NE.AND P2, PT, R73, RZ, PT ;  /* 0x000000ff4900720c */ /* 0x000fe40003f45270 */
[----:B------:R-:W-:Y:S02]  /*15c00*/  FSEL R31, R31, -INF , !P1 ;  /* 0xff8000001f1f7808 */ /* 0x000fe40004800000 */
[----:B------:R-:W-:-:S02]  /*15c10*/  ISETP.NE.AND P1, PT, R62, RZ, PT ;  /* 0x000000ff3e00720c */ /* 0x000fc40003f25270 */
[----:B------:R-:W-:Y:S02]  /*15c20*/  ISETP.LT.OR P6, PT, R54, 0x1, P6 ;  /* 0x000000013600780c */ /* 0x000fe400037c1670 */
[----:B------:R-:W-:Y:S02]  /*15c30*/  ISETP.GT.AND P1, PT, R44, 0x21, !P1 ;  /* 0x000000212c00780c */ /* 0x000fe40004f24270 */
[----:B------:R-:W-:Y:S02]  /*15c40*/  FSEL R26, R4, -INF , !P6 ;  /* 0xff800000041a7808 */ /* 0x000fe40007000000 */
[----:B------:R-:W-:Y:S02]  /*15c50*/  ISETP.LT.OR P1, PT, R54, 0x22, P1 ;  /* 0x000000223600780c */ /* 0x000fe40000f21670 */
[----:B------:R-:W-:Y:S02]  /*15c60*/  FMNMX.FTZ R30, R26, R5, !PT ;  /* 0x000000051a1e7209 */ /* 0x000fe40007810000 */
[----:B------:R-:W-:-:S02]  /*15c70*/  FSEL R73, R32, -INF , !P1 ;  /* 0xff80000020497808 */ /* 0x000fc40004800000 */
[----:B0-----:R-:W-:Y:S01]  /*15c80*/  FMNMX.FTZ R32, R3, R2, !PT ;  /* 0x0000000203207209 */ /* 0x001fe20007810000 */
[----:B------:R-:W-:Y:S01]  /*15c90*/  IMAD.U32 R2, RZ, RZ, UR4 ;  /* 0x00000004ff027e24 */ /* 0x000fe2000f8e00ff */
[----:B------:R-:W-:Y:S02]  /*15ca0*/  FMNMX.FTZ R30, R25, R30, !PT ;  /* 0x0000001e191e7209 */ /* 0x000fe40007810000 */
[----:B------:R-:W-:Y:S01]  /*15cb0*/  ISETP.GT.AND P1, PT, R44, 0x28, !P2 ;  /* 0x000000282c00780c */ /* 0x000fe20005724270 */
[----:B------:R-:W0:Y:S01]  /*15cc0*/  SHFL.BFLY PT, R77, R32, 0x1, 0x1f ;  /* 0x0c201f00204d7f89 */ /* 0x000e2200000e0000 */
[----:B------:R-:W-:Y:S02]  /*15cd0*/  FMNMX.FTZ R30, R65, R30, !PT ;  /* 0x0000001e411e7209 */ /* 0x000fe40007810000 */
[----:B------:R-:W-:Y:S02]  /*15ce0*/  ISETP.LT.OR P1, PT, R54, 0x29, P1 ;  /* 0x000000293600780c */ /* 0x000fe40000f21670 */
[----:B------:R-:W-:-:S02]  /*15cf0*/  FMNMX.FTZ R30, R27, R30, !PT ;  /* 0x0000001e1b1e7209 */ /* 0x000fc40007810000 */
[----:B------:R-:W-:Y:S02]  /*15d00*/  ISETP.NE.AND P4, PT, R74, RZ, PT ;  /* 0x000000ff4a00720c */ /* 0x000fe40003f85270 */
[----:B------:R-:W-:Y:S02]  /*15d10*/  FMNMX.FTZ R30, R67, R30, !PT ;  /* 0x0000001e431e7209 */ /* 0x000fe40007810000 */
[----:B------:R-:W-:Y:S02]  /*15d20*/  FSEL R33, R33, -INF , !P1 ;  /* 0xff80000021217808 */ /* 0x000fe40004800000 */
[----:B------:R-:W-:Y:S02]  /*15d30*/  ISETP.GT.AND P1, PT, R44, 0x29, !P4 ;  /* 0x000000292c00780c */ /* 0x000fe40006724270 */
[----:B------:R-:W-:Y:S02]  /*15d40*/  FMNMX.FTZ R30, R29, R30, !PT ;  /* 0x0000001e1d1e7209 */ /* 0x000fe40007810000 */
[----:B------:R-:W-:-:S02]  /*15d50*/  ISETP.LT.OR P1, PT, R54, 0x2a, P1 ;  /* 0x0000002a3600780c */ /* 0x000fc40000f21670 */
[----:B------:R-:W-:Y:S02]  /*15d60*/  FMNMX.FTZ R30, R71, R30, !PT ;  /* 0x0000001e471e7209 */ /* 0x000fe40007810000 */
[----:B------:R-:W-:Y:S02]  /*15d70*/  FSEL R75, R34, -INF , !P1 ;  /* 0xff800000224b7808 */ /* 0x000fe40004800000 */
[----:B------:R-:W-:Y:S02]  /*15d80*/  ISETP.NE.AND P2, PT, R40, RZ, PT ;  /* 0x000000ff2800720c */ /* 0x000fe40003f45270 */
[----:B0-----:R-:W-:Y:S02]  /*15d90*/  FMNMX.FTZ R4, R32, R77, !PT ;  /* 0x0000004d20047209 */ /* 0x001fe40007810000 */
[----:B------:R-:W-:Y:S02]  /*15da0*/  FMNMX.FTZ R30, R31, R30, !PT ;  /* 0x0000001e1f1e7209 */ /* 0x000fe40007810000 */
[C---:B------:R-:W-:Y:S01]  /*15db0*/  FSETP.NEU.FTZ.AND P1, PT, R4.reuse, -INF , PT ;  /* 0xff8000000400780b */ /* 0x040fe20003f3d000 */
[----:B------:R-:W-:Y:S01]  /*15dc0*/  FMUL.FTZ R28, R4, R2 ;  /* 0x00000002041c7220 */ /* 0x000fe20000410000 */
[----:B------:R-:W-:-:S02]  /*15dd0*/  ISETP.NE.AND P4, PT, R42, RZ, PT ;  /* 0x000000ff2a00720c */ /* 0x000fc40003f85270 */
[----:B------:R-:W-:Y:S02]  /*15de0*/  FMNMX.FTZ R30, R73, R30, !PT ;  /* 0x0000001e491e7209 */ /* 0x000fe40007810000 */
[----:B------:R-:W-:Y:S02]  /*15df0*/  FSEL R28, R28, RZ, P1 ;  /* 0x000000ff1c1c7208 */ /* 0x000fe40000800000 */
[C---:B------:R-:W-:Y:S02]  /*15e00*/  ISETP.GT.AND P1, PT, R44.reuse, 0x30, !P2 ;  /* 0x000000302c00780c */ /* 0x040fe40005724270 */
[----:B------:R-:W-:Y:S01]  /*15e10*/  ISETP.GT.AND P2, PT, R44, 0x31, !P4 ;  /* 0x000000312c00780c */ /* 0x000fe20006744270 */
[-CC-:B------:R-:W-:Y:S01]  /*15e20*/  FFMA.FTZ R196, R24, R2.reuse, -R28.reuse ;  /* 0x0000000218c47223 */ /* 0x180fe2000001081c */
[----:B------:R-:W-:Y:S01]  /*15e30*/  ISETP.LT.OR P1, PT, R54, 0x31, P1 ;  /* 0x000000313600780c */ /* 0x000fe20000f21670 */
[--C-:B------:R-:W-:Y:S01]  /*15e40*/  FFMA.FTZ R39, R39, R2, -R28.reuse ;  /* 0x0000000227277223 */ /* 0x100fe2000001081c */
[----:B------:R-:W-:Y:S01]  /*15e50*/  FMNMX.FTZ R30, R33, R30, !PT ;  /* 0x0000001e211e7209 */ /* 0x000fe20007810000 */
[-CC-:B------:R-:W-:Y:S01]  /*15e60*/  FFMA.FTZ R188, R45, R2.reuse, -R28.reuse ;  /* 0x000000022dbc7223 */ /* 0x180fe2000001081c */
[----:B------:R-:W-:Y:S01]  /*15e70*/  ISETP.GT.AND P3, PT, R44, 0x38, !P3 ;  /* 0x000000382c00780c */ /* 0x000fe20005f64270 */
[-CC-:B------:R-:W-:Y:S01]  /*15e80*/  FFMA.FTZ R45, R47, R2.reuse, -R28.reuse ;  /* 0x000000022f2d7223 */ /* 0x180fe2000001081c */
[----:B------:R-:W-:Y:S01]  /*15e90*/  ISETP.LT.OR P2, PT, R54, 0x32, P2 ;  /* 0x000000323600780c */ /* 0x000fe20001741670 */
[-CC-:B------:R-:W-:Y:S01]  /*15ea0*/  FFMA.FTZ R198, R41, R2.reuse, -R28.reuse ;  /* 0x0000000229c67223 */ /* 0x180fe2000001081c */
[----:B------:R-:W-:Y:S01]  /*15eb0*/  FSEL R35, R35, -INF , !P1 ;  /* 0xff80000023237808 */ /* 0x000fe20004800000 */
        /* <DEDUP_REMOVED lines=11> */
[----:B------:R-:W-:Y:S01]  /*15f70*/  ISETP.LT.OR P5, PT, R54, 0x3a, P5 ;  /* 0x0000003a3600780c */ /* 0x000fe20002fa1670 */
[-CC-:B------:R-:W-:Y:S01]  /*15f80*/  FFMA.FTZ R37, R37, R2.reuse, -R28.reuse ;  /* 0x0000000225257223 */ /* 0x180fe2000001081c */
[----:B------:R-:W-:Y:S01]  /*15f90*/  FSEL R79, R0, -INF , !P3 ;  /* 0xff800000004f7808 */ /* 0x000fe20005800000 */
[--C-:B------:R-:W-:Y:S01]  /*15fa0*/  FFMA.FTZ R184, R53, R2, -R28.reuse ;  /* 0x0000000235b87223 */ /* 0x100fe2000001081c */
[----:B------:R-:W-:Y:S01]  /*15fb0*/  FMNMX.FTZ R30, R77, R30, !PT ;  /* 0x0000001e4d1e7209 */ /* 0x000fe20007810000 */
[-CC-:B------:R-:W-:Y:S01]  /*15fc0*/  FFMA.FTZ R49, R63, R2.reuse, -R28.reuse ;  /* 0x000000023f317223 */ /* 0x180fe2000001081c */
[----:B------:R-:W-:Y:S01]  /*15fd0*/  FSEL R81, R38, -INF , !P5 ;  /* 0xff80000026517808 */ /* 0x000fe20006800000 */
[--C-:B------:R-:W-:Y:S01]  /*15fe0*/  FFMA.FTZ R186, R55, R2, -R28.reuse ;  /* 0x0000000237ba7223 */ /* 0x100fe2000001081c */
[----:B------:R-:W-:Y:S01]  /*15ff0*/  FMNMX.FTZ R30, R79, R30, !PT ;  /* 0x0000001e4f1e7209 */ /* 0x000fe20007810000 */
[----:B------:R-:W-:Y:S01]  /*16000*/  FFMA.FTZ R51, R69, R2, -R28 ;  /* 0x0000000245337223 */ /* 0x000fe2000001081c */
[----:B------:R-:W-:Y:S01]  /*16010*/  MUFU.EX2 R196, R196 ;  /* 0x000000c400c47308 */ /* 0x000fe20000000800 */
[----:B------:R-:W-:-:S02]  /*16020*/  ISETP.NE.AND P4, PT, R78, 0x1, PT ;  /* 0x000000014e00780c */ /* 0x000fc40003f85270 */
[----:B------:R-:W-:-:S05]  /*16030*/  FMNMX.FTZ R30, R81, R30, !PT ;  /* 0x0000001e511e7209 */ /* 0x000fca0007810000 */
[----:B------:R-:W0:Y:S01]  /*16040*/  SHFL.BFLY PT, R3, R30, 0x2, 0x1f ;  /* 0x0c401f001e037f89 */ /* 0x000e2200000e0000 */
[----:B------:R-:W1:Y:S05]  /*16050*/  MUFU.EX2 R39, R39 ;  /* 0x0000002700277308 */ /* 0x000e6a0000000800 */
[----:B------:R-:W2:Y:S03]  /*16060*/  @P4 LDC R40, c[0x0][0x450] ;  /* 0x00011400ff284b82 */ /* 0x000ea60000000800 */
[----:B------:R-:W3:Y:S08]  /*16070*/  MUFU.EX2 R198, R198 ;  /* 0x000000c600c67308 */ /* 0x000ef00000000800 */
[----:B------:R-:W4:Y:S01]  /*16080*/  MUFU.EX2 R41, R41 ;  /* 0x0000002900297308 */ /* 0x000f220000000800 */
[----:B0-----:R-:W-:-:S07]  /*16090*/  FMNMX.FTZ R0, R30, R3, !PT ;  /* 0x000000031e007209 */ /* 0x001fce0007810000 */
[----:B------:R-:W0:Y:S01]  /*160a0*/  MUFU.EX2 R192, R192 ;  /* 0x000000c000c07308 */ /* 0x000e220000000800 */
[----:B------:R-:W5:Y:S07]  /*160b0*/  SHFL.BFLY PT, R3, R0, 0x1, 0x1f ;  /* 0x0c201f0000037f89 */ /* 0x000f6e00000e0000 */
[----:B------:R-:W2:Y:S08]  /*160c0*/  MUFU.EX2 R43, R43 ;  /* 0x0000002b002b7308 */ /* 0x000eb00000000800 */
[----:B------:R-:W2:Y:S08]  /*160d0*/  MUFU.EX2 R194, R194 ;  /* 0x000000c200c27308 */ /* 0x000eb00000000800 */
[----:B------:R-:W2:Y:S01]  /*160e0*/  MUFU.EX2 R37, R37 ;  /* 0x0000002500257308 */ /* 0x000ea20000000800 */
[----:B-----5:R-:W-:-:S04]  /*160f0*/  FMNMX.FTZ R3, R0, R3, !PT ;  /* 0x0000000300037209 */ /* 0x020fc80007810000 */
[C---:B------:R-:W-:Y:S01]  /*16100*/  FSETP.NEU.FTZ.AND P1, PT, R3.reuse, -INF , PT ;  /* 0xff8000000300780b */ /* 0x040fe20003f3d000 */
[----:B------:R-:W-:Y:S02]  /*16110*/  FMUL.FTZ R0, R3, R2 ;  /* 0x0000000203007220 */ /* 0x000fe40000410000 */
[----:B------:R-:W-:Y:S03]  /*16120*/  MUFU.EX2 R188, R188 ;  /* 0x000000bc00bc7308 */ /* 0x000fe60000000800 */
[----:B------:R-:W-:-:S05]  /*16130*/  FSEL R28, R0, RZ, P1 ;  /* 0x000000ff001c7208 */ /* 0x000fca0000800000 */
[----:B------:R-:W-:Y:S01]  /*16140*/  MUFU.EX2 R45, R45 ;  /* 0x0000002d002d7308 */ /* 0x000fe20000000800 */
[-CC-:B------:R-:W-:Y:S01]  /*16150*/  FFMA.FTZ R197, R26, R2.reuse, -R28.reuse ;  /* 0x000000021ac57223 */ /* 0x180fe2000001081c */
[-CC-:B------:R-:W-:Y:S01]  /*16160*/  FFMA.FTZ R0, R5, R2.reuse, -R28.reuse ;  /* 0x0000000205007223 */ /* 0x180fe2000001081c */
[-CC-:B------:R-:W-:Y:S01]  /*16170*/  FFMA.FTZ R199, R25, R2.reuse, -R28.reuse ;  /* 0x0000000219c77223 */ /* 0x180fe2000001081c */
[-CC-:B------:R-:W-:Y:S01]  /*16180*/  FFMA.FTZ R24, R65, R2.reuse, -R28.reuse ;  /* 0x0000000241187223 */ /* 0x180fe2000001081c */
[-CC-:B------:R-:W-:Y:S01]  /*16190*/  FFMA.FTZ R193, R27, R2.reuse, -R28.reuse ;  /* 0x000000021bc17223 */ /* 0x180fe2000001081c */
[----:B-1----:R-:W-:Y:S01]  /*161a0*/  FADD.FTZ R5, R196, R39 ;  /* 0x00000027c4057221 */ /* 0x002fe20000010000 */
[-CC-:B------:R-:W-:Y:S01]  /*161b0*/  FFMA.FTZ R26, R67, R2.reuse, -R28.reuse ;  /* 0x00000002431a7223 */ /* 0x180fe2000001081c */
[----:B------:R-:W-:Y:S01]  /*161c0*/  MUFU.EX2 R197, R197 ;  /* 0x000000c500c57308 */ /* 0x000fe20000000800 */
[-CC-:B------:R-:W-:Y:S01]  /*161d0*/  FFMA.FTZ R195, R29, R2.reuse, -R28.reuse ;  /* 0x000000021dc37223 */ /* 0x180fe2000001081c */
[----:B---3--:R-:W-:Y:S01]  /*161e0*/  FADD.FTZ R34, R198, R5 ;  /* 0x00000005c6227221 */ /* 0x008fe20000010000 */
[-CC-:B------:R-:W-:Y:S01]  /*161f0*/  FFMA.FTZ R30, R71, R2.reuse, -R28.reuse ;  /* 0x00000002471e7223 */ /* 0x180fe2000001081c */
[-CC-:B------:R-:W-:Y:S01]  /*16200*/  FFMA.FTZ R189, R31, R2.reuse, -R28.reuse ;  /* 0x000000021fbd7223 */ /* 0x180fe2000001081c */
[-C--:B------:R-:W-:Y:S01]  /*16210*/  FFMA.FTZ R32, R73, R2.reuse, -R28 ;  /* 0x0000000249207223 */ /* 0x080fe2000001081c */
[----:B----4-:R-:W-:Y:S01]  /*16220*/  FADD.FTZ R5, R41, R34 ;  /* 0x0000002229057221 */ /* 0x010fe20000010000 */
[----:B------:R-:W1:Y:S01]  /*16230*/  @P4 LDC R29, c[0x0][0x44c] ;  /* 0x00011300ff1d4b82 */ /* 0x000e620000000800 */
[----:B------:R-:W3:Y:S01]  /*16240*/  MUFU.EX2 R0, R0 ;  /* 0x0000000000007308 */ /* 0x000ee20000000800 */
[-CC-:B------:R-:W-:Y:S01]  /*16250*/  FFMA.FTZ R191, R33, R2.reuse, -R28.reuse ;  /* 0x0000000221bf7223 */ /* 0x180fe2000001081c */
[----:B0-----:R-:W-:Y:S01]  /*16260*/  FADD.FTZ R38, R192, R5 ;  /* 0x00000005c0267221 */ /* 0x001fe20000010000 */
[-CC-:B------:R-:W-:Y:S01]  /*16270*/  FFMA.FTZ R34, R75, R2.reuse, -R28.reuse ;  /* 0x000000024b227223 */ /* 0x180fe2000001081c */
[-CC-:B------:R-:W-:Y:S01]  /*16280*/  FFMA.FTZ R185, R35, R2.reuse, -R28.reuse ;  /* 0x0000000223b97223 */ /* 0x180fe2000001081c */
[-C--:B------:R-:W-:Y:S01]  /*16290*/  FFMA.FTZ R77, R77, R2.reuse, -R28 ;  /* 0x000000024d4d7223 */ /* 0x080fe2000001081c */
[----:B--2---:R-:W-:Y:S01]  /*162a0*/  FADD.FTZ R25, R43, R38 ;  /* 0x000000262b197221 */ /* 0x004fe20000010000 */
[-CC-:B------:R-:W-:Y:S01]  /*162b0*/  FFMA.FTZ R79, R79, R2.reuse, -R28.reuse ;  /* 0x000000024f4f7223 */ /* 0x180fe2000001081c */
[----:B------:R-:W0:Y:S01]  /*162c0*/  MUFU.EX2 R199, R199 ;  /* 0x000000c700c77308 */ /* 0x000e220000000800 */
[----:B------:R-:W-:Y:S01]  /*162d0*/  FFMA.FTZ R81, R81, R2, -R28 ;  /* 0x0000000251517223 */ /* 0x000fe2000001081c */
[----:B------:R-:W-:Y:S01]  /*162e0*/  FADD.FTZ R38, R194, R25 ;  /* 0x00000019c2267221 */ /* 0x000fe20000010000 */
[----:B------:R-:W-:Y:S01]  /*162f0*/  IMAD.MOV.U32 R27, RZ, RZ, R76 ;  /* 0x000000ffff1b7224 */ /* 0x000fe200078e004c */
[----:B------:R-:W-:-:S02]  /*16300*/  F2FP.BF16.F32.PACK_AB R196, R39, R196 ;  /* 0x000000c427c4723e */ /* 0x000fc400000010ff */
[----:B------:R-:W-:Y:S01]  /*16310*/  FADD.FTZ R25, R37, R38 ;  /* 0x0000002625197221 */ /* 0x000fe20000010000 */
[----:B------:R-:W-:Y:S01]  /*16320*/  F2FP.BF16.F32.PACK_AB R198, R41, R198 ;  /* 0x000000c629c6723e */ /* 0x000fe200000010ff */
[----:B------:R-:W2:Y:S01]  /*16330*/  MUFU.EX2 R24, R24 ;  /* 0x0000001800187308 */ /* 0x000ea20000000800 */
[----:B---3--:R-:W-:Y:S01]  /*16340*/  FADD.FTZ R36, R197, R0 ;  /* 0x00000000c5247221 */ /* 0x008fe20000010000 */
[----:B------:R-:W-:Y:S01]  /*16350*/  FADD.FTZ R38, R188, R25 ;  /* 0x00000019bc267221 */ /* 0x000fe20000010000 */
[----:B------:R-:W-:Y:S02]  /*16360*/  F2FP.BF16.F32.PACK_AB R197, R0, R197 ;  /* 0x000000c500c5723e */ /* 0x000fe400000010ff */
[----:B------:R-:W-:Y:S01]  /*16370*/  F2FP.BF16.F32.PACK_AB R192, R43, R192 ;  /* 0x000000c02bc0723e */ /* 0x000fe200000010ff */
[----:B------:R-:W-:Y:S01]  /*16380*/  FADD.FTZ R25, R45, R38 ;  /* 0x000000262d197221 */ /* 0x000fe20000010000 */
[----:B-1----:R-:W-:Y:S01]  /*16390*/  @P4 IMAD.HI.U32 R29, R76, R29, RZ ;  /* 0x0000001d4c1d4227 */ /* 0x002fe200078e00ff */
[----:B------:R-:W1:Y:S03]  /*163a0*/  MUFU.EX2 R193, R193 ;  /* 0x000000c100c17308 */ /* 0x000e660000000800 */
[----:B0-----:R-:W-:Y:S01]  /*163b0*/  FADD.FTZ R5, R199, R36 ;  /* 0x00000024c7057221 */ /* 0x001fe20000010000 */
[----:B------:R-:W-:-:S02]  /*163c0*/  F2FP.BF16.F32.PACK_AB R194, R37, R194 ;  /* 0x000000c225c2723e */ /* 0x000fc400000010ff */
[----:B------:R-:W-:Y:S02]  /*163d0*/  @P4 SHF.R.U32.HI R27, RZ, R40, R29 ;  /* 0x00000028ff1b4219 */ /* 0x000fe4000001161d */
[----:B------:R-:W-:Y:S01]  /*163e0*/  ISETP.GE.AND P4, PT, R11, 0x1, PT ;  /* 0x000000010b00780c */ /* 0x000fe20003f86270 */
[----:B------:R-:W0:Y:S01]  /*163f0*/  MUFU.EX2 R26, R26 ;  /* 0x0000001a001a7308 */ /* 0x000e220000000800 */
[----:B--2---:R-:W-:Y:S01]  /*16400*/  FADD.FTZ R36, R24, R5 ;  /* 0x0000000518247221 */ /* 0x004fe20000010000 */
[----:B------:R-:W-:Y:S01]  /*16410*/  IMAD.IADD R27, R156, 0x1, R27 ;  /* 0x000000019c1b7824 */ /* 0x000fe200078e021b */
[----:B------:R-:W-:Y:S02]  /*16420*/  F2FP.BF16.F32.PACK_AB R188, R45, R188 ;  /* 0x000000bc2dbc723e */ /* 0x000fe400000010ff */
[----:B------:R-:W-:Y:S01]  /*16430*/  F2FP.BF16.F32.PACK_AB R199, R24, R199 ;  /* 0x000000c718c7723e */ /* 0x000fe200000010ff */
[----:B------:R-:W-:Y:S02]  /*16440*/  IMAD.IADD R10, R27, 0x1, R10 ;  /* 0x000000011b0a7824 */ /* 0x000fe400078e020a */
[----:B------:R-:W2:Y:S01]  /*16450*/  MUFU.EX2 R195, R195 ;  /* 0x000000c300c37308 */ /* 0x000ea20000000800 */
[----:B-1----:R-:W-:-:S07]  /*16460*/  FADD.FTZ R5, R193, R36 ;  /* 0x00000024c1057221 */ /* 0x002fce0000010000 */
[----:B------:R-:W1:Y:S01]  /*16470*/  MUFU.EX2 R30, R30 ;  /* 0x0000001e001e7308 */ /* 0x000e620000000800 */
[C---:B0-----:R-:W-:Y:S01]  /*16480*/  FADD.FTZ R36, R26.reuse, R5 ;  /* 0x000000051a247221 */ /* 0x041fe20000010000 */
[----:B------:R-:W-:-:S06]  /*16490*/  F2FP.BF16.F32.PACK_AB R193, R26, R193 ;  /* 0x000000c11ac1723e */ /* 0x000fcc00000010ff */
        /* <DEDUP_REMOVED lines=8> */
[----:B--2---:R-:W-:-:S07]  /*16520*/  FADD.FTZ R5, R189, R36 ;  /* 0x00000024bd057221 */ /* 0x004fce0000010000 */
[----:B------:R-:W2:Y:S01]  /*16530*/  MUFU.EX2 R184, R184 ;  /* 0x000000b800b87308 */ /* 0x000ea20000000800 */
[C---:B-1----:R-:W-:Y:S01]  /*16540*/  FADD.FTZ R25, R47.reuse, R38 ;  /* 0x000000262f197221 */ /* 0x042fe20000010000 */
[----:B------:R-:W-:-:S06]  /*16550*/  F2FP.BF16.F32.PACK_AB R190, R47, R190 ;  /* 0x000000be2fbe723e */ /* 0x000fcc00000010ff */
[----:B------:R-:W1:Y:S01]  /*16560*/  MUFU.EX2 R191, R191 ;  /* 0x000000bf00bf7308 */ /* 0x000e620000000800 */
[C---:B0-----:R-:W-:Y:S01]  /*16570*/  FADD.FTZ R36, R32.reuse, R5 ;  /* 0x0000000520247221 */ /* 0x041fe20000010000 */
[----:B------:R-:W-:-:S06]  /*16580*/  F2FP.BF16.F32.PACK_AB R189, R32, R189 ;  /* 0x000000bd20bd723e */ /* 0x000fcc00000010ff */
[----:B------:R-:W0:Y:S01]  /*16590*/  MUFU.EX2 R49, R49 ;  /* 0x0000003100317308 */ /* 0x000e220000000800 */
[----:B--2---:R-:W-:-:S07]  /*165a0*/  FADD.FTZ R38, R184, R25 ;  /* 0x00000019b8267221 */ /* 0x004fce0000010000 */
[----:B------:R-:W2:Y:S01]  /*165b0*/  MUFU.EX2 R34, R34 ;  /* 0x0000002200227308 */ /* 0x000ea20000000800 */
[----:B-1----:R-:W-:-:S07]  /*165c0*/  FADD.FTZ R5, R191, R36 ;  /* 0x00000024bf057221 */ /* 0x002fce0000010000 */
[----:B------:R-:W1:Y:S01]  /*165d0*/  MUFU.EX2 R185, R185 ;  /* 0x000000b900b97308 */ /* 0x000e620000000800 */
[C---:B0-----:R-:W-:Y:S01]  /*165e0*/  FADD.FTZ R25, R49.reuse, R38 ;  /* 0x0000002631197221 */ /* 0x041fe20000010000 */
[----:B------:R-:W-:-:S06]  /*165f0*/  F2FP.BF16.F32.PACK_AB R184, R49, R184 ;  /* 0x000000b831b8723e */ /* 0x000fcc00000010ff */
[----:B------:R-:W0:Y:S01]  /*16600*/  MUFU.EX2 R28, R77 ;  /* 0x0000004d001c7308 */ /* 0x000e220000000800 */
[C---:B--2---:R-:W-:Y:S01]  /*16610*/  FADD.FTZ R38, R34.reuse, R5 ;  /* 0x0000000522267221 */ /* 0x044fe20000010000 */
[----:B------:R-:W-:-:S06]  /*16620*/  F2FP.BF16.F32.PACK_AB R191, R34, R191 ;  /* 0x000000bf22bf723e */ /* 0x000fcc00000010ff */
[----:B------:R-:W2:Y:S01]  /*16630*/  MUFU.EX2 R186, R186 ;  /* 0x000000ba00ba7308 */ /* 0x000ea20000000800 */
[----:B-1----:R-:W-:-:S07]  /*16640*/  FADD.FTZ R5, R185, R38 ;  /* 0x00000026b9057221 */ /* 0x002fce0000010000 */
[----:B------:R-:W1:Y:S01]  /*16650*/  MUFU.EX2 R79, R79 ;  /* 0x0000004f004f7308 */ /* 0x000e620000000800 */
[C---:B0-----:R-:W-:Y:S01]  /*16660*/  FADD.FTZ R0, R28.reuse, R5 ;  /* 0x000000051c007221 */ /* 0x041fe20000010000 */
[----:B------:R-:W-:Y:S01]  /*16670*/  F2FP.BF16.F32.PACK_AB R185, R28, R185 ;  /* 0x000000b91cb9723e */ /* 0x000fe200000010ff */
[----:B------:R-:W-:-:S05]  /*16680*/  VIADD R5, R93, 0xfffffffe ;  /* 0xfffffffe5d057836 */ /* 0x000fca0000000000 */
[----:B------:R-:W0:Y:S01]  /*16690*/  MUFU.EX2 R51, R51 ;  /* 0x0000003300337308 */ /* 0x000e220000000800 */
[----:B--2---:R-:W-:-:S07]  /*166a0*/  FADD.FTZ R40, R186, R25 ;  /* 0x00000019ba287221 */ /* 0x004fce0000010000 */
[----:B------:R-:W2:Y:S01]  /*166b0*/  MUFU.EX2 R36, R81 ;  /* 0x0000005100247308 */ /* 0x000ea20000000800 */
[----:B-1----:R-:W-:Y:S01]  /*166c0*/  FADD.FTZ R221, R79, R0 ;  /* 0x000000004fdd7221 */ /* 0x002fe20000010000 */
[C---:B0-----:R-:W-:Y:S01]  /*166d0*/  FADD.FTZ R223, R51.reuse, R40 ;  /* 0x0000002833df7221 */ /* 0x041fe20000010000 */
[----:B------:R-:W-:Y:S02]  /*166e0*/  F2FP.BF16.F32.PACK_AB R186, R51, R186 ;  /* 0x000000ba33ba723e */ /* 0x000fe400000010ff */
[C---:B--2---:R-:W-:Y:S01]  /*166f0*/  FADD.FTZ R221, R36.reuse, R221 ;  /* 0x000000dd24dd7221 */ /* 0x044fe20000010000 */
[----:B------:R-:W-:Y:S01]  /*16700*/  F2FP.BF16.F32.PACK_AB R187, R36, R79 ;  /* 0x0000004f24bb723e */ /* 0x000fe200000010ff */
[----:B------:R-:W-:Y:S06]  /*16710*/  @!P4 BRA `(.L_x_1748) ;  /* 0x000000000048c947 */ /* 0x000fec0003800000 */
        /* <DEDUP_REMOVED lines=11> */
.L_x_1750:
[----:B------:R-:W-:-:S13]  /*167d0*/  ISETP.NE.AND P1, PT, R11, 0x1, PT ;  /* 0x000000010b00780c */ /* 0x000fda0003f25270 */
[----:B------:R-:W0:Y:S02]  /*167e0*/  @P1 LDC.64 R24, c[0x0][0x9e8] ;  /* 0x00027a00ff181b82 */ /* 0x000e240000000a00 */
[----:B0-----:R-:W-:-:S05]  /*167f0*/  @P1 IMAD.HI.U32 R24, R0, R24, RZ ;  /* 0x0000001800181227 */ /* 0x001fca00078e00ff */
[----:B------:R-:W-:-:S07]  /*16800*/  @P1 SHF.R.U32.HI R0, RZ, R25, R24 ;  /* 0x00000019ff001219 */ /* 0x000fce0000011618 */
.L_x_1751:
[----:B------:R-:W-:Y:S05]  /*16810*/  BSYNC B0 ;  /* 0x0000000000007941 */ /* 0x000fea0003800000 */
.L_x_1749:
[----:B------:R-:W-:-:S05]  /*16820*/  IMAD R11, R0, R11, R11 ;  /* 0x0000000b000b7224 */ /* 0x000fca00078e020b */
[----:B------:R-:W-:-:S07]  /*16830*/  VIMNMX R10, R10, R11, PT ;  /* 0x0000000b0a0a7248 */ /* 0x000fce0003fe0100 */
.L_x_1748:
[----:B------:R-:W2:Y:S01]  /*16840*/  LDL R24, [R1+0x7c] ;  /* 0x00007c0001187983 */ /* 0x000ea20000100800 */
[----:B------:R-:W-:Y:S01]  /*16850*/  SHF.R.S32.HI R11, RZ, 0x1f, R10 ;  /* 0x0000001fff0b7819 */ /* 0x000fe2000001140a */
[----:B------:R-:W-:Y:S01]  /*16860*/  BSSY B1, `(.L_x_1752) ;  /* 0x000036b000017945 */ /* 0x000fe20003800000 */
[----:B------:R-:W-:Y:S01]  /*16870*/  IMAD.MOV.U32 R0, RZ, RZ, 0x3f800000 ;  /* 0x3f800000ff007424 */ /* 0x000fe200078e00ff */
[----:B------:R-:W-:Y:S02]  /*16880*/  CS2R R150, SRZ ;  /* 0x0000000000967805 */ /* 0x000fe4000001ff00 */
[----:B------:R-:W-:Y:S01]  /*16890*/  LEA.HI R11, R11, R10, RZ, 0x6 ;  /* 0x0000000a0b0b7211 */ /* 0x000fe200078f30ff */
[----:B------:R-:W-:Y:S01]  /*168a0*/  IMAD.MOV.U32 R10, RZ, RZ, 0x3f800000 ;  /* 0x3f800000ff0a7424 */ /* 0x000fe200078e00ff */
[----:B------:R-:W-:Y:S02]  /*168b0*/  CS2R R148, SRZ ;  /* 0x0000000000947805 */ /* 0x000fe4000001ff00 */
[----:B------:R-:W-:-:S02]  /*168c0*/  CS2R R146, SRZ ;  /* 0x0000000000927805 */ /* 0x000fc4000001ff00 */
[----:B------:R-:W-:Y:S02]  /*168d0*/  SHF.R.S32.HI R11, RZ, 0x6, R11 ;  /* 0x00000006ff0b7819 */ /* 0x000fe4000001140b */
        /* <DEDUP_REMOVED lines=60> */
[----:B--2---:R-:W-:-:S04]  /*16ca0*/  VIMNMX R24, R24, R11, !PT ;  /* 0x0000000b18187248 */ /* 0x004fc80007fe0100 */
[----:B------:R-:W-:Y:S01]  /*16cb0*/  ISETP.GE.AND P1, PT, R5, R24, PT ;  /* 0x000000180500720c */ /* 0x000fe20003f26270 */
[----:B------:R0:W-:Y:S02]  /*16cc0*/  STL [R1+0x14], R24 ;  /* 0x0000141801007387 */ /* 0x0001e40000100800 */
[----:B0-----:R-:W-:-:S10]  /*16cd0*/  CS2R R24, SRZ ;  /* 0x0000000000187805 */ /* 0x001fd4000001ff00 */
[----:B------:R-:W-:Y:S05]  /*16ce0*/  @!P1 BRA `(.L_x_1753) ;  /* 0x0000003000889947 */ /* 0x000fea0003800000 */
[----:B------:R-:W-:Y:S01]  /*16cf0*/  BSSY B0, `(.L_x_1754) ;  /* 0x000031d000007945 */ /* 0x000fe20003800000 */
[----:B------:R-:W-:Y:S02]  /*16d00*/  IMAD.MOV.U32 R0, RZ, RZ, 0x3f800000 ;  /* 0x3f800000ff007424 */ /* 0x000fe400078e00ff */
[----:B------:R-:W-:-:S07]  /*16d10*/  IMAD.MOV.U32 R151, RZ, RZ, RZ ;  /* 0x000000ffff977224 */ /* 0x000fce00078e00ff */
.L_x_1775:
[----:B------:R-:W-:-:S05]  /*16d20*/  VIADD R222, R202, 0x1 ;  /* 0x00000001cade7836 */ /* 0x000fca0000000000 */
[----:B------:R-:W-:-:S04]  /*16d30*/  ISETP.NE.AND P1, PT, R222, 0x2, PT ;  /* 0x00000002de00780c */ /* 0x000fc80003f25270 */
[----:B------:R-:W-:Y:S02]  /*16d40*/  SEL R227, RZ, 0x1, P1 ;  /* 0x00000001ffe37807 */ /* 0x000fe40000800000 */
[----:B------:R-:W-:Y:S02]  /*16d50*/  SEL R222, R222, RZ, P1 ;  /* 0x000000ffdede7207 */ /* 0x000fe40000800000 */
[----:B------:R-:W-:Y:S01]  /*16d60*/  LOP3.LUT R227, R218, R227, RZ, 0x3c, !PT ;  /* 0x000000e3dae37212 */ /* 0x000fe200078e3cff */
[----:B------:R-:W-:Y:S06]  /*16d70*/  @!P0 BRA `(.L_x_1755) ;  /* 0x0000000000048947 */ /* 0x000fec0003800000 */
[----:B------:R-:W-:Y:S01]  /*16d80*/  BPT.TRAP 0x1 ;  /* 0x000000040000795c */ /* 0x000fe20000300000 */
.L_x_1755:
[----:B------:R-:W-:Y:S01]  /*16d90*/  IMAD R2, R222, 0x8, R17 ;  /* 0x00000008de027824 */ /* 0x000fe200078e0211 */
[----:B------:R-:W-:-:S04]  /*16da0*/  SHF.L.U32 R152, R227, 0x1f, RZ ;  /* 0x0000001fe3987819 */ /* 0x000fc800000006ff */
[----:B------:R0:W1:Y:S01]  /*16db0*/  SYNCS.PHASECHK.TRANS64.TRYWAIT P1, [R2+URZ+0x30830], R152 ;  /* 0x03083098020075a7 */ /* 0x000062000802017f */
[----:B------:R-:W-:Y:S05]  /*16dc0*/  @!P0 BRA `(.L_x_1756) ;  /* 0x0000000000048947 */ /* 0x000fea0003800000 */
[----:B------:R-:W-:Y:S01]  /*16dd0*/  BPT.TRAP 0x1 ;  /* 0x000000040000795c */ /* 0x000fe20000300000 */
.L_x_1756:
[----:B------:R-:W2:Y:S01]  /*16de0*/  LDL R11, [R1+0x54] ;  /* 0x00005400010b7983 */ /* 0x000ea20000100800 */
[----:B------:R-:W-:Y:S01]  /*16df0*/  BSSY B2, `(.L_x_1757) ;  /* 0x0000007000027945 */ /* 0x000fe20003800000 */
[----:B--2---:R-:W-:-:S04]  /*16e00*/  IMAD R11, R222, 0x800, R11 ;  /* 0x00000800de0b7824 */ /* 0x004fc800078e020b */
[C---:B------:R-:W-:Y:S02]  /*16e10*/  VIADD R156, R11.reuse, 0x2 ;  /* 0x000000020b9c7836 */ /* 0x040fe40000000000 */
[----:B------:R-:W-:Y:S01]  /*16e20*/  VIADD R155, R11, 0x4 ;  /* 0x000000040b9b7836 */ /* 0x000fe20000000000 */
[----:B-1----:R-:W-:Y:S06]  /*16e30*/  @P1 BRA `(.L_x_1758) ;  /* 0x0000000000081947 */ /* 0x002fec0003800000 */
[----:B------:R-:W1:Y:S02]  /*16e40*/  SYNCS.PHASECHK.TRANS64.TRYWAIT P1, [R2+URZ+0x30830], R152 ;  /* 0x03083098020075a7 */ /* 0x000e64000802017f */
[----:B-1----:R-:W-:Y:S05]  /*16e50*/  @!P1 BRA `(.L_x_1759) ;  /* 0x0000018400cc9947 */ /* 0x002fea0003800000 */
.L_x_1758:
[----:B------:R-:W-:Y:S05]  /*16e60*/  BSYNC B2 ;  /* 0x0000000000027941 */ /* 0x000fea0003800000 */
.L_x_1757:
[----:B------:R-:W-:Y:S04]  /*16e70*/  STL.64 [R1+0xf8], R18 ;  /* 0x0000f81201007387 */ /* 0x000fe80000100a00 */
[----:B------:R2:W-:Y:S04]  /*16e80*/  STL.64 [R1+0xf0], R16 ;  /* 0x0000f01001007387 */ /* 0x0005e80000100a00 */
[----:B--2---:R-:W2:Y:S04]  /*16e90*/  LDL.64 R16, [R1+0x38] ;  /* 0x0000380001107983 */ /* 0x004ea80000100a00 */
[----:B------:R3:W-:Y:S04]  /*16ea0*/  STL.64 [R1+0xe8], R4 ;  /* 0x0000e80401007387 */ /* 0x0007e80000100a00 */
[----:B---3--:R-:W3:Y:S04]  /*16eb0*/  LDL.64 R4, [R1+0x30] ;  /* 0x0000300001047983 */ /* 0x008ee80000100a00 */
[----:B------:R4:W-:Y:S04]  /*16ec0*/  STL.64 [R1+0xe0], R2 ;  /* 0x0000e00201007387 */ /* 0x0009e80000100a00 */
[----:B------:R-:W2:Y:S01]  /*16ed0*/  LDL.64 R18, [R1+0x40] ;  /* 0x0000400001127983 */ /* 0x000ea20000100a00 */
[----:B01----:R-:W-:-:S05]  /*16ee0*/  IMAD.MOV.U32 R152, RZ, RZ, R11 ;  /* 0x000000ffff987224 */ /* 0x003fca00078e000b */
[----:B------:R-:W-:Y:S01]  /*16ef0*/  R2UR UR6, R152 ;  /* 0x00000000980672ca */ /* 0x000fe200000e0000 */
[----:B------:R-:W-:Y:S01]  /*16f00*/  IMAD.MOV.U32 R152, RZ, RZ, R156 ;  /* 0x000000ffff987224 */ /* 0x000fe200078e009c */
[----:B----4-:R-:W4:Y:S01]  /*16f10*/  LDL.64 R2, [R1+0x28] ;  /* 0x0000280001027983 */ /* 0x010f220000100a00 */
[C---:B------:R-:W-:Y:S02]  /*16f20*/  VIADD R154, R11.reuse, 0x6 ;  /* 0x000000060b9a7836 */ /* 0x040fe40000000000 */
[----:B------:R-:W-:Y:S01]  /*16f30*/  IMAD.MOV.U32 R153, RZ, RZ, 0x40000040 ;  /* 0x40000040ff997424 */ /* 0x000fe200078e00ff */
[----:B------:R-:W-:Y:S01]  /*16f40*/  R2UR UR4, R152 ;  /* 0x00000000980472ca */ /* 0x000fe200000e0000 */
[----:B------:R-:W-:Y:S01]  /*16f50*/  IMAD.MOV.U32 R152, RZ, RZ, R155 ;  /* 0x000000ffff987224 */ /* 0x000fe200078e009b */
[----:B------:R-:W-:Y:S01]  /*16f60*/  R2UR UR10, R154 ;  /* 0x000000009a0a72ca */ /* 0x000fe200000e0000 */
[----:B------:R-:W-:Y:S02]  /*16f70*/  IMAD.MOV.U32 R155, RZ, RZ, 0x40000040 ;  /* 0x40000040ff9b7424 */ /* 0x000fe400078e00ff */
[-C--:B------:R-:W-:Y:S01]  /*16f80*/  FMUL.FTZ R24, R24, R10.reuse ;  /* 0x0000000a18187220 */ /* 0x080fe20000410000 */
[C---:B------:R-:W-:Y:S01]  /*16f90*/  VIADD R156, R11.reuse, 0x204 ;  /* 0x000002040b9c7836 */ /* 0x040fe20000000000 */
[----:B------:R-:W-:Y:S01]  /*16fa0*/  R2UR UR8, R152 ;  /* 0x00000000980872ca */ /* 0x000fe200000e0000 */
[----:B------:R-:W-:Y:S01]  /*16fb0*/  VIADD R152, R11, 0x200 ;  /* 0x000002000b987836 */ /* 0x000fe20000000000 */
[----:B------:R-:W-:Y:S01]  /*16fc0*/  R2UR UR11, R155 ;  /* 0x000000009b0b72ca */ /* 0x000fe200000e0000 */
[-C--:B------:R-:W-:Y:S01]  /*16fd0*/  FMUL.FTZ R25, R25, R10.reuse ;  /* 0x0000000a19197220 */ /* 0x080fe20000410000 */
[-C--:B------:R-:W-:Y:S01]  /*16fe0*/  FMUL.FTZ R28, R28, R10.reuse ;  /* 0x0000000a1c1c7220 */ /* 0x080fe20000410000 */
[----:B------:R-:W-:Y:S01]  /*16ff0*/  FMUL.FTZ R29, R29, R10 ;  /* 0x0000000a1d1d7220 */ /* 0x000fe20000410000 */
[----:B------:R-:W-:Y:S01]  /*17000*/  R2UR UR14, R152 ;  /* 0x00000000980e72ca */ /* 0x000fe200000e0000 */
[C---:B------:R-:W-:Y:S01]  /*17010*/  VIADD R152, R11.reuse, 0x206 ;  /* 0x000002060b987836 */ /* 0x040fe20000000000 */
[----:B------:R-:W-:Y:S01]  /*17020*/  R2UR UR22, R156 ;  /* 0x000000009c1672ca */ /* 0x000fe200000e0000 */
[----:B------:R-:W-:-:S02]  /*17030*/  VIADD R156, R11, 0x400 ;  /* 0x000004000b9c7836 */ /* 0x000fc40000000000 */
[-C--:B------:R-:W-:Y:S01]  /*17040*/  FMUL.FTZ R32, R32, R10.reuse ;  /* 0x0000000a20207220 */ /* 0x080fe20000410000 */
[-C--:B------:R-:W-:Y:S01]  /*17050*/  FMUL.FTZ R33, R33, R10.reuse ;  /* 0x0000000a21217220 */ /* 0x080fe20000410000 */
[-C--:B------:R-:W-:Y:S01]  /*17060*/  FMUL.FTZ R36, R36, R10.reuse ;  /* 0x0000000a24247220 */ /* 0x080fe20000410000 */
[-C--:B------:R-:W-:Y:S01]  /*17070*/  FMUL.FTZ R37, R37, R10.reuse ;  /* 0x0000000a25257220 */ /* 0x080fe20000410000 */
[-C--:B------:R-:W-:Y:S01]  /*17080*/  FMUL.FTZ R40, R40, R10.reuse ;  /* 0x0000000a28287220 */ /* 0x080fe20000410000 */
[----:B------:R-:W-:Y:S02]  /*17090*/  MOV R154, UR11 ;  /* 0x0000000b009a7c02 */ /* 0x000fe40008000f00 */
[----:B------:R-:W-:Y:S01]  /*170a0*/  R2UR UR26, R152 ;  /* 0x00000000981a72ca */ /* 0x000fe200000e0000 */
[----:B------:R-:W-:Y:S02]  /*170b0*/  VIADD R152, R11, 0x404 ;  /* 0x000004040b987836 */ /* 0x000fe40000000000 */
[----:B------:R-:W-:Y:S01]  /*170c0*/  FMUL.FTZ R41, R41, R10 ;  /* 0x0000000a29297220 */ /* 0x000fe20000410000 */
[----:B------:R0:W-:Y:S01]  /*170d0*/  STL [R1+0x4], R154 ;  /* 0x0000049a01007387 */ /* 0x0001e20000100800 */
        /* <DEDUP_REMOVED lines=9> */
[----:B0-----:R-:W-:Y:S02]  /*17170*/  VIADD R154, R11, 0x202 ;  /* 0x000002020b9a7836 */ /* 0x001fe40000000000 */
[-C--:B------:R-:W-:Y:S01]  /*17180*/  FMUL.FTZ R53, R53, R10.reuse ;  /* 0x0000000a35357220 */ /* 0x080fe20000410000 */
[-C--:B------:R-:W-:Y:S01]  /*17190*/  FMUL.FTZ R56, R56, R10.reuse ;  /* 0x0000000a38387220 */ /* 0x080fe20000410000 */
[-C--:B------:R-:W-:Y:S01]  /*171a0*/  FMUL.FTZ R57, R57, R10.reuse ;  /* 0x0000000a39397220 */ /* 0x080fe20000410000 */
[----:B------:R-:W-:Y:S01]  /*171b0*/  FMUL.FTZ R60, R60, R10 ;  /* 0x0000000a3c3c7220 */ /* 0x000fe20000410000 */
[----:B------:R-:W-:Y:S01]  /*171c0*/  R2UR UR18, R154 ;  /* 0x000000009a1272ca */ /* 0x000fe200000e0000 */
[C---:B------:R-:W-:Y:S01]  /*171d0*/  VIADD R154, R11.reuse, 0x402 ;  /* 0x000004020b9a7836 */ /* 0x040fe20000000000 */
[----:B------:R-:W-:Y:S01]  /*171e0*/  R2UR UR42, R156 ;  /* 0x000000009c2a72ca */ /* 0x000fe200000e0000 */
[C---:B------:R-:W-:Y:S01]  /*171f0*/  VIADD R156, R11.reuse, 0x602 ;  /* 0x000006020b9c7836 */ /* 0x040fe20000000000 */
        /* <DEDUP_REMOVED lines=50> */
[----:B------:R-:W4:Y:S01]  /*17520*/  LDL.64 R10, [R1+0x20] ;  /* 0x00002000010a7983 */ /* 0x000f220000100a00 */
        /* <DEDUP_REMOVED lines=63> */
[C---:B------:R-:W-:Y:S01]  /*17920*/  R2UR UR5, R153.reuse ;  /* 0x00000000990572ca */ /* 0x040fe200000e0000 */
[----:B------:R-:W4:Y:S01]  /*17930*/  LDL.LU R0, [R1+0x4] ;  /* 0x0000040001007983 */ /* 0x000f220000300800 */
[----:B------:R-:W-:Y:S01]  /*17940*/  MOV R228, UR10 ;  /* 0x0000000a00e47c02 */ /* 0x000fe20008000f00 */
[----:B------:R-:W-:Y:S01]  /*17950*/  UMOV UR10, UR4 ;  /* 0x00000004000a7c82 */ /* 0x000fe20008000000 */
[----:B------:R-:W-:Y:S01]  /*17960*/  R2UR UR7, R153 ;  /* 0x00000000990772ca */ /* 0x000fe200000e0000 */
[----:B------:R-:W-:Y:S01]  /*17970*/  IMAD.MOV.U32 R157, RZ, RZ, 0x40000040 ;  /* 0x40000040ff9d7424 */ /* 0x000fe200078e00ff */
[----:B------:R-:W-:-:S02]  /*17980*/  R2UR UR4, R6 ;  /* 0x00000000060472ca */ /* 0x000fc400000e0000 */
[----:B------:R-:W-:-:S05]  /*17990*/  R2UR UR9, R153 ;  /* 0x00000000990972ca */ /* 0x000fca00000e0000 */
[----:B------:R-:W-:Y:S01]  /*179a0*/  UMOV UR11, UR5 ;  /* 0x00000005000b7c82 */ /* 0x000fe20008000000 */
[----:B------:R-:W-:Y:S02]  /*179b0*/  R2UR UR5, R7 ;  /* 0x00000000070572ca */ /* 0x000fe400000e0000 */
[----:B------:R-:W-:Y:S02]  /*179c0*/  R2UR UR15, R153 ;  /* 0x00000000990f72ca */ /* 0x000fe400000e0000 */
[----:B------:R-:W-:Y:S02]  /*179d0*/  R2UR UR19, R155 ;  /* 0x000000009b1372ca */ /* 0x000fe400000e0000 */
[----:B------:R-:W-:Y:S02]  /*179e0*/  R2UR UR23, R157 ;  /* 0x000000009d1772ca */ /* 0x000fe400000e0000 */
[----:B------:R-:W-:Y:S02]  /*179f0*/  R2UR UR27, R153 ;  /* 0x00000000991b72ca */ /* 0x000fe400000e0000 */
[----:B------:R-:W-:-:S02]  /*17a00*/  R2UR UR31, R157 ;  /* 0x000000009d1f72ca */ /* 0x000fc400000e0000 */
        /* <DEDUP_REMOVED lines=10> */
[----:B------:R-:W-:-:S06]  /*17ab0*/  WARPGROUP.ARRIVE ;  /* 0x00000000000079c5 */ /* 0x000fcc0000000000 */
[----:B------:R-:W-:Y:S01]  /*17ac0*/  HGMMA.64x64x16.F32.BF16 R152, gdesc[UR4], RZ, !UPT, gsb0 ;  /* 0x00e00000049879f0 */ /* 0x000fe2000c0018ff */
[----:B------:R-:W-:Y:S01]  /*17ad0*/  UMOV UR6, UR8 ;  /* 0x0000000800067c82 */ /* 0x000fe20008000000 */
[----:B------:R-:W-:Y:S01]  /*17ae0*/  UMOV UR7, UR9 ;  /* 0x0000000900077c82 */ /* 0x000fe20008000000 */
[----:B--2---:R-:W-:Y:S02]  /*17af0*/  R2UR UR8, R18 ;  /* 0x00000000120872ca */ /* 0x004fe400000e0000 */
[----:B------:R-:W-:Y:S01]  /*17b00*/  R2UR UR9, R19 ;  /* 0x00000000130972ca */ /* 0x000fe200000e0000 */
[----:B------:R-:W-:Y:S02]  /*17b10*/  WARPGROUP.DEPBAR.LE gsb0, 0x0 ;  /* 0x00008000000079c5 */ /* 0x000fe40000010000 */
[----:B------:R-:W-:Y:S01]  /*17b20*/  WARPGROUP.ARRIVE ;  /* 0x00000000000079c5 */ /* 0x000fe20000000000 */
[----:B------:R-:W-:Y:S01]  /*17b30*/  R2UR UR4, R16 ;  /* 0x00000000100472ca */ /* 0x000fe200000e0000 */
[----:B------:R0:W5:Y:S08]  /*17b40*/  LDL.LU.64 R18, [R1+0xf8] ;  /* 0x0000f80001127983 */ /* 0x0001700000300a00 */
[----:B------:R-:W-:Y:S01]  /*17b50*/  HGMMA.64x64x16.F32.BF16 R152, gdesc[UR8], R152, gsb0 ;  /* 0x00e00000089879f0 */ /* 0x000fe20008001898 */
[----:B------:R-:W-:-:S02]  /*17b60*/  R2UR UR5, R17 ;  /* 0x00000000110572ca */ /* 0x000fc400000e0000 */
[----:B------:R-:W-:Y:S01]  /*17b70*/  R2UR UR10, R228 ;  /* 0x00000000e40a72ca */ /* 0x000fe200000e0000 */
[----:B------:R0:W5:Y:S01]  /*17b80*/  LDL.LU.64 R16, [R1+0xf0] ;  /* 0x0000f00001107983 */ /* 0x0001620000300a00 */
[----:B------:R-:W-:Y:S02]  /*17b90*/  WARPGROUP.DEPBAR.LE gsb0, 0x0 ;  /* 0x00008000000079c5 */ /* 0x000fe40000010000 */
[----:B------:R-:W-:-:S07]  /*17ba0*/  WARPGROUP.ARRIVE ;  /* 0x00000000000079c5 */ /* 0x000fce0000000000 */
[----:B------:R-:W-:Y:S01]  /*17bb0*/  HGMMA.64x64x16.F32.BF16 R152, gdesc[UR4], R152, gsb0 ;  /* 0x00e00000049879f0 */ /* 0x000fe20008001898 */
[----:B---3--:R-:W-:Y:S02]  /*17bc0*/  R2UR UR8, R4 ;  /* 0x00000000040872ca */ /* 0x008fe400000e0000 */
[----:B------:R-:W-:Y:S02]  /*17bd0*/  R2UR UR9, R5 ;  /* 0x00000000050972ca */ /* 0x000fe400000e0000 */
[----:B----4-:R-:W-:Y:S01]  /*17be0*/  R2UR UR12, R2 ;  /* 0x00000000020c72ca */ /* 0x010fe200000e0000 */
[----:B------:R0:W5:Y:S01]  /*17bf0*/  LDL.LU.64 R4, [R1+0xe8] ;  /* 0x0000e80001047983 */ /* 0x0001620000300a00 */
[----:B------:R-:W-:Y:S01]  /*17c00*/  R2UR UR11, R0 ;  /* 0x00000000000b72ca */ /* 0x000fe200000e0000 */
[----:B------:R-:W-:Y:S02]  /*17c10*/  WARPGROUP.DEPBAR.LE gsb0, 0x0 ;  /* 0x00008000000079c5 */ /* 0x000fe40000010000 */
[----:B------:R-:W-:-:S10]  /*17c20*/  WARPGROUP.ARRIVE ;  /* 0x00000000000079c5 */ /* 0x000fd40000000000 */
[----:B------:R-:W-:Y:S01]  /*17c30*/  HGMMA.64x64x16.F32.BF16 R152, gdesc[UR8], R152, gsb0 ;  /* 0x00e00000089879f0 */ /* 0x000fe20008001898 */
[----:B------:R-:W-:Y:S02]  /*17c40*/  R2UR UR13, R3 ;  /* 0x00000000030d72ca */ /* 0x000fe400000e0000 */
[----:B------:R-:W-:Y:S01]  /*17c50*/  R2UR UR16, R10 ;  /* 0x000000000a1072ca */ /* 0x000fe200000e0000 */
[----:B------:R0:W5:Y:S01]  /*17c60*/  LDL.LU.64 R2, [R1+0xe0] ;  /* 0x0000e00001027983 */ /* 0x0001620000300a00 */
[----:B------:R-:W-:Y:S02]  /*17c70*/  WARPGROUP.DEPBAR.LE gsb0, 0x0 ;  /* 0x00008000000079c5 */ /* 0x000fe40000010000 */
[----:B------:R-:W-:-:S07]  /*17c80*/  WARPGROUP.ARRIVE ;  /* 0x00000000000079c5 */ /* 0x000fce0000000000 */
[----:B------:R-:W-:Y:S01]  /*17c90*/  HGMMA.64x64x16.F32.BF16 R152, gdesc[UR12], R152, gsb0 ;  /* 0x00e000000c9879f0 */ /* 0x000fe20008001898 */
[----:B------:R-:W-:Y:S02]  /*17ca0*/  R2UR UR17, R11 ;  /* 0x000000000b1172ca */ /* 0x000fe400000e0000 */
[----:B------:R-:W-:Y:S02]  /*17cb0*/  WARPGROUP.DEPBAR.LE gsb0, 0x0 ;  /* 0x00008000000079c5 */ /* 0x000fe40000010000 */
[----:B------:R-:W-:-:S09]  /*17cc0*/  WARPGROUP.ARRIVE ;  /* 0x00000000000079c5 */ /* 0x000fd20000000000 */
[----:B------:R-:W-:Y:S01]  /*17cd0*/  HGMMA.64x64x16.F32.BF16 R152, gdesc[UR16], R152, gsb0 ;  /* 0x00e00000109879f0 */ /* 0x000fe20008001898 */
[----:B------:R-:W-:Y:S02]  /*17ce0*/  R2UR UR20, R216 ;  /* 0x00000000d81472ca */ /* 0x000fe400000e0000 */
[----:B------:R-:W-:Y:S01]  /*17cf0*/  R2UR UR21, R217 ;  /* 0x00000000d91572ca */ /* 0x000fe200000e0000 */
[----:B------:R-:W-:Y:S02]  /*17d00*/  WARPGROUP.DEPBAR.LE gsb0, 0x0 ;  /* 0x00008000000079c5 */ /* 0x000fe40000010000 */
[----:B------:R-:W-:-:S10]  /*17d10*/  WARPGROUP.ARRIVE ;  /* 0x00000000000079c5 */ /* 0x000fd40000000000 */
        /* <DEDUP_REMOVED lines=49> */
.L_x_1760:
[----:B------:R-:W-:Y:S01]  /*18030*/  SHF.L.U32 R0, R218, 0x1f, RZ ;  /* 0x0000001fda007819 */ /* 0x000fe200000006ff */
[----:B-----5:R-:W-:-:S04]  /*18040*/  IMAD R218, R202, 0x8, R17 ;  /* 0x00000008cada7824 */ /* 0x020fc800078e0211 */
[----:B------:R0:W1:Y:S01]  /*18050*/  SYNCS.PHASECHK.TRANS64.TRYWAIT P1, [R218+URZ+0x30850], R0 ;  /* 0x03085000da0075a7 */ /* 0x000062000802017f */
[----:B------:R-:W-:Y:S05]  /*18060*/  @!P0 BRA `(.L_x_1761) ;  /* 0x0000000000048947 */ /* 0x000fea0003800000 */
[----:B------:R-:W-:Y:S01]  /*18070*/  BPT.TRAP 0x1 ;  /* 0x000000040000795c */ /* 0x000fe20000300000 */
.L_x_1761:
[----:B------:R-:W-:Y:S04]  /*18080*/  BSSY B2, `(.L_x_1762) ;  /* 0x0000004000027945 */ /* 0x000fe80003800000 */
[----:B-1----:R-:W-:Y:S05]  /*18090*/  @P1 BRA `(.L_x_1763) ;  /* 0x0000000000081947 */ /* 0x002fea0003800000 */
[----:B------:R-:W1:Y:S02]  /*180a0*/  SYNCS.PHASECHK.TRANS64.TRYWAIT P1, [R218+URZ+0x30850], R0 ;  /* 0x03085000da0075a7 */ /* 0x000e64000802017f */
[----:B-1----:R-:W-:Y:S05]  /*180b0*/  @!P1 BRA `(.L_x_1764) ;  /* 0x0000017400489947 */ /* 0x002fea0003800000 */
.L_x_1763:
[----:B------:R-:W-:Y:S05]  /*180c0*/  BSYNC B2 ;  /* 0x0000000000027941 */ /* 0x000fea0003800000 */
.L_x_1762:
[----:B01----:R-:W-:Y:S01]  /*180d0*/  VIADD R0, R17, 0x400 ;  /* 0x0000040011007836 */ /* 0x003fe20000000000 */
[----:B------:R-:W-:Y:S01]  /*180e0*/  WARPGROUP.ARRIVE ;  /* 0x00000000000079c5 */ /* 0x000fe20000000000 */
[----:B------:R-:W-:-:S03]  /*180f0*/  IMAD.MOV.U32 R11, RZ, RZ, 0x40000040 ;  /* 0x40000040ff0b7424 */ /* 0x000fc600078e00ff */
[----:B------:R-:W-:Y:S02]  /*18100*/  SHF.R.U32.HI R0, RZ, 0x4, R0 ;  /* 0x00000004ff007819 */ /* 0x000fe40000011600 */
[----:B------:R-:W-:Y:S01]  /*18110*/  R2UR UR7, R11 ;  /* 0x000000000b0772ca */ /* 0x000fe200000e0000 */
[----:B------:R-:W-:Y:S01]  /*18120*/  IMAD.MOV.U32 R11, RZ, RZ, 0x40000040 ;  /* 0x40000040ff0b7424 */ /* 0x000fe200078e00ff */
[----:B------:R-:W-:-:S04]  /*18130*/  LOP3.LUT R10, R0, 0x3fff, RZ, 0xc0, !PT ;  /* 0x00003fff000a7812 */ /* 0x000fc800078ec0ff */
[----:B------:R-:W-:-:S05]  /*18140*/  LOP3.LUT R10, R10, 0x2000000, RZ, 0xfc, !PT ;  /* 0x020000000a0a7812 */ /* 0x000fca00078efcff */
[----:B------:R-:W-:-:S05]  /*18150*/  IMAD R10, R202, 0x800, R10 ;  /* 0x00000800ca0a7824 */ /* 0x000fca00078e020a */
[----:B------:R-:W-:-:S13]  /*18160*/  R2UR UR6, R10 ;  /* 0x000000000a0672ca */ /* 0x000fda00000e0000 */
[----:B------:R-:W-:Y:S03]  /*18170*/  HGMMA.64x256x16.F32.BF16 R24, R196, gdesc[UR4].tnspB, R24, gsb0 ;  /* 0x43e00004c4187df0 */ /* 0x000fe60008001818 */
[----:B------:R-:W-:Y:S02]  /*18180*/  WARPGROUP.DEPBAR.LE gsb0, 0x0 ;  /* 0x00008000000079c5 */ /* 0x000fe40000010000 */
[----:B------:R-:W-:Y:S01]  /*18190*/  VIADD R196, R10, 0x80 ;  /* 0x000000800ac47836 */ /* 0x000fe20000000000 */
[----:B------:R-:W-:Y:S01]  /*181a0*/  WARPGROUP.ARRIVE ;  /* 0x00000000000079c5 */ /* 0x000fe20000000000 */
[----:B------:R-:W-:-:S03]  /*181b0*/  IMAD.MOV.U32 R197, RZ, RZ, 0x40000040 ;  /* 0x40000040ffc57424 */ /* 0x000fc600078e00ff */
[----:B------:R-:W-:Y:S02]  /*181c0*/  R2UR UR6, R196 ;  /* 0x00000000c40672ca */ /* 0x000fe400000e0000 */
[----:B------:R-:W-:-:S15]  /*181d0*/  R2UR UR7, R197 ;  /* 0x00000000c50772ca */ /* 0x000fde00000e0000 */
[----:B------:R-:W-:-:S01]  /*181e0*/  NOP ;  /* 0x0000000000007918 */ /* 0x000fc20000000000 */
[----:B------:R-:W-:Y:S03]  /*181f0*/  HGMMA.64x256x16.F32.BF16 R24, R192, gdesc[UR4].tnspB, R24, gsb0 ;  /* 0x43e00004c0187df0 */ /* 0x000fe60008001818 */
[----:B------:R-:W-:Y:S02]  /*18200*/  WARPGROUP.DEPBAR.LE gsb0, 0x0 ;  /* 0x00008000000079c5 */ /* 0x000fe40000010000 */
[C---:B------:R-:W-:Y:S01]  /*18210*/  VIADD R192, R10.reuse, 0x100 ;  /* 0x000001000ac07836 */ /* 0x040fe20000000000 */
[----:B------:R-:W-:Y:S01]  /*18220*/  WARPGROUP.ARRIVE ;  /* 0x00000000000079c5 */ /* 0x000fe20000000000 */
[----:B------:R-:W-:Y:S02]  /*18230*/  IMAD.MOV.U32 R193, RZ, RZ, 0x40000040 ;  /* 0x40000040ffc17424 */ /* 0x000fe400078e00ff */
[----:B------:R-:W-:Y:S01]  /*18240*/  VIADD R10, R10, 0x180 ;  /* 0x000001800a0a7836 */ /* 0x000fe20000000000 */
[----:B------:R-:W-:-:S02]  /*18250*/  R2UR UR6, R192 ;  /* 0x00000000c00672ca */ /* 0x000fc400000e0000 */
[----:B------:R-:W-:-:S15]  /*18260*/  R2UR UR7, R193 ;  /* 0x00000000c10772ca */ /* 0x000fde00000e0000 */
[----:B------:R-:W-:-:S01]  /*18270*/  NOP ;  /* 0x0000000000007918 */ /* 0x000fc20000000000 */
        /* <DEDUP_REMOVED lines=10> */
.L_x_1765:
[----:B------:R-:W2:Y:S01]  /*18320*/  LDL R10, [R1] ;  /* 0x00000000010a7983 */ /* 0x000ea20000100800 */
[----:B------:R-:W0:Y:S01]  /*18330*/  LDC R11, c[0x0][0x448] ;  /* 0x00011200ff0b7b82 */ /* 0x000e220000000800 */
[----:B------:R-:W-:Y:S02]  /*18340*/  ULDC UR5, c[0x0][0x9d8] ;  /* 0x0002760000057ab9 */ /* 0x000fe40000000800 */
[----:B------:R-:W3:Y:S04]  /*18350*/  LDL R184, [R1+0x5c] ;  /* 0x00005c0001b87983 */ /* 0x000ee80000100800 */
[----:B------:R-:W3:Y:S04]  /*18360*/  LDL R0, [R1+0x78] ;  /* 0x0000780001007983 */ /* 0x000ee80000100800 */
[----:B------:R-:W4:Y:S01]  /*18370*/  LDL R190, [R1+0xc] ;  /* 0x00000c0001be7983 */ /* 0x000f220000100800 */
[----:B0-----:R-:W-:-:S13]  /*18380*/  ISETP.NE.AND P1, PT, R11, 0x1, PT ;  /* 0x000000010b00780c */ /* 0x001fda0003f25270 */
[----:B------:R-:W0:Y:S01]  /*18390*/  @P1 LDC R11, c[0x0][0x44c] ;  /* 0x00011300ff0b1b82 */ /* 0x000e220000000800 */
[----:B------:R-:W-:Y:S02]  /*183a0*/  VIADD R2, R2, 0x30840 ;  /* 0x0003084002027836 */ /* 0x000fe40000000000 */
        /* <DEDUP_REMOVED lines=16> */
[----:B------:R-:W-:Y:S01]  /*184b0*/  LOP3.LUT P5, RZ, R16, 0x20, RZ, 0xc0, !PT ;  /* 0x0000002010ff7812 */ /* 0x000fe200078ac0ff */
        /* <DEDUP_REMOVED lines=16> */
[----:B--2---:R-:W-:-:S02]  /*185c0*/  R2UR UR4, R10 ;  /* 0x000000000a0472ca */ /* 0x004fc400000e0000 */
[----:B------:R-:W2:Y:S01]  /*185d0*/  @P1 LDC R10, c[0x0][0x450] ;  /* 0x00011400ff0a1b82 */ /* 0x000ea20000000800 */
[----:B---3--:R-:W-:-:S04]  /*185e0*/  IMAD.IADD R0, R0, 0x1, R184 ;  /* 0x0000000100007824 */ /* 0x008fc800078e02b8 */
[----:B0-----:R-:W-:Y:S01]  /*185f0*/  @P1 IMAD.HI.U32 R11, R0, R11, RZ ;  /* 0x0000000b000b1227 */ /* 0x001fe200078e00ff */
[----:B----4-:R-:W-:-:S03]  /*18600*/  PRMT R2, R190, 0x654, R2 ;  /* 0x00000654be027816 */ /* 0x010fc60000000002 */
[----:B------:R-:W-:Y:S01]  /*18610*/  FMUL.FTZ R184, R170, UR5 ;  /* 0x00000005aab87c20 */ /* 0x000fe20008410000 */
[----:B------:R-:W-:Y:S01]  /*18620*/  FMUL.FTZ R170, R171, UR5 ;  /* 0x00000005abaa7c20 */ /* 0x000fe20008410000 */
[----:B------:R-:W-:Y:S01]  /*18630*/  FMUL.FTZ R171, R174, UR5 ;  /* 0x00000005aeab7c20 */ /* 0x000fe20008410000 */
[----:B------:R-:W-:Y:S01]  /*18640*/  FMUL.FTZ R174, R179, UR5 ;  /* 0x00000005b3ae7c20 */ /* 0x000fe20008410000 */
[----:B------:R0:W-:Y:S01]  /*18650*/  SYNCS.ARRIVE.TRANS64.RED.A1T0 RZ, [R2+URZ], RZ ;  /* 0x000000ff02ff79a7 */ /* 0x0001e2000810043f */
[----:B--2---:R-:W-:Y:S01]  /*18660*/  @P1 SHF.R.U32.HI R0, RZ, R10, R11 ;  /* 0x0000000aff001219 */ /* 0x004fe2000001160b */
[----:B------:R-:W-:Y:S01]  /*18670*/  FMUL.FTZ R10, R152, UR5 ;  /* 0x00000005980a7c20 */ /* 0x000fe20008410000 */
[----:B------:R-:W-:-:S03]  /*18680*/  FMUL.FTZ R152, R153, UR5 ;  /* 0x0000000599987c20 */ /* 0x000fc60008410000 */
[----:B------:R-:W2:Y:S01]  /*18690*/  SHFL.IDX PT, R188, R0, RZ, 0x1c1f ;  /* 0x001c1fff00bc7589 */ /* 0x000ea200000e0000 */
[----:B------:R-:W-:Y:S01]  /*186a0*/  FMUL.FTZ R11, R154, UR5 ;  /* 0x000000059a0b7c20 */ /* 0x000fe20008410000 */
[----:B------:R-:W-:Y:S01]  /*186b0*/  FMUL.FTZ R153, R155, UR5 ;  /* 0x000000059b997c20 */ /* 0x000fe20008410000 */
[----:B------:R-:W-:Y:S01]  /*186c0*/  FMUL.FTZ R154, R156, UR5 ;  /* 0x000000059c9a7c20 */ /* 0x000fe20008410000 */
[----:B------:R-:W-:Y:S01]  /*186d0*/  FMUL.FTZ R155, R157, UR5 ;  /* 0x000000059d9b7c20 */ /* 0x000fe20008410000 */
[----:B------:R-:W-:Y:S01]  /*186e0*/  FMUL.FTZ R156, R158, UR5 ;  /* 0x000000059e9c7c20 */ /* 0x000fe20008410000 */
[----:B------:R-:W-:Y:S01]  /*186f0*/  FMUL.FTZ R157, R159, UR5 ;  /* 0x000000059f9d7c20 */ /* 0x000fe20008410000 */
[----:B------:R-:W-:Y:S01]  /*18700*/  FMUL.FTZ R179, R180, UR5 ;  /* 0x00000005b4b37c20 */ /* 0x000fe20008410000 */
[----:B0-----:R-:W-:Y:S02]  /*18710*/  IMAD.SHL.U32 R2, R5, 0x40, RZ ;  /* 0x0000004005027824 */ /* 0x001fe400078e00ff */
[----:B------:R-:W-:Y:S01]  /*18720*/  FMUL.FTZ R158, R160, UR5 ;  /* 0x00000005a09e7c20 */ /* 0x000fe20008410000 */
[----:B------:R-:W-:Y:S01]  /*18730*/  FMUL.FTZ R159, R161, UR5 ;  /* 0x00000005a19f7c20 */ /* 0x000fe20008410000 */
[----:B------:R-:W-:Y:S01]  /*18740*/  FMUL.FTZ R180, R181, UR5 ;  /* 0x00000005b5b47c20 */ /* 0x000fe20008410000 */
[----:B------:R-:W0:Y:S01]  /*18750*/  MUFU.TANH R10, R10 ;  /* 0x0000000a000a7308 */ /* 0x000e220000002400 */
[----:B------:R-:W-:Y:S01]  /*18760*/  IADD3 R183, -R225, 0x1, -R2 ;  /* 0x00000001e1b77810 */ /* 0x000fe20007ffe902 */
[----:B------:R-:W-:-:S03]  /*18770*/  ULDC UR5, c[0x0][0x9e0] ;  /* 0x0002780000057ab9 */ /* 0x000fc60000000800 */
[----:B------:R-:W-:-:S03]  /*18780*/  IADD3 R183, -R219, R183, R220 ;  /* 0x000000b7dbb77210 */ /* 0x000fc60007ffe1dc */
[----:B------:R-:W3:Y:S08]  /*18790*/  MUFU.TANH R152, R152 ;  /* 0x0000009800987308 */ /* 0x000ef00000002400 */
[----:B------:R-:W4:Y:S01]  /*187a0*/  MUFU.TANH R11, R11 ;  /* 0x0000000b000b7308 */ /* 0x000f220000002400 */
[----:B------:R-:W-:-:S07]  /*187b0*/  VIADD R187, R183, UR5 ;  /* 0x00000005b7bb7c36 */ /* 0x000fce0008000000 */
        /* <DEDUP_REMOVED lines=13> */
[----:B------:R-:W-:-:S02]  /*18890*/  VIADD R183, R183, UR4 ;  /* 0x00000004b7b77c36 */ /* 0x000fc40008000000 */
[--C-:B--2---:R-:W-:Y:S02]  /*188a0*/  IMAD.IADD R182, R187, 0x1, R188.reuse ;  /* 0x00000001bbb67824 */ /* 0x104fe400078e02bc */
[----:B------:R-:W-:Y:S01]  /*188b0*/  IMAD.IADD R181, R183, 0x1, R188 ;  /* 0x00000001b7b57824 */ /* 0x000fe200078e02bc */
[----:B-1-34-:R-:W-:Y:S06]  /*188c0*/  @!P5 BRA `(.L_x_1766) ;  /* 0x000000000060d947 */ /* 0x01afec0003800000 */
[----:B------:R-:W-:Y:S01]  /*188d0*/  IADD3 R188, -R219, R220, R188 ;  /* 0x000000dcdbbc7210 */ /* 0x000fe20007ffe1bc */
[----:B------:R-:W-:Y:S03]  /*188e0*/  BSSY B2, `(.L_x_1767) ;  /* 0x0000012000027945 */ /* 0x000fe60003800000 */
        /* <DEDUP_REMOVED lines=11> */
.L_x_1768:
[----:B------:R-:W-:Y:S02]  /*189a0*/  ULDC UR4, c[0x0][0x9e4] ;  /* 0x0002790000047ab9 */ /* 0x000fe40000000800 */
[----:B------:R-:W-:-:S05]  /*189b0*/  IMAD.U32 R189, RZ, RZ, UR4 ;  /* 0x00000004ffbd7e24 */ /* 0x000fca000f8e00ff */
[----:B------:R-:W-:-:S13]  /*189c0*/  ISETP.NE.AND P1, PT, R189, 0x1, PT ;  /* 0x00000001bd00780c */ /* 0x000fda0003f25270 */
[----:B------:R-:W1:Y:S02]  /*189d0*/  @P1 LDC.64 R160, c[0x0][0x9e8] ;  /* 0x00027a00ffa01b82 */ /* 0x000e640000000a00 */
[----:B-1----:R-:W-:-:S05]  /*189e0*/  @P1 IMAD.HI.U32 R160, R188, R160, RZ ;  /* 0x000000a0bca01227 */ /* 0x002fca00078e00ff */
[----:B------:R-:W-:-:S07]  /*189f0*/  @P1 SHF.R.U32.HI R188, RZ, R161, R160 ;  /* 0x000000a1ffbc1219 */ /* 0x000fce00000116a0 */
.L_x_1769:
[----:B------:R-:W-:Y:S05]  /*18a00*/  BSYNC B2 ;  /* 0x0000000000027941 */ /* 0x000fea0003800000 */
.L_x_1767:
[----:B------:R-:W-:-:S04]  /*18a10*/  IMAD R188, R188, R189, -R2 ;  /* 0x000000bdbcbc7224 */ /* 0x000fc800078e0a02 */
[----:B------:R-:W-:-:S05]  /*18a20*/  IMAD.IADD R188, R188, 0x1, -R225 ;  /* 0x00000001bcbc7824 */ /* 0x000fca00078e0ae1 */
[----:B------:R-:W-:Y:S02]  /*18a30*/  VIMNMX R181, R181, R188, !PT ;  /* 0x000000bcb5b57248 */ /* 0x000fe40007fe0100 */
[----:B------:R-:W-:-:S07]  /*18a40*/  VIADDMNMX R182, R188, R189, R182, PT ;  /* 0x000000bdbcb67246 */ /* 0x000fce00038001b6 */
.L_x_1766:
[----:B------:R-:W-:Y:S01]  /*18a50*/  ISETP.GT.AND P1, PT, R5, -0x1, PT ;  /* 0xffffffff0500780c */ /* 0x000fe20003f24270 */
[----:B------:R-:W1:Y:S03]  /*18a60*/  SHFL.IDX PT, R0, R0, 0x1, 0x1c1f ;  /* 0x003c1f0000007f89 */ /* 0x000e6600000e0000 */
[C---:B------:R-:W-:Y:S02]  /*18a70*/  ISETP.GT.AND P2, PT, R181.reuse, RZ, P1 ;  /* 0x000000ffb500720c */ /* 0x040fe40000f44270 */
[C---:B------:R-:W-:Y:S02]  /*18a80*/  ISETP.GT.AND P4, PT, R181.reuse, 0x1, P1 ;  /* 0x00000001b500780c */ /* 0x040fe40000f84270 */
[----:B------:R-:W-:Y:S02]  /*18a90*/  ISETP.LT.OR P3, PT, R182, 0x1, P2 ;  /* 0x00000001b600780c */ /* 0x000fe40001761670 */
[----:B------:R-:W-:-:S02]  /*18aa0*/  ISETP.GT.AND P2, PT, R181, 0x8, P1 ;  /* 0x00000008b500780c */ /* 0x000fc40000f44270 */
[----:B0-----:R-:W-:Y:S02]  /*18ab0*/  FSEL R10, R10, -INF , !P3 ;  /* 0xff8000000a0a7808 */ /* 0x001fe40005800000 */
[----:B------:R-:W-:Y:S02]  /*18ac0*/  ISETP.GT.AND P3, PT, R181, 0x9, P1 ;  /* 0x00000009b500780c */ /* 0x000fe40000f64270 */
[C---:B------:R-:W-:Y:S02]  /*18ad0*/  ISETP.LT.OR P4, PT, R182.reuse, 0x2, P4 ;  /* 0x00000002b600780c */ /* 0x040fe40002781670 */
[C---:B------:R-:W-:Y:S02]  /*18ae0*/  ISETP.LT.OR P2, PT, R182.reuse, 0x9, P2 ;  /* 0x00000009b600780c */ /* 0x040fe40001741670 */
[----:B------:R-:W-:Y:S02]  /*18af0*/  ISETP.LT.OR P3, PT, R182, 0xa, P3 ;  /* 0x0000000ab600780c */ /* 0x000fe40001f61670 */
[----:B------:R-:W-:-:S02]  /*18b00*/  FSEL R152, R152, -INF , !P4 ;  /* 0xff80000098987808 */ /* 0x000fc40006000000 */
[----:B------:R-:W-:Y:S01]  /*18b10*/  FSEL R160, R154, -INF , !P2 ;  /* 0xff8000009aa07808 */ /* 0x000fe20005000000 */
[--C-:B-1----:R-:W-:Y:S01]  /*18b20*/  IMAD.IADD R187, R187, 0x1, R0.reuse ;  /* 0x00000001bbbb7824 */ /* 0x102fe200078e0200 */
[----:B------:R-:W-:Y:S01]  /*18b30*/  FSEL R161, R155, -INF , !P3 ;  /* 0xff8000009ba17808 */ /* 0x000fe20005800000 */
[----:B------:R-:W-:Y:S01]  /*18b40*/  IMAD.IADD R183, R183, 0x1, R0 ;  /* 0x00000001b7b77824 */ /* 0x000fe200078e0200 */
[C---:B------:R-:W-:Y:S02]  /*18b50*/  ISETP.GT.AND P4, PT, R181.reuse, 0x10, P1 ;  /* 0x00000010b500780c */ /* 0x040fe40000f84270 */
[C---:B------:R-:W-:Y:S02]  /*18b60*/  ISETP.GT.AND P2, PT, R181.reuse, 0x11, P1 ;  /* 0x00000011b500780c */ /* 0x040fe40000f44270 */
[----:B------:R-:W-:Y:S02]  /*18b70*/  ISETP.GT.AND P3, PT, R181, 0x18, P1 ;  /* 0x00000018b500780c */ /* 0x000fe40000f64270 */
[----:B------:R-:W-:-:S02]  /*18b80*/  ISETP.LT.OR P4, PT, R182, 0x11, P4 ;  /* 0x00000011b600780c */ /* 0x000fc40002781670 */
[C---:B------:R-:W-:Y:S02]  /*18b90*/  ISETP.LT.OR P2, PT, R182.reuse, 0x12, P2 ;  /* 0x00000012b600780c */ /* 0x040fe40001741670 */
[----:B------:R-:W-:Y:S02]  /*18ba0*/  ISETP.LT.OR P3, PT, R182, 0x19, P3 ;  /* 0x00000019b600780c */ /* 0x000fe40001f61670 */
[----:B------:R-:W-:Y:S02]  /*18bb0*/  FSEL R158, R158, -INF , !P4 ;  /* 0xff8000009e9e7808 */ /* 0x000fe40006000000 */
[----:B------:R-:W-:Y:S02]  /*18bc0*/  FSEL R159, R159, -INF , !P2 ;  /* 0xff8000009f9f7808 */ /* 0x000fe40005000000 */
[----:B------:R-:W-:Y:S02]  /*18bd0*/  FSEL R164, R164, -INF , !P3 ;  /* 0xff800000a4a47808 */ /* 0x000fe40005800000 */
[----:B------:R-:W-:-:S02]  /*18be0*/  ISETP.GT.AND P4, PT, R181, 0x19, P1 ;  /* 0x00000019b500780c */ /* 0x000fc40000f84270 */
[C---:B------:R-:W-:Y:S02]  /*18bf0*/  ISETP.GT.AND P2, PT, R181.reuse, 0x20, P1 ;  /* 0x00000020b500780c */ /* 0x040fe40000f44270 */
[----:B------:R-:W-:Y:S02]  /*18c00*/  ISETP.GT.AND P3, PT, R181, 0x21, P1 ;  /* 0x00000021b500780c */ /* 0x000fe40000f64270 */
[C---:B------:R-:W-:Y:S02]  /*18c10*/  ISETP.LT.OR P4, PT, R182.reuse, 0x1a, P4 ;  /* 0x0000001ab600780c */ /* 0x040fe40002781670 */
[C---:B------:R-:W-:Y:S02]  /*18c20*/  ISETP.LT.OR P2, PT, R182.reuse, 0x21, P2 ;  /* 0x00000021b600780c */ /* 0x040fe40001741670 */
[----:B------:R-:W-:Y:S02]  /*18c30*/  ISETP.LT.OR P3, PT, R182, 0x22, P3 ;  /* 0x00000022b600780c */ /* 0x000fe40001f61670 */
[----:B------:R-:W-:-:S02]  /*18c40*/  FSEL R165, R165, -INF , !P4 ;  /* 0xff800000a5a57808 */ /* 0x000fc40006000000 */
[----:B------:R-:W-:Y:S02]  /*18c50*/  FSEL R168, R168, -INF , !P2 ;  /* 0xff800000a8a87808 */ /* 0x000fe40005000000 */
[----:B------:R-:W-:Y:S02]  /*18c60*/  FSEL R169, R169, -INF , !P3 ;  /* 0xff800000a9a97808 */ /* 0x000fe40005800000 */
        /* <DEDUP_REMOVED lines=17> */
[----:B------:R-:W-:Y:S01]  /*18d80*/  FSEL R180, R180, -INF , !P3 ;  /* 0xff800000b4b47808 */ /* 0x000fe20005800000 */
[----:B------:R-:W-:Y:S06]  /*18d90*/  @!P5 BRA `(.L_x_1770) ;  /* 0x000000000060d947 */ /* 0x000fec0003800000 */
        /* <DEDUP_REMOVED lines=13> */
.L_x_1772:
[----:B------:R-:W-:Y:S02]  /*18e70*/  ULDC UR4, c[0x0][0x9e4] ;  /* 0x0002790000047ab9 */ /* 0x000fe40000000800 */
[----:B------:R-:W-:-:S05]  /*18e80*/  IMAD.U32 R181, RZ, RZ, UR4 ;  /* 0x00000004ffb57e24 */ /* 0x000fca000f8e00ff */
[----:B------:R-:W-:-:S13]  /*18e90*/  ISETP.NE.AND P2, PT, R181, 0x1, PT ;  /* 0x00000001b500780c */ /* 0x000fda0003f45270 */
[----:B------:R-:W0:Y:S02]  /*18ea0*/  @P2 LDC.64 R154, c[0x0][0x9e8] ;  /* 0x00027a00ff9a2b82 */ /* 0x000e240000000a00 */
[----:B0-----:R-:W-:-:S05]  /*18eb0*/  @P2 IMAD.HI.U32 R154, R0, R154, RZ ;  /* 0x0000009a009a2227 */ /* 0x001fca00078e00ff */
[----:B------:R-:W-:-:S07]  /*18ec0*/  @P2 SHF.R.U32.HI R0, RZ, R155, R154 ;  /* 0x0000009bff002219 */ /* 0x000fce000001169a */
.L_x_1773:
[----:B------:R-:W-:Y:S05]  /*18ed0*/  BSYNC B2 ;  /* 0x0000000000027941 */ /* 0x000fea0003800000 */
.L_x_1771:
[----:B------:R-:W-:-:S04]  /*18ee0*/  IMAD R0, R0, R181, -R2 ;  /* 0x000000b500007224 */ /* 0x000fc800078e0a02 */
[----:B------:R-:W-:-:S05]  /*18ef0*/  IMAD.IADD R0, R0, 0x1, -R225 ;  /* 0x0000000100007824 */ /* 0x000fca00078e0ae1 */
[----:B------:R-:W-:Y:S02]  /*18f00*/  VIMNMX R183, R183, R0, !PT ;  /* 0x00000000b7b77248 */ /* 0x000fe40007fe0100 */
[----:B------:R-:W-:-:S07]  /*18f10*/  VIADDMNMX R187, R0, R181, R187, PT ;  /* 0x000000b500bb7246 */ /* 0x000fce00038001bb */
.L_x_1770:
[----:B------:R-:W-:Y:S01]  /*18f20*/  FMNMX.FTZ R2, R10, R4, !PT ;  /* 0x000000040a027209 */ /* 0x000fe20007810000 */
[----:B------:R-:W-:Y:S01]  /*18f30*/  ULDC UR4, c[0x0][0x988] ;  /* 0x0002620000047ab9 */ /* 0x000fe20000000800 */
[----:B------:R-:W-:Y:S02]  /*18f40*/  LOP3.LUT R16, R16, 0xffffdfff, RZ, 0xc0, !PT ;  /* 0xffffdfff10107812 */ /* 0x000fe400078ec0ff */
[----:B------:R-:W-:Y:S02]  /*18f50*/  FMNMX.FTZ R2, R152, R2, !PT ;  /* 0x0000000298027209 */ /* 0x000fe40007810000 */
[C---:B------:R-:W-:Y:S02]  /*18f60*/  ISETP.GT.AND P2, PT, R183.reuse, 0x1, P1 ;  /* 0x00000001b700780c */ /* 0x040fe40000f44270 */
[----:B------:R-:W-:Y:S02]  /*18f70*/  FMNMX.FTZ R2, R160, R2, !PT ;  /* 0x00000002a0027209 */ /* 0x000fe40007810000 */
[----:B------:R-:W-:-:S02]  /*18f80*/  ISETP.GT.AND P3, PT, R183, 0x8, P1 ;  /* 0x00000008b700780c */ /* 0x000fc40000f64270 */
[----:B------:R-:W-:Y:S02]  /*18f90*/  FMNMX.FTZ R2, R161, R2, !PT ;  /* 0x00000002a1027209 */ /* 0x000fe40007810000 */
[----:B------:R-:W-:Y:S02]  /*18fa0*/  @P0 LOP3.LUT R16, R16, 0x2000, RZ, 0xfc, !PT ;  /* 0x0000200010100812 */ /* 0x000fe400078efcff */
[----:B------:R-:W-:Y:S02]  /*18fb0*/  FMNMX.FTZ R2, R158, R2, !PT ;  /* 0x000000029e027209 */ /* 0x000fe40007810000 */
[----:B------:R-:W-:Y:S02]  /*18fc0*/  ISETP.LT.OR P2, PT, R187, 0x2, P2 ;  /* 0x00000002bb00780c */ /* 0x000fe40001741670 */
[----:B------:R-:W-:Y:S02]  /*18fd0*/  FMNMX.FTZ R2, R159, R2, !PT ;  /* 0x000000029f027209 */ /* 0x000fe40007810000 */
[----:B------:R-:W-:-:S02]  /*18fe0*/  ISETP.LT.OR P3, PT, R187, 0x9, P3 ;  /* 0x00000009bb00780c */ /* 0x000fc40001f61670 */
[----:B------:R-:W-:Y:S02]  /*18ff0*/  FMNMX.FTZ R2, R164, R2, !PT ;  /* 0x00000002a4027209 */ /* 0x000fe40007810000 */
[----:B------:R-:W-:Y:S02]  /*19000*/  ISETP.GT.AND P0, PT, R183, 0x21, P1 ;  /* 0x00000021b700780c */ /* 0x000fe40000f04270 */
[----:B------:R-:W-:Y:S02]  /*19010*/  FMNMX.FTZ R2, R165, R2, !PT ;  /* 0x00000002a5027209 */ /* 0x000fe40007810000 */
[----:B------:R-:W-:Y:S02]  /*19020*/  FSEL R0, R153, -INF , !P2 ;  /* 0xff80000099007808 */ /* 0x000fe40005000000 */
[----:B------:R-:W-:Y:S02]  /*19030*/  FMNMX.FTZ R2, R168, R2, !PT ;  /* 0x00000002a8027209 */ /* 0x000fe40007810000 */
[----:B------:R-:W-:-:S02]  /*19040*/  FSEL R156, R156, -INF , !P3 ;  /* 0xff8000009c9c7808 */ /* 0x000fc40005800000 */
[----:B------:R-:W-:Y:S02]  /*19050*/  FMNMX.FTZ R2, R169, R2, !PT ;  /* 0x00000002a9027209 */ /* 0x000fe40007810000 */
[----:B------:R-:W-:Y:S02]  /*19060*/  ISETP.GT.AND P4, PT, R183, 0x9, P1 ;  /* 0x00000009b700780c */ /* 0x000fe40000f84270 */
[----:B------:R-:W-:Y:S02]  /*19070*/  FMNMX.FTZ R2, R185, R2, !PT ;  /* 0x00000002b9027209 */ /* 0x000fe40007810000 */
[C---:B------:R-:W-:Y:S02]  /*19080*/  ISETP.GT.AND P2, PT, R183.reuse, 0x10, P1 ;  /* 0x00000010b700780c */ /* 0x040fe40000f44270 */
[----:B------:R-:W-:Y:S02]  /*19090*/  FMNMX.FTZ R2, R186, R2, !PT ;  /* 0x00000002ba027209 */ /* 0x000fe40007810000 */
[----:B------:R-:W-:-:S02]  /*190a0*/  ISETP.GT.AND P3, PT, R183, 0x11, P1 ;  /* 0x00000011b700780c */ /* 0x000fc40000f64270 */
[----:B------:R-:W-:Y:S02]  /*190b0*/  FMNMX.FTZ R2, R175, R2, !PT ;  /* 0x00000002af027209 */ /* 0x000fe40007810000 */
[C---:B------:R-:W-:Y:S02]  /*190c0*/  ISETP.LT.OR P4, PT, R187.reuse, 0xa, P4 ;  /* 0x0000000abb00780c */ /* 0x040fe40002781670 */
[----:B------:R-:W-:Y:S02]  /*190d0*/  FMNMX.FTZ R2, R176, R2, !PT ;  /* 0x00000002b0027209 */ /* 0x000fe40007810000 */
[----:B------:R-:W-:Y:S02]  /*190e0*/  ISETP.LT.OR P2, PT, R187, 0x11, P2 ;  /* 0x00000011bb00780c */ /* 0x000fe40001741670 */
[----:B------:R-:W-:Y:S02]  /*190f0*/  FMNMX.FTZ R2, R179, R2, !PT ;  /* 0x00000002b3027209 */ /* 0x000fe40007810000 */
[----:B------:R-:W-:-:S02]  /*19100*/  ISETP.LT.OR P3, PT, R187, 0x12, P3 ;  /* 0x00000012bb00780c */ /* 0x000fc40001f61670 */
[----:B------:R-:W-:Y:S02]  /*19110*/  FMNMX.FTZ R2, R180, R2, !PT ;  /* 0x00000002b4027209 */ /* 0x000fe40007810000 */
[----:B------:R-:W-:Y:S02]  /*19120*/  LOP3.LUT R16, R16, 0xffff7fff, RZ, 0xc0, !PT ;  /* 0xffff7fff10107812 */ /* 0x000fe400078ec0ff */
[----:B------:R-:W-:Y:S01]  /*19130*/  FSEL R157, R157, -INF , !P4 ;  /* 0xff8000009d9d7808 */ /* 0x000fe20006000000 */
[----:B------:R-:W0:Y:S01]  /*19140*/  SHFL.BFLY PT, R153, R2, 0x2, 0x1f ;  /* 0x0c401f0002997f89 */ /* 0x000e2200000e0000 */
[----:B------:R-:W-:Y:S02]  /*19150*/  FSEL R162, R162, -INF , !P2 ;  /* 0xff800000a2a27808 */ /* 0x000fe40005000000 */
[----:B------:R-:W-:Y:S02]  /*19160*/  FSEL R163, R163, -INF , !P3 ;  /* 0xff800000a3a37808 */ /* 0x000fe40005800000 */
[----:B------:R-:W-:-:S02]  /*19170*/  ISETP.GT.AND P4, PT, R183, 0x18, P1 ;  /* 0x00000018b700780c */ /* 0x000fc40000f84270 */
[C---:B------:R-:W-:Y:S02]  /*19180*/  ISETP.GT.AND P2, PT, R183.reuse, 0x19, P1 ;  /* 0x00000019b700780c */ /* 0x040fe40000f44270 */
[C---:B------:R-:W-:Y:S02]  /*19190*/  ISETP.GT.AND P3, PT, R183.reuse, 0x20, P1 ;  /* 0x00000020b700780c */ /* 0x040fe40000f64270 */
[----:B------:R-:W-:Y:S02]  /*191a0*/  @P0 LOP3.LUT R16, R16, 0x8000, RZ, 0xfc, !PT ;  /* 0x0000800010100812 */ /* 0x000fe400078efcff */
[----:B------:R-:W-:Y:S02]  /*191b0*/  ISETP.GT.AND P0, PT, R183, RZ, P1 ;  /* 0x000000ffb700720c */ /* 0x000fe40000f04270 */
[C---:B------:R-:W-:Y:S02]  /*191c0*/  ISETP.LT.OR P4, PT, R187.reuse, 0x19, P4 ;  /* 0x00000019bb00780c */ /* 0x040fe40002781670 */
[----:B------:R-:W-:-:S02]  /*191d0*/  ISETP.LT.OR P2, PT, R187, 0x1a, P2 ;  /* 0x0000001abb00780c */ /* 0x000fc40001741670 */
[----:B------:R-:W-:Y:S02]  /*191e0*/  ISETP.LT.OR P3, PT, R187, 0x21, P3 ;  /* 0x00000021bb00780c */ /* 0x000fe40001f61670 */
[----:B------:R-:W-:Y:S02]  /*191f0*/  FSEL R166, R166, -INF , !P4 ;  /* 0xff800000a6a67808 */ /* 0x000fe40006000000 */
[----:B------:R-:W-:Y:S02]  /*19200*/  FSEL R167, R167, -INF , !P2 ;  /* 0xff800000a7a77808 */ /* 0x000fe40005000000 */
[----:B------:R-:W-:Y:S02]  /*19210*/  FSEL R184, R184, -INF , !P3 ;  /* 0xff800000b8b87808 */ /* 0x000fe40005800000 */
[C---:B------:R-:W-:Y:S02]  /*19220*/  ISETP.GT.AND P2, PT, R183.reuse, 0x28, P1 ;  /* 0x00000028b700780c */ /* 0x040fe40000f44270 */
[----:B------:R-:W-:-:S02]  /*19230*/  ISETP.GT.AND P3, PT, R183, 0x29, P1 ;  /* 0x00000029b700780c */ /* 0x000fc40000f64270 */
[C---:B------:R-:W-:Y:S02]  /*19240*/  ISETP.GT.AND P4, PT, R183.reuse, 0x30, P1 ;  /* 0x00000030b700780c */ /* 0x040fe40000f84270 */
[C---:B------:R-:W-:Y:S02]  /*19250*/  ISETP.GT.AND P5, PT, R183.reuse, 0x31, P1 ;  /* 0x00000031b700780c */ /* 0x040fe40000fa4270 */
[C---:B------:R-:W-:Y:S02]  /*19260*/  ISETP.GT.AND P6, PT, R183.reuse, 0x38, P1 ;  /* 0x00000038b700780c */ /* 0x040fe40000fc4270 */
[----:B------:R-:W-:Y:S02]  /*19270*/  LOP3.LUT R16, R16, 0xfffffff7, RZ, 0xc0, !PT ;  /* 0xfffffff710107812 */ /* 0x000fe400078ec0ff */
[----:B------:R-:W-:Y:S02]  /*19280*/  ISETP.GT.AND P1, PT, R183, 0x39, P1 ;  /* 0x00000039b700780c */ /* 0x000fe40000f24270 */
[----:B------:R-:W-:-:S02]  /*19290*/  @P0 LOP3.LUT R16, R16, 0x8, RZ, 0xfc, !PT ;  /* 0x0000000810100812 */ /* 0x000fc400078efcff */
[----:B0-----:R-:W-:Y:S02]  /*192a0*/  FMNMX.FTZ R153, R2, R153, !PT ;  /* 0x0000009902997209 */ /* 0x001fe40007810000 */
[C---:B------:R-:W-:Y:S02]  /*192b0*/  LOP3.LUT P0, RZ, R16.reuse, 0x8000, RZ, 0xc0, !PT ;  /* 0x0000800010ff7812 */ /* 0x040fe4000780c0ff */
[----:B------:R-:W-:Y:S01]  /*192c0*/  LOP3.LUT R16, R16, 0xfffffffd, RZ, 0xc0, !PT ;  /* 0xfffffffd10107812 */ /* 0x000fe200078ec0ff */
[----:B------:R-:W0:Y:S01]  /*192d0*/  SHFL.BFLY PT, R2, R153, 0x1, 0x1f ;  /* 0x0c201f0099027f89 */ /* 0x000e2200000e0000 */
[C---:B------:R-:W-:Y:S02]  /*192e0*/  ISETP.LT.OR P0, PT, R187.reuse, 0x22, P0 ;  /* 0x00000022bb00780c */ /* 0x040fe40000701670 */
[----:B------:R-:W-:Y:S02]  /*192f0*/  ISETP.LT.OR P4, PT, R187, 0x31, P4 ;  /* 0x00000031bb00780c */ /* 0x000fe40002781670 */
[----:B------:R-:W-:-:S02]  /*19300*/  @P1 LOP3.LUT R16, R16, 0x2, RZ, 0xfc, !PT ;  /* 0x0000000210101812 */ /* 0x000fc400078efcff */
[C---:B------:R-:W-:Y:S02]  /*19310*/  ISETP.LT.OR P5, PT, R187.reuse, 0x32, P5 ;  /* 0x00000032bb00780c */ /* 0x040fe40002fa1670 */
[C---:B------:R-:W-:Y:S02]  /*19320*/  LOP3.LUT P1, RZ, R16.reuse, 0x8, RZ, 0xc0, !PT ;  /* 0x0000000810ff7812 */ /* 0x040fe4000782c0ff */
[----:B------:R-:W-:Y:S02]  /*19330*/  LOP3.LUT R16, R16, 0xffffffef, RZ, 0xc0, !PT ;  /* 0xffffffef10107812 */ /* 0x000fe400078ec0ff */
[----:B------:R-:W-:Y:S02]  /*19340*/  ISETP.LT.OR P1, PT, R187, 0x1, P1 ;  /* 0x00000001bb00780c */ /* 0x000fe40000f21670 */
[----:B------:R-:W-:Y:S02]  /*19350*/  @P0 LOP3.LUT R16, R16, 0x10, RZ, 0xfc, !PT ;  /* 0x0000001010100812 */ /* 0x000fe400078efcff */
[----:B------:R-:W-:-:S02]  /*19360*/  FSEL R11, R11, -INF , !P1 ;  /* 0xff8000000b0b7808 */ /* 0x000fc40004800000 */
[----:B------:R-:W-:Y:S02]  /*19370*/  ISETP.LT.OR P0, PT, R187, 0x29, P2 ;  /* 0x00000029bb00780c */ /* 0x000fe40001701670 */
[----:B------:R-:W-:Y:S02]  /*19380*/  FMNMX.FTZ R155, R11, R3, !PT ;  /* 0x000000030b9b7209 */ /* 0x000fe40007810000 */
[----:B------:R-:W-:Y:S02]  /*19390*/  LOP3.LUT P2, RZ, R16, 0x2, RZ, 0xc0, !PT ;  /* 0x0000000210ff7812 */ /* 0x000fe4000784c0ff */
[----:B------:R-:W-:Y:S02]  /*193a0*/  FMNMX.FTZ R155, R0, R155, !PT ;  /* 0x0000009b009b7209 */ /* 0x000fe40007810000 */
[----:B------:R-:W-:Y:S02]  /*193b0*/  LOP3.LUT R16, R16, 0xfffffffb, RZ, 0xc0, !PT ;  /* 0xfffffffb10107812 */ /* 0x000fe400078ec0ff */
[----:B0-----:R-:W-:-:S02]  /*193c0*/  FMNMX.FTZ R153, R153, R2, !PT ;  /* 0x0000000299997209 */ /* 0x001fc40007810000 */
[----:B------:R-:W-:Y:S02]  /*193d0*/  FMNMX.FTZ R155, R156, R155, !PT ;  /* 0x0000009b9c9b7209 */ /* 0x000fe40007810000 */
[----:B------:R-:W-:Y:S02]  /*193e0*/  @P0 LOP3.LUT R16, R16, 0x4, RZ, 0xfc, !PT ;  /* 0x0000000410100812 */ /* 0x000fe400078efcff */
[----:B------:R-:W-:Y:S02]  /*193f0*/  ISETP.LT.OR P0, PT, R187, 0x2a, P3 ;  /* 0x0000002abb00780c */ /* 0x000fe40001f01670 */
[----:B------:R-:W-:Y:S02]  /*19400*/  FSETP.NEU.FTZ.AND P3, PT, R153, -INF , PT ;  /* 0xff8000009900780b */ /* 0x000fe40003f7d000 */
[----:B------:R-:W-:Y:S02]  /*19410*/  FMNMX.FTZ R155, R157, R155, !PT ;  /* 0x0000009b9d9b7209 */ /* 0x000fe40007810000 */
[----:B------:R-:W-:-:S02]  /*19420*/  FSEL R2, R153, RZ, P3 ;  /* 0x000000ff99027208 */ /* 0x000fc40001800000 */
[----:B------:R-:W-:Y:S02]  /*19430*/  FMNMX.FTZ R155, R162, R155, !PT ;  /* 0x0000009ba29b7209 */ /* 0x000fe40007810000 */
[----:B------:R-:W-:Y:S01]  /*19440*/  LOP3.LUT R16, R16, 0xffffbfff, RZ, 0xc0, !PT ;  /* 0xffffbfff10107812 */ /* 0x000fe200078ec0ff */
[----:B------:R-:W-:Y:S01]  /*19450*/  FADD.FTZ R4, -R2, R4 ;  /* 0x0000000402047221 */ /* 0x000fe20000010100 */
[----:B------:R-:W-:Y:S01]  /*19460*/  FMNMX.FTZ R155, R163, R155, !PT ;  /* 0x0000009ba39b7209 */ /* 0x000fe20007810000 */
[----:B------:R-:W-:Y:S01]  /*19470*/  IMAD.U32 R2, RZ, RZ, UR4 ;  /* 0x00000004ff027e24 */ /* 0x000fe2000f8e00ff */
[----:B------:R-:W-:Y:S02]  /*19480*/  @P0 LOP3.LUT R16, R16, 0x4000, RZ, 0xfc, !PT ;  /* 0x0000400010100812 */ /* 0x000fe400078efcff */
[----:B------:R-:W-:Y:S01]  /*19490*/  FMNMX.FTZ R155, R166, R155, !PT ;  /* 0x0000009ba69b7209 */ /* 0x000fe20007810000 */
[----:B------:R-:W-:Y:S01]  /*194a0*/  FMUL.FTZ R154, R153, R2 ;  /* 0x00000002999a7220 */ /* 0x000fe20000410000 */
[----:B------:R-:W-:-:S02]  /*194b0*/  LOP3.LUT P0, RZ, R16, 0x10, RZ, 0xc0, !PT ;  /* 0x0000001010ff7812 */ /* 0x000fc4000780c0ff */
[----:B------:R-:W-:Y:S02]  /*194c0*/  FMNMX.FTZ R155, R167, R155, !PT ;  /* 0x0000009ba79b7209 */ /* 0x000fe40007810000 */
[----:B------:R-:W-:Y:S02]  /*194d0*/  FSEL R154, R154, RZ, P3 ;  /* 0x000000ff9a9a7208 */ /* 0x000fe40001800000 */
[----:B------:R-:W-:Y:S02]  /*194e0*/  LOP3.LUT P3, RZ, R16, 0x4, RZ, 0xc0, !PT ;  /* 0x0000000410ff7812 */ /* 0x000fe4000786c0ff */
[----:B------:R-:W-:Y:S01]  /*194f0*/  FSEL R170, R170, -INF , !P0 ;  /* 0xff800000aaaa7808 */ /* 0x000fe20004000000 */
[-CC-:B------:R-:W-:Y:S01]  /*19500*/  FFMA.FTZ R10, R10, R2.reuse, -R154.reuse ;  /* 0x000000020a0a7223 */ /* 0x180fe2000001089a */
[----:B------:R-:W-:Y:S01]  /*19510*/  FMNMX.FTZ R155, R184, R155, !PT ;  /* 0x0000009bb89b7209 */ /* 0x000fe20007810000 */
[-CC-:B------:R-:W-:Y:S01]  /*19520*/  FFMA.FTZ R152, R152, R2.reuse, -R154.reuse ;  /* 0x0000000298987223 */ /* 0x180fe2000001089a */
[----:B------:R-:W-:Y:S01]  /*19530*/  LOP3.LUT P0, RZ, R16, 0x4000, RZ, 0xc0, !PT ;  /* 0x0000400010ff7812 */ /* 0x000fe2000780c0ff */
[-CC-:B------:R-:W-:Y:S01]  /*19540*/  FFMA.FTZ R160, R160, R2.reuse, -R154.reuse ;  /* 0x00000002a0a07223 */ /* 0x180fe2000001089a */
[----:B------:R-:W-:Y:S01]  /*19550*/  FSEL R171, R171, -INF , !P3 ;  /* 0xff800000abab7808 */ /* 0x000fe20005800000 */
[-CC-:B------:R-:W-:Y:S01]  /*19560*/  FFMA.FTZ R161, R161, R2.reuse, -R154.reuse ;  /* 0x00000002a1a17223 */ /* 0x180fe2000001089a */
[----:B------:R-:W-:Y:S01]  /*19570*/  FMNMX.FTZ R155, R170, R155, !PT ;  /* 0x0000009baa9b7209 */ /* 0x000fe20007810000 */
        /* <DEDUP_REMOVED lines=9> */
[----:B------:R-:W-:Y:S01]  /*19610*/  ISETP.LT.OR P6, PT, R187, 0x39, P6 ;  /* 0x00000039bb00780c */ /* 0x000fe200037c1670 */
        /* <DEDUP_REMOVED lines=11> */
[----:B------:R-:W-:Y:S01]  /*196d0*/  FSEL R178, R178, -INF , !P2 ;  /* 0xff800000b2b27808 */ /* 0x000fe20005000000 */
[----:B------:R-:W-:Y:S01]  /*196e0*/  FFMA.FTZ R154, R180, R2, -R154 ;  /* 0x00000002b49a7223 */ /* 0x000fe2000001089a */
[----:B------:R-:W-:Y:S01]  /*196f0*/  FMNMX.FTZ R155, R177, R155, !PT ;  /* 0x0000009bb19b7209 */ /* 0x000fe20007810000 */
[----:B------:R-:W-:Y:S01]  /*19700*/  MUFU.EX2 R196, R10 ;  /* 0x0000000a00c47308 */ /* 0x000fe20000000800 */
[----:B------:R-:W-:-:S02]  /*19710*/  LOP3.LUT P0, RZ, R16, 0x2000, RZ, 0xc0, !PT ;  /* 0x0000200010ff7812 */ /* 0x000fc4000780c0ff */
[----:B------:R-:W-:-:S05]  /*19720*/  FMNMX.FTZ R180, R178, R155, !PT ;  /* 0x0000009bb2b47209 */ /* 0x000fca0007810000 */
[----:B------:R-:W0:Y:S01]  /*19730*/  SHFL.BFLY PT, R155, R180, 0x2, 0x1f ;  /* 0x0c401f00b49b7f89 */ /* 0x000e2200000e0000 */
[----:B------:R-:W-:Y:S08]  /*19740*/  MUFU.EX2 R160, R160 ;  /* 0x000000a000a07308 */ /* 0x000ff00000000800 */
[----:B------:R-:W-:Y:S08]  /*19750*/  MUFU.EX2 R161, R161 ;  /* 0x000000a100a17308 */ /* 0x000ff00000000800 */
[----:B------:R-:W-:Y:S01]  /*19760*/  MUFU.EX2 R158, R158 ;  /* 0x0000009e009e7308 */ /* 0x000fe20000000800 */
[----:B0-----:R-:W-:-:S07]  /*19770*/  FMNMX.FTZ R180, R180, R155, !PT ;  /* 0x0000009bb4b47209 */ /* 0x001fce0007810000 */
[----:B------:R-:W-:Y:S01]  /*19780*/  MUFU.EX2 R159, R159 ;  /* 0x0000009f009f7308 */ /* 0x000fe20000000800 */
[----:B------:R-:W0:Y:S07]  /*19790*/  SHFL.BFLY PT, R181, R180, 0x1, 0x1f ;  /* 0x0c201f00b4b57f89 */ /* 0x000e2e00000e0000 */
[----:B------:R0:W-:Y:S08]  /*197a0*/  MUFU.EX2 R155, R152 ;  /* 0x00000098009b7308 */ /* 0x0001f00000000800 */
[----:B------:R-:W-:Y:S08]  /*197b0*/  MUFU.EX2 R164, R164 ;  /* 0x000000a400a47308 */ /* 0x000ff00000000800 */
[----:B------:R-:W-:Y:S01]  /*197c0*/  MUFU.EX2 R165, R165 ;  /* 0x000000a500a57308 */ /* 0x000fe20000000800 */
[----:B0-----:R-:W-:Y:S01]  /*197d0*/  FMNMX.FTZ R152, R180, R181, !PT ;  /* 0x000000b5b4987209 */ /* 0x001fe20007810000 */
[----:B------:R-:W-:-:S03]  /*197e0*/  FMUL.FTZ R180, R4, R2 ;  /* 0x0000000204b47220 */ /* 0x000fc60000410000 */
[----:B------:R-:W-:-:S03]  /*197f0*/  FSETP.NEU.FTZ.AND P1, PT, R152, -INF , PT ;  /* 0xff8000009800780b */ /* 0x000fc60003f3d000 */
[----:B------:R-:W-:Y:S01]  /*19800*/  MUFU.EX2 R168, R168 ;  /* 0x000000a800a87308 */ /* 0x000fe20000000800 */
[----:B------:R-:W-:-:S05]  /*19810*/  FSEL R10, R152, RZ, P1 ;  /* 0x000000ff980a7208 */ /* 0x000fca0000800000 */
[----:B------:R-:W-:Y:S01]  /*19820*/  FADD.FTZ R3, -R10, R3 ;  /* 0x000000030a037221 */ /* 0x000fe20000010100 */
[-C--:B------:R-:W-:Y:S01]  /*19830*/  FMUL.FTZ R10, R152, R2.reuse ;  /* 0x00000002980a7220 */ /* 0x080fe20000410000 */
[----:B------:R-:W-:Y:S02]  /*19840*/  MUFU.EX2 R169, R169 ;  /* 0x000000a900a97308 */ /* 0x000fe40000000800 */
[----:B------:R-:W-:Y:S02]  /*19850*/  FMUL.FTZ R3, R3, R2 ;  /* 0x0000000203037220 */ /* 0x000fe40000410000 */
[----:B------:R-:W-:-:S04]  /*19860*/  FSEL R4, R10, RZ, P1 ;  /* 0x000000ff0a047208 */ /* 0x000fc80000800000 */
[----:B------:R-:W0:Y:S01]  /*19870*/  MUFU.EX2 R10, R180 ;  /* 0x000000b4000a7308 */ /* 0x000e220000000800 */
[-CC-:B------:R-:W-:Y:S01]  /*19880*/  FFMA.FTZ R11, R11, R2.reuse, -R4.reuse ;  /* 0x000000020b0b7223 */ /* 0x180fe20000010804 */
[-CC-:B------:R-:W-:Y:S01]  /*19890*/  FFMA.FTZ R0, R0, R2.reuse, -R4.reuse ;  /* 0x0000000200007223 */ /* 0x180fe20000010804 */
[-CC-:B------:R-:W-:Y:S01]  /*198a0*/  FFMA.FTZ R156, R156, R2.reuse, -R4.reuse ;  /* 0x000000029c9c7223 */ /* 0x180fe20000010804 */
[-CC-:B------:R-:W-:Y:S01]  /*198b0*/  FFMA.FTZ R157, R157, R2.reuse, -R4.reuse ;  /* 0x000000029d9d7223 */ /* 0x180fe20000010804 */
[-CC-:B------:R-:W-:Y:S01]  /*198c0*/  FFMA.FTZ R162, R162, R2.reuse, -R4.reuse ;  /* 0x00000002a2a27223 */ /* 0x180fe20000010804 */
[-CC-:B------:R-:W-:Y:S01]  /*198d0*/  FFMA.FTZ R163, R163, R2.reuse, -R4.reuse ;  /* 0x00000002a3a37223 */ /* 0x180fe20000010804 */
[-CC-:B------:R-:W-:Y:S01]  /*198e0*/  FFMA.FTZ R166, R166, R2.reuse, -R4.reuse ;  /* 0x00000002a6a67223 */ /* 0x180fe20000010804 */
[----:B------:R-:W-:Y:S01]  /*198f0*/  MUFU.EX2 R197, R0 ;  /* 0x0000000000c57308 */ /* 0x000fe20000000800 */
        /* <DEDUP_REMOVED lines=9> */
[-CC-:B------:R-:W-:Y:S01]  /*19990*/  FFMA.FTZ R177, R177, R2.reuse, -R4.reuse ;  /* 0x00000002b1b17223 */ /* 0x180fe20000010804 */
[----:B------:R-:W-:-:S05]  /*199a0*/  FFMA.FTZ R4, R178, R2, -R4 ;  /* 0x00000002b2047223 */ /* 0x000fca0000010804 */
[----:B------:R0:W1:Y:S08]  /*199b0*/  MUFU.EX2 R0, R3 ;  /* 0x0000000300007308 */ /* 0x0000700000000800 */
[----:B------:R-:W2:Y:S01]  /*199c0*/  MUFU.EX2 R156, R156 ;  /* 0x0000009c009c7308 */ /* 0x000ea20000000800 */
[----:B0-----:R-:W-:-:S04]  /*199d0*/  FADD.FTZ R3, R155, R223 ;  /* 0x000000df9b037221 */ /* 0x001fc80000010000 */
[----:B------:R-:W-:-:S03]  /*199e0*/  FADD.FTZ R3, R160, R3 ;  /* 0x00000003a0037221 */ /* 0x000fc60000010000 */
[----:B------:R-:W0:Y:S01]  /*199f0*/  MUFU.EX2 R157, R157 ;  /* 0x0000009d009d7308 */ /* 0x000e220000000800 */
[----:B-1----:R-:W-:Y:S01]  /*19a00*/  FFMA.FTZ R221, R0, R221, R11 ;  /* 0x000000dd00dd7223 */ /* 0x002fe2000001000b */
[----:B------:R-:W-:-:S03]  /*19a10*/  FADD.FTZ R3, R161, R3 ;  /* 0x00000003a1037221 */ /* 0x000fc60000010000 */
[----:B------:R-:W-:Y:S01]  /*19a20*/  FADD.FTZ R178, R197, R221 ;  /* 0x000000ddc5b27221 */ /* 0x000fe20000010000 */
        /* <DEDUP_REMOVED lines=46> */
.L_x_1774:
        /* <DEDUP_REMOVED lines=9> */
[----:B------:R-:W-:-:S02]  /*19da0*/  F2FP.BF16.F32.PACK_AB R196, R155, R196 ;  /* 0x000000c49bc4723e */ /* 0x000fc400000010ff */
[----:B------:R-:W-:Y:S02]  /*19db0*/  F2FP.BF16.F32.PACK_AB R197, R197, R11 ;  /* 0x0000000bc5c5723e */ /* 0x000fe400000010ff */
[----:B------:R-:W-:Y:S02]  /*19dc0*/  F2FP.BF16.F32.PACK_AB R198, R161, R160 ;  /* 0x000000a0a1c6723e */ /* 0x000fe400000010ff */
[----:B------:R-:W-:Y:S01]  /*19dd0*/  F2FP.BF16.F32.PACK_AB R199, R157, R156 ;  /* 0x0000009c9dc7723e */ /* 0x000fe200000010ff */
[----:B0-----:R-:W-:Y:S01]  /*19de0*/  IMAD.MOV.U32 R218, RZ, RZ, R227 ;  /* 0x000000ffffda7224 */ /* 0x001fe200078e00e3 */
        /* <DEDUP_REMOVED lines=9> */
[C---:B--2---:R-:W-:Y:S01]  /*19e80*/  ISETP.GT.AND P1, PT, R5.reuse, R3, PT ;  /* 0x000000030500720c */ /* 0x044fe20003f24270 */
[----:B------:R-:W-:Y:S02]  /*19e90*/  VIADD R5, R5, 0xffffffff ;  /* 0xffffffff05057836 */ /* 0x000fe40000000000 */
[----:B------:R-:W-:-:S10]  /*19ea0*/  IMAD.MOV.U32 R3, RZ, RZ, R152 ;  /* 0x000000ffff037224 */ /* 0x000fd400078e0098 */
[----:B------:R-:W-:Y:S05]  /*19eb0*/  @P1 BRA `(.L_x_1775) ;  /* 0xffffffcc00981947 */ /* 0x000fea000383ffff */
[----:B------:R-:W-:Y:S05]  /*19ec0*/  BSYNC B0 ;  /* 0x0000000000007941 */ /* 0x000fea0003800000 */
.L_x_1754:
[----:B------:R-:W-:Y:S02]  /*19ed0*/  IMAD.MOV.U32 R3, RZ, RZ, R152 ;  /* 0x000000ffff037224 */ /* 0x000fe400078e0098 */
[----:B------:R-:W-:Y:S02]  /*19ee0*/  IMAD.MOV.U32 R4, RZ, RZ, R153 ;  /* 0x000000ffff047224 */ /* 0x000fe400078e0099 */
[----:B------:R-:W-:Y:S02]  /*19ef0*/  IMAD.MOV.U32 R202, RZ, RZ, R222 ;  /* 0x000000ffffca7224 */ /* 0x000fe400078e00de */
[----:B------:R-:W-:-:S07]  /*19f00*/  IMAD.MOV.U32 R218, RZ, RZ, R227 ;  /* 0x000000ffffda7224 */ /* 0x000fce00078e00e3 */
.L_x_1753:
[----:B------:R-:W-:Y:S05]  /*19f10*/  BSYNC B1 ;  /* 0x0000000000017941 */ /* 0x000fea0003800000 */
.L_x_1752:
[----:B------:R-:W2:Y:S01]  /*19f20*/  LDL R152, [R1+0x5c] ;  /* 0x00005c0001987983 */ /* 0x000ea20000100800 */
[----:B------:R-:W0:Y:S01]  /*19f30*/  LDC R11, c[0x0][0x448] ;  /* 0x00011200ff0b7b82 */ /* 0x000e220000000800 */
[----:B------:R-:W-:Y:S01]  /*19f40*/  LOP3.LUT R16, R16, 0xffffffdf, RZ, 0xc0, !PT ;  /* 0xffffffdf10107812 */ /* 0x000fe200078ec0ff */
[----:B------:R-:W-:-:S06]  /*19f50*/  ULDC UR4, c[0x0][0x9dc] ;  /* 0x0002770000047ab9 */ /* 0x000fcc0000000800 */
[----:B------:R-:W1:Y:S01]  /*19f60*/  LDC R155, c[0x0][0x9e4] ;  /* 0x00027900ff9b7b82 */ /* 0x000e620000000800 */
[----:B0-----:R-:W-:-:S13]  /*19f70*/  ISETP.NE.AND P1, PT, R11, 0x1, PT ;  /* 0x000000010b00780c */ /* 0x001fda0003f25270 */
[----:B------:R-:W0:Y:S01]  /*19f80*/  @P1 LDC R153, c[0x0][0x44c] ;  /* 0x00011300ff991b82 */ /* 0x000e220000000800 */
[----:B------:R-:W-:-:S04]  /*19f90*/  @P1 LOP3.LUT R16, R16, 0x20, RZ, 0xfc, !PT ;  /* 0x0000002010101812 */ /* 0x000fc800078efcff */
[----:B------:R-:W-:-:S03]  /*19fa0*/  LOP3.LUT R16, R16, 0xffffffbf, RZ, 0xc0, !PT ;  /* 0xffffffbf10107812 */ /* 0x000fc600078ec0ff */
[----:B------:R-:W3:Y:S01]  /*19fb0*/  @P1 LDC R11, c[0x0][0x450] ;  /* 0x00011400ff0b1b82 */ /* 0x000ee20000000800 */
[----:B--2---:R-:W-:-:S04]  /*19fc0*/  VIADD R152, R152, 0x7f ;  /* 0x0000007f98987836 */ /* 0x004fc80000000000 */
[----:B0-----:R-:W-:-:S05]  /*19fd0*/  @P1 IMAD.HI.U32 R153, R152, R153, RZ ;  /* 0x0000009998991227 */ /* 0x001fca00078e00ff */
[----:B---3--:R-:W-:Y:S02]  /*19fe0*/  @P1 SHF.R.U32.HI R152, RZ, R11, R153 ;  /* 0x0000000bff981219 */ /* 0x008fe40000011699 */
[----:B-1----:R-:W-:Y:S02]  /*19ff0*/  ISETP.GE.AND P1, PT, R155, 0x1, PT ;  /* 0x000000019b00780c */ /* 0x002fe40003f26270 */
[----:B------:R-:W-:-:S05]  /*1a000*/  IADD3 R11, R220, 0x1, -R219 ;  /* 0x00000001dc0b7810 */ /* 0x000fca0007ffe8db */
[----:B------:R-:W-:-:S04]  /*1a010*/  IMAD.IADD R152, R11, 0x1, R152 ;  /* 0x000000010b987824 */ /* 0x000fc800078e0298 */
[----:B------:R-:W-:Y:S02]  /*1a020*/  VIADD R11, R152, -UR4 ;  /* 0x80000004980b7c36 */ /* 0x000fe40008000000 */
[----:B------:R-:W-:Y:S01]  /*1a030*/  @P1 LOP3.LUT R16, R16, 0x40, RZ, 0xfc, !PT ;  /* 0x0000004010101812 */ /* 0x000fe200078efcff */
        /* <DEDUP_REMOVED lines=12> */
.L_x_1778:
[----:B------:R-:W-:-:S13]  /*1a100*/  ISETP.NE.AND P1, PT, R155, 0x1, PT ;  /* 0x000000019b00780c */ /* 0x000fda0003f25270 */
[----:B------:R-:W0:Y:S02]  /*1a110*/  @P1 LDC.64 R152, c[0x0][0x9e8] ;  /* 0x00027a00ff981b82 */ /* 0x000e240000000a00 */
[----:B0-----:R-:W-:-:S05]  /*1a120*/  @P1 IMAD.HI.U32 R152, R154, R152, RZ ;  /* 0x000000989a981227 */ /* 0x001fca00078e00ff */
[----:B------:R-:W-:-:S07]  /*1a130*/  @P1 SHF.R.U32.HI R154, RZ, R153, R152 ;  /* 0x00000099ff9a1219 */ /* 0x000fce0000011698 */
.L_x_1779:
[----:B------:R-:W-:Y:S05]  /*1a140*/  BSYNC B0 ;  /* 0x0000000000007941 */ /* 0x000fea0003800000 */
.L_x_1777:
[----:B------:R-:W-:-:S05]  /*1a150*/  IMAD R154, R154, R155, RZ ;  /* 0x0000009b9a9a7224 */ /* 0x000fca00078e02ff */
[----:B------:R-:W-:-:S07]  /*1a160*/  VIMNMX R11, R11, R154, !PT ;  /* 0x0000009a0b0b7248 */ /* 0x000fce0007fe0100 */
.L_x_1776:
[----:B------:R-:W2:Y:S01]  /*1a170*/  LDL R153, [R1+0x7c] ;  /* 0x00007c0001997983 */ /* 0x000ea20000100800 */
[----:B------:R-:W-:Y:S01]  /*1a180*/  VIADD R11, R11, 0x3f ;  /* 0x0000003f0b0b7836 */ /* 0x000fe20000000000 */
[----:B------:R-:W-:Y:S04]  /*1a190*/  BSSY B0, `(.L_x_1780) ;  /* 0x0000268000007945 */ /* 0x000fe80003800000 */
[----:B------:R-:W-:-:S04]  /*1a1a0*/  SHF.R.S32.HI R152, RZ, 0x1f, R11 ;  /* 0x0000001fff987819 */ /* 0x000fc8000001140b */
[----:B------:R-:W-:-:S04]  /*1a1b0*/  LEA.HI R152, R152, R11, RZ, 0x6 ;  /* 0x0000000b98987211 */ /* 0x000fc800078f30ff */
[----:B------:R-:W-:-:S04]  /*1a1c0*/  SHF.R.S32.HI R152, RZ, 0x6, R152 ;  /* 0x00000006ff987819 */ /* 0x000fc80000011498 */
[----:B--2---:R-:W-:-:S04]  /*1a1d0*/  VIMNMX R153, R153, R152, !PT ;  /* 0x0000009899997248 */ /* 0x004fc80007fe0100 */
[----:B------:R-:W-:Y:S01]  /*1a1e0*/  ISETP.GE.AND P1, PT, R5, R153, PT ;  /* 0x000000990500720c */ /* 0x000fe20003f26270 */
[----:B------:R0:W-:-:S12]  /*1a1f0*/  STL [R1+0x58], R153 ;  /* 0x0000589901007387 */ /* 0x0001d80000100800 */
[----:B0-----:R-:W-:Y:S05]  /*1a200*/  @!P1 BRA `(.L_x_1781) ;  /* 0x0000002400809947 */ /* 0x001fea0003800000 */
[----:B------:R-:W-:Y:S01]  /*1a210*/  BSSY B1, `(.L_x_1782) ;  /* 0x000025e000017945 */ /* 0x000fe20003800000 */
[----:B------:R0:W-:Y:S01]  /*1a220*/  STL [R1+0x4], R5 ;  /* 0x0000040501007387 */ /* 0x0001e20000100800 */
[----:B------:R-:W-:Y:S02]  /*1a230*/  IMAD.MOV.U32 R228, RZ, RZ, R3 ;  /* 0x000000ffffe47224 */ /* 0x000fe400078e0003 */
[----:B------:R-:W-:Y:S02]  /*1a240*/  IMAD.MOV.U32 R227, RZ, RZ, R4 ;  /* 0x000000ffffe37224 */ /* 0x000fe400078e0004 */
[----:B------:R-:W-:Y:S02]  /*1a250*/  IMAD.MOV.U32 R11, RZ, RZ, R218 ;  /* 0x000000ffff0b7224 */ /* 0x000fe400078e00da */
[----:B0-----:R-:W-:-:S07]  /*1a260*/  IMAD.MOV.U32 R5, RZ, RZ, R202 ;  /* 0x000000ffff057224 */ /* 0x001fce00078e00ca */
.L_x_1795:
[----:B------:R-:W-:-:S04]  /*1a270*/  ISETP.NE.AND P1, PT, R5, 0x1, PT ;  /* 0x000000010500780c */ /* 0x000fc80003f25270 */
[----:B------:R-:W-:-:S04]  /*1a280*/  SEL R218, RZ, 0x1, P1 ;  /* 0x00000001ffda7807 */ /* 0x000fc80000800000 */
[----:B------:R-:W-:Y:S01]  /*1a290*/  LOP3.LUT R218, R11, R218, RZ, 0x3c, !PT ;  /* 0x000000da0bda7212 */ /* 0x000fe200078e3cff */
[----:B0-----:R-:W-:Y:S06]  /*1a2a0*/  @!P0 BRA `(.L_x_1783) ;  /* 0x0000000000048947 */ /* 0x001fec0003800000 */
[----:B------:R-:W-:Y:S01]  /*1a2b0*/  BPT.TRAP 0x1 ;  /* 0x000000040000795c */ /* 0x000fe20000300000 */
.L_x_1783:
        /* <DEDUP_REMOVED lines=8> */
.L_x_1784:
        /* <DEDUP_REMOVED lines=8> */
.L_x_1786:
[----:B------:R-:W-:Y:S05]  /*1a3c0*/  BSYNC B2 ;  /* 0x0000000000027941 */ /* 0x000fea0003800000 */
.L_x_1785:
[----:B------:R-:W-:Y:S04]  /*1a3d0*/  STL.64 [R1+0x100], R184 ;  /* 0x000100b801007387 */ /* 0x000fe80000100a00 */
[----:B------:R-:W-:Y:S04]  /*1a3e0*/  STL [R1+0xf8], R5 ;  /* 0x0000f80501007387 */ /* 0x000fe80000100800 */
        /* <DEDUP_REMOVED lines=10> */
[----:B------:R-:W-:Y:S02]  /*1a490*/  VIADD R152, R4, 0x6 ;  /* 0x0000000604987836 */ /* 0x000fe40000000000 */
[----:B------:R-:W-:Y:S01]  /*1a4a0*/  IMAD.MOV.U32 R3, RZ, RZ, 0x40000040 ;  /* 0x40000040ff037424 */ /* 0x000fe200078e00ff */
[----:B------:R-:W-:Y:S01]  /*1a4b0*/  R2UR UR4, R2 ;  /* 0x00000000020472ca */ /* 0x000fe200000e0000 */
[----:B------:R-:W-:Y:S01]  /*1a4c0*/  IMAD.MOV.U32 R2, RZ, RZ, R153 ;  /* 0x000000ffff027224 */ /* 0x000fe200078e0099 */
[----:B------:R-:W-:Y:S01]  /*1a4d0*/  R2UR UR10, R152 ;  /* 0x00000000980a72ca */ /* 0x000fe200000e0000 */
[----:B------:R-:W-:Y:S01]  /*1a4e0*/  IMAD.MOV.U32 R153, RZ, RZ, 0x40000040 ;  /* 0x40000040ff997424 */ /* 0x000fe200078e00ff */
[----:B------:R-:W-:Y:S01]  /*1a4f0*/  R2UR UR5, R3 ;  /* 0x00000000030572ca */ /* 0x000fe200000e0000 */
[----:B------:R-:W-:Y:S01]  /*1a500*/  VIADD R154, R4, 0x204 ;  /* 0x00000204049a7836 */ /* 0x000fe20000000000 */
[----:B------:R-:W-:Y:S01]  /*1a510*/  R2UR UR8, R2 ;  /* 0x00000000020872ca */ /* 0x000fe200000e0000 */
[C---:B------:R-:W-:Y:S01]  /*1a520*/  VIADD R2, R4.reuse, 0x200 ;  /* 0x0000020004027836 */ /* 0x040fe20000000000 */
[----:B------:R-:W-:Y:S01]  /*1a530*/  R2UR UR11, R153 ;  /* 0x00000000990b72ca */ /* 0x000fe200000e0000 */
[----:B------:R-:W-:Y:S01]  /*1a540*/  VIADD R152, R4, 0x202 ;  /* 0x0000020204987836 */ /* 0x000fe20000000000 */
        /* <DEDUP_REMOVED lines=10> */
[----:B------:R-:W-:Y:S01]  /*1a5f0*/  MOV R5, UR10 ;  /* 0x0000000a00057c02 */ /* 0x000fe20008000f00 */
[----:B------:R-:W-:Y:S01]  /*1a600*/  UMOV UR10, UR4 ;  /* 0x00000004000a7c82 */ /* 0x000fe20008000000 */
[----:B------:R-:W-:Y:S01]  /*1a610*/  MOV R156, UR11 ;  /* 0x0000000b009c7c02 */ /* 0x000fe20008000f00 */
[----:B------:R-:W-:Y:S01]  /*1a620*/  UMOV UR11, UR5 ;  /* 0x00000005000b7c82 */ /* 0x000fe20008000000 */
[----:B------:R-:W-:Y:S01]  /*1a630*/  R2UR UR38, R2 ;  /* 0x00000000022672ca */ /* 0x000fe200000e0000 */
[----:B------:R-:W-:Y:S01]  /*1a640*/  VIADD R2, R4, 0x600 ;  /* 0x0000060004027836 */ /* 0x000fe20000000000 */
[----:B------:R-:W-:Y:S01]  /*1a650*/  R2UR UR7, R3 ;  /* 0x00000000030772ca */ /* 0x000fe200000e0000 */
[----:B------:R-:W-:Y:S01]  /*1a660*/  IMAD.MOV.U32 R155, RZ, RZ, 0x40000040 ;  /* 0x40000040ff9b7424 */ /* 0x000fe200078e00ff */
[----:B------:R-:W-:Y:S01]  /*1a670*/  R2UR UR34, R152 ;  /* 0x00000000982272ca */ /* 0x000fe200000e0000 */
[----:B------:R-:W-:Y:S01]  /*1a680*/  VIADD R152, R4, 0x604 ;  /* 0x0000060404987836 */ /* 0x000fe20000000000 */
[----:B------:R-:W-:Y:S01]  /*1a690*/  R2UR UR42, R154 ;  /* 0x000000009a2a72ca */ /* 0x000fe200000e0000 */
[----:B------:R-:W-:Y:S01]  /*1a6a0*/  VIADD R154, R4, 0x602 ;  /* 0x00000602049a7836 */ /* 0x000fe20000000000 */
[----:B------:R-:W-:-:S02]  /*1a6b0*/  R2UR UR4, R6 ;  /* 0x00000000060472ca */ /* 0x000fc400000e0000 */
[----:B------:R-:W-:Y:S02]  /*1a6c0*/  R2UR UR5, R7 ;  /* 0x00000000070572ca */ /* 0x000fe400000e0000 */
[----:B------:R-:W-:Y:S01]  /*1a6d0*/  R2UR UR46, R2 ;  /* 0x00000000022e72ca */ /* 0x000fe200000e0000 */
[----:B------:R-:W-:Y:S01]  /*1a6e0*/  VIADD R2, R4, 0x606 ;  /* 0x0000060604027836 */ /* 0x000fe20000000000 */
[----:B------:R-:W-:Y:S01]  /*1a6f0*/  R2UR UR19, R153 ;  /* 0x00000000991372ca */ /* 0x000fe200000e0000 */
[----:B------:R-:W-:Y:S01]  /*1a700*/  IMAD.MOV.U32 R4, RZ, RZ, R156 ;  /* 0x000000ffff047224 */ /* 0x000fe200078e009c */
[C---:B------:R-:W-:Y:S02]  /*1a710*/  R2UR UR23, R155.reuse ;  /* 0x000000009b1772ca */ /* 0x040fe400000e0000 */
[----:B------:R-:W-:Y:S02]  /*1a720*/  R2UR UR31, R155 ;  /* 0x000000009b1f72ca */ /* 0x000fe400000e0000 */
[----:B------:R-:W-:-:S02]  /*1a730*/  R2UR UR35, R153 ;  /* 0x00000000992372ca */ /* 0x000fc400000e0000 */
[C---:B------:R-:W-:Y:S02]  /*1a740*/  R2UR UR43, R155.reuse ;  /* 0x000000009b2b72ca */ /* 0x040fe400000e0000 */
[----:B------:R-:W-:Y:S02]  /*1a750*/  R2UR UR50, R154 ;  /* 0x000000009a3272ca */ /* 0x000fe400000e0000 */
[----:B------:R-:W-:Y:S02]  /*1a760*/  R2UR UR51, R155 ;  /* 0x000000009b3372ca */ /* 0x000fe400000e0000 */
[----:B------:R-:W-:Y:S02]  /*1a770*/  R2UR UR54, R152 ;  /* 0x00000000983672ca */ /* 0x000fe400000e0000 */
[----:B------:R-:W-:Y:S02]  /*1a780*/  R2UR UR55, R153 ;  /* 0x00000000993772ca */ /* 0x000fe400000e0000 */
[----:B------:R-:W-:Y:S01]  /*1a790*/  WARPGROUP.ARRIVE ;  /* 0x00000000000079c5 */ /* 0x000fe20000000000 */
[----:B------:R-:W-:-:S02]  /*1a7a0*/  R2UR UR9, R3 ;  /* 0x00000000030972ca */ /* 0x000fc400000e0000 */
[C---:B------:R-:W-:Y:S02]  /*1a7b0*/  R2UR UR15, R3.reuse ;  /* 0x00000000030f72ca */ /* 0x040fe400000e0000 */
[C---:B------:R-:W-:Y:S01]  /*1a7c0*/  R2UR UR27, R3.reuse ;  /* 0x00000000031b72ca */ /* 0x040fe200000e0000 */
[----:B------:R-:W-:Y:S01]  /*1a7d0*/  HGMMA.64x64x16.F32.BF16 R152, gdesc[UR4], RZ, !UPT, gsb0 ;  /* 0x00e00000049879f0 */ /* 0x000fe2000c0018ff */
[----:B------:R-:W-:Y:S01]  /*1a7e0*/  UMOV UR6, UR8 ;  /* 0x0000000800067c82 */ /* 0x000fe20008000000 */
[C---:B------:R-:W-:Y:S02]  /*1a7f0*/  R2UR UR39, R3.reuse ;  /* 0x00000000032772ca */ /* 0x040fe400000e0000 */
[----:B------:R-:W-:-:S04]  /*1a800*/  R2UR UR47, R3 ;  /* 0x00000000032f72ca */ /* 0x000fc800000e0000 */
[----:B------:R-:W-:Y:S01]  /*1a810*/  UMOV UR7, UR9 ;  /* 0x0000000900077c82 */ /* 0x000fe20008000000 */
[----:B------:R-:W-:Y:S02]  /*1a820*/  R2UR UR58, R2 ;  /* 0x00000000023a72ca */ /* 0x000fe400000e0000 */
[----:B------:R-:W-:Y:S02]  /*1a830*/  R2UR UR59, R3 ;  /* 0x00000000033b72ca */ /* 0x000fe400000e0000 */
[----:B------:R-:W4:Y:S01]  /*1a840*/  LDL.64 R2, [R1+0x20] ;  /* 0x0000200001027983 */ /* 0x000f220000100a00 */
[----:B------:R-:W-:Y:S02]  /*1a850*/  WARPGROUP.DEPBAR.LE gsb0, 0x0 ;  /* 0x00008000000079c5 */ /* 0x000fe40000010000 */
[----:B------:R-:W-:Y:S01]  /*1a860*/  WARPGROUP.ARRIVE ;  /* 0x00000000000079c5 */ /* 0x000fe20000000000 */
[----:B--2---:R-:W-:Y:S02]  /*1a870*/  R2UR UR8, R184 ;  /* 0x00000000b80872ca */ /* 0x004fe400000e0000 */
[----:B------:R-:W-:-:S02]  /*1a880*/  R2UR UR9, R185 ;  /* 0x00000000b90972ca */ /* 0x000fc400000e0000 */
[----:B------:R-:W-:Y:S01]  /*1a890*/  R2UR UR4, R22 ;  /* 0x00000000160472ca */ /* 0x000fe200000e0000 */
[----:B------:R0:W5:Y:S10]  /*1a8a0*/  LDL.LU.64 R184, [R1+0x100] ;  /* 0x0001000001b87983 */ /* 0x0001740000300a00 */
[----:B------:R-:W-:Y:S01]  /*1a8b0*/  HGMMA.64x64x16.F32.BF16 R152, gdesc[UR8], R152, gsb0 ;  /* 0x00e00000089879f0 */ /* 0x000fe20008001898 */
[----:B------:R-:W-:-:S02]  /*1a8c0*/  R2UR UR5, R23 ;  /* 0x00000000170572ca */ /* 0x000fc400000e0000 */
[----:B------:R-:W-:Y:S02]  /*1a8d0*/  WARPGROUP.DEPBAR.LE gsb0, 0x0 ;  /* 0x00008000000079c5 */ /* 0x000fe40000010000 */
[----:B------:R-:W-:-:S09]  /*1a8e0*/  WARPGROUP.ARRIVE ;  /* 0x00000000000079c5 */ /* 0x000fd20000000000 */
[----:B------:R-:W-:Y:S01]  /*1a8f0*/  HGMMA.64x64x16.F32.BF16 R152, gdesc[UR4], R152, gsb0 ;  /* 0x00e00000049879f0 */ /* 0x000fe20008001898 */
[----:B------:R-:W-:Y:S02]  /*1a900*/  R2UR UR11, R4 ;  /* 0x00000000040b72ca */ /* 0x000fe400000e0000 */
[----:B------:R-:W-:Y:S02]  /*1a910*/  R2UR UR10, R5 ;  /* 0x00000000050a72ca */ /* 0x000fe400000e0000 */
[----:B---3--:R-:W-:Y:S01]  /*1a920*/  R2UR UR8, R18 ;  /* 0x00000000120872ca */ /* 0x008fe200000e0000 */
[----:B------:R0:W5:Y:S01]  /*1a930*/  LDL.LU R5, [R1+0xf8] ;  /* 0x0000f80001057983 */ /* 0x0001620000300800 */
[----:B------:R-:W-:Y:S02]  /*1a940*/  R2UR UR9, R19 ;  /* 0x00000000130972ca */ /* 0x000fe400000e0000 */
[----:B----4-:R-:W-:Y:S01]  /*1a950*/  R2UR UR12, R16 ;  /* 0x00000000100c72ca */ /* 0x010fe200000e0000 */
[----:B------:R0:W5:Y:S01]  /*1a960*/  LDL.LU.64 R22, [R1+0xf0] ;  /* 0x0000f00001167983 */ /* 0x0001620000300a00 */
[----:B------:R-:W-:-:S02]  /*1a970*/  R2UR UR13, R17 ;  /* 0x00000000110d72ca */ /* 0x000fc400000e0000 */
[----:B------:R-:W-:Y:S01]  /*1a980*/  R2UR UR16, R2 ;  /* 0x00000000021072ca */ /* 0x000fe200000e0000 */
[----:B------:R0:W5:Y:S01]  /*1a990*/  LDL.LU.64 R18, [R1+0xe8] ;  /* 0x0000e80001127983 */ /* 0x0001620000300a00 */
[----:B------:R-:W-:Y:S02]  /*1a9a0*/  R2UR UR17, R3 ;  /* 0x00000000031172ca */ /* 0x000fe400000e0000 */
[----:B------:R-:W-:Y:S01]  /*1a9b0*/  R2UR UR20, R216 ;  /* 0x00000000d81472ca */ /* 0x000fe200000e0000 */
[----:B------:R0:W5:Y:S01]  /*1a9c0*/  LDL.LU.64 R16, [R1+0xe0] ;  /* 0x0000e00001107983 */ /* 0x0001620000300a00 */
        /* <DEDUP_REMOVED lines=187> */
[----:B0-----:R-:W-:Y:S06]  /*1b580*/  @!P0 BRA `(.L_x_1788) ;  /* 0x0000000000048947 */ /* 0x001fec0003800000 */
[----:B------:R-:W-:Y:S01]  /*1b590*/  BPT.TRAP 0x1 ;  /* 0x000000040000795c */ /* 0x000fe20000300000 */
.L_x_1788:
[----:B------:R-:W-:Y:S01]  /*1b5a0*/  SHF.L.U32 R0, R11, 0x1f, RZ ;  /* 0x0000001f0b007819 */ /* 0x000fe200000006ff */
[----:B-----5:R-:W-:-:S04]  /*1b5b0*/  IMAD R11, R5, 0x8, R17 ;  /* 0x00000008050b7824 */ /* 0x020fc800078e0211 */
[----:B------:R0:W1:Y:S01]  /*1b5c0*/  SYNCS.PHASECHK.TRANS64.TRYWAIT P1, [R11+URZ+0x30850], R0 ;  /* 0x030850000b0075a7 */ /* 0x000062000802017f */
[----:B------:R-:W-:Y:S05]  /*1b5d0*/  @!P0 BRA `(.L_x_1789) ;  /* 0x0000000000048947 */ /* 0x000fea0003800000 */
[----:B------:R-:W-:Y:S01]  /*1b5e0*/  BPT.TRAP 0x1 ;  /* 0x000000040000795c */ /* 0x000fe20000300000 */
.L_x_1789:
[----:B------:R-:W-:Y:S04]  /*1b5f0*/  BSSY B2, `(.L_x_1790) ;  /* 0x0000004000027945 */ /* 0x000fe80003800000 */
[----:B-1----:R-:W-:Y:S05]  /*1b600*/  @P1 BRA `(.L_x_1791) ;  /* 0x0000000000081947 */ /* 0x002fea0003800000 */
[----:B------:R-:W1:Y:S02]  /*1b610*/  SYNCS.PHASECHK.TRANS64.TRYWAIT P1, [R11+URZ+0x30850], R0 ;  /* 0x030850000b0075a7 */ /* 0x000e64000802017f */
[----:B-1----:R-:W-:Y:S05]  /*1b620*/  @!P1 BRA `(.L_x_1792) ;  /* 0x0000014000149947 */ /* 0x002fea0003800000 */
.L_x_1791:
[----:B------:R-:W-:Y:S05]  /*1b630*/  BSYNC B2 ;  /* 0x0000000000027941 */ /* 0x000fea0003800000 */
.L_x_1790:
[----:B------:R-:W-:Y:S01]  /*1b640*/  VIADD R2, R17, 0x400 ;  /* 0x0000040011027836 */ /* 0x000fe20000000000 */
[----:B------:R-:W-:Y:S01]  /*1b650*/  WARPGROUP.ARRIVE ;  /* 0x00000000000079c5 */ /* 0x000fe20000000000 */
[----:B------:R-:W-:-:S03]  /*1b660*/  IMAD.MOV.U32 R3, RZ, RZ, 0x40000040 ;  /* 0x40000040ff037424 */ /* 0x000fc600078e00ff */
[----:B------:R-:W-:Y:S02]  /*1b670*/  SHF.R.U32.HI R2, RZ, 0x4, R2 ;  /* 0x00000004ff027819 */ /* 0x000fe40000011602 */
[----:B------:R-:W-:Y:S01]  /*1b680*/  R2UR UR7, R3 ;  /* 0x00000000030772ca */ /* 0x000fe200000e0000 */
[----:B------:R-:W-:Y:S01]  /*1b690*/  IMAD.MOV.U32 R3, RZ, RZ, 0x40000040 ;  /* 0x40000040ff037424 */ /* 0x000fe200078e00ff */
[----:B------:R-:W-:-:S04]  /*1b6a0*/  LOP3.LUT R2, R2, 0x3fff, RZ, 0xc0, !PT ;  /* 0x00003fff02027812 */ /* 0x000fc800078ec0ff */
[----:B------:R-:W-:-:S05]  /*1b6b0*/  LOP3.LUT R2, R2, 0x2000000, RZ, 0xfc, !PT ;  /* 0x0200000002027812 */ /* 0x000fca00078efcff */
[----:B------:R-:W-:Y:S02]  /*1b6c0*/  IMAD R2, R5, 0x800, R2 ;  /* 0x0000080005027824 */ /* 0x000fe400078e0202 */
[----:B------:R-:W-:Y:S02]  /*1b6d0*/  IMAD.MOV.U32 R5, RZ, RZ, 0x40000040 ;  /* 0x40000040ff057424 */ /* 0x000fe400078e00ff */
[C---:B------:R-:W-:Y:S01]  /*1b6e0*/  VIADD R4, R2.reuse, 0x80 ;  /* 0x0000008002047836 */ /* 0x040fe20000000000 */
[----:B------:R-:W-:-:S13]  /*1b6f0*/  R2UR UR6, R2 ;  /* 0x00000000020672ca */ /* 0x000fda00000e0000 */
        /* <DEDUP_REMOVED lines=25> */
.L_x_1793:
[----:B------:R-:W-:Y:S01]  /*1b890*/  ULDC UR4, c[0x0][0x9d8] ;  /* 0x0002760000047ab9 */ /* 0x000fe20000000800 */
[----:B------:R-:W2:Y:S01]  /*1b8a0*/  LDL R186, [R1+0xc] ;  /* 0x00000c0001ba7983 */ /* 0x000ea20000100800 */
[----:B01----:R-:W-:Y:S01]  /*1b8b0*/  FMUL.FTZ R0, R152, UR4 ;  /* 0x0000000498007c20 */ /* 0x003fe20008410000 */
        /* <DEDUP_REMOVED lines=39> */
[----:B------:R-:W-:Y:S01]  /*1bb30*/  ULDC UR4, c[0x0][0x988] ;  /* 0x0002620000047ab9 */ /* 0x000fe20000000800 */
[----:B------:R-:W-:-:S05]  /*1bb40*/  VIADD R222, R222, 0x30840 ;  /* 0x00030840dede7836 */ /* 0x000fca0000000000 */
[----:B------:R-:W3:Y:S01]  /*1bb50*/  MUFU.TANH R156, R156 ;  /* 0x0000009c009c7308 */ /* 0x000ee20000002400 */
[----:B0-----:R-:W-:-:S07]  /*1bb60*/  FMNMX.FTZ R2, R152, R2, !PT ;  /* 0x0000000298027209 */ /* 0x001fce0007810000 */
[----:B------:R-:W0:Y:S01]  /*1bb70*/  MUFU.TANH R157, R157 ;  /* 0x0000009d009d7308 */ /* 0x000e220000002400 */
[----:B-1----:R-:W-:-:S07]  /*1bb80*/  FMNMX.FTZ R2, R153, R2, !PT ;  /* 0x0000000299027209 */ /* 0x002fce0007810000 */
[----:B------:R-:W1:Y:S01]  /*1bb90*/  MUFU.TANH R160, R160 ;  /* 0x000000a000a07308 */ /* 0x000e620000002400 */
[----:B---3--:R-:W-:-:S07]  /*1bba0*/  FMNMX.FTZ R2, R156, R2, !PT ;  /* 0x000000029c027209 */ /* 0x008fce0007810000 */
        /* <DEDUP_REMOVED lines=19> */
[----:B0-----:R-:W-:-:S05]  /*1bce0*/  FMNMX.FTZ R4, R176, R4, !PT ;  /* 0x00000004b0047209 */ /* 0x001fca0007810000 */
[----:B------:R-:W0:Y:S02]  /*1bcf0*/  SHFL.BFLY PT, R2, R4, 0x2, 0x1f ;  /* 0x0c401f0004027f89 */ /* 0x000e2400000e0000 */
[----:B------:R-:W4:Y:S08]  /*1bd00*/  MUFU.TANH R158, R158 ;  /* 0x0000009e009e7308 */ /* 0x000f300000002400 */
[----:B------:R-:W5:Y:S08]  /*1bd10*/  MUFU.TANH R159, R159 ;  /* 0x0000009f009f7308 */ /* 0x000f700000002400 */
[----:B------:R-:W5:Y:S01]  /*1bd20*/  MUFU.TANH R162, R162 ;  /* 0x000000a200a27308 */ /* 0x000f620000002400 */
[----:B0-----:R-:W-:-:S07]  /*1bd30*/  FMNMX.FTZ R4, R4, R2, !PT ;  /* 0x0000000204047209 */ /* 0x001fce0007810000 */
[----:B------:R-:W0:Y:S01]  /*1bd40*/  MUFU.TANH R163, R163 ;  /* 0x000000a300a37308 */ /* 0x000e220000002400 */
[----:B------:R-:W1:Y:S07]  /*1bd50*/  SHFL.BFLY PT, R2, R4, 0x1, 0x1f ;  /* 0x0c201f0004027f89 */ /* 0x000e6e00000e0000 */
[----:B------:R-:W0:Y:S08]  /*1bd60*/  MUFU.TANH R166, R166 ;  /* 0x000000a600a67308 */ /* 0x000e300000002400 */
[----:B------:R-:W0:Y:S08]  /*1bd70*/  MUFU.TANH R167, R167 ;  /* 0x000000a700a77308 */ /* 0x000e300000002400 */
[----:B------:R-:W0:Y:S01]  /*1bd80*/  MUFU.TANH R170, R170 ;  /* 0x000000aa00aa7308 */ /* 0x000e220000002400 */
[----:B-1----:R-:W-:-:S02]  /*1bd90*/  FMNMX.FTZ R4, R4, R2, !PT ;  /* 0x0000000204047209 */ /* 0x002fc40007810000 */
[----:B------:R-:W-:-:S05]  /*1bda0*/  FMNMX.FTZ R2, R154, R228, !PT ;  /* 0x000000e49a027209 */ /* 0x000fca0007810000 */
[----:B------:R-:W1:Y:S01]  /*1bdb0*/  MUFU.TANH R171, R171 ;  /* 0x000000ab00ab7308 */ /* 0x000e620000002400 */
[----:B---3--:R-:W-:Y:S01]  /*1bdc0*/  FMNMX.FTZ R2, R155, R2, !PT ;  /* 0x000000029b027209 */ /* 0x008fe20007810000 */
[----:B------:R-:W-:-:S03]  /*1bdd0*/  FADD.FTZ R185, -R4, R227 ;  /* 0x000000e304b97221 */ /* 0x000fc60000010100 */
[----:B----4-:R-:W-:-:S03]  /*1bde0*/  FMNMX.FTZ R2, R158, R2, !PT ;  /* 0x000000029e027209 */ /* 0x010fc60007810000 */
[----:B------:R-:W3:Y:S01]  /*1bdf0*/  MUFU.TANH R174, R174 ;  /* 0x000000ae00ae7308 */ /* 0x000ee20000002400 */
[----:B-----5:R-:W-:-:S04]  /*1be00*/  FMNMX.FTZ R2, R159, R2, !PT ;  /* 0x000000029f027209 */ /* 0x020fc80007810000 */
[----:B------:R-:W-:-:S03]  /*1be10*/  FMNMX.FTZ R2, R162, R2, !PT ;  /* 0x00000002a2027209 */ /* 0x000fc60007810000 */
[----:B------:R-:W4:Y:S01]  /*1be20*/  MUFU.TANH R175, R175 ;  /* 0x000000af00af7308 */ /* 0x000f220000002400 */
[----:B0-----:R-:W-:-:S04]  /*1be30*/  FMNMX.FTZ R2, R163, R2, !PT ;  /* 0x00000002a3027209 */ /* 0x001fc80007810000 */
[----:B------:R-:W-:-:S03]  /*1be40*/  FMNMX.FTZ R2, R166, R2, !PT ;  /* 0x00000002a6027209 */ /* 0x000fc60007810000 */
[----:B------:R-:W0:Y:S01]  /*1be50*/  MUFU.TANH R177, R177 ;  /* 0x000000b100b17308 */ /* 0x000e220000002400 */
[----:B------:R-:W-:-:S04]  /*1be60*/  FMNMX.FTZ R2, R167, R2, !PT ;  /* 0x00000002a7027209 */ /* 0x000fc80007810000 */
[----:B------:R-:W-:-:S03]  /*1be70*/  FMNMX.FTZ R2, R170, R2, !PT ;  /* 0x00000002aa027209 */ /* 0x000fc60007810000 */
[----:B------:R-:W5:Y:S01]  /*1be80*/  MUFU.TANH R178, R178 ;  /* 0x000000b200b27308 */ /* 0x000f620000002400 */
[----:B-1----:R-:W-:-:S04]  /*1be90*/  FMNMX.FTZ R2, R171, R2, !PT ;  /* 0x00000002ab027209 */ /* 0x002fc80007810000 */
[----:B---3--:R-:W-:-:S03]  /*1bea0*/  FMNMX.FTZ R2, R174, R2, !PT ;  /* 0x00000002ae027209 */ /* 0x008fc60007810000 */
[----:B------:R-:W1:Y:S01]  /*1beb0*/  MUFU.TANH R179, R179 ;  /* 0x000000b300b37308 */ /* 0x000e620000002400 */
[----:B----4-:R-:W-:-:S04]  /*1bec0*/  FMNMX.FTZ R2, R175, R2, !PT ;  /* 0x00000002af027209 */ /* 0x010fc80007810000 */
[----:B0-----:R-:W-:-:S03]  /*1bed0*/  FMNMX.FTZ R2, R177, R2, !PT ;  /* 0x00000002b1027209 */ /* 0x001fc60007810000 */
[----:B------:R-:W0:Y:S01]  /*1bee0*/  MUFU.TANH R180, R180 ;  /* 0x000000b400b47308 */ /* 0x000e220000002400 */
[----:B-----5:R-:W-:-:S04]  /*1bef0*/  FMNMX.FTZ R2, R178, R2, !PT ;  /* 0x00000002b2027209 */ /* 0x020fc80007810000 */
[----:B-1----:R-:W-:-:S04]  /*1bf00*/  FMNMX.FTZ R2, R179, R2, !PT ;  /* 0x00000002b3027209 */ /* 0x002fc80007810000 */
[----:B0-----:R-:W-:-:S05]  /*1bf10*/  FMNMX.FTZ R2, R180, R2, !PT ;  /* 0x00000002b4027209 */ /* 0x001fca0007810000 */
[----:B------:R-:W0:Y:S01]  /*1bf20*/  SHFL.BFLY PT, R3, R2, 0x2, 0x1f ;  /* 0x0c401f0002037f89 */ /* 0x000e2200000e0000 */
[----:B--2---:R-:W-:Y:S02]  /*1bf30*/  PRMT R222, R186, 0x654, R222 ;  /* 0x00000654bade7816 */ /* 0x004fe400000000de */
[----:B0-----:R-:W-:Y:S02]  /*1bf40*/  FMNMX.FTZ R3, R2, R3, !PT ;  /* 0x0000000302037209 */ /* 0x001fe40007810000 */
[----:B------:R0:W-:Y:S03]  /*1bf50*/  SYNCS.ARRIVE.TRANS64.RED.A1T0 RZ, [R222+URZ], RZ ;  /* 0x000000ffdeff79a7 */ /* 0x0001e6000810043f */
[----:B------:R-:W1:Y:S02]  /*1bf60*/  SHFL.BFLY PT, R2, R3, 0x1, 0x1f ;  /* 0x0c201f0003027f89 */ /* 0x000e6400000e0000 */
[----:B-1----:R-:W-:Y:S01]  /*1bf70*/  FMNMX.FTZ R3, R3, R2, !PT ;  /* 0x0000000203037209 */ /* 0x002fe20007810000 */
[----:B------:R-:W-:-:S04]  /*1bf80*/  IMAD.U32 R2, RZ, RZ, UR4 ;  /* 0x00000004ff027e24 */ /* 0x000fc8000f8e00ff */
[-C--:B------:R-:W-:Y:S01]  /*1bf90*/  FMUL.FTZ R181, R4, R2.reuse ;  /* 0x0000000204b57220 */ /* 0x080fe20000410000 */
[----:B------:R-:W-:Y:S01]  /*1bfa0*/  FADD.FTZ R184, -R3, R228 ;  /* 0x000000e403b87221 */ /* 0x000fe20000010100 */
[-C--:B------:R-:W-:Y:S02]  /*1bfb0*/  FMUL.FTZ R185, R185, R2.reuse ;  /* 0x00000002b9b97220 */ /* 0x080fe40000410000 */
[-CC-:B------:R-:W-:Y:S01]  /*1bfc0*/  FFMA.FTZ R182, R0, R2.reuse, -R181.reuse ;  /* 0x0000000200b67223 */ /* 0x180fe200000108b5 */
        /* <DEDUP_REMOVED lines=14> */
[-C--:B------:R-:W-:Y:S01]  /*1c0b0*/  FFMA.FTZ R176, R176, R2.reuse, -R181 ;  /* 0x00000002b0b07223 */ /* 0x080fe200000108b5 */
[-C--:B------:R-:W-:Y:S01]  /*1c0c0*/  FMUL.FTZ R181, R3, R2.reuse ;  /* 0x0000000203b57220 */ /* 0x080fe20000410000 */
[-C--:B------:R-:W-:Y:S01]  /*1c0d0*/  FMUL.FTZ R184, R184, R2.reuse ;  /* 0x00000002b8b87220 */ /* 0x080fe20000410000 */
[----:B------:R-:W-:Y:S02]  /*1c0e0*/  MUFU.EX2 R10, R185 ;  /* 0x000000b9000a7308 */ /* 0x000fe40000000800 */
        /* <DEDUP_REMOVED lines=13> */
[-CC-:B------:R-:W-:Y:S01]  /*1c1c0*/  FFMA.FTZ R177, R177, R2.reuse, -R181.reuse ;  /* 0x00000002b1b17223 */ /* 0x180fe200000108b5 */
[----:B------:R-:W1:Y:S01]  /*1c1d0*/  MUFU.EX2 R182, R182 ;  /* 0x000000b600b67308 */ /* 0x000e620000000800 */
[-CC-:B------:R-:W-:Y:S01]  /*1c1e0*/  FFMA.FTZ R178, R178, R2.reuse, -R181.reuse ;  /* 0x00000002b2b27223 */ /* 0x180fe200000108b5 */
[-CC-:B------:R-:W-:Y:S01]  /*1c1f0*/  FFMA.FTZ R179, R179, R2.reuse, -R181.reuse ;  /* 0x00000002b3b37223 */ /* 0x180fe200000108b5 */
[----:B------:R-:W-:-:S05]  /*1c200*/  FFMA.FTZ R187, R180, R2, -R181 ;  /* 0x00000002b4bb7223 */ /* 0x000fca00000108b5 */
[----:B------:R-:W2:Y:S08]  /*1c210*/  MUFU.EX2 R154, R154 ;  /* 0x0000009a009a7308 */ /* 0x000eb00000000800 */
[----:B------:R-:W3:Y:S01]  /*1c220*/  MUFU.EX2 R183, R183 ;  /* 0x000000b700b77308 */ /* 0x000ee20000000800 */
[----:B-1----:R-:W-:-:S07]  /*1c230*/  FFMA.FTZ R223, R10, R223, R182 ;  /* 0x000000df0adf7223 */ /* 0x002fce00000100b6 */
[----:B------:R-:W1:Y:S01]  /*1c240*/  MUFU.EX2 R155, R155 ;  /* 0x0000009b009b7308 */ /* 0x000e620000000800 */
[----:B--2---:R-:W-:-:S07]  /*1c250*/  FFMA.FTZ R221, R0, R221, R154 ;  /* 0x000000dd00dd7223 */ /* 0x004fce000001009a */
[----:B------:R-:W2:Y:S01]  /*1c260*/  MUFU.EX2 R5, R5 ;  /* 0x0000000500057308 */ /* 0x000ea20000000800 */
[----:B---3--:R-:W-:-:S07]  /*1c270*/  FADD.FTZ R180, R183, R223 ;  /* 0x000000dfb7b47221 */ /* 0x008fce0000010000 */
[----:B------:R-:W3:Y:S01]  /*1c280*/  MUFU.EX2 R158, R158 ;  /* 0x0000009e009e7308 */ /* 0x000ee20000000800 */
[----:B-1----:R-:W-:-:S07]  /*1c290*/  FADD.FTZ R181, R155, R221 ;  /* 0x000000dd9bb57221 */ /* 0x002fce0000010000 */
[----:B------:R-:W1:Y:S01]  /*1c2a0*/  MUFU.EX2 R152, R152 ;  /* 0x0000009800987308 */ /* 0x000e620000000800 */
[----:B--2---:R-:W-:-:S07]  /*1c2b0*/  FADD.FTZ R180, R5, R180 ;  /* 0x000000b405b47221 */ /* 0x004fce0000010000 */
        /* <DEDUP_REMOVED lines=49> */
[----:B---3--:R-:W-:Y:S01]  /*1c5d0*/  FADD.FTZ R181, R179, R181 ;  /* 0x000000b5b3b57221 */ /* 0x008fe20000010000 */
[----:B-1----:R-:W-:-:S03]  /*1c5e0*/  FADD.FTZ R223, R176, R180 ;  /* 0x000000b4b0df7221 */ /* 0x002fc60000010000 */
[----:B--2---:R-:W-:Y:S01]  /*1c5f0*/  FADD.FTZ R221, R187, R181 ;  /* 0x000000b5bbdd7221 */ /* 0x004fe20000010000 */
[----:B0-----:R-:W-:Y:S06]  /*1c600*/  @!P0 BRA `(.L_x_1794) ;  /* 0x0000000000048947 */ /* 0x001fec0003800000 */
[----:B------:R-:W-:Y:S01]  /*1c610*/  BPT.TRAP 0x1 ;  /* 0x000000040000795c */ /* 0x000fe20000300000 */
.L_x_1794:
[----:B------:R-:W2:Y:S04]  /*1c620*/  LDL R181, [R1+0x58] ;  /* 0x0000580001b57983 */ /* 0x000ea80000100800 */
[----:B------:R-:W3:Y:S01]  /*1c630*/  LDL.LU R180, [R1+0x4] ;  /* 0x0000040001b47983 */ /* 0x000ee20000300800 */
[----:B------:R-:W-:Y:S01]  /*1c640*/  F2FP.BF16.F32.PACK_AB R198, R152, R5 ;  /* 0x0000000598c6723e */ /* 0x000fe200000010ff */
[----:B------:R-:W-:Y:S01]  /*1c650*/  VIADD R11, R11, 0x30860 ;  /* 0x000308600b0b7836 */ /* 0x000fe20000000000 */
[----:B------:R-:W-:Y:S01]  /*1c660*/  F2FP.BF16.F32.PACK_AB R196, R183, R182 ;  /* 0x000000b6b7c4723e */ /* 0x000fe200000010ff */
[----:B------:R-:W-:Y:S01]  /*1c670*/  IMAD.MOV.U32 R228, RZ, RZ, R3 ;  /* 0x000000ffffe47224 */ /* 0x000fe200078e0003 */
[----:B------:R-:W-:Y:S01]  /*1c680*/  F2FP.BF16.F32.PACK_AB R197, R155, R154 ;  /* 0x0000009a9bc5723e */ /* 0x000fe200000010ff */
[----:B------:R-:W-:Y:S01]  /*1c690*/  IMAD.MOV.U32 R227, RZ, RZ, R4 ;  /* 0x000000ffffe37224 */ /* 0x000fe200078e0004 */
[----:B------:R-:W-:Y:S01]  /*1c6a0*/  PRMT R11, R186, 0x654, R11 ;  /* 0x00000654ba0b7816 */ /* 0x000fe2000000000b */
[----:B------:R-:W-:Y:S01]  /*1c6b0*/  IMAD.MOV.U32 R5, RZ, RZ, R202 ;  /* 0x000000ffff057224 */ /* 0x000fe200078e00ca */
[----:B------:R-:W-:-:S02]  /*1c6c0*/  F2FP.BF16.F32.PACK_AB R199, R159, R158 ;  /* 0x0000009e9fc7723e */ /* 0x000fc400000010ff */
[----:B------:R0:W-:Y:S01]  /*1c6d0*/  SYNCS.ARRIVE.TRANS64.RED.A1T0 RZ, [R11+URZ], RZ ;  /* 0x000000ff0bff79a7 */ /* 0x0001e2000810043f */
[----:B------:R-:W-:Y:S02]  /*1c6e0*/  F2FP.BF16.F32.PACK_AB R192, R156, R153 ;  /* 0x000000999cc0723e */ /* 0x000fe400000010ff */
[----:B------:R-:W-:Y:S02]  /*1c6f0*/  F2FP.BF16.F32.PACK_AB R193, R163, R162 ;  /* 0x000000a2a3c1723e */ /* 0x000fe400000010ff */
[----:B------:R-:W-:Y:S02]  /*1c700*/  F2FP.BF16.F32.PACK_AB R194, R160, R157 ;  /* 0x0000009da0c2723e */ /* 0x000fe400000010ff */
[----:B------:R-:W-:Y:S01]  /*1c710*/  F2FP.BF16.F32.PACK_AB R195, R167, R166 ;  /* 0x000000a6a7c3723e */ /* 0x000fe200000010ff */
[----:B0-----:R-:W-:Y:S01]  /*1c720*/  IMAD.MOV.U32 R11, RZ, RZ, R218 ;  /* 0x000000ffff0b7224 */ /* 0x001fe200078e00da */
[----:B------:R-:W-:Y:S02]  /*1c730*/  F2FP.BF16.F32.PACK_AB R188, R161, R164 ;  /* 0x000000a4a1bc723e */ /* 0x000fe400000010ff */
[----:B------:R-:W-:-:S02]  /*1c740*/  F2FP.BF16.F32.PACK_AB R189, R171, R170 ;  /* 0x000000aaabbd723e */ /* 0x000fc400000010ff */
[----:B------:R-:W-:Y:S02]  /*1c750*/  F2FP.BF16.F32.PACK_AB R190, R168, R165 ;  /* 0x000000a5a8be723e */ /* 0x000fe400000010ff */
[----:B------:R-:W-:Y:S02]  /*1c760*/  F2FP.BF16.F32.PACK_AB R191, R175, R174 ;  /* 0x000000aeafbf723e */ /* 0x000fe400000010ff */
[----:B------:R-:W-:Y:S02]  /*1c770*/  F2FP.BF16.F32.PACK_AB R184, R172, R169 ;  /* 0x000000a9acb8723e */ /* 0x000fe400000010ff */
[----:B------:R-:W-:Y:S02]  /*1c780*/  F2FP.BF16.F32.PACK_AB R185, R178, R177 ;  /* 0x000000b1b2b9723e */ /* 0x000fe400000010ff */
[----:B------:R-:W-:Y:S02]  /*1c790*/  F2FP.BF16.F32.PACK_AB R186, R176, R173 ;  /* 0x000000adb0ba723e */ /* 0x000fe400000010ff */
[----:B------:R-:W-:Y:S01]  /*1c7a0*/  F2FP.BF16.F32.PACK_AB R187, R187, R179 ;  /* 0x000000b3bbbb723e */ /* 0x000fe200000010ff */
[C---:B---3--:R-:W-:Y:S01]  /*1c7b0*/  VIADD R152, R180.reuse, 0xffffffff ;  /* 0xffffffffb4987836 */ /* 0x048fe20000000000 */
[----:B--2---:R-:W-:-:S04]  /*1c7c0*/  ISETP.GT.AND P1, PT, R180, R181, PT ;  /* 0x000000b5b400720c */ /* 0x004fc80003f24270 */
[----:B------:R0:W-:Y:S09]  /*1c7d0*/  STL [R1+0x4], R152 ;  /* 0x0000049801007387 */ /* 0x0001f20000100800 */
[----:B------:R-:W-:Y:S05]  /*1c7e0*/  @P1 BRA `(.L_x_1795) ;  /* 0xffffffd800a01947 */ /* 0x000fea000383ffff */
[----:B------:R-:W-:Y:S05]  /*1c7f0*/  BSYNC B1 ;  /* 0x0000000000017941 */ /* 0x000fea0003800000 */
.L_x_1782:
[----:B------:R-:W-:-:S07]  /*1c800*/  IMAD.MOV.U32 R5, RZ, RZ, R152 ;  /* 0x000000ffff057224 */ /* 0x000fce00078e0098 */
.L_x_1781:
[----:B------:R-:W-:Y:S05]  /*1c810*/  BSYNC B0 ;  /* 0x0000000000007941 */ /* 0x000fea0003800000 */
.L_x_1780:
[----:B------:R-:W2:Y:S01]  /*1c820*/  LDL R11, [R1+0x7c] ;  /* 0x00007c00010b7983 */ /* 0x000ea20000100800 */
[----:B------:R-:W-:Y:S01]  /*1c830*/  BSSY B0, `(.L_x_1796) ;  /* 0x0000325000007945 */ /* 0x000fe20003800000 */
[----:B--2---:R-:W-:-:S13]  /*1c840*/  ISETP.GE.AND P1, PT, R5, R11, PT ;  /* 0x0000000b0500720c */ /* 0x004fda0003f26270 */
[----:B------:R-:W-:Y:S05]  /*1c850*/  @!P1 BRA `(.L_x_1797) ;  /* 0x0000003000889947 */ /* 0x000fea0003800000 */
[----:B------:R-:W-:Y:S02]  /*1c860*/  IMAD.MOV.U32 R228, RZ, RZ, R3 ;  /* 0x000000ffffe47224 */ /* 0x000fe400078e0003 */
[----:B------:R-:W-:Y:S02]  /*1c870*/  IMAD.MOV.U32 R227, RZ, RZ, R4 ;  /* 0x000000ffffe37224 */ /* 0x000fe400078e0004 */
[----:B------:R-:W-:Y:S02]  /*1c880*/  IMAD.MOV.U32 R222, RZ, RZ, R218 ;  /* 0x000000ffffde7224 */ /* 0x000fe400078e00da */
[----:B------:R-:W-:-:S07]  /*1c890*/  IMAD.MOV.U32 R11, RZ, RZ, R202 ;  /* 0x000000ffff0b7224 */ /* 0x000fce00078e00ca */
.L_x_1818:
[----:B------:R-:W-:-:S04]  /*1c8a0*/  ISETP.NE.AND P1, PT, R11, 0x1, PT ;  /* 0x000000010b00780c */ /* 0x000fc80003f25270 */
[----:B------:R-:W-:-:S04]  /*1c8b0*/  SEL R218, RZ, 0x1, P1 ;  /* 0x00000001ffda7807 */ /* 0x000fc80000800000 */
[----:B------:R-:W-:Y:S01]  /*1c8c0*/  LOP3.LUT R218, R222, R218, RZ, 0x3c, !PT ;  /* 0x000000dadeda7212 */ /* 0x000fe200078e3cff */
[----:B------:R-:W-:Y:S06]  /*1c8d0*/  @!P0 BRA `(.L_x_1798) ;  /* 0x0000000000048947 */ /* 0x000fec0003800000 */
[----:B------:R-:W-:Y:S01]  /*1c8e0*/  BPT.TRAP 0x1 ;  /* 0x000000040000795c */ /* 0x000fe20000300000 */
.L_x_1798:
[----:B------:R-:W-:Y:S01]  /*1c8f0*/  VIADD R202, R11, 0x1 ;  /* 0x000000010bca7836 */ /* 0x000fe20000000000 */
[----:B------:R-:W-:-:S04]  /*1c900*/  SHF.L.U32 R2, R218, 0x1f, RZ ;  /* 0x0000001fda027819 */ /* 0x000fc800000006ff */
[----:B------:R-:W-:-:S04]  /*1c910*/  ISETP.NE.AND P1, PT, R202, 0x2, PT ;  /* 0x00000002ca00780c */ /* 0x000fc80003f25270 */
[----:B------:R-:W-:-:S05]  /*1c920*/  SEL R202, R202, RZ, P1 ;  /* 0x000000ffcaca7207 */ /* 0x000fca0000800000 */
[----:B------:R-:W-:-:S04]  /*1c930*/  IMAD R4, R202, 0x8, R17 ;  /* 0x00000008ca047824 */ /* 0x000fc800078e0211 */
[----:B------:R1:W2:Y:S01]  /*1c940*/  SYNCS.PHASECHK.TRANS64.TRYWAIT P1, [R4+URZ+0x30830], R2 ;  /* 0x03083002040075a7 */ /* 0x0002a2000802017f */
[----:B------:R-:W-:Y:S05]  /*1c950*/  @!P0 BRA `(.L_x_1799) ;  /* 0x0000000000048947 */ /* 0x000fea0003800000 */
[----:B------:R-:W-:Y:S01]  /*1c960*/  BPT.TRAP 0x1 ;  /* 0x000000040000795c */ /* 0x000fe20000300000 */
.L_x_1799:
[----:B------:R-:W3:Y:S01]  /*1c970*/  LDL R3, [R1+0x54] ;  /* 0x0000540001037983 */ /* 0x000ee20000100800 */
[----:B------:R-:W-:Y:S01]  /*1c980*/  BSSY B1, `(.L_x_1800) ;  /* 0x0000007000017945 */ /* 0x000fe20003800000 */
[----:B---3--:R-:W-:-:S04]  /*1c990*/  IMAD R156, R202, 0x800, R3 ;  /* 0x00000800ca9c7824 */ /* 0x008fc800078e0203 */
[C---:B------:R-:W-:Y:S02]  /*1c9a0*/  VIADD R154, R156.reuse, 0x2 ;  /* 0x000000029c9a7836 */ /* 0x040fe40000000000 */
[----:B------:R-:W-:Y:S01]  /*1c9b0*/  VIADD R153, R156, 0x4 ;  /* 0x000000049c997836 */ /* 0x000fe20000000000 */
[----:B--2---:R-:W-:Y:S06]  /*1c9c0*/  @P1 BRA `(.L_x_1801) ;  /* 0x0000000000081947 */ /* 0x004fec0003800000 */
[----:B------:R-:W2:Y:S02]  /*1c9d0*/  SYNCS.PHASECHK.TRANS64.TRYWAIT P1, [R4+URZ+0x30830], R2 ;  /* 0x03083002040075a7 */ /* 0x000ea4000802017f */
[----:B--2---:R-:W-:Y:S05]  /*1c9e0*/  @!P1 BRA `(.L_x_1802) ;  /* 0x0000012c00389947 */ /* 0x004fea0003800000 */
.L_x_1801:
[----:B------:R-:W-:Y:S05]  /*1c9f0*/  BSYNC B1 ;  /* 0x0000000000017941 */ /* 0x000fea0003800000 */
.L_x_1800:
[----:B------:R-:W-:Y:S04]  /*1ca00*/  STL.64 [R1+0x100], R22 ;  /* 0x0001001601007387 */ /* 0x000fe80000100a00 */
[----:B------:R-:W-:Y:S04]  /*1ca10*/  STL [R1+0xf8], R11 ;  /* 0x0000f80b01007387 */ /* 0x000fe80000100800 */
[----:B------:R3:W-:Y:S04]  /*1ca20*/  STL.64 [R1+0xf0], R18 ;  /* 0x0000f01201007387 */ /* 0x0007e80000100a00 */
[----:B---3--:R-:W3:Y:S04]  /*1ca30*/  LDL.64 R18, [R1+0x38] ;  /* 0x0000380001127983 */ /* 0x008ee80000100a00 */
[----:B------:R4:W-:Y:S04]  /*1ca40*/  STL.64 [R1+0xe8], R16 ;  /* 0x0000e81001007387 */ /* 0x0009e80000100a00 */
[----:B----4-:R-:W4:Y:S04]  /*1ca50*/  LDL.64 R16, [R1+0x30] ;  /* 0x0000300001107983 */ /* 0x010f280000100a00 */
[----:B------:R0:W-:Y:S04]  /*1ca60*/  STL.64 [R1+0xe0], R4 ;  /* 0x0000e00401007387 */ /* 0x0001e80000100a00 */
[----:B------:R-:W3:Y:S01]  /*1ca70*/  LDL.64 R22, [R1+0x40] ;  /* 0x0000400001167983 */ /* 0x000ee20000100a00 */
[----:B-12---:R-:W-:-:S05]  /*1ca80*/  IMAD.MOV.U32 R2, RZ, RZ, R156 ;  /* 0x000000ffff027224 */ /* 0x006fca00078e009c */
[----:B------:R-:W-:Y:S01]  /*1ca90*/  R2UR UR6, R2 ;  /* 0x00000000020672ca */ /* 0x000fe200000e0000 */
[----:B------:R-:W-:Y:S01]  /*1caa0*/  IMAD.MOV.U32 R2, RZ, RZ, R154 ;  /* 0x000000ffff027224 */ /* 0x000fe200078e009a */
[----:B0-----:R-:W2:Y:S01]  /*1cab0*/  LDL.64 R4, [R1+0x28] ;  /* 0x0000280001047983 */ /* 0x001ea20000100a00 */
[----:B------:R-:W-:Y:S02]  /*1cac0*/  VIADD R152, R156, 0x6 ;  /* 0x000000069c987836 */ /* 0x000fe40000000000 */
[----:B------:R-:W-:Y:S01]  /*1cad0*/  IMAD.MOV.U32 R3, RZ, RZ, 0x40000040 ;  /* 0x40000040ff037424 */ /* 0x000fe200078e00ff */
[----:B------:R-:W-:Y:S01]  /*1cae0*/  R2UR UR4, R2 ;  /* 0x00000000020472ca */ /* 0x000fe200000e0000 */
[----:B------:R-:W-:Y:S01]  /*1caf0*/  IMAD.MOV.U32 R2, RZ, RZ, R153 ;  /* 0x000000ffff027224 */ /* 0x000fe200078e0099 */
[----:B------:R-:W-:Y:S01]  /*1cb00*/  R2UR UR10, R152 ;  /* 0x00000000980a72ca */ /* 0x000fe200000e0000 */
[----:B------:R-:W-:Y:S01]  /*1cb10*/  IMAD.MOV.U32 R153, RZ, RZ, 0x40000040 ;  /* 0x40000040ff997424 */ /* 0x000fe200078e00ff */
[----:B------:R-:W-:-:S02]  /*1cb20*/  R2UR UR7, R3 ;  /* 0x00000000030772ca */ /* 0x000fc400000e0000 */
[----:B------:R-:W-:Y:S01]  /*1cb30*/  R2UR UR8, R2 ;  /* 0x00000000020872ca */ /* 0x000fe200000e0000 */
[----:B------:R-:W-:Y:S01]  /*1cb40*/  VIADD R2, R156, 0x200 ;  /* 0x000002009c027836 */ /* 0x000fe20000000000 */
[----:B------:R-:W-:Y:S01]  /*1cb50*/  R2UR UR11, R153 ;  /* 0x00000000990b72ca */ /* 0x000fe200000e0000 */
[----:B------:R-:W-:Y:S01]  /*1cb60*/  FMUL.FTZ R24, R24, R10 ;  /* 0x0000000a18187220 */ /* 0x000fe20000410000 */
[C---:B------:R-:W-:Y:S02]  /*1cb70*/  R2UR UR5, R3.reuse ;  /* 0x00000000030572ca */ /* 0x040fe400000e0000 */
[----:B------:R-:W-:Y:S01]  /*1cb80*/  R2UR UR14, R2 ;  /* 0x00000000020e72ca */ /* 0x000fe200000e0000 */
[----:B------:R-:W-:Y:S01]  /*1cb90*/  VIADD R2, R156, 0x206 ;  /* 0x000002069c027836 */ /* 0x000fe20000000000 */
[----:B------:R-:W-:-:S04]  /*1cba0*/  R2UR UR9, R3 ;  /* 0x00000000030972ca */ /* 0x000fc800000e0000 */
[----:B------:R-:W-:Y:S01]  /*1cbb0*/  R2UR UR26, R2 ;  /* 0x00000000021a72ca */ /* 0x000fe200000e0000 */
[----:B------:R-:W-:Y:S02]  /*1cbc0*/  VIADD R2, R156, 0x404 ;  /* 0x000004049c027836 */ /* 0x000fe40000000000 */
[----:B------:R-:W-:-:S03]  /*1cbd0*/  MOV R152, UR11 ;  /* 0x0000000b00987c02 */ /* 0x000fc60008000f00 */
[----:B------:R-:W-:Y:S01]  /*1cbe0*/  R2UR UR38, R2 ;  /* 0x00000000022672ca */ /* 0x000fe200000e0000 */
[----:B------:R-:W-:-:S05]  /*1cbf0*/  VIADD R2, R156, 0x600 ;  /* 0x000006009c027836 */ /* 0x000fca0000000000 */
[----:B------:R-:W-:Y:S01]  /*1cc00*/  R2UR UR46, R2 ;  /* 0x00000000022e72ca */ /* 0x000fe200000e0000 */
[----:B------:R-:W-:Y:S01]  /*1cc10*/  VIADD R2, R156, 0x606 ;  /* 0x000006069c027836 */ /* 0x000fe20000000000 */
[----:B------:R0:W-:Y:S01]  /*1cc20*/  STL [R1+0x14], R152 ;  /* 0x0000149801007387 */ /* 0x0001e20000100800 */
[----:B------:R-:W-:Y:S01]  /*1cc30*/  R2UR UR15, R3 ;  /* 0x00000000030f72ca */ /* 0x000fe200000e0000 */
[-C--:B------:R-:W-:Y:S01]  /*1cc40*/  FMUL.FTZ R25, R25, R10.reuse ;  /* 0x0000000a19197220 */ /* 0x080fe20000410000 */
[C---:B------:R-:W-:Y:S01]  /*1cc50*/  R2UR UR27, R3.reuse ;  /* 0x00000000031b72ca */ /* 0x040fe200000e0000 */
[-C--:B------:R-:W-:Y:S01]  /*1cc60*/  FMUL.FTZ R28, R28, R10.reuse ;  /* 0x0000000a1c1c7220 */ /* 0x080fe20000410000 */
[----:B------:R-:W-:Y:S01]  /*1cc70*/  R2UR UR39, R3 ;  /* 0x00000000032772ca */ /* 0x000fe200000e0000 */
[-C--:B------:R-:W-:Y:S01]  /*1cc80*/  FMUL.FTZ R29, R29, R10.reuse ;  /* 0x0000000a1d1d7220 */ /* 0x080fe20000410000 */
[----:B------:R-:W-:Y:S01]  /*1cc90*/  R2UR UR47, R3 ;  /* 0x00000000032f72ca */ /* 0x000fe200000e0000 */
[-C--:B------:R-:W-:Y:S01]  /*1cca0*/  FMUL.FTZ R32, R32, R10.reuse ;  /* 0x0000000a20207220 */ /* 0x080fe20000410000 */
[----:B------:R-:W-:Y:S01]  /*1ccb0*/  R2UR UR58, R2 ;  /* 0x00000000023a72ca */ /* 0x000fe200000e0000 */
[-C--:B------:R-:W-:Y:S01]  /*1ccc0*/  FMUL.FTZ R33, R33, R10.reuse ;  /* 0x0000000a21217220 */ /* 0x080fe20000410000 */
[----:B------:R-:W-:Y:S01]  /*1ccd0*/  R2UR UR59, R3 ;  /* 0x00000000033b72ca */ /* 0x000fe200000e0000 */
[-C--:B------:R-:W-:Y:S01]  /*1cce0*/  FMUL.FTZ R36, R36, R10.reuse ;  /* 0x0000000a24247220 */ /* 0x080fe20000410000 */
[----:B------:R-:W2:Y:S01]  /*1ccf0*/  LDL.64 R2, [R1+0x20] ;  /* 0x0000200001027983 */ /* 0x000ea20000100a00 */
        /* <DEDUP_REMOVED lines=56> */
[----:B------:R-:W-:-:S02]  /*1d080*/  FMUL.FTZ R149, R149, R10 ;  /* 0x0000000a95957220 */ /* 0x000fc40000410000 */
[----:B------:R-:W2:Y:S01]  /*1d090*/  LDL.LU R10, [R1+0x14] ;  /* 0x00001400010a7983 */ /* 0x000ea20000300800 */
[C---:B------:R-:W-:Y:S02]  /*1d0a0*/  VIADD R154, R156.reuse, 0x204 ;  /* 0x000002049c9a7836 */ /* 0x040fe40000000000 */
[----:B0-----:R-:W-:-:S03]  /*1d0b0*/  VIADD R152, R156, 0x202 ;  /* 0x000002029c987836 */ /* 0x001fc60000000000 */
[----:B------:R-:W-:Y:S01]  /*1d0c0*/  R2UR UR22, R154 ;  /* 0x000000009a1672ca */ /* 0x000fe200000e0000 */
[----:B------:R-:W-:Y:S01]  /*1d0d0*/  VIADD R154, R156, 0x400 ;  /* 0x000004009c9a7836 */ /* 0x000fe20000000000 */
[----:B------:R-:W-:Y:S01]  /*1d0e0*/  R2UR UR18, R152 ;  /* 0x00000000981272ca */ /* 0x000fe200000e0000 */
[----:B------:R-:W-:-:S03]  /*1d0f0*/  VIADD R152, R156, 0x402 ;  /* 0x000004029c987836 */ /* 0x000fc60000000000 */
[----:B------:R-:W-:Y:S01]  /*1d100*/  R2UR UR30, R154 ;  /* 0x000000009a1e72ca */ /* 0x000fe200000e0000 */
[----:B------:R-:W-:Y:S01]  /*1d110*/  VIADD R154, R156, 0x406 ;  /* 0x000004069c9a7836 */ /* 0x000fe20000000000 */
[----:B------:R-:W-:Y:S01]  /*1d120*/  MOV R11, UR10 ;  /* 0x0000000a000b7c02 */ /* 0x000fe20008000f00 */
[----:B------:R-:W-:Y:S01]  /*1d130*/  UMOV UR10, UR4 ;  /* 0x00000004000a7c82 */ /* 0x000fe20008000000 */
[----:B------:R-:W-:Y:S01]  /*1d140*/  UMOV UR11, UR5 ;  /* 0x00000005000b7c82 */ /* 0x000fe20008000000 */
        /* <DEDUP_REMOVED lines=8> */
[C---:B------:R-:W-:Y:S02]  /*1d1d0*/  R2UR UR23, R155.reuse ;  /* 0x000000009b1772ca */ /* 0x040fe400000e0000 */
[----:B------:R-:W-:Y:S02]  /*1d1e0*/  R2UR UR31, R155 ;  /* 0x000000009b1f72ca */ /* 0x000fe400000e0000 */
[----:B------:R-:W-:Y:S02]  /*1d1f0*/  R2UR UR35, R153 ;  /* 0x00000000992372ca */ /* 0x000fe400000e0000 */
[----:B------:R-:W-:Y:S02]  /*1d200*/  R2UR UR43, R155 ;  /* 0x000000009b2b72ca */ /* 0x000fe400000e0000 */
[----:B------:R-:W-:-:S02]  /*1d210*/  R2UR UR50, R154 ;  /* 0x000000009a3272ca */ /* 0x000fc400000e0000 */
[----:B------:R-:W-:Y:S02]  /*1d220*/  R2UR UR51, R155 ;  /* 0x000000009b3372ca */ /* 0x000fe400000e0000 */
[----:B------:R-:W-:Y:S02]  /*1d230*/  R2UR UR54, R152 ;  /* 0x00000000983672ca */ /* 0x000fe400000e0000 */
[----:B------:R-:W-:Y:S02]  /*1d240*/  R2UR UR55, R153 ;  /* 0x00000000993772ca */ /* 0x000fe400000e0000 */
[----:B------:R-:W-:-:S06]  /*1d250*/  WARPGROUP.ARRIVE ;  /* 0x00000000000079c5 */ /* 0x000fcc0000000000 */
[----:B------:R-:W-:Y:S01]  /*1d260*/  HGMMA.64x64x16.F32.BF16 R152, gdesc[UR4], RZ, !UPT, gsb0 ;  /* 0x00e00000049879f0 */ /* 0x000fe2000c0018ff */
[----:B------:R-:W-:Y:S01]  /*1d270*/  UMOV UR6, UR8 ;  /* 0x0000000800067c82 */ /* 0x000fe20008000000 */
[----:B------:R-:W-:Y:S01]  /*1d280*/  UMOV UR7, UR9 ;  /* 0x0000000900077c82 */ /* 0x000fe20008000000 */
[----:B------:R-:W-:Y:S02]  /*1d290*/  WARPGROUP.DEPBAR.LE gsb0, 0x0 ;  /* 0x00008000000079c5 */ /* 0x000fe40000010000 */
[----:B------:R-:W-:Y:S01]  /*1d2a0*/  WARPGROUP.ARRIVE ;  /* 0x00000000000079c5 */ /* 0x000fe20000000000 */
[----:B---3--:R-:W-:Y:S02]  /*1d2b0*/  R2UR UR8, R22 ;  /* 0x00000000160872ca */ /* 0x008fe400000e0000 */
[----:B------:R-:W-:Y:S02]  /*1d2c0*/  R2UR UR9, R23 ;  /* 0x00000000170972ca */ /* 0x000fe400000e0000 */
        /* <DEDUP_REMOVED lines=8> */
[----:B----4-:R-:W-:Y:S01]  /*1d350*/  R2UR UR8, R16 ;  /* 0x00000000100872ca */ /* 0x010fe200000e0000 */
[----:B------:R0:W5:Y:S01]  /*1d360*/  LDL.LU R11, [R1+0xf8] ;  /* 0x0000f800010b7983 */ /* 0x0001620000300800 */
[----:B------:R-:W-:Y:S02]  /*1d370*/  R2UR UR9, R17 ;  /* 0x00000000110972ca */ /* 0x000fe400000e0000 */
[----:B--2---:R-:W-:Y:S01]  /*1d380*/  R2UR UR12, R4 ;  /* 0x00000000040c72ca */ /* 0x004fe200000e0000 */
[----:B------:R0:W5:Y:S01]  /*1d390*/  LDL.LU.64 R18, [R1+0xf0] ;  /* 0x0000f00001127983 */ /* 0x0001620000300a00 */
[----:B------:R-:W-:Y:S02]  /*1d3a0*/  R2UR UR13, R5 ;  /* 0x00000000050d72ca */ /* 0x000fe400000e0000 */
[----:B------:R-:W-:Y:S01]  /*1d3b0*/  R2UR UR16, R2 ;  /* 0x00000000021072ca */ /* 0x000fe200000e0000 */
[----:B------:R0:W5:Y:S01]  /*1d3c0*/  LDL.LU.64 R16, [R1+0xe8] ;  /* 0x0000e80001107983 */ /* 0x0001620000300a00 */
[----:B------:R-:W-:-:S02]  /*1d3d0*/  R2UR UR17, R3 ;  /* 0x00000000031172ca */ /* 0x000fc400000e0000 */
[----:B------:R-:W-:Y:S01]  /*1d3e0*/  R2UR UR20, R216 ;  /* 0x00000000d81472ca */ /* 0x000fe200000e0000 */
[----:B------:R0:W5:Y:S01]  /*1d3f0*/  LDL.LU.64 R4, [R1+0xe0] ;  /* 0x0000e00001047983 */ /* 0x0001620000300a00 */
[----:B------:R-:W-:Y:S01]  /*1d400*/  R2UR UR11, R10 ;  /* 0x000000000a0b72ca */ /* 0x000fe200000e0000 */
[----:B------:R-:W-:Y:S02]  /*1d410*/  WARPGROUP.DEPBAR.LE gsb0, 0x0 ;  /* 0x00008000000079c5 */ /* 0x000fe40000010000 */
[----:B------:R-:W-:-:S10]  /*1d420*/  WARPGROUP.ARRIVE ;  /* 0x00000000000079c5 */ /* 0x000fd40000000000 */
        /* <DEDUP_REMOVED lines=121> */
[----:B0-----:R-:W-:Y:S05]  /*1dbc0*/  @!P0 BRA `(.L_x_1803) ;  /* 0x0000000000048947 */ /* 0x001fea0003800000 */
[----:B------:R-:W-:Y:S01]  /*1dbd0*/  BPT.TRAP 0x1 ;  /* 0x000000040000795c */ /* 0x000fe20000300000 */
.L_x_1803:
[----:B------:R-:W-:Y:S01]  /*1dbe0*/  SHF.L.U32 R0, R222, 0x1f, RZ ;  /* 0x0000001fde007819 */ /* 0x000fe200000006ff */
[----:B-----5:R-:W-:-:S04]  /*1dbf0*/  IMAD R222, R11, 0x8, R17 ;  /* 0x000000080bde7824 */ /* 0x020fc800078e0211 */
[----:B------:R0:W1:Y:S01]  /*1dc00*/  SYNCS.PHASECHK.TRANS64.TRYWAIT P1, [R222+URZ+0x30850], R0 ;  /* 0x03085000de0075a7 */ /* 0x000062000802017f */
[----:B------:R-:W-:Y:S05]  /*1dc10*/  @!P0 BRA `(.L_x_1804) ;  /* 0x0000000000048947 */ /* 0x000fea0003800000 */
[----:B------:R-:W-:Y:S01]  /*1dc20*/  BPT.TRAP 0x1 ;  /* 0x000000040000795c */ /* 0x000fe20000300000 */
.L_x_1804:
[----:B------:R-:W-:Y:S04]  /*1dc30*/  BSSY B1, `(.L_x_1805) ;  /* 0x0000004000017945 */ /* 0x000fe80003800000 */
[----:B-1----:R-:W-:Y:S05]  /*1dc40*/  @P1 BRA `(.L_x_1806) ;  /* 0x0000000000081947 */ /* 0x002fea0003800000 */
[----:B------:R-:W1:Y:S02]  /*1dc50*/  SYNCS.PHASECHK.TRANS64.TRYWAIT P1, [R222+URZ+0x30850], R0 ;  /* 0x03085000de0075a7 */ /* 0x000e64000802017f */
[----:B-1----:R-:W-:Y:S05]  /*1dc60*/  @!P1 BRA `(.L_x_1807) ;  /* 0x0000011800ac9947 */ /* 0x002fea0003800000 */
.L_x_1806:
[----:B------:R-:W-:Y:S05]  /*1dc70*/  BSYNC B1 ;  /* 0x0000000000017941 */ /* 0x000fea0003800000 */
.L_x_1805:
        /* <DEDUP_REMOVED lines=37> */
.L_x_1808:
[----:B------:R-:W2:Y:S01]  /*1ded0*/  LDL R2, [R1] ;  /* 0x0000000001027983 */ /* 0x000ea20000100800 */
[----:B------:R-:W3:Y:S01]  /*1dee0*/  LDC R3, c[0x0][0x448] ;  /* 0x00011200ff037b82 */ /* 0x000ee20000000800 */
[----:B------:R-:W-:Y:S02]  /*1def0*/  ULDC UR5, c[0x0][0x9d8] ;  /* 0x0002760000057ab9 */ /* 0x000fe40000000800 */
[----:B------:R-:W4:Y:S04]  /*1df00*/  LDL R10, [R1+0x5c] ;  /* 0x00005c00010a7983 */ /* 0x000f280000100800 */
[----:B01----:R-:W4:Y:S01]  /*1df10*/  LDL R0, [R1+0x78] ;  /* 0x0000780001007983 */ /* 0x003f220000100800 */
[----:B------:R-:W0:Y:S03]  /*1df20*/  LDC R187, c[0x0][0x9e4] ;  /* 0x00027900ffbb7b82 */ /* 0x000e260000000800 */
[----:B------:R-:W5:Y:S01]  /*1df30*/  LDL R188, [R1+0xc] ;  /* 0x00000c0001bc7983 */ /* 0x000f620000100800 */
[----:B---3--:R-:W-:-:S13]  /*1df40*/  ISETP.NE.AND P1, PT, R3, 0x1, PT ;  /* 0x000000010300780c */ /* 0x008fda0003f25270 */
[----:B------:R-:W1:Y:S01]  /*1df50*/  @P1 LDC R3, c[0x0][0x44c] ;  /* 0x00011300ff031b82 */ /* 0x000e620000000800 */
        /* <DEDUP_REMOVED lines=26> */
[----:B----4-:R-:W-:-:S04]  /*1e100*/  IMAD.IADD R0, R0, 0x1, R10 ;  /* 0x0000000100007824 */ /* 0x010fc800078e020a */
[----:B-1----:R-:W-:-:S04]  /*1e110*/  @P1 IMAD.HI.U32 R3, R0, R3, RZ ;  /* 0x0000000300031227 */ /* 0x002fc800078e00ff */
[----:B------:R-:W-:Y:S01]  /*1e120*/  FMUL.FTZ R10, R153, UR5 ;  /* 0x00000005990a7c20 */ /* 0x000fe20008410000 */
[----:B------:R-:W-:Y:S01]  /*1e130*/  FMUL.FTZ R153, R157, UR5 ;  /* 0x000000059d997c20 */ /* 0x000fe20008410000 */
[----:B------:R-:W-:Y:S01]  /*1e140*/  FMUL.FTZ R157, R161, UR5 ;  /* 0x00000005a19d7c20 */ /* 0x000fe20008410000 */
[----:B-----5:R-:W-:Y:S01]  /*1e150*/  PRMT R4, R188, 0x654, R4 ;  /* 0x00000654bc047816 */ /* 0x020fe20000000004 */
[----:B------:R-:W-:Y:S01]  /*1e160*/  FMUL.FTZ R161, R163, UR5 ;  /* 0x00000005a3a17c20 */ /* 0x000fe20008410000 */
[----:B------:R-:W-:Y:S01]  /*1e170*/  FMUL.FTZ R163, R165, UR5 ;  /* 0x00000005a5a37c20 */ /* 0x000fe20008410000 */
[----:B--2---:R-:W-:Y:S01]  /*1e180*/  @P1 SHF.R.U32.HI R0, RZ, R2, R3 ;  /* 0x00000002ff001219 */ /* 0x004fe20000011603 */
[----:B------:R-:W-:Y:S01]  /*1e190*/  FMUL.FTZ R2, R152, UR5 ;  /* 0x0000000598027c20 */ /* 0x000fe20008410000 */
[----:B------:R-:W-:Y:S01]  /*1e1a0*/  FMUL.FTZ R152, R156, UR5 ;  /* 0x000000059c987c20 */ /* 0x000fe20008410000 */
[----:B------:R-:W-:Y:S01]  /*1e1b0*/  FMUL.FTZ R156, R160, UR5 ;  /* 0x00000005a09c7c20 */ /* 0x000fe20008410000 */
        /* <DEDUP_REMOVED lines=8> */
[----:B------:R2:W-:Y:S01]  /*1e240*/  SYNCS.ARRIVE.TRANS64.RED.A1T0 RZ, [R4+URZ], RZ ;  /* 0x000000ff04ff79a7 */ /* 0x0005e2000810043f */
[----:B------:R-:W-:Y:S01]  /*1e250*/  FMUL.FTZ R3, R154, UR5 ;  /* 0x000000059a037c20 */ /* 0x000fe20008410000 */
[----:B------:R-:W-:Y:S01]  /*1e260*/  FMUL.FTZ R170, R175, UR5 ;  /* 0x00000005afaa7c20 */ /* 0x000fe20008410000 */
[----:B------:R-:W-:Y:S01]  /*1e270*/  FMUL.FTZ R171, R178, UR5 ;  /* 0x00000005b2ab7c20 */ /* 0x000fe20008410000 */
[----:B------:R-:W-:Y:S01]  /*1e280*/  FMUL.FTZ R154, R158, UR5 ;  /* 0x000000059e9a7c20 */ /* 0x000fe20008410000 */
[----:B------:R-:W-:Y:S01]  /*1e290*/  FMUL.FTZ R178, R180, UR5 ;  /* 0x00000005b4b27c20 */ /* 0x000fe20008410000 */
[----:B------:R-:W-:Y:S01]  /*1e2a0*/  FMUL.FTZ R175, R182, UR5 ;  /* 0x00000005b6af7c20 */ /* 0x000fe20008410000 */
[----:B--2---:R-:W-:Y:S01]  /*1e2b0*/  IMAD.SHL.U32 R4, R5, 0x40, RZ ;  /* 0x0000004005047824 */ /* 0x004fe200078e00ff */
[----:B------:R-:W2:Y:S01]  /*1e2c0*/  MUFU.TANH R2, R2 ;  /* 0x0000000200027308 */ /* 0x000ea20000002400 */
[----:B------:R-:W-:-:S03]  /*1e2d0*/  ULDC UR5, c[0x0][0x9e0] ;  /* 0x0002780000057ab9 */ /* 0x000fc60000000800 */
[----:B------:R-:W-:-:S04]  /*1e2e0*/  IADD3 R182, -R225, 0x1, -R4 ;  /* 0x00000001e1b67810 */ /* 0x000fc80007ffe904 */
[----:B------:R-:W4:Y:S01]  /*1e2f0*/  MUFU.TANH R10, R10 ;  /* 0x0000000a000a7308 */ /* 0x000f220000002400 */
[----:B------:R-:W-:-:S07]  /*1e300*/  IADD3 R182, -R219, R182, R220 ;  /* 0x000000b6dbb67210 */ /* 0x000fce0007ffe1dc */
[----:B------:R-:W0:Y:S01]  /*1e310*/  MUFU.TANH R3, R3 ;  /* 0x0000000300037308 */ /* 0x000e220000002400 */
        /* <DEDUP_REMOVED lines=20> */
[--C-:B-1----:R-:W-:Y:S02]  /*1e460*/  IMAD.IADD R181, R183, 0x1, R186.reuse ;  /* 0x00000001b7b57824 */ /* 0x102fe400078e02ba */
[----:B------:R-:W-:Y:S01]  /*1e470*/  IMAD.IADD R180, R182, 0x1, R186 ;  /* 0x00000001b6b47824 */ /* 0x000fe200078e02ba */
[----:B--234-:R-:W-:Y:S06]  /*1e480*/  @!P5 BRA `(.L_x_1809) ;  /* 0x000000000060d947 */ /* 0x01cfec0003800000 */
        /* <DEDUP_REMOVED lines=13> */
.L_x_1811:
[----:B------:R-:W-:Y:S02]  /*1e560*/  ULDC UR4, c[0x0][0x9e4] ;  /* 0x0002790000047ab9 */ /* 0x000fe40000000800 */
[----:B------:R-:W-:-:S05]  /*1e570*/  IMAD.U32 R187, RZ, RZ, UR4 ;  /* 0x00000004ffbb7e24 */ /* 0x000fca000f8e00ff */
[----:B------:R-:W-:-:S13]  /*1e580*/  ISETP.NE.AND P1, PT, R187, 0x1, PT ;  /* 0x00000001bb00780c */ /* 0x000fda0003f25270 */
[----:B------:R-:W1:Y:S02]  /*1e590*/  @P1 LDC.64 R158, c[0x0][0x9e8] ;  /* 0x00027a00ff9e1b82 */ /* 0x000e640000000a00 */
[----:B-1----:R-:W-:-:S05]  /*1e5a0*/  @P1 IMAD.HI.U32 R158, R186, R158, RZ ;  /* 0x0000009eba9e1227 */ /* 0x002fca00078e00ff */
[----:B------:R-:W-:-:S07]  /*1e5b0*/  @P1 SHF.R.U32.HI R186, RZ, R159, R158 ;  /* 0x0000009fffba1219 */ /* 0x000fce000001169e */
.L_x_1812:
[----:B------:R-:W-:Y:S05]  /*1e5c0*/  BSYNC B1 ;  /* 0x0000000000017941 */ /* 0x000fea0003800000 */
.L_x_1810:
[----:B------:R-:W-:-:S04]  /*1e5d0*/  IMAD R186, R186, R187, -R4 ;  /* 0x000000bbbaba7224 */ /* 0x000fc800078e0a04 */
[----:B------:R-:W-:-:S05]  /*1e5e0*/  IMAD.IADD R186, R186, 0x1, -R225 ;  /* 0x00000001baba7824 */ /* 0x000fca00078e0ae1 */
[----:B------:R-:W-:Y:S02]  /*1e5f0*/  VIMNMX R180, R180, R186, !PT ;  /* 0x000000bab4b47248 */ /* 0x000fe40007fe0100 */
[----:B------:R-:W-:-:S07]  /*1e600*/  VIADDMNMX R181, R186, R187, R181, PT ;  /* 0x000000bbbab57246 */ /* 0x000fce00038001b5 */
.L_x_1809:
[----:B------:R-:W-:Y:S01]  /*1e610*/  ISETP.GT.AND P1, PT, R5, -0x1, PT ;  /* 0xffffffff0500780c */ /* 0x000fe20003f24270 */
[----:B------:R-:W1:Y:S03]  /*1e620*/  SHFL.IDX PT, R0, R0, 0x1, 0x1c1f ;  /* 0x003c1f0000007f89 */ /* 0x000e6600000e0000 */
[C---:B------:R-:W-:Y:S02]  /*1e630*/  ISETP.GT.AND P2, PT, R180.reuse, RZ, P1 ;  /* 0x000000ffb400720c */ /* 0x040fe40000f44270 */
[C---:B------:R-:W-:Y:S02]  /*1e640*/  ISETP.GT.AND P4, PT, R180.reuse, 0x1, P1 ;  /* 0x00000001b400780c */ /* 0x040fe40000f84270 */
[----:B------:R-:W-:Y:S02]  /*1e650*/  ISETP.LT.OR P3, PT, R181, 0x1, P2 ;  /* 0x00000001b500780c */ /* 0x000fe40001761670 */
[----:B------:R-:W-:-:S02]  /*1e660*/  ISETP.GT.AND P2, PT, R180, 0x8, P1 ;  /* 0x00000008b400780c */ /* 0x000fc40000f44270 */
[----:B------:R-:W-:Y:S02]  /*1e670*/  FSEL R158, R2, -INF , !P3 ;  /* 0xff800000029e7808 */ /* 0x000fe40005800000 */
[----:B------:R-:W-:Y:S02]  /*1e680*/  ISETP.GT.AND P3, PT, R180, 0x9, P1 ;  /* 0x00000009b400780c */ /* 0x000fe40000f64270 */
[C---:B------:R-:W-:Y:S02]  /*1e690*/  ISETP.LT.OR P4, PT, R181.reuse, 0x2, P4 ;  /* 0x00000002b500780c */ /* 0x040fe40002781670 */
[C---:B------:R-:W-:Y:S02]  /*1e6a0*/  ISETP.LT.OR P2, PT, R181.reuse, 0x9, P2 ;  /* 0x00000009b500780c */ /* 0x040fe40001741670 */
[----:B------:R-:W-:Y:S02]  /*1e6b0*/  ISETP.LT.OR P3, PT, R181, 0xa, P3 ;  /* 0x0000000ab500780c */ /* 0x000fe40001f61670 */
[----:B------:R-:W-:-:S02]  /*1e6c0*/  FSEL R10, R10, -INF , !P4 ;  /* 0xff8000000a0a7808 */ /* 0x000fc40006000000 */
[----:B0-----:R-:W-:Y:S01]  /*1e6d0*/  FSEL R159, R152, -INF , !P2 ;  /* 0xff800000989f7808 */ /* 0x001fe20005000000 */
        /* <DEDUP_REMOVED lines=53> */
.L_x_1815:
[----:B------:R-:W-:Y:S02]  /*1ea30*/  ULDC UR4, c[0x0][0x9e4] ;  /* 0x0002790000047ab9 */ /* 0x000fe40000000800 */
[----:B------:R-:W-:-:S05]  /*1ea40*/  IMAD.U32 R2, RZ, RZ, UR4 ;  /* 0x00000004ff027e24 */ /* 0x000fca000f8e00ff */
[----:B------:R-:W-:-:S13]  /*1ea50*/  ISETP.NE.AND P2, PT, R2, 0x1, PT ;  /* 0x000000010200780c */ /* 0x000fda0003f45270 */
[----:B------:R-:W0:Y:S02]  /*1ea60*/  @P2 LDC.64 R152, c[0x0][0x9e8] ;  /* 0x00027a00ff982b82 */ /* 0x000e240000000a00 */
[----:B0-----:R-:W-:-:S05]  /*1ea70*/  @P2 IMAD.HI.U32 R152, R0, R152, RZ ;  /* 0x0000009800982227 */ /* 0x001fca00078e00ff */
[----:B------:R-:W-:-:S07]  /*1ea80*/  @P2 SHF.R.U32.HI R0, RZ, R153, R152 ;  /* 0x00000099ff002219 */ /* 0x000fce0000011698 */
.L_x_1816:
[----:B------:R-:W-:Y:S05]  /*1ea90*/  BSYNC B1 ;  /* 0x0000000000017941 */ /* 0x000fea0003800000 */
.L_x_1814:
[----:B------:R-:W-:-:S04]  /*1eaa0*/  IMAD R0, R0, R2, -R4 ;  /* 0x0000000200007224 */ /* 0x000fc800078e0a04 */
[----:B------:R-:W-:-:S05]  /*1eab0*/  IMAD.IADD R0, R0, 0x1, -R225 ;  /* 0x0000000100007824 */ /* 0x000fca00078e0ae1 */
[----:B------:R-:W-:Y:S02]  /*1eac0*/  VIMNMX R182, R182, R0, !PT ;  /* 0x00000000b6b67248 */ /* 0x000fe40007fe0100 */
[----:B------:R-:W-:-:S07]  /*1ead0*/  VIADDMNMX R183, R0, R2, R183, PT ;  /* 0x0000000200b77246 */ /* 0x000fce00038001b7 */
.L_x_1813:
        /* <DEDUP_REMOVED lines=28> */
[C---:B------:R-:W-:Y:S02]  /*1eca0*/  ISETP.LT.OR P2, PT, R183.reuse, 0x11, P2 ;  /* 0x00000011b700780c */ /* 0x040fe40001741670 */
[----:B------:R-:W-:Y:S02]  /*1ecb0*/  ISETP.LT.OR P3, PT, R183, 0x12, P3 ;  /* 0x00000012b700780c */ /* 0x000fe40001f61670 */
[----:B------:R-:W-:-:S02]  /*1ecc0*/  LOP3.LUT R16, R16, 0xffff7fff, RZ, 0xc0, !PT ;  /* 0xffff7fff10107812 */ /* 0x000fc400078ec0ff */
[----:B------:R-:W-:Y:S02]  /*1ecd0*/  FMNMX.FTZ R0, R178, R0, !PT ;  /* 0x00000000b2007209 */ /* 0x000fe40007810000 */
[----:B------:R-:W-:Y:S02]  /*1ece0*/  FSEL R155, R155, -INF , !P4 ;  /* 0xff8000009b9b7808 */ /* 0x000fe40006000000 */
[----:B------:R-:W-:Y:S02]  /*1ecf0*/  FSEL R160, R160, -INF , !P2 ;  /* 0xff800000a0a07808 */ /* 0x000fe40005000000 */
[----:B------:R-:W-:Y:S02]  /*1ed00*/  FSEL R161, R161, -INF , !P3 ;  /* 0xff800000a1a17808 */ /* 0x000fe40005800000 */
[C---:B------:R-:W-:Y:S02]  /*1ed10*/  ISETP.GT.AND P4, PT, R182.reuse, 0x18, P1 ;  /* 0x00000018b600780c */ /* 0x040fe40000f84270 */
[----:B------:R-:W-:-:S02]  /*1ed20*/  ISETP.GT.AND P2, PT, R182, 0x19, P1 ;  /* 0x00000019b600780c */ /* 0x000fc40000f44270 */
[----:B------:R-:W-:Y:S02]  /*1ed30*/  ISETP.GT.AND P3, PT, R182, 0x20, P1 ;  /* 0x00000020b600780c */ /* 0x000fe40000f64270 */
[----:B------:R-:W-:Y:S02]  /*1ed40*/  @P0 LOP3.LUT R16, R16, 0x8000, RZ, 0xfc, !PT ;  /* 0x0000800010100812 */ /* 0x000fe400078efcff */
[----:B------:R-:W-:Y:S02]  /*1ed50*/  ISETP.GT.AND P0, PT, R182, RZ, P1 ;  /* 0x000000ffb600720c */ /* 0x000fe40000f04270 */
[----:B------:R-:W-:Y:S02]  /*1ed60*/  FMNMX.FTZ R0, R179, R0, !PT ;  /* 0x00000000b3007209 */ /* 0x000fe40007810000 */
[C---:B------:R-:W-:Y:S02]  /*1ed70*/  ISETP.LT.OR P4, PT, R183.reuse, 0x19, P4 ;  /* 0x00000019b700780c */ /* 0x040fe40002781670 */
[C---:B------:R-:W-:Y:S01]  /*1ed80*/  ISETP.LT.OR P2, PT, R183.reuse, 0x1a, P2 ;  /* 0x0000001ab700780c */ /* 0x040fe20001741670 */
[----:B------:R-:W0:Y:S01]  /*1ed90*/  SHFL.BFLY PT, R2, R0, 0x2, 0x1f ;  /* 0x0c401f0000027f89 */ /* 0x000e2200000e0000 */
[----:B------:R-:W-:-:S02]  /*1eda0*/  ISETP.LT.OR P3, PT, R183, 0x21, P3 ;  /* 0x00000021b700780c */ /* 0x000fc40001f61670 */
[----:B------:R-:W-:Y:S02]  /*1edb0*/  FSEL R164, R164, -INF , !P4 ;  /* 0xff800000a4a47808 */ /* 0x000fe40006000000 */
[----:B------:R-:W-:Y:S02]  /*1edc0*/  FSEL R165, R165, -INF , !P2 ;  /* 0xff800000a5a57808 */ /* 0x000fe40005000000 */
[----:B------:R-:W-:Y:S02]  /*1edd0*/  FSEL R168, R168, -INF , !P3 ;  /* 0xff800000a8a87808 */ /* 0x000fe40005800000 */
[C---:B------:R-:W-:Y:S02]  /*1ede0*/  ISETP.GT.AND P2, PT, R182.reuse, 0x28, P1 ;  /* 0x00000028b600780c */ /* 0x040fe40000f44270 */
[C---:B------:R-:W-:Y:S02]  /*1edf0*/  ISETP.GT.AND P3, PT, R182.reuse, 0x29, P1 ;  /* 0x00000029b600780c */ /* 0x040fe40000f64270 */
[----:B------:R-:W-:-:S02]  /*1ee00*/  ISETP.GT.AND P4, PT, R182, 0x30, P1 ;  /* 0x00000030b600780c */ /* 0x000fc40000f84270 */
[C---:B------:R-:W-:Y:S02]  /*1ee10*/  ISETP.GT.AND P5, PT, R182.reuse, 0x31, P1 ;  /* 0x00000031b600780c */ /* 0x040fe40000fa4270 */
[----:B------:R-:W-:Y:S02]  /*1ee20*/  ISETP.GT.AND P6, PT, R182, 0x38, P1 ;  /* 0x00000038b600780c */ /* 0x000fe40000fc4270 */
[----:B------:R-:W-:Y:S02]  /*1ee30*/  LOP3.LUT R16, R16, 0xfffffff7, RZ, 0xc0, !PT ;  /* 0xfffffff710107812 */ /* 0x000fe400078ec0ff */
[----:B------:R-:W-:Y:S02]  /*1ee40*/  ISETP.GT.AND P1, PT, R182, 0x39, P1 ;  /* 0x00000039b600780c */ /* 0x000fe40000f24270 */
[----:B------:R-:W-:Y:S02]  /*1ee50*/  @P0 LOP3.LUT R16, R16, 0x8, RZ, 0xfc, !PT ;  /* 0x0000000810100812 */ /* 0x000fe400078efcff */
[----:B0-----:R-:W-:-:S02]  /*1ee60*/  FMNMX.FTZ R2, R0, R2, !PT ;  /* 0x0000000200027209 */ /* 0x001fc40007810000 */
[C---:B------:R-:W-:Y:S02]  /*1ee70*/  LOP3.LUT P0, RZ, R16.reuse, 0x8000, RZ, 0xc0, !PT ;  /* 0x0000800010ff7812 */ /* 0x040fe4000780c0ff */
[----:B------:R-:W-:Y:S01]  /*1ee80*/  LOP3.LUT R16, R16, 0xfffffffd, RZ, 0xc0, !PT ;  /* 0xfffffffd10107812 */ /* 0x000fe200078ec0ff */
[----:B------:R-:W0:Y:S01]  /*1ee90*/  SHFL.BFLY PT, R4, R2, 0x1, 0x1f ;  /* 0x0c201f0002047f89 */ /* 0x000e2200000e0000 */
[C---:B------:R-:W-:Y:S02]  /*1eea0*/  ISETP.LT.OR P0, PT, R183.reuse, 0x22, P0 ;  /* 0x00000022b700780c */ /* 0x040fe40000701670 */
[C---:B------:R-:W-:Y:S02]  /*1eeb0*/  ISETP.LT.OR P4, PT, R183.reuse, 0x31, P4 ;  /* 0x00000031b700780c */ /* 0x040fe40002781670 */
[----:B------:R-:W-:Y:S02]  /*1eec0*/  @P1 LOP3.LUT R16, R16, 0x2, RZ, 0xfc, !PT ;  /* 0x0000000210101812 */ /* 0x000fe400078efcff */
[----:B------:R-:W-:-:S02]  /*1eed0*/  ISETP.LT.OR P5, PT, R183, 0x32, P5 ;  /* 0x00000032b700780c */ /* 0x000fc40002fa1670 */
[C---:B------:R-:W-:Y:S02]  /*1eee0*/  LOP3.LUT P1, RZ, R16.reuse, 0x8, RZ, 0xc0, !PT ;  /* 0x0000000810ff7812 */ /* 0x040fe4000782c0ff */
[----:B------:R-:W-:Y:S02]  /*1eef0*/  LOP3.LUT R16, R16, 0xffffffef, RZ, 0xc0, !PT ;  /* 0xffffffef10107812 */ /* 0x000fe400078ec0ff */
[----:B------:R-:W-:Y:S02]  /*1ef00*/  ISETP.LT.OR P1, PT, R183, 0x1, P1 ;  /* 0x00000001b700780c */ /* 0x000fe40000f21670 */
[----:B------:R-:W-:Y:S02]  /*1ef10*/  @P0 LOP3.LUT R16, R16, 0x10, RZ, 0xfc, !PT ;  /* 0x0000001010100812 */ /* 0x000fe400078efcff */
[----:B------:R-:W-:Y:S02]  /*1ef20*/  FSEL R153, R3, -INF , !P1 ;  /* 0xff80000003997808 */ /* 0x000fe40004800000 */
[----:B------:R-:W-:-:S02]  /*1ef30*/  ISETP.LT.OR P0, PT, R183, 0x29, P2 ;  /* 0x00000029b700780c */ /* 0x000fc40001701670 */
[----:B------:R-:W-:Y:S02]  /*1ef40*/  FMNMX.FTZ R3, R153, R228, !PT ;  /* 0x000000e499037209 */ /* 0x000fe40007810000 */
[C---:B------:R-:W-:Y:S02]  /*1ef50*/  LOP3.LUT P2, RZ, R16.reuse, 0x2, RZ, 0xc0, !PT ;  /* 0x0000000210ff7812 */ /* 0x040fe4000784c0ff */
[----:B------:R-:W-:Y:S02]  /*1ef60*/  FMNMX.FTZ R3, R11, R3, !PT ;  /* 0x000000030b037209 */ /* 0x000fe40007810000 */
[----:B------:R-:W-:Y:S02]  /*1ef70*/  LOP3.LUT R16, R16, 0xfffffffb, RZ, 0xc0, !PT ;  /* 0xfffffffb10107812 */ /* 0x000fe400078ec0ff */
[----:B------:R-:W-:Y:S02]  /*1ef80*/  FMNMX.FTZ R3, R154, R3, !PT ;  /* 0x000000039a037209 */ /* 0x000fe40007810000 */
[----:B0-----:R-:W-:Y:S01]  /*1ef90*/  FMNMX.FTZ R4, R2, R4, !PT ;  /* 0x0000000402047209 */ /* 0x001fe20007810000 */
[----:B------:R-:W-:Y:S01]  /*1efa0*/  IMAD.U32 R2, RZ, RZ, UR4 ;  /* 0x00000004ff027e24 */ /* 0x000fe2000f8e00ff */
[----:B------:R-:W-:-:S02]  /*1efb0*/  @P0 LOP3.LUT R16, R16, 0x4, RZ, 0xfc, !PT ;  /* 0x0000000410100812 */ /* 0x000fc400078efcff */
[----:B------:R-:W-:Y:S01]  /*1efc0*/  ISETP.LT.OR P0, PT, R183, 0x2a, P3 ;  /* 0x0000002ab700780c */ /* 0x000fe20001f01670 */
[----:B------:R-:W-:Y:S01]  /*1efd0*/  FMUL.FTZ R152, R4, R2 ;  /* 0x0000000204987220 */ /* 0x000fe20000410000 */
[----:B------:R-:W-:Y:S02]  /*1efe0*/  FMNMX.FTZ R3, R155, R3, !PT ;  /* 0x000000039b037209 */ /* 0x000fe40007810000 */
[----:B------:R-:W-:Y:S02]  /*1eff0*/  LOP3.LUT R16, R16, 0xffffbfff, RZ, 0xc0, !PT ;  /* 0xffffbfff10107812 */ /* 0x000fe400078ec0ff */
[----:B------:R-:W-:Y:S02]  /*1f000*/  FMNMX.FTZ R3, R160, R3, !PT ;  /* 0x00000003a0037209 */ /* 0x000fe40007810000 */
[----:B------:R-:W-:Y:S02]  /*1f010*/  FSETP.NEU.FTZ.AND P3, PT, R4, -INF , PT ;  /* 0xff8000000400780b */ /* 0x000fe40003f7d000 */
[----:B------:R-:W-:-:S02]  /*1f020*/  FMNMX.FTZ R3, R161, R3, !PT ;  /* 0x00000003a1037209 */ /* 0x000fc40007810000 */
[----:B------:R-:W-:Y:S02]  /*1f030*/  FSEL R0, R4, RZ, P3 ;  /* 0x000000ff04007208 */ /* 0x000fe40001800000 */
[----:B------:R-:W-:Y:S02]  /*1f040*/  @P0 LOP3.LUT R16, R16, 0x4000, RZ, 0xfc, !PT ;  /* 0x0000400010100812 */ /* 0x000fe400078efcff */
[----:B------:R-:W-:Y:S01]  /*1f050*/  FMNMX.FTZ R3, R164, R3, !PT ;  /* 0x00000003a4037209 */ /* 0x000fe20007810000 */
[----:B------:R-:W-:Y:S01]  /*1f060*/  FADD.FTZ R0, -R0, R227 ;  /* 0x000000e300007221 */ /* 0x000fe20000010100 */
[----:B------:R-:W-:Y:S02]  /*1f070*/  LOP3.LUT P0, RZ, R16, 0x10, RZ, 0xc0, !PT ;  /* 0x0000001010ff7812 */ /* 0x000fe4000780c0ff */
[----:B------:R-:W-:Y:S01]  /*1f080*/  FMNMX.FTZ R3, R165, R3, !PT ;  /* 0x00000003a5037209 */ /* 0x000fe20007810000 */
[----:B------:R-:W-:Y:S01]  /*1f090*/  FMUL.FTZ R180, R0, R2 ;  /* 0x0000000200b47220 */ /* 0x000fe20000410000 */
[----:B------:R-:W-:-:S02]  /*1f0a0*/  FSEL R152, R152, RZ, P3 ;  /* 0x000000ff98987208 */ /* 0x000fc40001800000 */
        /* <DEDUP_REMOVED lines=34> */
[----:B------:R0:W-:Y:S01]  /*1f2d0*/  MUFU.EX2 R196, R10 ;  /* 0x0000000a00c47308 */ /* 0x0001e20000000800 */
[----:B------:R-:W-:-:S02]  /*1f2e0*/  LOP3.LUT P0, RZ, R16, 0x2000, RZ, 0xc0, !PT ;  /* 0x0000200010ff7812 */ /* 0x000fc4000780c0ff */
[----:B------:R-:W-:-:S05]  /*1f2f0*/  FMNMX.FTZ R3, R177, R3, !PT ;  /* 0x00000003b1037209 */ /* 0x000fca0007810000 */
[----:B------:R-:W1:Y:S01]  /*1f300*/  SHFL.BFLY PT, R179, R3, 0x2, 0x1f ;  /* 0x0c401f0003b37f89 */ /* 0x000e6200000e0000 */
[----:B------:R-:W-:Y:S08]  /*1f310*/  MUFU.EX2 R158, R158 ;  /* 0x0000009e009e7308 */ /* 0x000ff00000000800 */
[----:B------:R-:W-:Y:S08]  /*1f320*/  MUFU.EX2 R159, R159 ;  /* 0x0000009f009f7308 */ /* 0x000ff00000000800 */
[----:B------:R-:W-:Y:S01]  /*1f330*/  MUFU.EX2 R186, R186 ;  /* 0x000000ba00ba7308 */ /* 0x000fe20000000800 */
[----:B-1----:R-:W-:-:S07]  /*1f340*/  FMNMX.FTZ R3, R3, R179, !PT ;  /* 0x000000b303037209 */ /* 0x002fce0007810000 */
[----:B------:R-:W-:Y:S01]  /*1f350*/  MUFU.EX2 R156, R156 ;  /* 0x0000009c009c7308 */ /* 0x000fe20000000800 */
[----:B------:R-:W1:Y:S07]  /*1f360*/  SHFL.BFLY PT, R179, R3, 0x1, 0x1f ;  /* 0x0c201f0003b37f89 */ /* 0x000e6e00000e0000 */
[----:B------:R-:W-:Y:S08]  /*1f370*/  MUFU.EX2 R157, R157 ;  /* 0x0000009d009d7308 */ /* 0x000ff00000000800 */
[----:B------:R-:W-:Y:S08]  /*1f380*/  MUFU.EX2 R162, R162 ;  /* 0x000000a200a27308 */ /* 0x000ff00000000800 */
[----:B------:R-:W-:Y:S01]  /*1f390*/  MUFU.EX2 R163, R163 ;  /* 0x000000a300a37308 */ /* 0x000fe20000000800 */
[----:B-1----:R-:W-:-:S04]  /*1f3a0*/  FMNMX.FTZ R3, R3, R179, !PT ;  /* 0x000000b303037209 */ /* 0x002fc80007810000 */
[C---:B------:R-:W-:Y:S01]  /*1f3b0*/  FSETP.NEU.FTZ.AND P1, PT, R3.reuse, -INF , PT ;  /* 0xff8000000300780b */ /* 0x040fe20003f3d000 */
[C---:B0-----:R-:W-:Y:S02]  /*1f3c0*/  FMUL.FTZ R10, R3.reuse, R2 ;  /* 0x00000002030a7220 */ /* 0x041fe40000410000 */
[----:B------:R-:W-:Y:S01]  /*1f3d0*/  MUFU.EX2 R166, R166 ;  /* 0x000000a600a67308 */ /* 0x000fe20000000800 */
[----:B------:R-:W-:Y:S02]  /*1f3e0*/  FSEL R179, R3, RZ, P1 ;  /* 0x000000ff03b37208 */ /* 0x000fe40000800000 */
[----:B------:R-:W-:-:S03]  /*1f3f0*/  FSEL R0, R10, RZ, P1 ;  /* 0x000000ff0a007208 */ /* 0x000fc60000800000 */
[----:B------:R-:W-:Y:S02]  /*1f400*/  FADD.FTZ R179, -R179, R228 ;  /* 0x000000e4b3b37221 */ /* 0x000fe40000010100 */
[----:B------:R-:W0:Y:S01]  /*1f410*/  MUFU.EX2 R10, R180 ;  /* 0x000000b4000a7308 */ /* 0x000e220000000800 */
[-CC-:B------:R-:W-:Y:S01]  /*1f420*/  FFMA.FTZ R153, R153, R2.reuse, -R0.reuse ;  /* 0x0000000299997223 */ /* 0x180fe20000010800 */
[-CC-:B------:R-:W-:Y:S01]  /*1f430*/  FFMA.FTZ R11, R11, R2.reuse, -R0.reuse ;  /* 0x000000020b0b7223 */ /* 0x180fe20000010800 */
[-C--:B------:R-:W-:Y:S01]  /*1f440*/  FMUL.FTZ R179, R179, R2.reuse ;  /* 0x00000002b3b37220 */ /* 0x080fe20000410000 */
        /* <DEDUP_REMOVED lines=13> */
[----:B------:R-:W-:Y:S01]  /*1f520*/  FFMA.FTZ R177, R177, R2, -R0 ;  /* 0x00000002b1b17223 */ /* 0x000fe20000010800 */
[----:B------:R-:W-:Y:S01]  /*1f530*/  MUFU.EX2 R153, R153 ;  /* 0x0000009900997308 */ /* 0x000fe20000000800 */
[----:B0-----:R-:W-:-:S07]  /*1f540*/  FFMA.FTZ R223, R10, R223, R158 ;  /* 0x000000df0adf7223 */ /* 0x001fce000001009e */
[----:B------:R0:W1:Y:S08]  /*1f550*/  MUFU.EX2 R0, R179 ;  /* 0x000000b300007308 */ /* 0x0000700000000800 */
        /* <DEDUP_REMOVED lines=55> */
.L_x_1817:
[----:B------:R-:W2:Y:S01]  /*1f8d0*/  LDL R179, [R1+0x7c] ;  /* 0x00007c0001b37983 */ /* 0x000ea20000100800 */
[----:B------:R-:W-:Y:S01]  /*1f8e0*/  VIADD R222, R222, 0x30860 ;  /* 0x00030860dede7836 */ /* 0x000fe20000000000 */
[----:B------:R-:W-:Y:S01]  /*1f8f0*/  F2FP.BF16.F32.PACK_AB R197, R11, R153 ;  /* 0x000000990bc5723e */ /* 0x000fe200000010ff */
[----:B------:R-:W-:Y:S01]  /*1f900*/  IMAD.MOV.U32 R228, RZ, RZ, R3 ;  /* 0x000000ffffe47224 */ /* 0x000fe200078e0003 */
[----:B------:R-:W-:Y:S01]  /*1f910*/  F2FP.BF16.F32.PACK_AB R198, R186, R159 ;  /* 0x0000009fbac6723e */ /* 0x000fe200000010ff */
[----:B------:R-:W-:Y:S01]  /*1f920*/  IMAD.MOV.U32 R227, RZ, RZ, R4 ;  /* 0x000000ffffe37224 */ /* 0x000fe200078e0004 */
[----:B------:R-:W-:Y:S01]  /*1f930*/  PRMT R222, R188, 0x654, R222 ;  /* 0x00000654bcde7816 */ /* 0x000fe200000000de */
[----:B------:R-:W-:Y:S01]  /*1f940*/  IMAD.MOV.U32 R11, RZ, RZ, R202 ;  /* 0x000000ffff0b7224 */ /* 0x000fe200078e00ca */
        /* <DEDUP_REMOVED lines=17> */
[----:B------:R-:W-:-:S12]  /*1fa60*/  VIADD R5, R5, 0xffffffff ;  /* 0xffffffff05057836 */ /* 0x000fd80000000000 */
[----:B------:R-:W-:Y:S05]  /*1fa70*/  @P1 BRA `(.L_x_1818) ;  /* 0xffffffcc00881947 */ /* 0x000fea000383ffff */
.L_x_1797:
[----:B------:R-:W-:Y:S05]  /*1fa80*/  BSYNC B0 ;  /* 0x0000000000007941 */ /* 0x000fea0003800000 */
.L_x_1796:
        /* <DEDUP_REMOVED lines=131> */
.L_x_1819:
[----:B------:R-:W-:Y:S01]  /*202c0*/  IMAD R5, R202, 0x8, R17 ;  /* 0x00000008ca057824 */ /* 0x000fe200078e0211 */
[----:B------:R-:W-:-:S04]  /*202d0*/  SHF.L.U32 R0, R218, 0x1f, RZ ;  /* 0x0000001fda007819 */ /* 0x000fc800000006ff */
[----:B------:R1:W2:Y:S01]  /*202e0*/  SYNCS.PHASECHK.TRANS64.TRYWAIT P1, [R5+URZ+0x30850], R0 ;  /* 0x03085000050075a7 */ /* 0x0002a2000802017f */
[----:B------:R-:W-:Y:S05]  /*202f0*/  @!P0 BRA `(.L_x_1820) ;  /* 0x0000000000048947 */ /* 0x000fea0003800000 */
[----:B------:R-:W-:Y:S01]  /*20300*/  BPT.TRAP 0x1 ;  /* 0x000000040000795c */ /* 0x000fe20000300000 */
.L_x_1820:
[----:B------:R-:W-:Y:S04]  /*20310*/  BSSY B0, `(.L_x_1821) ;  /* 0x0000004000007945 */ /* 0x000fe80003800000 */
[----:B--2---:R-:W-:Y:S05]  /*20320*/  @P1 BRA `(.L_x_1822) ;  /* 0x0000000000081947 */ /* 0x004fea0003800000 */
[----:B------:R-:W2:Y:S02]  /*20330*/  SYNCS.PHASECHK.TRANS64.TRYWAIT P1, [R5+URZ+0x30850], R0 ;  /* 0x03085000050075a7 */ /* 0x000ea4000802017f */
[----:B--2---:R-:W-:Y:S05]  /*20340*/  @!P1 BRA `(.L_x_1823) ;  /* 0x000000f400089947 */ /* 0x004fea0003800000 */
.L_x_1822:
[----:B------:R-:W-:Y:S05]  /*20350*/  BSYNC B0 ;  /* 0x0000000000007941 */ /* 0x000fea0003800000 */
.L_x_1821:
[----:B------:R-:W-:Y:S01]  /*20360*/  VIADD R17, R17, 0x400 ;  /* 0x0000040011117836 */ /* 0x000fe20000000000 */
[----:B------:R-:W-:Y:S01]  /*20370*/  WARPGROUP.ARRIVE ;  /* 0x00000000000079c5 */ /* 0x000fe20000000000 */
[----:B------:R-:W-:Y:S01]  /*20380*/  IMAD.MOV.U32 R7, RZ, RZ, 0x40000040 ;  /* 0x40000040ff077424 */ /* 0x000fe200078e00ff */
[----:B-12---:R-:W1:Y:S01]  /*20390*/  SHFL.BFLY PT, R0, R223, 0x2, 0x1f ;  /* 0x0c401f00df007f89 */ /* 0x006e6200000e0000 */
        /* <DEDUP_REMOVED lines=8> */
[----:B------:R-:W-:-:S04]  /*20420*/  IMAD R6, R202, 0x800, R17 ;  /* 0x00000800ca067824 */ /* 0x000fc800078e0211 */
[C---:B------:R-:W-:Y:S01]  /*20430*/  VIADD R8, R6.reuse, 0x80 ;  /* 0x0000008006087836 */ /* 0x040fe20000000000 */
[----:B------:R-:W-:Y:S01]  /*20440*/  R2UR UR6, R6 ;  /* 0x00000000060672ca */ /* 0x000fe200000e0000 */
[----:B-1----:R-:W-:-:S12]  /*20450*/  FADD.FTZ R0, R0, R223 ;  /* 0x000000df00007221 */ /* 0x002fd80000010000 */
        /* <DEDUP_REMOVED lines=18> */
[----:B------:R-:W1:Y:S04]  /*20580*/  SHFL.BFLY PT, R6, R221, 0x2, 0x1f ;  /* 0x0c401f00dd067f89 */ /* 0x000e6800000e0000 */
[----:B------:R-:W2:Y:S01]  /*20590*/  SHFL.BFLY PT, R7, R0, 0x1, 0x1f ;  /* 0x0c201f0000077f89 */ /* 0x000ea200000e0000 */
[----:B-1----:R-:W-:Y:S01]  /*205a0*/  FADD.FTZ R6, R6, R221 ;  /* 0x000000dd06067221 */ /* 0x002fe20000010000 */
[----:B--2---:R-:W-:-:S04]  /*205b0*/  FADD.FTZ R0, R0, R7 ;  /* 0x0000000700007221 */ /* 0x004fc80000010000 */
[----:B------:R-:W1:Y:S01]  /*205c0*/  SHFL.BFLY PT, R8, R6, 0x1, 0x1f ;  /* 0x0c201f0006087f89 */ /* 0x000e6200000e0000 */
[----:B------:R-:W-:-:S13]  /*205d0*/  FSETP.NE.FTZ.AND P1, PT, R0, RZ, PT ;  /* 0x000000ff0000720b */ /* 0x000fda0003f35000 */
[----:B------:R-:W2:Y:S01]  /*205e0*/  @P1 MUFU.LG2 R7, R0 ;  /* 0x0000000000071308 */ /* 0x000ea20000000c00 */
[----:B-1----:R-:W-:Y:S01]  /*205f0*/  FADD.FTZ R6, R6, R8 ;  /* 0x0000000806067221 */ /* 0x002fe20000010000 */
[----:B------:R-:W-:-:S04]  /*20600*/  @P1 FMUL.FTZ R8, R2, 0.69314718246459960938 ;  /* 0x3f31721802081820 */ /* 0x000fc80000410000 */
[----:B------:R-:W-:Y:S01]  /*20610*/  FSETP.NE.FTZ.AND P2, PT, R6, RZ, PT ;  /* 0x000000ff0600720b */ /* 0x000fe20003f55000 */
[----:B--2---:R-:W-:-:S04]  /*20620*/  @P1 FMUL.FTZ R7, R7, 0.69314718246459960938 ;  /* 0x3f31721807071820 */ /* 0x004fc80000410000 */
[----:B------:R-:W-:Y:S01]  /*20630*/  @P1 FFMA.FTZ R155, R8, R4, R7 ;  /* 0x00000004089b1223 */ /* 0x000fe20000010007 */
[----:B------:R-:W-:-:S07]  /*20640*/  IMAD.MOV.U32 R4, RZ, RZ, RZ ;  /* 0x000000ffff047224 */ /* 0x000fce00078e00ff */
[----:B------:R-:W1:Y:S01]  /*20650*/  @P2 MUFU.LG2 R7, R6 ;  /* 0x0000000600072308 */ /* 0x000e620000000c00 */
[----:B------:R-:W-:-:S07]  /*20660*/  @P2 FMUL.FTZ R2, R2, 0.69314718246459960938 ;  /* 0x3f31721802022820 */ /* 0x000fce0000410000 */
[----:B------:R2:W3:Y:S02]  /*20670*/  @P1 MUFU.RCP R4, R0 ;  /* 0x0000000000041308 */ /* 0x0004e40000001000 */
[----:B--2---:R-:W-:Y:S02]  /*20680*/  IMAD.MOV.U32 R0, RZ, RZ, RZ ;  /* 0x000000ffff007224 */ /* 0x004fe400078e00ff */
[----:B-1----:R-:W-:-:S04]  /*20690*/  @P2 FMUL.FTZ R7, R7, 0.69314718246459960938 ;  /* 0x3f31721807072820 */ /* 0x002fc80000410000 */
[----:B------:R-:W-:Y:S01]  /*206a0*/  @P2 FFMA.FTZ R154, R2, R3, R7 ;  /* 0x00000003029a2223 */ /* 0x000fe20000010007 */
[----:B------:R1:W2:Y:S01]  /*206b0*/  @P2 MUFU.RCP R0, R6 ;  /* 0x0000000600002308 */ /* 0x0002a20000001000 */
[----:B------:R-:W-:Y:S02]  /*206c0*/  WARPGROUP.DEPBAR.LE gsb0, 0x0 ;  /* 0x00008000000079c5 */ /* 0x000fe40000010000 */
[----:B------:R-:W-:-:S06]  /*206d0*/  WARPGROUP.ARRIVE ;  /* 0x00000000000079c5 */ /* 0x000fcc0000000000 */
[----:B------:R-:W-:Y:S03]  /*206e0*/  HGMMA.64x256x16.F32.BF16 R24, R184, gdesc[UR4].tnspB, R24, gsb0 ;  /* 0x43e00004b8187df0 */ /* 0x000fe60008001818 */
[----:B------:R-:W-:Y:S02]  /*206f0*/  WARPGROUP.DEPBAR.LE gsb0, 0x0 ;  /* 0x00008000000079c5 */ /* 0x000fe40000010000 */
[----:B---3--:R-:W-:Y:S05]  /*20700*/  @!P0 BRA `(.L_x_1824) ;  /* 0x0000000000048947 */ /* 0x008fea0003800000 */
[----:B------:R-:W-:Y:S01]  /*20710*/  BPT.TRAP 0x1 ;  /* 0x000000040000795c */ /* 0x000fe20000300000 */
.L_x_1824:
[----:B------:R-:W3:Y:S01]  /*20720*/  LDL.LU R2, [R1+0xc] ;  /* 0x00000c0001027983 */ /* 0x000ee20000300800 */
[----:B------:R-:W-:-:S03]  /*20730*/  VIADD R5, R5, 0x30860 ;  /* 0x0003086005057836 */ /* 0x000fc60000000000 */
[----:B-1----:R-:W4:Y:S01]  /*20740*/  LDL.LU R6, [R1+0x90] ;  /* 0x0000900001067983 */ /* 0x002f220000300800 */
[----:B------:R-:W-:Y:S02]  /*20750*/  VIADD R202, R202, 0x1 ;  /* 0x00000001caca7836 */ /* 0x000fe40000000000 */
[-C--:B0-----:R-:W-:Y:S01]  /*20760*/  FMUL.FTZ R152, R24, R4.reuse ;  /* 0x0000000418987220 */ /* 0x081fe20000410000 */
        /* <DEDUP_REMOVED lines=63> */
[-C--:B--2---:R-:W-:Y:S01]  /*20b60*/  FMUL.FTZ R30, R30, R0.reuse ;  /* 0x000000001e1e7220 */ /* 0x084fe20000410000 */
        /* <DEDUP_REMOVED lines=63> */
[----:B---3--:R-:W-:Y:S01]  /*20f60*/  PRMT R5, R2, 0x654, R5 ;  /* 0x0000065402057816 */ /* 0x008fe20000000005 */
[----:B----4-:R-:W-:-:S03]  /*20f70*/  VIADD R6, R6, 0x1 ;  /* 0x0000000106067836 */ /* 0x010fc60000000000 */
[----:B------:R0:W-:Y:S02]  /*20f80*/  SYNCS.ARRIVE.TRANS64.RED.A1T0 RZ, [R5+URZ], RZ ;  /* 0x000000ff05ff79a7 */ /* 0x0001e4000810043f */
[----:B------:R1:W-:Y:S01]  /*20f90*/  STL [R1+0x90], R6 ;  /* 0x0000900601007387 */ /* 0x0003e20000100800 */
[----:B------:R-:W-:Y:S01]  /*20fa0*/  FMUL.FTZ R2, R92, R4 ;  /* 0x000000045c027220 */ /* 0x000fe20000410000 */
[-C--:B------:R-:W-:Y:S01]  /*20fb0*/  FMUL.FTZ R4, R26, R0.reuse ;  /* 0x000000001a047220 */ /* 0x080fe20000410000 */
[----:B0-----:R-:W-:Y:S01]  /*20fc0*/  FMUL.FTZ R5, R27, R0 ;  /* 0x000000001b057220 */ /* 0x001fe20000410000 */
[----:B------:R-:W-:-:S04]  /*20fd0*/  SEL R0, RZ, 0x1, P1 ;  /* 0x00000001ff007807 */ /* 0x000fc80000800000 */
[----:B------:R-:W-:-:S07]  /*20fe0*/  LOP3.LUT R218, R218, R0, RZ, 0x3c, !PT ;  /* 0x00000000dada7212 */ /* 0x000fce00078e3cff */
.L_x_1650:
[----:B------:R-:W0:Y:S08]  /*20ff0*/  S2UR UR4, SR_CgaCtaId ;  /* 0x00000000000479c3 */ /* 0x000e300000008800 */
[----:B------:R-:W-:Y:S01]  /*21000*/  BAR.SYNC.DEFER_BLOCKING 0x5, 0x180 ;  /* 0x0146000000007b1d */ /* 0x000fe20000010000 */
[----:B------:R-:W-:-:S05]  /*21010*/  MOV R17, 0x400 ;  /* 0x0000040000117802 */ /* 0x000fca0000000f00 */
[----:B------:R-:W-:Y:S01]  /*21020*/  BSSY B0, `(.L_x_1825) ;  /* 0x0000484000007945 */ /* 0x000fe20003800000 */
[----:B0-----:R-:W-:-:S05]  /*21030*/  IMAD.U32 R0, RZ, RZ, UR4 ;  /* 0x00000004ff007e24 */ /* 0x001fca000f8e00ff */
[----:B------:R0:W-:Y:S01]  /*21040*/  STL [R1+0xc], R0 ;  /* 0x00000c0001007387 */ /* 0x0001e20000100800 */
[----:B------:R-:W-:-:S05]  /*21050*/  LEA R17, R0, R17, 0x18 ;  /* 0x0000001100117211 */ /* 0x000fca00078ec0ff */
[----:B------:R0:W2:Y:S01]  /*21060*/  LDS.128 R24, [R17+0x308d0] ;  /* 0x0308d00011187984 */ /* 0x0000a20000000c00 */
[----:B------:R-:W-:Y:S06]  /*21070*/  BAR.ARV 0x4, 0x180 ;  /* 0x0106000000007b1d */ /* 0x000fec0000002000 */
[----:B------:R-:W-:Y:S05]  /*21080*/  @P0 BRA `(.L_x_1826) ;  /* 0x0000003800700947 */ /* 0x000fea0003800000 */
[----:B------:R-:W3:Y:S01]  /*21090*/  LDL R8, [R1+0xd8] ;  /* 0x0000d80001087983 */ /* 0x000ee20000100800 */
[----:B0-----:R-:W0:Y:S01]  /*210a0*/  S2R R0, SR_SWINHI ;  /* 0x0000000000007919 */ /* 0x001e220000002f00 */
[----:B------:R-:W-:Y:S01]  /*210b0*/  F2FP.BF16.F32.PACK_AB R10, R29, R28 ;  /* 0x0000001c1d0a723e */ /* 0x000fe200000010ff */
[----:B------:R-:W-:Y:S01]  /*210c0*/  ULDC.64 UR6, c[0x0][0xc00] ;  /* 0x0003000000067ab9 */ /* 0x000fe20000000a00 */
[----:B------:R-:W-:Y:S01]  /*210d0*/  F2FP.BF16.F32.PACK_AB R11, R31, R30 ;  /* 0x0000001e1f0b723e */ /* 0x000fe200000010ff */
[----:B------:R-:W4:Y:S01]  /*210e0*/  LDL.LU R93, [R1+0x88] ;  /* 0x00008800015d7983 */ /* 0x000f220000300800 */
[----:B------:R-:W-:Y:S01]  /*210f0*/  F2FP.BF16.F32.PACK_AB R12, R33, R32 ;  /* 0x00000020210c723e */ /* 0x000fe200000010ff */
[----:B------:R-:W-:Y:S01]  /*21100*/  ULDC.64 UR4, c[0x0][0xc08] ;  /* 0x0003020000047ab9 */ /* 0x000fe20000000a00 */
[----:B------:R-:W-:Y:S01]  /*21110*/  F2FP.BF16.F32.PACK_AB R13, R35, R34 ;  /* 0x00000022230d723e */ /* 0x000fe200000010ff */
[----:B------:R-:W2:Y:S01]  /*21120*/  LDL R92, [R1+0x8c] ;  /* 0x00008c00015c7983 */ /* 0x000ea20000100800 */
[----:B-1----:R-:W-:-:S02]  /*21130*/  MOV R6, R17 ;  /* 0x0000001100067202 */ /* 0x002fc40000000f00 */
[----:B0-----:R-:W-:Y:S02]  /*21140*/  MOV R7, R0 ;  /* 0x0000000000077202 */ /* 0x001fe40000000f00 */
[----:B------:R-:W-:Y:S02]  /*21150*/  F2FP.BF16.F32.PACK_AB R14, R37, R36 ;  /* 0x00000024250e723e */ /* 0x000fe400000010ff */
[----:B------:R-:W-:Y:S01]  /*21160*/  F2FP.BF16.F32.PACK_AB R15, R39, R38 ;  /* 0x00000026270f723e */ /* 0x000fe200000010ff */
[----:B------:R-:W-:Y:S01]  /*21170*/  BAR.SYNC.DEFER_BLOCKING 0x1, 0x100 ;  /* 0x0044000000007b1d */ /* 0x000fe20000010000 */
[----:B---3--:R-:W-:-:S03]  /*21180*/  IMAD.WIDE R20, R8, 0x2, R6 ;  /* 0x0000000208147825 */ /* 0x008fc600078e0206 */
        /* <DEDUP_REMOVED lines=9> */
[----:B------:R-:W-:Y:S01]  /*21220*/  LOP3.LUT R0, R8, 0x380, RZ, 0xc0, !PT ;  /* 0x0000038008007812 */ /* 0x000fe200078ec0ff */
[----:B------:R-:W-:-:S03]  /*21230*/  IMAD.X R9, RZ, RZ, R21, P0 ;  /* 0x000000ffff097224 */ /* 0x000fc600000e0615 */
[----:B------:R-:W-:-:S04]  /*21240*/  SHF.R.U64 R0, R0, 0x3, RZ ;  /* 0x0000000300007819 */ /* 0x000fc800000012ff */
        /* <DEDUP_REMOVED lines=146> */
[----:B0-----:R-:W-:Y:S01]  /*21b70*/  IADD3 R0, P0, R20, 0xc060, RZ ;  /* 0x0000c06014007810 */ /* 0x001fe20007f1e0ff */
[----:B------:R-:W2:Y:S03]  /*21b80*/  LDC.64 R10, c[0x0][0xc00] ;  /* 0x00030000ff0a7b82 */ /* 0x000ea60000000a00 */
        /* <DEDUP_REMOVED lines=9> */
[----:B------:R0:W-:Y:S01]  /*21c20*/  STSM.16.M88.4 [R20], R12 ;  /* 0x0000000c14007844 */ /* 0x0001e20000000200 */
[----:B------:R-:W-:Y:S01]  /*21c30*/  BAR.SYNC.DEFER_BLOCKING 0x1, 0x100 ;  /* 0x0044000000007b1d */ /* 0x000fe20000010000 */
[----:B------:R-:W-:-:S04]  /*21c40*/  ISETP.NE.U32.AND P1, PT, RZ, UR6, PT ;  /* 0x00000006ff007c0c */ /* 0x000fc8000bf25070 */
[----:B------:R-:W-:Y:S01]  /*21c50*/  ISETP.NE.AND.EX P1, PT, RZ, UR7, PT, P1 ;  /* 0x00000007ff007c0c */ /* 0x000fe2000bf25310 */
[----:B------:R-:W-:Y:S02]  /*21c60*/  IMAD.MOV.U32 R0, RZ, RZ, RZ ;  /* 0x000000ffff007224 */ /* 0x000fe400078e00ff */
[----:B--2---:R-:W-:-:S10]  /*21c70*/  IMAD.WIDE R10, R92, 0x4, R10 ;  /* 0x000000045c0a7825 */ /* 0x004fd400078e020a */
[----:B------:R-:W5:Y:S01]  /*21c80*/  @P1 LDG.E R0, desc[UR60][R10.64] ;  /* 0x0000003c0a001981 */ /* 0x000f62000c1e1900 */
[----:B------:R-:W-:-:S04]  /*21c90*/  ISETP.NE.U32.AND P0, PT, RZ, UR4, PT ;  /* 0x00000004ff007c0c */ /* 0x000fc8000bf05070 */
[----:B------:R-:W-:-:S13]  /*21ca0*/  ISETP.NE.AND.EX P0, PT, RZ, UR5, PT, P0 ;  /* 0x00000005ff007c0c */ /* 0x000fda000bf05300 */
[----:B------:R-:W1:Y:S01]  /*21cb0*/  @P0 LDC.64 R8, c[0x0][0xc08] ;  /* 0x00030200ff080b82 */ /* 0x000e620000000a00 */
[----:B------:R-:W-:Y:S02]  /*21cc0*/  ULDC UR4, c[0x0][0xa88] ;  /* 0x0002a20000047ab9 */ /* 0x000fe40000000800 */
[----:B------:R-:W-:Y:S01]  /*21cd0*/  IMAD.U32 R24, RZ, RZ, UR4 ;  /* 0x00000004ff187e24 */ /* 0x000fe2000f8e00ff */
[----:B----4-:R-:W-:Y:S01]  /*21ce0*/  ISETP.NE.AND P2, PT, R93, RZ, PT ;  /* 0x000000ff5d00720c */ /* 0x010fe20003f45270 */
[----:B------:R-:W-:Y:S01]  /*21cf0*/  ULDC UR4, c[0x0][0xad4] ;  /* 0x0002b50000047ab9 */ /* 0x000fe20000000800 */
[----:B0-----:R-:W-:Y:S02]  /*21d00*/  IMAD.MOV.U32 R20, RZ, RZ, 0x9b8 ;  /* 0x000009b8ff147424 */ /* 0x001fe400078e00ff */
[----:B-1----:R-:W-:-:S05]  /*21d10*/  @P0 IMAD.WIDE R8, R92, 0x4, R8 ;  /* 0x000000045c080825 */ /* 0x002fca00078e0208 */
[----:B------:R0:W5:Y:S02]  /*21d20*/  @P0 LDG.E R24, desc[UR60][R8.64] ;  /* 0x0000003c08180981 */ /* 0x000164000c1e1900 */
[----:B0-----:R-:W-:-:S04]  /*21d30*/  SEL R8, R93, UR4, P2 ;  /* 0x000000045d087c07 */ /* 0x001fc80009000000 */
[----:B------:R-:W-:-:S04]  /*21d40*/  ISETP.GT.AND P2, PT, R8, 0x1, PT ;  /* 0x000000010800780c */ /* 0x000fc80003f44270 */
[----:B------:R-:W-:-:S04]  /*21d50*/  SEL R20, R20, 0x978, P2 ;  /* 0x0000097814147807 */ /* 0x000fc80001000000 */
[----:B------:R0:W1:Y:S08]  /*21d60*/  LDC.64 R12, c[0x0][R20+0x220] ;  /* 0x00008800140c7b82 */ /* 0x0000700000000a00 */
[----:B------:R0:W2:Y:S01]  /*21d70*/  LDC.64 R8, c[0x0][R20+0x218] ;  /* 0x0000860014087b82 */ /* 0x0000a20000000a00 */
[----:B------:R-:W-:Y:S05]  /*21d80*/  @P0 BRA `(.L_x_1827) ;  /* 0x0000000000100947 */ /* 0x000fea0003800000 */
[----:B------:R-:W-:Y:S05]  /*21d90*/  @!P1 BRA `(.L_x_1827) ;  /* 0x00000000000c9947 */ /* 0x000fea0003800000 */
[----:B-----5:R-:W3:Y:S04]  /*21da0*/  LDG.E R24, desc[UR60][R10.64] ;  /* 0x0000003c0a187981 */ /* 0x020ee8000c1e1900 */
[----:B------:R-:W3:Y:S02]  /*21db0*/  LDG.E R10, desc[UR60][R10.64+0x4] ;  /* 0x0000043c0a0a7981 */ /* 0x000ee4000c1e1900 */
[----:B---3--:R-:W-:-:S07]  /*21dc0*/  IMAD.IADD R24, R10, 0x1, -R24 ;  /* 0x000000010a187824 */ /* 0x008fce00078e0a18 */
.L_x_1827:
[----:B------:R-:W3:Y:S01]  /*21dd0*/  LDL R157, [R1+0x94] ;  /* 0x00009400019d7983 */ /* 0x000ee20000100800 */
[----:B------:R-:W4:Y:S03]  /*21de0*/  LDC R156, c[0x0][0xbe8] ;  /* 0x0002fa00ff9c7b82 */ /* 0x000f260000000800 */
[----:B------:R-:W3:Y:S04]  /*21df0*/  LDL R93, [R1+0x78] ;  /* 0x00007800015d7983 */ /* 0x000ee80000100800 */
[----:B------:R-:W3:Y:S04]  /*21e00*/  LDL R159, [R1+0x5c] ;  /* 0x00005c00019f7983 */ /* 0x000ee80000100800 */
[----:B------:R-:W3:Y:S04]  /*21e10*/  LDL R160, [R1+0xd4] ;  /* 0x0000d40001a07983 */ /* 0x000ee80000100800 */
[----:B------:R-:W3:Y:S01]  /*21e20*/  LDL R158, [R1+0xa8] ;  /* 0x0000a800019e7983 */ /* 0x000ee20000100800 */
[----:B------:R-:W0:Y:S01]  /*21e30*/  LDC.64 R14, c[0x0][R20+0x228] ;  /* 0x00008a00140e7b82 */ /* 0x000e220000000a00 */
[----:B------:R-:W-:-:S04]  /*21e40*/  ISETP.NE.U32.AND P0, PT, RZ, UR6, PT ;  /* 0x00000006ff007c0c */ /* 0x000fc8000bf05070 */
[----:B------:R-:W-:Y:S02]  /*21e50*/  ISETP.NE.AND.EX P0, PT, RZ, UR7, PT, P0 ;  /* 0x00000007ff007c0c */ /* 0x000fe4000bf05300 */
[----:B------:R-:W-:Y:S02]  /*21e60*/  SHF.R.S32.HI R11, RZ, 0x1f, R92 ;  /* 0x0000001fff0b7819 */ /* 0x000fe4000001145c */
[----:B------:R-:W-:Y:S02]  /*21e70*/  SEL R10, R92, RZ, !P0 ;  /* 0x000000ff5c0a7207 */ /* 0x000fe40004000000 */
[----:B----4-:R-:W-:Y:S02]  /*21e80*/  ISETP.NE.AND P1, PT, R156, 0x1, PT ;  /* 0x000000019c00780c */ /* 0x010fe40003f25270 */
[----:B------:R-:W-:Y:S01]  /*21e90*/  SEL R11, R11, RZ, !P0 ;  /* 0x000000ff0b0b7207 */ /* 0x000fe20004000000 */
[----:B-1----:R-:W-:-:S04]  /*21ea0*/  IMAD R13, R13, R10, RZ ;  /* 0x0000000a0d0d7224 */ /* 0x002fc800078e02ff */
[C---:B------:R-:W-:Y:S02]  /*21eb0*/  IMAD R11, R12.reuse, R11, R13 ;  /* 0x0000000b0c0b7224 */ /* 0x040fe400078e020d */
[----:B------:R-:W-:-:S04]  /*21ec0*/  IMAD.WIDE.U32 R12, R12, R10, RZ ;  /* 0x0000000a0c0c7225 */ /* 0x000fc800078e00ff */
[-C--:B--2---:R-:W-:Y:S02]  /*21ed0*/  IMAD R21, R9, R226.reuse, RZ ;  /* 0x000000e209157224 */ /* 0x084fe400078e02ff */
[----:B------:R-:W-:-:S04]  /*21ee0*/  IMAD.WIDE.U32 R8, R8, R226, RZ ;  /* 0x000000e208087225 */ /* 0x000fc800078e00ff */
[----:B------:R-:W-:Y:S02]  /*21ef0*/  IMAD.IADD R11, R13, 0x1, R11 ;  /* 0x000000010d0b7824 */ /* 0x000fe400078e020b */
[----:B------:R-:W1:Y:S01]  /*21f00*/  @P1 LDC R13, c[0x0][0xbec] ;  /* 0x0002fb00ff0d1b82 */ /* 0x000e620000000800 */
[----:B-----5:R-:W-:Y:S01]  /*21f10*/  IADD3 R8, P0, P3, R12, R8, R0 ;  /* 0x000000080c087210 */ /* 0x020fe20007b1e000 */
[----:B------:R-:W-:-:S06]  /*21f20*/  IMAD.IADD R92, R9, 0x1, R21 ;  /* 0x00000001095c7824 */ /* 0x000fcc00078e0215 */
[----:B------:R-:W2:Y:S01]  /*21f30*/  @P1 LDC R12, c[0x0][0xbf0] ;  /* 0x0002fc00ff0c1b82 */ /* 0x000ea20000000800 */
[----:B---3--:R-:W-:-:S05]  /*21f40*/  SEL R9, R157, RZ, P2 ;  /* 0x000000ff9d097207 */ /* 0x008fca0001000000 */
[-C--:B0-----:R-:W-:Y:S02]  /*21f50*/  IMAD R21, R15, R9.reuse, RZ ;  /* 0x000000090f157224 */ /* 0x081fe400078e02ff */
[----:B------:R-:W-:Y:S01]  /*21f60*/  IMAD.WIDE.U32 R14, R14, R9, RZ ;  /* 0x000000090e0e7225 */ /* 0x000fe200078e00ff */
[----:B------:R-:W-:-:S04]  /*21f70*/  SHF.R.S32.HI R9, RZ, 0x1f, R0 ;  /* 0x0000001fff097819 */ /* 0x000fc80000011400 */
[----:B------:R-:W-:Y:S01]  /*21f80*/  IADD3.X R11, R11, R92, R9, P0, P3 ;  /* 0x0000005c0b0b7210 */ /* 0x000fe200007e6409 */
[----:B------:R-:W-:-:S04]  /*21f90*/  IMAD.IADD R92, R93, 0x1, R159 ;  /* 0x000000015d5c7824 */ /* 0x000fc800078e029f */
[----:B-1----:R-:W-:-:S04]  /*21fa0*/  @P1 IMAD.HI.U32 R13, R92, R13, RZ ;  /* 0x0000000d5c0d1227 */ /* 0x002fc800078e00ff */
[----:B------:R-:W-:Y:S01]  /*21fb0*/  IMAD.MOV.U32 R93, RZ, RZ, R92 ;  /* 0x000000ffff5d7224 */ /* 0x000fe200078e005c */
[----:B--2---:R-:W-:Y:S02]  /*21fc0*/  @P1 SHF.R.U32.HI R93, RZ, R12, R13 ;  /* 0x0000000cff5d1219 */ /* 0x004fe4000001160d */
[----:B------:R0:W1:Y:S01]  /*21fd0*/  LDC.64 R12, c[0x0][R20+0x210] ;  /* 0x00008400140c7b82 */ /* 0x0000620000000a00 */
[----:B------:R-:W-:Y:S01]  /*21fe0*/  IMAD.IADD R21, R15, 0x1, R21 ;  /* 0x000000010f157824 */ /* 0x000fe200078e0215 */
[----:B------:R-:W-:Y:S02]  /*21ff0*/  IADD3 R14, P0, P3, R93, R8, R14 ;  /* 0x000000085d0e7210 */ /* 0x000fe40007b1e00e */
[----:B------:R-:W-:-:S04]  /*22000*/  SHF.R.S32.HI R8, RZ, 0x1f, R93 ;  /* 0x0000001fff087819 */ /* 0x000fc8000001145d */
[----:B------:R-:W-:Y:S02]  /*22010*/  IADD3.X R15, R8, R11, R21, P0, P3 ;  /* 0x0000000b080f7210 */ /* 0x000fe400007e6415 */
[----:B0-----:R-:W0:Y:S01]  /*22020*/  LDC.64 R20, c[0x0][0xba8] ;  /* 0x0002ea00ff147b82 */ /* 0x001e220000000a00 */
[----:B------:R-:W-:-:S04]  /*22030*/  IMAD.MOV R11, RZ, RZ, -R93 ;  /* 0x000000ffff0b7224 */ /* 0x000fc800078e0a5d */
[----:B------:R-:W-:-:S05]  /*22040*/  IMAD R11, R156, R11, R92 ;  /* 0x0000000b9c0b7224 */ /* 0x000fca00078e025c */
[----:B------:R-:W-:Y:S01]  /*22050*/  SHF.R.S32.HI R8, RZ, 0x1f, R11 ;  /* 0x0000001fff087819 */ /* 0x000fe2000001140b */
[----:B0-----:R-:W0:Y:S08]  /*22060*/  @!P2 LDC R20, c[0x0][0xb50] ;  /* 0x0002d400ff14ab82 */ /* 0x001e300000000800 */
[----:B------:R-:W2:Y:S01]  /*22070*/  @!P2 LDC R21, c[0x0][0xb54] ;  /* 0x0002d500ff15ab82 */ /* 0x000ea20000000800 */
[----:B-1----:R-:W-:-:S02]  /*22080*/  IMAD R13, R13, R11, RZ ;  /* 0x0000000b0d0d7224 */ /* 0x002fc400078e02ff */
[----:B------:R-:W-:-:S04]  /*22090*/  IMAD.WIDE.U32 R14, R12, R11, R14 ;  /* 0x0000000b0c0e7225 */ /* 0x000fc800078e000e */
[----:B------:R-:W-:-:S04]  /*220a0*/  IMAD R8, R12, R8, R13 ;  /* 0x000000080c087224 */ /* 0x000fc800078e020d */
[----:B------:R-:W-:Y:S01]  /*220b0*/  IMAD.IADD R8, R15, 0x1, R8 ;  /* 0x000000010f087824 */ /* 0x000fe200078e0208 */
[----:B0-----:R-:W-:-:S04]  /*220c0*/  LEA R20, P0, R14, R20, 0x2 ;  /* 0x000000140e147211 */ /* 0x001fc800078010ff */
[----:B--2---:R-:W-:Y:S01]  /*220d0*/  LEA.HI.X R8, R14, R21, R8, 0x2, P0 ;  /* 0x000000150e087211 */ /* 0x004fe200000f1408 */
[----:B------:R-:W-:Y:S04]  /*220e0*/  SHFL.IDX PT, R12, R20, RZ, 0x1c1f ;  /* 0x001c1fff140c7589 */ /* 0x000fe800000e0000 */
[----:B------:R-:W0:Y:S04]  /*220f0*/  SHFL.IDX PT, R13, R8, RZ, 0x1c1f ;  /* 0x001c1fff080d7589 */ /* 0x000e2800000e0000 */
[----:B------:R1:W-:Y:S04]  /*22100*/  SHFL.IDX PT, R14, R20, 0x1, 0x1c1f ;  /* 0x003c1f00140e7f89 */ /* 0x0003e800000e0000 */
[----:B------:R2:W3:Y:S01]  /*22110*/  SHFL.IDX PT, R15, R8, 0x1, 0x1c1f ;  /* 0x003c1f00080f7f89 */ /* 0x0004e200000e0000 */
[----:B-1----:R-:W-:Y:S01]  /*22120*/  IMAD.IADD R20, R160, 0x1, R159 ;  /* 0x00000001a0147824 */ /* 0x002fe200078e029f */
[----:B------:R-:W-:Y:S01]  /*22130*/  LOP3.LUT P0, RZ, R158, 0x3, RZ, 0xc0, !PT ;  /* 0x000000039eff7812 */ /* 0x000fe2000780c0ff */
[----:B--2---:R-:W-:-:S02]  /*22140*/  IMAD R8, R24, R156, RZ ;  /* 0x0000009c18087224 */ /* 0x004fc400078e02ff */
[----:B------:R-:W-:-:S03]  /*22150*/  VIADD R11, R20, 0x8 ;  /* 0x00000008140b7836 */ /* 0x000fc60000000000 */
[-C--:B------:R-:W-:Y:S02]  /*22160*/  ISETP.GE.OR P3, PT, R20, R8.reuse, P0 ;  /* 0x000000081400720c */ /* 0x080fe40000766670 */
[----:B------:R-:W-:-:S11]  /*22170*/  ISETP.GE.OR P0, PT, R11, R8, P0 ;  /* 0x000000080b00720c */ /* 0x000fd60000706670 */
[----:B0-----:R0:W-:Y:S04]  /*22180*/  @!P3 ST.E desc[UR60][R12.64], R155 ;  /* 0x0000009b0c00b985 */ /* 0x0011e8000c10193c */
[----:B---3--:R0:W-:Y:S01]  /*22190*/  @!P0 ST.E desc[UR60][R14.64], R154 ;  /* 0x0000009a0e008985 */ /* 0x0081e2000c10193c */
[----:B------:R-:W-:Y:S05]  /*221a0*/  @P2 BRA `(.L_x_1828) ;  /* 0x0000000c00d02947 */ /* 0x000fea0003800000 */
[----:B------:R-:W2:Y:S01]  /*221b0*/  LDL R160, [R1+0x84] ;  /* 0x0000840001a07983 */ /* 0x000ea20000100800 */
[----:B------:R-:W1:Y:S01]  /*221c0*/  @P1 LDC R21, c[0x0][0xbec] ;  /* 0x0002fb00ff151b82 */ /* 0x000e620000000800 */
[----:B------:R-:W-:Y:S02]  /*221d0*/  ULDC.64 UR4, c[0x0][0xaa0] ;  /* 0x0002a80000047ab9 */ /* 0x000fe40000000a00 */
[----:B------:R-:W2:Y:S04]  /*221e0*/  LDL R158, [R1+0x10] ;  /* 0x00001000019e7983 */ /* 0x000ea80000100800 */
[----:B------:R3:W5:Y:S01]  /*221f0*/  LDL R87, [R1+0x8] ;  /* 0x0000080001577983 */ /* 0x0007620000100800 */
[----:B------:R-:W4:Y:S01]  /*22200*/  @P1 LDC R85, c[0x0][0xbf0] ;  /* 0x0002fc00ff551b82 */ /* 0x000f220000000800 */
[----:B------:R-:W-:-:S04]  /*22210*/  IMAD R9, R9, UR4, RZ ;  /* 0x0000000409097c24 */ /* 0x000fc8000f8e02ff */
[----:B------:R-:W-:Y:S01]  /*22220*/  IMAD R9, R0, UR5, R9 ;  /* 0x0000000500097c24 */ /* 0x000fe2000f8e0209 */
[----:B------:R-:W-:Y:S01]  /*22230*/  SHF.R.S32.HI R11, RZ, 0x1f, R10 ;  /* 0x0000001fff0b7819 */ /* 0x000fe2000001140a */
[----:B------:R-:W-:Y:S01]  /*22240*/  BSSY B1, `(.L_x_1829) ;  /* 0x00000a6000017945 */ /* 0x000fe20003800000 */
[----:B--2---:R-:W-:-:S04]  /*22250*/  IMAD R3, R158, 0x8, R160 ;  /* 0x000000089e037824 */ /* 0x004fc800078e02a0 */
[----:B------:R-:W-:-:S04]  /*22260*/  IMAD.SHL.U32 R3, R3, 0x8, RZ ;  /* 0x0000000803037824 */ /* 0x000fc800078e00ff */
[----:B------:R-:W-:-:S03]  /*22270*/  IMAD.WIDE R6, R3, 0x2, R6 ;  /* 0x0000000203067825 */ /* 0x000fc600078e0206 */
[C---:B------:R-:W-:Y:S02]  /*22280*/  IADD3 R33, P2, R6.reuse, 0x3000, RZ ;  /* 0x0000300006217810 */ /* 0x040fe40007f5e0ff */
[C---:B0-----:R-:W-:Y:S02]  /*22290*/  IADD3 R13, P4, R6.reuse, 0x1000, RZ ;  /* 0x00001000060d7810 */ /* 0x041fe40007f9e0ff */
[----:B------:R-:W-:Y:S02]  /*222a0*/  LOP3.LUT R32, R33, 0x380, RZ, 0xc0, !PT ;  /* 0x0000038021207812 */ /* 0x000fe400078ec0ff */
[----:B------:R-:W-:Y:S02]  /*222b0*/  IADD3 R29, P3, R6, 0x2000, RZ ;  /* 0x00002000061d7810 */ /* 0x000fe40007f7e0ff */
[----:B------:R-:W-:Y:S02]  /*222c0*/  SHF.R.U64 R32, R32, 0x3, RZ ;  /* 0x0000000320207819 */ /* 0x000fe400000012ff */
[----:B------:R-:W-:-:S02]  /*222d0*/  LOP3.LUT R12, R13, 0x380, RZ, 0xc0, !PT ;  /* 0x000003800d0c7812 */ /* 0x000fc400078ec0ff */
[----:B------:R-:W-:Y:S01]  /*222e0*/  LOP3.LUT R32, R32, R33, RZ, 0x3c, !PT ;  /* 0x0000002120207212 */ /* 0x000fe200078e3cff */
[----:B------:R-:W-:Y:S01]  /*222f0*/  IMAD.X R33, RZ, RZ, R7, P2 ;  /* 0x000000ffff217224 */ /* 0x000fe200010e0607 */
[----:B------:R-:W-:Y:S02]  /*22300*/  IADD3 R57, P2, R6, 0x9000, RZ ;  /* 0x0000900006397810 */ /* 0x000fe40007f5e0ff */
[----:B------:R-:W-:Y:S02]  /*22310*/  LOP3.LUT R28, R29, 0x380, RZ, 0xc0, !PT ;  /* 0x000003801d1c7812 */ /* 0x000fe400078ec0ff */
[----:B------:R-:W-:Y:S01]  /*22320*/  LOP3.LUT R56, R57, 0x380, RZ, 0xc0, !PT ;  /* 0x0000038039387812 */ /* 0x000fe200078ec0ff */
[----:B------:R-:W-:Y:S01]  /*22330*/  IMAD R20, R160, 0x20, R158 ;  /* 0x00000020a0147824 */ /* 0x000fe200078e029e */
[----:B------:R-:W-:Y:S01]  /*22340*/  SHF.R.U64 R12, R12, 0x3, RZ ;  /* 0x000000030c0c7819 */ /* 0x000fe200000012ff */
[----:B------:R-:W5:Y:S01]  /*22350*/  LD.E.128 R32, desc[UR60][R32.64] ;  /* 0x0000003c20207980 */ /* 0x000f62000c101d00 */
[----:B------:R-:W-:-:S02]  /*22360*/  SHF.R.U64 R56, R56, 0x3, RZ ;  /* 0x0000000338387819 */ /* 0x000fc400000012ff */
[----:B------:R-:W-:Y:S02]  /*22370*/  SHF.R.U64 R28, R28, 0x3, RZ ;  /* 0x000000031c1c7819 */ /* 0x000fe400000012ff */
[----:B------:R-:W-:Y:S01]  /*22380*/  LOP3.LUT R56, R56, R57, RZ, 0x3c, !PT ;  /* 0x0000003938387212 */ /* 0x000fe200078e3cff */
[--C-:B------:R-:W-:Y:S01]  /*22390*/  IMAD.X R57, RZ, RZ, R7.reuse, P2 ;  /* 0x000000ffff397224 */ /* 0x100fe200010e0607 */
[----:B------:R-:W-:Y:S02]  /*223a0*/  IADD3 R3, P2, R6, 0xf000, RZ ;  /* 0x0000f00006037810 */ /* 0x000fe40007f5e0ff */
[----:B------:R-:W-:Y:S01]  /*223b0*/  LOP3.LUT R12, R12, R13, RZ, 0x3c, !PT ;  /* 0x0000000d0c0c7212 */ /* 0x000fe200078e3cff */
[--C-:B------:R-:W-:Y:S01]  /*223c0*/  IMAD.X R13, RZ, RZ, R7.reuse, P4 ;  /* 0x000000ffff0d7224 */ /* 0x100fe200020e0607 */
[----:B------:R-:W-:Y:S01]  /*223d0*/  LOP3.LUT R28, R28, R29, RZ, 0x3c, !PT ;  /* 0x0000001d1c1c7212 */ /* 0x000fe200078e3cff */
[----:B------:R-:W-:Y:S01]  /*223e0*/  IMAD.X R29, RZ, RZ, R7, P3 ;  /* 0x000000ffff1d7224 */ /* 0x000fe200018e0607 */
[----:B------:R-:W-:-:S02]  /*223f0*/  LOP3.LUT R2, R3, 0x380, RZ, 0xc0, !PT ;  /* 0x0000038003027812 */ /* 0x000fc400078ec0ff */
[C---:B------:R-:W-:Y:S02]  /*22400*/  IADD3 R37, P0, R6.reuse, 0x4000, RZ ;  /* 0x0000400006257810 */ /* 0x040fe40007f1e0ff */
[C---:B------:R-:W-:Y:S02]  /*22410*/  IADD3 R41, P6, R6.reuse, 0x5000, RZ ;  /* 0x0000500006297810 */ /* 0x040fe40007fde0ff */
[C---:B------:R-:W-:Y:S01]  /*22420*/  IADD3 R45, P5, R6.reuse, 0x6000, RZ ;  /* 0x00006000062d7810 */ /* 0x040fe20007fbe0ff */
[----:B------:R-:W-:Y:S01]  /*22430*/  IMAD.IADD R20, R159, 0x1, R20 ;  /* 0x000000019f147824 */ /* 0x000fe200078e0214 */
[C---:B------:R-:W-:Y:S01]  /*22440*/  IADD3 R49, P4, R6.reuse, 0x7000, RZ ;  /* 0x0000700006317810 */ /* 0x040fe20007f9e0ff */
[----:B------:R-:W-:Y:S01]  /*22450*/  IMAD.X R81, RZ, RZ, R7, P2 ;  /* 0x000000ffff517224 */ /* 0x000fe200010e0607 */
[----:B------:R-:W-:Y:S01]  /*22460*/  IADD3 R53, P3, R6, 0x8000, RZ ;  /* 0x0000800006357810 */ /* 0x000fe20007f7e0ff */
[----:B------:R-:W5:Y:S01]  /*22470*/  LD.E.128 R12, desc[UR60][R12.64] ;  /* 0x0000003c0c0c7980 */ /* 0x000f62000c101d00 */
[----:B------:R-:W-:-:S02]  /*22480*/  SHF.R.U64 R2, R2, 0x3, RZ ;  /* 0x0000000302027819 */ /* 0x000fc400000012ff */
[----:B------:R-:W-:Y:S01]  /*22490*/  LOP3.LUT R36, R37, 0x380, RZ, 0xc0, !PT ;  /* 0x0000038025247812 */ /* 0x000fe200078ec0ff */
[----:B------:R-:W5:Y:S01]  /*224a0*/  LD.E.128 R28, desc[UR60][R28.64] ;  /* 0x0000003c1c1c7980 */ /* 0x000f62000c101d00 */
[----:B------:R-:W-:Y:S02]  /*224b0*/  LOP3.LUT R40, R41, 0x380, RZ, 0xc0, !PT ;  /* 0x0000038029287812 */ /* 0x000fe400078ec0ff */
[----:B------:R-:W-:Y:S01]  /*224c0*/  LOP3.LUT R44, R45, 0x380, RZ, 0xc0, !PT ;  /* 0x000003802d2c7812 */ /* 0x000fe200078ec0ff */
[----:B------:R-:W5:Y:S01]  /*224d0*/  LD.E.128 R56, desc[UR60][R56.64] ;  /* 0x0000003c38387980 */ /* 0x000f62000c101d00 */
[----:B------:R-:W-:Y:S02]  /*224e0*/  LOP3.LUT R48, R49, 0x380, RZ, 0xc0, !PT ;  /* 0x0000038031307812 */ /* 0x000fe400078ec0ff */
[----:B------:R-:W-:Y:S02]  /*224f0*/  LOP3.LUT R52, R53, 0x380, RZ, 0xc0, !PT ;  /* 0x0000038035347812 */ /* 0x000fe400078ec0ff */
[----:B------:R-:W-:Y:S01]  /*22500*/  LOP3.LUT R80, R2, R3, RZ, 0x3c, !PT ;  /* 0x0000000302507212 */ /* 0x000fe200078e3cff */
[----:B------:R-:W-:Y:S01]  /*22510*/  IMAD.WIDE.U32 R2, R0, UR4, RZ ;  /* 0x0000000400027c25 */ /* 0x000fe2000f8e00ff */
[----:B------:R-:W-:Y:S01]  /*22520*/  SHF.R.U64 R36, R36, 0x3, RZ ;  /* 0x0000000324247819 */ /* 0x000fe200000012ff */
[----:B------:R-:W-:Y:S01]  /*22530*/  ULDC.64 UR4, c[0x0][0xae8] ;  /* 0x0002ba0000047ab9 */ /* 0x000fe20000000a00 */
[----:B------:R-:W-:-:S02]  /*22540*/  SHF.R.U64 R40, R40, 0x3, RZ ;  /* 0x0000000328287819 */ /* 0x000fc400000012ff */
[----:B------:R-:W-:Y:S02]  /*22550*/  SHF.R.U64 R44, R44, 0x3, RZ ;  /* 0x000000032c2c7819 */ /* 0x000fe400000012ff */
[----:B------:R-:W-:Y:S02]  /*22560*/  SHF.R.U64 R48, R48, 0x3, RZ ;  /* 0x0000000330307819 */ /* 0x000fe400000012ff */
[----:B------:R-:W-:Y:S01]  /*22570*/  SHF.R.U64 R52, R52, 0x3, RZ ;  /* 0x0000000334347819 */ /* 0x000fe200000012ff */
[----:B------:R-:W-:Y:S01]  /*22580*/  IMAD.IADD R3, R3, 0x1, R9 ;  /* 0x0000000103037824 */ /* 0x000fe200078e0209 */
        /* <DEDUP_REMOVED lines=10> */
[----:B------:R-:W-:Y:S01]  /*22630*/  IADD3 R61, P0, R6, 0xa000, RZ ;  /* 0x0000a000063d7810 */ /* 0x000fe20007f1e0ff */
[----:B------:R-:W-:Y:S01]  /*22640*/  IMAD.WIDE.U32 R2, R226, UR4, R2 ;  /* 0x00000004e2027c25 */ /* 0x000fe2000f8e0002 */
[C---:B------:R-:W-:Y:S01]  /*22650*/  IADD3 R65, P6, R6.reuse, 0xb000, RZ ;  /* 0x0000b00006417810 */ /* 0x040fe20007fde0ff */
[----:B------:R-:W5:Y:S01]  /*22660*/  LD.E.128 R36, desc[UR60][R36.64] ;  /* 0x0000003c24247980 */ /* 0x000f62000c101d00 */
[----:B------:R-:W-:-:S02]  /*22670*/  IADD3 R69, P5, R6, 0xc000, RZ ;  /* 0x0000c00006457810 */ /* 0x000fc40007fbe0ff */
[----:B------:R-:W-:Y:S01]  /*22680*/  IADD3 R73, P4, R6, 0xd000, RZ ;  /* 0x0000d00006497810 */ /* 0x000fe20007f9e0ff */
[----:B-1----:R-:W-:Y:S01]  /*22690*/  @P1 IMAD.HI.U32 R0, R20, R21, RZ ;  /* 0x0000001514001227 */ /* 0x002fe200078e00ff */
[----:B------:R-:W-:Y:S01]  /*226a0*/  IADD3 R77, P3, R6, 0xe000, RZ ;  /* 0x0000e000064d7810 */ /* 0x000fe20007f7e0ff */
[----:B------:R-:W5:Y:S01]  /*226b0*/  LD.E.128 R40, desc[UR60][R40.64] ;  /* 0x0000003c28287980 */ /* 0x000f62000c101d00 */
[----:B------:R-:W-:Y:S01]  /*226c0*/  LOP3.LUT R60, R61, 0x380, RZ, 0xc0, !PT ;  /* 0x000003803d3c7812 */ /* 0x000fe200078ec0ff */
[----:B------:R-:W-:Y:S01]  /*226d0*/  IMAD R3, R226, UR5, R3 ;  /* 0x00000005e2037c24 */ /* 0x000fe2000f8e0203 */
[----:B------:R-:W-:Y:S01]  /*226e0*/  LOP3.LUT R64, R65, 0x380, RZ, 0xc0, !PT ;  /* 0x0000038041407812 */ /* 0x000fe200078ec0ff */
[----:B------:R-:W-:Y:S01]  /*226f0*/  ULDC.64 UR4, c[0x0][0xaf0] ;  /* 0x0002bc0000047ab9 */ /* 0x000fe20000000a00 */
[----:B------:R-:W-:Y:S02]  /*22700*/  LOP3.LUT R68, R69, 0x380, RZ, 0xc0, !PT ;  /* 0x0000038045447812 */ /* 0x000fe400078ec0ff */
[----:B------:R-:W-:Y:S01]  /*22710*/  LOP3.LUT R5, R6, 0x380, RZ, 0xc0, !PT ;  /* 0x0000038006057812 */ /* 0x000fe200078ec0ff */
[----:B------:R-:W-:Y:S01]  /*22720*/  IMAD.MOV.U32 R9, RZ, RZ, R20 ;  /* 0x000000ffff097224 */ /* 0x000fe200078e0014 */
[----:B------:R-:W-:Y:S01]  /*22730*/  LOP3.LUT R72, R73, 0x380, RZ, 0xc0, !PT ;  /* 0x0000038049487812 */ /* 0x000fe200078ec0ff */
[----:B------:R-:W5:Y:S01]  /*22740*/  LD.E.128 R44, desc[UR60][R44.64] ;  /* 0x0000003c2c2c7980 */ /* 0x000f62000c101d00 */
[----:B------:R-:W-:Y:S01]  /*22750*/  LOP3.LUT R76, R77, 0x380, RZ, 0xc0, !PT ;  /* 0x000003804d4c7812 */ /* 0x000fe200078ec0ff */
[----:B------:R-:W-:Y:S01]  /*22760*/  IMAD R11, R11, UR4, RZ ;  /* 0x000000040b0b7c24 */ /* 0x000fe2000f8e02ff */
[----:B------:R-:W-:Y:S01]  /*22770*/  SHF.R.U64 R60, R60, 0x3, RZ ;  /* 0x000000033c3c7819 */ /* 0x000fe200000012ff */
[----:B------:R-:W5:Y:S01]  /*22780*/  LD.E.128 R48, desc[UR60][R48.64] ;  /* 0x0000003c30307980 */ /* 0x000f62000c101d00 */
[----:B------:R-:W-:-:S02]  /*22790*/  SHF.R.U64 R64, R64, 0x3, RZ ;  /* 0x0000000340407819 */ /* 0x000fc400000012ff */
[----:B------:R-:W-:Y:S01]  /*227a0*/  SHF.R.U64 R68, R68, 0x3, RZ ;  /* 0x0000000344447819 */ /* 0x000fe200000012ff */
[----:B------:R-:W5:Y:S01]  /*227b0*/  LD.E.128 R52, desc[UR60][R52.64] ;  /* 0x0000003c34347980 */ /* 0x000f62000c101d00 */
[----:B------:R-:W-:Y:S02]  /*227c0*/  SHF.R.U64 R72, R72, 0x3, RZ ;  /* 0x0000000348487819 */ /* 0x000fe400000012ff */
[----:B------:R-:W-:Y:S01]  /*227d0*/  SHF.R.U64 R76, R76, 0x3, RZ ;  /* 0x000000034c4c7819 */ /* 0x000fe200000012ff */
[----:B------:R-:W5:Y:S01]  /*227e0*/  LD.E.128 R80, desc[UR60][R80.64] ;  /* 0x0000003c50507980 */ /* 0x000f62000c101d00 */
[----:B------:R-:W-:Y:S02]  /*227f0*/  SHF.R.U64 R5, R5, 0x3, RZ ;  /* 0x0000000305057819 */ /* 0x000fe400000012ff */
[----:B----4-:R-:W-:Y:S01]  /*22800*/  @P1 SHF.R.U32.HI R9, RZ, R85, R0 ;  /* 0x00000055ff091219 */ /* 0x010fe20000011600 */
[----:B------:R-:W-:Y:S01]  /*22810*/  IMAD R11, R10, UR5, R11 ;  /* 0x000000050a0b7c24 */ /* 0x000fe2000f8e020b */
[----:B------:R-:W-:Y:S01]  /*22820*/  LOP3.LUT R60, R60, R61, RZ, 0x3c, !PT ;  /* 0x0000003d3c3c7212 */ /* 0x000fe200078e3cff */
[----:B------:R-:W-:Y:S01]  /*22830*/  IMAD.WIDE.U32 R2, R10, UR4, R2 ;  /* 0x000000040a027c25 */ /* 0x000fe2000f8e0002 */
[----:B------:R-:W-:Y:S01]  /*22840*/  LOP3.LUT R64, R64, R65, RZ, 0x3c, !PT ;  /* 0x0000004140407212 */ /* 0x000fe200078e3cff */
[----:B------:R-:W-:Y:S01]  /*22850*/  ULDC.64 UR4, c[0x0][0xae0] ;  /* 0x0002b80000047ab9 */ /* 0x000fe20000000a00 */
        /* <DEDUP_REMOVED lines=8> */
[----:B------:R-:W-:Y:S01]  /*228e0*/  SHF.R.S32.HI R0, RZ, 0x1f, R9 ;  /* 0x0000001fff007819 */ /* 0x000fe20000011409 */
[--C-:B------:R-:W-:Y:S01]  /*228f0*/  IMAD.X R77, RZ, RZ, R7.reuse, P3 ;  /* 0x000000ffff4d7224 */ /* 0x100fe200018e0607 */
[----:B------:R-:W5:Y:S01]  /*22900*/  LD.E.128 R60, desc[UR60][R60.64] ;  /* 0x0000003c3c3c7980 */ /* 0x000f62000c101d00 */
[----:B------:R-:W-:-:S02]  /*22910*/  IMAD.MOV.U32 R5, RZ, RZ, R7 ;  /* 0x000000ffff057224 */ /* 0x000fc400078e0007 */
[----:B------:R-:W-:Y:S01]  /*22920*/  IMAD.MOV R21, RZ, RZ, -R9 ;  /* 0x000000ffff157224 */ /* 0x000fe200078e0a09 */
[----:B------:R-:W5:Y:S01]  /*22930*/  LD.E.128 R64, desc[UR60][R64.64] ;  /* 0x0000003c40407980 */ /* 0x000f62000c101d00 */
[----:B------:R-:W-:Y:S02]  /*22940*/  IMAD.IADD R3, R3, 0x1, R11 ;  /* 0x0000000103037824 */ /* 0x000fe400078e020b */
[----:B------:R-:W-:Y:S01]  /*22950*/  IMAD R0, R0, UR4, RZ ;  /* 0x0000000400007c24 */ /* 0x000fe2000f8e02ff */
[----:B------:R-:W5:Y:S01]  /*22960*/  LD.E.128 R4, desc[UR60][R4.64] ;  /* 0x0000003c04047980 */ /* 0x000f62000c101d00 */
[----:B------:R-:W-:-:S03]  /*22970*/  IMAD R11, R156, R21, R20 ;  /* 0x000000159c0b7224 */ /* 0x000fc600078e0214 */
[----:B------:R-:W5:Y:S01]  /*22980*/  LD.E.128 R68, desc[UR60][R68.64] ;  /* 0x0000003c44447980 */ /* 0x000f62000c101d00 */
[----:B------:R-:W-:-:S03]  /*22990*/  IMAD R21, R9, UR5, R0 ;  /* 0x0000000509157c24 */ /* 0x000fc6000f8e0200 */
[----:B------:R-:W5:Y:S01]  /*229a0*/  LD.E.128 R72, desc[UR60][R72.64] ;  /* 0x0000003c48487980 */ /* 0x000f62000c101d00 */
[----:B------:R-:W-:-:S03]  /*229b0*/  SHF.R.S32.HI R0, RZ, 0x1f, R11 ;  /* 0x0000001fff007819 */ /* 0x000fc6000001140b */
[----:B------:R-:W5:Y:S01]  /*229c0*/  LD.E.128 R76, desc[UR60][R76.64] ;  /* 0x0000003c4c4c7980 */ /* 0x000f62000c101d00 */
[----:B------:R-:W-:Y:S01]  /*229d0*/  IMAD.WIDE.U32 R2, R9, UR4, R2 ;  /* 0x0000000409027c25 */ /* 0x000fe2000f8e0002 */
[----:B------:R-:W-:Y:S01]  /*229e0*/  ULDC.64 UR4, c[0x0][0xad8] ;  /* 0x0002b60000047ab9 */ /* 0x000fe20000000a00 */
[----:B------:R-:W-:Y:S01]  /*229f0*/  @!PT LDS RZ, [RZ] ;  /* 0x00000000fffff984 */ /* 0x000fe20000000800 */
[----:B------:R-:W-:Y:S01]  /*22a00*/  @!PT LDS RZ, [RZ] ;  /* 0x00000000fffff984 */ /* 0x000fe20000000800 */
[----:B------:R-:W-:Y:S01]  /*22a10*/  @!PT LDS RZ, [RZ] ;  /* 0x00000000fffff984 */ /* 0x000fe20000000800 */
[----:B------:R-:W-:Y:S01]  /*22a20*/  @!PT LDS RZ, [RZ] ;  /* 0x00000000fffff984 */ /* 0x000fe20000000800 */
[----:B------:R0:W-:Y:S06]  /*22a30*/  MEMBAR.ALL.CTA ;  /* 0x0000000000007992 */ /* 0x0001ec0000008000 */
[----:B0-----:R-:W0:Y:S01]  /*22a40*/  FENCE.VIEW.ASYNC.S ;  /* 0x00000000000073c6 */ /* 0x001e220000000000 */
[----:B------:R-:W-:-:S02]  /*22a50*/  IMAD.IADD R3, R3, 0x1, R21 ;  /* 0x0000000103037824 */ /* 0x000fc400078e0215 */
[----:B------:R-:W-:Y:S02]  /*22a60*/  IMAD R0, R0, UR4, RZ ;  /* 0x0000000400007c24 */ /* 0x000fe4000f8e02ff */
[----:B------:R-:W-:Y:S02]  /*22a70*/  IMAD.IADD R9, R158, 0x1, R159 ;  /* 0x000000019e097824 */ /* 0x000fe400078e029f */
[C---:B------:R-:W-:Y:S02]  /*22a80*/  IMAD R85, R11.reuse, UR5, R0 ;  /* 0x000000050b557c24 */ /* 0x040fe4000f8e0200 */
[----:B------:R-:W-:Y:S01]  /*22a90*/  IMAD.WIDE.U32 R2, R11, UR4, R2 ;  /* 0x000000040b027c25 */ /* 0x000fe2000f8e0002 */
[----:B------:R-:W-:Y:S01]  /*22aa0*/  ISETP.GE.AND P2, PT, R9, R8, PT ;  /* 0x000000080900720c */ /* 0x000fe20003f46270 */
[----:B------:R-:W-:Y:S02]  /*22ab0*/  ULDC.64 UR4, c[0x0][0xa80] ;  /* 0x0002a00000047ab9 */ /* 0x000fe40000000a00 */
[----:B------:R-:W-:Y:S01]  /*22ac0*/  VIADD R0, R17, 0x30820 ;  /* 0x0003082011007836 */ /* 0x000fe20000000000 */
[----:B------:R-:W-:Y:S01]  /*22ad0*/  LEA R24, P3, R2, UR4, 0x1 ;  /* 0x0000000402187c11 */ /* 0x000fe2000f8608ff */
[----:B------:R-:W-:-:S03]  /*22ae0*/  IMAD.IADD R3, R3, 0x1, R85 ;  /* 0x0000000103037824 */ /* 0x000fc600078e0255 */
[----:B------:R-:W-:Y:S02]  /*22af0*/  PRMT R0, RZ, 0x654, R0 ;  /* 0x00000654ff007816 */ /* 0x000fe40000000000 */
[----:B------:R-:W-:Y:S01]  /*22b00*/  LEA.HI.X R86, R2, UR5, R3, 0x1, P3 ;  /* 0x0000000502567c11 */ /* 0x000fe200098f0c03 */
[C---:B------:R-:W-:Y:S02]  /*22b10*/  VIADD R21, R9.reuse, 0x20 ;  /* 0x0000002009157836 */ /* 0x040fe40000000000 */
[----:B------:R-:W-:Y:S01]  /*22b20*/  VIADD R11, R9, 0x40 ;  /* 0x00000040090b7836 */ /* 0x000fe20000000000 */
[----:B0-----:R0:W-:Y:S01]  /*22b30*/  SYNCS.ARRIVE.TRANS64.RED.A1T0 RZ, [R0+URZ], RZ ;  /* 0x000000ff00ff79a7 */ /* 0x0011e2000810043f */
[----:B------:R3:W1:Y:S01]  /*22b40*/  SHFL.IDX PT, R84, R24, RZ, 0x181f ;  /* 0x00181fff18547589 */ /* 0x00066200000e0000 */
[-C--:B------:R-:W-:Y:S02]  /*22b50*/  ISETP.GE.AND P1, PT, R21, R8.reuse, PT ;  /* 0x000000081500720c */ /* 0x080fe40003f26270 */
[----:B------:R-:W-:Y:S01]  /*22b60*/  ISETP.GE.AND P0, PT, R11, R8, PT ;  /* 0x000000080b00720c */ /* 0x000fe20003f06270 */
[----:B0-----:R3:W0:Y:S01]  /*22b70*/  SHFL.IDX PT, R0, R86, RZ, 0x181f ;  /* 0x00181fff56007589 */ /* 0x00162200000e0000 */
[----:B------:R-:W-:Y:S11]  /*22b80*/  @P2 BRA `(.L_x_1830) ;  /* 0x0000000000442947 */ /* 0x000ff60003800000 */
[----:B------:R-:W-:Y:S02]  /*22b90*/  ULDC UR4, c[0x0][0xac8] ;  /* 0x0002b20000047ab9 */ /* 0x000fe40000000800 */
[----:B------:R-:W-:Y:S02]  /*22ba0*/  ISETP.GE.AND P5, PT, R18, UR4, PT ;  /* 0x0000000412007c0c */ /* 0x000fe4000bfa6270 */
[----:B------:R-:W-:Y:S02]  /*22bb0*/  ISETP.GE.AND P4, PT, R203, UR4, PT ;  /* 0x00000004cb007c0c */ /* 0x000fe4000bf86270 */
[----:B------:R-:W-:Y:S02]  /*22bc0*/  ISETP.GE.AND P3, PT, R22, UR4, PT ;  /* 0x0000000416007c0c */ /* 0x000fe4000bf66270 */
[----:B------:R-:W-:-:S07]  /*22bd0*/  ISETP.GE.AND P2, PT, R23, UR4, PT ;  /* 0x0000000417007c0c */ /* 0x000fce000bf46270 */
[----:B-1----:R-:W-:-:S04]  /*22be0*/  @!P5 LEA R2, P6, R18, R84, 0x1 ;  /* 0x000000541202d211 */ /* 0x002fc800078c08ff */
[----:B0-----:R-:W-:Y:S02]  /*22bf0*/  @!P5 LEA.HI.X R3, R18, R0, R19, 0x1, P6 ;  /* 0x000000001203d211 */ /* 0x001fe400030f0c13 */
        /* <DEDUP_REMOVED lines=10> */
.L_x_1830:
[----:B------:R-:W-:Y:S05]  /*22ca0*/  BSYNC B1 ;  /* 0x0000000000017941 */ /* 0x000fea0003800000 */
.L_x_1829:
[----:B0-----:R0:W4:Y:S01]  /*22cb0*/  SHFL.IDX PT, R0, R86, 0x1, 0x181f ;  /* 0x00381f0056007f89 */ /* 0x00112200000e0000 */
[----:B------:R-:W-:Y:S03]  /*22cc0*/  BSSY B1, `(.L_x_1831) ;  /* 0x0000014000017945 */ /* 0x000fe60003800000 */
[----:B--2---:R0:W2:Y:S01]  /*22cd0*/  SHFL.IDX PT, R10, R24, 0x1, 0x181f ;  /* 0x00381f00180a7f89 */ /* 0x0040a200000e0000 */
[----:B------:R-:W-:Y:S05]  /*22ce0*/  @P1 BRA `(.L_x_1832) ;  /* 0x0000000000441947 */ /* 0x000fea0003800000 */
[----:B------:R-:W-:Y:S02]  /*22cf0*/  ULDC UR4, c[0x0][0xac8] ;  /* 0x0002b20000047ab9 */ /* 0x000fe40000000800 */
[----:B------:R-:W-:Y:S02]  /*22d00*/  ISETP.GE.AND P4, PT, R18, UR4, PT ;  /* 0x0000000412007c0c */ /* 0x000fe4000bf86270 */
[----:B------:R-:W-:Y:S02]  /*22d10*/  ISETP.GE.AND P3, PT, R203, UR4, PT ;  /* 0x00000004cb007c0c */ /* 0x000fe4000bf66270 */
[----:B------:R-:W-:Y:S02]  /*22d20*/  ISETP.GE.AND P2, PT, R22, UR4, PT ;  /* 0x0000000416007c0c */ /* 0x000fe4000bf46270 */
[----:B------:R-:W-:-:S07]  /*22d30*/  ISETP.GE.AND P1, PT, R23, UR4, PT ;  /* 0x0000000417007c0c */ /* 0x000fce000bf26270 */
[CC--:B--2---:R-:W-:Y:S02]  /*22d40*/  @!P4 LEA R2, P6, R18.reuse, R10.reuse, 0x1 ;  /* 0x0000000a1202c211 */ /* 0x0c4fe400078c08ff */
[C---:B-----5:R-:W-:Y:S02]  /*22d50*/  @!P3 LEA R4, P5, R201.reuse, R10, 0x1 ;  /* 0x0000000ac904b211 */ /* 0x060fe400078a08ff */
        /* <DEDUP_REMOVED lines=10> */
.L_x_1832:
[----:B------:R-:W-:Y:S05]  /*22e00*/  BSYNC B1 ;  /* 0x0000000000017941 */ /* 0x000fea0003800000 */
.L_x_1831:
[----:B----4-:R4:W0:Y:S01]  /*22e10*/  SHFL.IDX PT, R0, R86, 0x2, 0x181f ;  /* 0x00581f0056007f89 */ /* 0x01082200000e0000 */
        /* <DEDUP_REMOVED lines=8> */
[-C--:B--2---:R-:W-:Y:S02]  /*22ea0*/  @!P3 LEA R2, P6, R18, R10.reuse, 0x1 ;  /* 0x0000000a1202b211 */ /* 0x084fe400078c08ff */
[-C--:B-----5:R-:W-:Y:S02]  /*22eb0*/  @!P2 LEA R4, P5, R201, R10.reuse, 0x1 ;  /* 0x0000000ac904a211 */ /* 0x0a0fe400078a08ff */
[----:B------:R-:W-:Y:S02]  /*22ec0*/  @!P1 LEA R6, P4, R22, R10, 0x1 ;  /* 0x0000000a16069211 */ /* 0x000fe400078808ff */
[----:B0-----:R-:W-:Y:S02]  /*22ed0*/  @!P3 LEA.HI.X R3, R18, R0, R19, 0x1, P6 ;  /* 0x000000001203b211 */ /* 0x001fe400030f0c13 */
        /* <DEDUP_REMOVED lines=8> */
.L_x_1834:
[----:B------:R-:W-:Y:S05]  /*22f60*/  BSYNC B1 ;  /* 0x0000000000017941 */ /* 0x000fea0003800000 */
.L_x_1833:
[----:B------:R-:W-:Y:S01]  /*22f70*/  VIADD R9, R9, 0x60 ;  /* 0x0000006009097836 */ /* 0x000fe20000000000 */
[----:B0--34-:R-:W0:Y:S04]  /*22f80*/  SHFL.IDX PT, R86, R86, 0x3, 0x181f ;  /* 0x00781f0056567f89 */ /* 0x019e2800000e0000 */
[----:B------:R-:W-:Y:S01]  /*22f90*/  ISETP.GE.AND P0, PT, R9, R8, PT ;  /* 0x000000080900720c */ /* 0x000fe20003f06270 */
[----:B------:R-:W3:-:S12]  /*22fa0*/  SHFL.IDX PT, R24, R24, 0x3, 0x181f ;  /* 0x00781f0018187f89 */ /* 0x000ed800000e0000 */
[----:B------:R-:W-:Y:S05]  /*22fb0*/  @P0 BRA `(.L_x_1835) ;  /* 0x0000002800280947 */ /* 0x000fea0003800000 */
[----:B------:R-:W-:Y:S02]  /*22fc0*/  ULDC UR4, c[0x0][0xac8] ;  /* 0x0002b20000047ab9 */ /* 0x000fe40000000800 */
[----:B------:R-:W-:Y:S02]  /*22fd0*/  ISETP.GE.AND P3, PT, R18, UR4, PT ;  /* 0x0000000412007c0c */ /* 0x000fe4000bf66270 */
[----:B------:R-:W-:Y:S02]  /*22fe0*/  ISETP.GE.AND P4, PT, R203, UR4, PT ;  /* 0x00000004cb007c0c */ /* 0x000fe4000bf86270 */
[----:B------:R-:W-:-:S09]  /*22ff0*/  ISETP.GE.AND P5, PT, R22, UR4, PT ;  /* 0x0000000416007c0c */ /* 0x000fd2000bfa6270 */
[-C--:B---3--:R-:W-:Y:S02]  /*23000*/  @!P3 LEA R2, P0, R18, R24.reuse, 0x1 ;  /* 0x000000181202b211 */ /* 0x088fe400078008ff */
[CC--:B-----5:R-:W-:Y:S02]  /*23010*/  @!P4 LEA R4, P1, R201.reuse, R24.reuse, 0x1 ;  /* 0x00000018c904c211 */ /* 0x0e0fe400078208ff */
[----:B------:R-:W-:Y:S02]  /*23020*/  @!P5 LEA R6, P2, R22, R24, 0x1 ;  /* 0x000000181606d211 */ /* 0x000fe400078408ff */
[-C--:B0-----:R-:W-:Y:S02]  /*23030*/  @!P3 LEA.HI.X R3, R18, R86.reuse, R19, 0x1, P0 ;  /* 0x000000561203b211 */ /* 0x081fe400000f0c13 */
[-C--:B------:R-:W-:Y:S02]  /*23040*/  @!P4 LEA.HI.X R5, R201, R86.reuse, R224, 0x1, P1 ;  /* 0x00000056c905c211 */ /* 0x080fe400008f0ce0 */
[----:B------:R-:W-:Y:S01]  /*23050*/  @!P5 LEA.HI.X R7, R22, R86, R87, 0x1, P2 ;  /* 0x000000561607d211 */ /* 0x000fe200010f0c57 */
[----:B------:R4:W-:Y:S01]  /*23060*/  @!P3 ST.E.128 desc[UR60][R2.64], R32 ;  /* 0x000000200200b985 */ /* 0x0009e2000c101d3c */
[----:B------:R-:W-:-:S03]  /*23070*/  ISETP.GE.AND P0, PT, R23, UR4, PT ;  /* 0x0000000417007c0c */ /* 0x000fc6000bf06270 */
[----:B------:R4:W-:Y:S04]  /*23080*/  @!P4 ST.E.128 desc[UR60][R4.64], R48 ;  /* 0x000000300400c985 */ /* 0x0009e8000c101d3c */
[----:B------:R4:W-:Y:S06]  /*23090*/  @!P5 ST.E.128 desc[UR60][R6.64], R64 ;  /* 0x000000400600d985 */ /* 0x0009ec000c101d3c */
[----:B------:R-:W-:Y:S05]  /*230a0*/  @P0 BRA `(.L_x_1835) ;  /* 0x0000002400ec0947 */ /* 0x000fea0003800000 */
[----:B----4-:R-:W-:-:S04]  /*230b0*/  LEA R2, P0, R23, R24, 0x1 ;  /* 0x0000001817027211 */ /* 0x010fc800078008ff */
[----:B------:R-:W-:-:S05]  /*230c0*/  LEA.HI.X R3, R23, R86, R229, 0x1, P0 ;  /* 0x0000005617037211 */ /* 0x000fca00000f0ce5 */
[----:B------:R0:W-:Y:S01]  /*230d0*/  ST.E.128 desc[UR60][R2.64], R80 ;  /* 0x0000005002007985 */ /* 0x0001e2000c101d3c */
[----:B------:R-:W-:Y:S05]  /*230e0*/  BRA `(.L_x_1835) ;  /* 0x0000002400dc7947 */ /* 0x000fea0003800000 */
.L_x_1828:
[----:B------:R-:W1:Y:S01]  /*230f0*/  @P1 LDC R7, c[0x0][0xbec] ;  /* 0x0002fb00ff071b82 */ /* 0x000e620000000800 */
[----:B------:R-:W-:Y:S01]  /*23100*/  ULDC.64 UR4, c[0x0][0xb08] ;  /* 0x0002c20000047ab9 */ /* 0x000fe20000000a00 */
[----:B0-----:R-:W-:Y:S01]  /*23110*/  IMAD.MOV.U32 R12, RZ, RZ, R92 ;  /* 0x000000ffff0c7224 */ /* 0x001fe200078e005c */
[----:B------:R-:W-:Y:S01]  /*23120*/  BSSY B1, `(.L_x_1836) ;  /* 0x000010b000017945 */ /* 0x000fe20003800000 */
[----:B------:R-:W-:Y:S01]  /*23130*/  IMAD R9, R9, UR4, RZ ;  /* 0x0000000409097c24 */ /* 0x000fe2000f8e02ff */
[----:B------:R-:W-:Y:S01]  /*23140*/  SHF.R.S32.HI R220, RZ, 0x1f, R225 ;  /* 0x0000001fffdc7819 */ /* 0x000fe200000114e1 */
[C---:B------:R-:W-:Y:S02]  /*23150*/  VIADD R154, R225.reuse, 0xf0 ;  /* 0x000000f0e19a7836 */ /* 0x040fe40000000000 */
[----:B------:R-:W0:Y:S01]  /*23160*/  @P1 LDC R6, c[0x0][0xbf0] ;  /* 0x0002fc00ff061b82 */ /* 0x000e220000000800 */
[----:B------:R-:W-:Y:S02]  /*23170*/  IMAD R9, R0, UR5, R9 ;  /* 0x0000000500097c24 */ /* 0x000fe4000f8e0209 */
[C---:B------:R-:W-:Y:S01]  /*23180*/  VIADD R158, R225.reuse, 0xe0 ;  /* 0x000000e0e19e7836 */ /* 0x040fe20000000000 */
[----:B------:R-:W-:Y:S01]  /*23190*/  SHF.R.S32.HI R154, RZ, 0x1f, R154 ;  /* 0x0000001fff9a7819 */ /* 0x000fe2000001149a */
[----:B------:R-:W-:-:S02]  /*231a0*/  VIADD R160, R225, 0xd8 ;  /* 0x000000d8e1a07836 */ /* 0x000fc40000000000 */
        /* <DEDUP_REMOVED lines=10> */
[----:B-1----:R-:W-:Y:S01]  /*23250*/  @P1 IMAD.HI.U32 R7, R92, R7, RZ ;  /* 0x000000075c071227 */ /* 0x002fe200078e00ff */
[----:B------:R-:W-:-:S02]  /*23260*/  SHF.R.S32.HI R168, RZ, 0x1f, R168 ;  /* 0x0000001fffa87819 */ /* 0x000fc400000114a8 */
[----:B------:R-:W-:Y:S01]  /*23270*/  SHF.R.S32.HI R170, RZ, 0x1f, R170 ;  /* 0x0000001fffaa7819 */ /* 0x000fe200000114aa */
[C---:B------:R-:W-:Y:S02]  /*23280*/  VIADD R172, R225.reuse, 0xa8 ;  /* 0x000000a8e1ac7836 */ /* 0x040fe40000000000 */
[----:B------:R-:W-:Y:S01]  /*23290*/  VIADD R174, R225, 0xa0 ;  /* 0x000000a0e1ae7836 */ /* 0x000fe20000000000 */
[----:B0-----:R-:W-:Y:S01]  /*232a0*/  @P1 SHF.R.U32.HI R12, RZ, R6, R7 ;  /* 0x00000006ff0c1219 */ /* 0x001fe20000011607 */
[----:B------:R-:W-:Y:S01]  /*232b0*/  IMAD.WIDE.U32 R6, R0, UR4, RZ ;  /* 0x0000000400067c25 */ /* 0x000fe2000f8e00ff */
[----:B------:R-:W-:Y:S01]  /*232c0*/  ULDC.64 UR4, c[0x0][0xb38] ;  /* 0x0002ce0000047ab9 */ /* 0x000fe20000000a00 */
[----:B------:R-:W-:Y:S02]  /*232d0*/  SHF.R.S32.HI R0, RZ, 0x1f, R10 ;  /* 0x0000001fff007819 */ /* 0x000fe4000001140a */
[----:B------:R-:W-:Y:S01]  /*232e0*/  IMAD.IADD R7, R7, 0x1, R9 ;  /* 0x0000000107077824 */ /* 0x000fe200078e0209 */
[----:B------:R-:W-:Y:S01]  /*232f0*/  SHF.R.S32.HI R9, RZ, 0x1f, R12 ;  /* 0x0000001fff097819 */ /* 0x000fe2000001140c */
[----:B------:R-:W-:Y:S01]  /*23300*/  VIADD R176, R225, 0x98 ;  /* 0x00000098e1b07836 */ /* 0x000fe20000000000 */
[----:B------:R-:W-:Y:S01]  /*23310*/  SHF.R.S32.HI R172, RZ, 0x1f, R172 ;  /* 0x0000001fffac7819 */ /* 0x000fe200000114ac */
[----:B------:R-:W-:Y:S01]  /*23320*/  IMAD.WIDE.U32 R6, R226, UR4, R6 ;  /* 0x00000004e2067c25 */ /* 0x000fe2000f8e0006 */
[----:B------:R-:W-:-:S02]  /*23330*/  SHF.R.S32.HI R174, RZ, 0x1f, R174 ;  /* 0x0000001fffae7819 */ /* 0x000fc400000114ae */
[----:B------:R-:W-:Y:S01]  /*23340*/  SHF.R.S32.HI R176, RZ, 0x1f, R176 ;  /* 0x0000001fffb07819 */ /* 0x000fe200000114b0 */
[----:B------:R-:W-:Y:S01]  /*23350*/  IMAD R7, R226, UR5, R7 ;  /* 0x00000005e2077c24 */ /* 0x000fe2000f8e0207 */
[----:B------:R-:W-:Y:S01]  /*23360*/  ULDC.64 UR4, c[0x0][0xb40] ;  /* 0x0002d00000047ab9 */ /* 0x000fe20000000a00 */
[----:B------:R-:W-:Y:S02]  /*23370*/  VIADD R178, R225, 0x90 ;  /* 0x00000090e1b27836 */ /* 0x000fe40000000000 */
[----:B------:R-:W-:Y:S02]  /*23380*/  IMAD R0, R0, UR4, RZ ;  /* 0x0000000400007c24 */ /* 0x000fe4000f8e02ff */
[----:B------:R-:W-:Y:S01]  /*23390*/  IMAD.WIDE.U32 R6, R10, UR4, R6 ;  /* 0x000000040a067c25 */ /* 0x000fe2000f8e0006 */
[----:B------:R-:W-:-:S03]  /*233a0*/  SHF.R.S32.HI R178, RZ, 0x1f, R178 ;  /* 0x0000001fffb27819 */ /* 0x000fc600000114b2 */
[----:B------:R-:W-:Y:S01]  /*233b0*/  IMAD R0, R10, UR5, R0 ;  /* 0x000000050a007c24 */ /* 0x000fe2000f8e0200 */
[----:B------:R-:W-:Y:S01]  /*233c0*/  ULDC.64 UR4, c[0x0][0xb48] ;  /* 0x0002d20000047ab9 */ /* 0x000fe20000000a00 */
[----:B------:R-:W-:Y:S02]  /*233d0*/  VIADD R180, R225, 0x88 ;  /* 0x00000088e1b47836 */ /* 0x000fe40000000000 */
[----:B------:R-:W-:Y:S02]  /*233e0*/  IMAD.IADD R7, R7, 0x1, R0 ;  /* 0x0000000107077824 */ /* 0x000fe400078e0200 */
[----:B------:R-:W-:Y:S01]  /*233f0*/  IMAD.MOV R0, RZ, RZ, -R12 ;  /* 0x000000ffff007224 */ /* 0x000fe200078e0a0c */
[----:B------:R-:W-:Y:S01]  /*23400*/  SHF.R.S32.HI R180, RZ, 0x1f, R180 ;  /* 0x0000001fffb47819 */ /* 0x000fe200000114b4 */
[----:B------:R-:W-:-:S04]  /*23410*/  IMAD.WIDE.U32 R6, R157, UR4, R6 ;  /* 0x000000049d067c25 */ /* 0x000fc8000f8e0006 */
[----:B------:R-:W-:Y:S01]  /*23420*/  IMAD R7, R157, UR5, R7 ;  /* 0x000000059d077c24 */ /* 0x000fe2000f8e0207 */
[----:B------:R-:W-:Y:S01]  /*23430*/  ULDC.64 UR4, c[0x0][0xb30] ;  /* 0x0002cc0000047ab9 */ /* 0x000fe20000000a00 */
[----:B------:R-:W-:Y:S02]  /*23440*/  IMAD R0, R156, R0, R92 ;  /* 0x000000009c007224 */ /* 0x000fe400078e025c */
[----:B------:R-:W-:Y:S02]  /*23450*/  IMAD R9, R9, UR4, RZ ;  /* 0x0000000409097c24 */ /* 0x000fe4000f8e02ff */
[----:B------:R-:W-:Y:S01]  /*23460*/  IMAD.WIDE.U32 R6, R12, UR4, R6 ;  /* 0x000000040c067c25 */ /* 0x000fe2000f8e0006 */
[----:B------:R-:W-:-:S03]  /*23470*/  SHF.R.S32.HI R10, RZ, 0x1f, R0 ;  /* 0x0000001fff0a7819 */ /* 0x000fc60000011400 */
[----:B------:R-:W-:Y:S01]  /*23480*/  IMAD R9, R12, UR5, R9 ;  /* 0x000000050c097c24 */ /* 0x000fe2000f8e0209 */
[----:B------:R-:W-:Y:S01]  /*23490*/  ULDC.64 UR4, c[0x0][0xb28] ;  /* 0x0002ca0000047ab9 */ /* 0x000fe20000000a00 */
[----:B------:R-:W-:Y:S02]  /*234a0*/  VIADD R92, R225, 0xf8 ;  /* 0x000000f8e15c7836 */ /* 0x000fe40000000000 */
[----:B------:R-:W-:Y:S02]  /*234b0*/  IMAD.IADD R7, R7, 0x1, R9 ;  /* 0x0000000107077824 */ /* 0x000fe400078e0209 */
[----:B------:R-:W-:Y:S01]  /*234c0*/  IMAD R10, R10, UR4, RZ ;  /* 0x000000040a0a7c24 */ /* 0x000fe2000f8e02ff */
[----:B------:R-:W-:Y:S01]  /*234d0*/  SHF.R.S32.HI R92, RZ, 0x1f, R92 ;  /* 0x0000001fff5c7819 */ /* 0x000fe2000001145c */
[----:B------:R-:W-:-:S04]  /*234e0*/  IMAD.WIDE.U32 R6, R0, UR4, R6 ;  /* 0x0000000400067c25 */ /* 0x000fc8000f8e0006 */
[----:B------:R-:W-:Y:S01]  /*234f0*/  IMAD R10, R0, UR5, R10 ;  /* 0x00000005000a7c24 */ /* 0x000fe2000f8e020a */
[----:B------:R-:W-:Y:S01]  /*23500*/  ULDC.64 UR4, c[0x0][0xb00] ;  /* 0x0002c00000047ab9 */ /* 0x000fe20000000a00 */
[----:B------:R-:W-:Y:S01]  /*23510*/  VIADD R156, R225, 0xe8 ;  /* 0x000000e8e19c7836 */ /* 0x000fe20000000000 */
[C---:B------:R-:W-:Y:S01]  /*23520*/  LEA R0, P0, R6.reuse, UR4, 0x2 ;  /* 0x0000000406007c11 */ /* 0x040fe2000f8010ff */
[----:B------:R-:W-:Y:S02]  /*23530*/  IMAD.IADD R9, R7, 0x1, R10 ;  /* 0x0000000107097824 */ /* 0x000fe400078e020a */
[C---:B------:R-:W-:Y:S01]  /*23540*/  VIADD R182, R225.reuse, 0x80 ;  /* 0x00000080e1b67836 */ /* 0x040fe20000000000 */
[----:B------:R-:W-:Y:S01]  /*23550*/  SHF.R.S32.HI R156, RZ, 0x1f, R156 ;  /* 0x0000001fff9c7819 */ /* 0x000fe2000001149c */
[----:B------:R-:W-:Y:S01]  /*23560*/  VIADD R184, R225, 0x78 ;  /* 0x00000078e1b87836 */ /* 0x000fe20000000000 */
[----:B------:R-:W-:Y:S01]  /*23570*/  LEA.HI.X R9, R6, UR5, R9, 0x2, P0 ;  /* 0x0000000506097c11 */ /* 0x000fe200080f1409 */
[----:B------:R-:W-:Y:S01]  /*23580*/  VIADD R6, R17, 0x30820 ;  /* 0x0003082011067836 */ /* 0x000fe20000000000 */
[----:B------:R-:W-:Y:S01]  /*23590*/  ISETP.GE.AND P0, PT, R20, R8, PT ;  /* 0x000000081400720c */ /* 0x000fe20003f06270 */
[C---:B------:R-:W-:Y:S01]  /*235a0*/  VIADD R186, R225.reuse, 0x70 ;  /* 0x00000070e1ba7836 */ /* 0x040fe20000000000 */
[----:B------:R0:W1:Y:S01]  /*235b0*/  SHFL.IDX PT, R20, R0, RZ, 0x1c1f ;  /* 0x001c1fff00147589 */ /* 0x00006200000e0000 */
[C---:B------:R-:W-:Y:S01]  /*235c0*/  VIADD R188, R225.reuse, 0x68 ;  /* 0x00000068e1bc7836 */ /* 0x040fe20000000000 */
[----:B------:R-:W-:Y:S01]  /*235d0*/  PRMT R6, RZ, 0x654, R6 ;  /* 0x00000654ff067816 */ /* 0x000fe20000000006 */
[C---:B------:R-:W-:Y:S01]  /*235e0*/  VIADD R190, R225.reuse, 0x60 ;  /* 0x00000060e1be7836 */ /* 0x040fe20000000000 */
[----:B------:R0:W2:Y:S01]  /*235f0*/  SHFL.IDX PT, R10, R9, RZ, 0x1c1f ;  /* 0x001c1fff090a7589 */ /* 0x0000a200000e0000 */
[C---:B------:R-:W-:Y:S01]  /*23600*/  VIADD R192, R225.reuse, 0x58 ;  /* 0x00000058e1c07836 */ /* 0x040fe20000000000 */
[----:B------:R0:W-:Y:S01]  /*23610*/  SYNCS.ARRIVE.TRANS64.RED.A1T0 RZ, [R6+URZ], RZ ;  /* 0x000000ff06ff79a7 */ /* 0x0001e2000810043f */
        /* <DEDUP_REMOVED lines=32> */
[----:B------:R-:W-:-:S02]  /*23820*/  VIADD R163, R225, 0xc8 ;  /* 0x000000c8e1a37836 */ /* 0x000fc40000000000 */
[C---:B------:R-:W-:Y:S02]  /*23830*/  VIADD R165, R225.reuse, 0xc0 ;  /* 0x000000c0e1a57836 */ /* 0x040fe40000000000 */
[C---:B------:R-:W-:Y:S02]  /*23840*/  VIADD R167, R225.reuse, 0xb8 ;  /* 0x000000b8e1a77836 */ /* 0x040fe40000000000 */
[C---:B------:R-:W-:Y:S02]  /*23850*/  VIADD R169, R225.reuse, 0xb0 ;  /* 0x000000b0e1a97836 */ /* 0x040fe40000000000 */
[C---:B------:R-:W-:Y:S02]  /*23860*/  VIADD R171, R225.reuse, 0xa8 ;  /* 0x000000a8e1ab7836 */ /* 0x040fe40000000000 */
[C---:B------:R-:W-:Y:S02]  /*23870*/  VIADD R173, R225.reuse, 0xa0 ;  /* 0x000000a0e1ad7836 */ /* 0x040fe40000000000 */
        /* <DEDUP_REMOVED lines=18> */
[----:B------:R-:W-:Y:S01]  /*239a0*/  VIADD R217, R225, 0x8 ;  /* 0x00000008e1d97836 */ /* 0x000fe20000000000 */
[----:B012---:R-:W-:Y:S06]  /*239b0*/  @P0 BRA `(.L_x_1837) ;  /* 0x0000000800040947 */ /* 0x007fec0003800000 */
[----:B------:R-:W-:Y:S02]  /*239c0*/  ULDC UR4, c[0x0][0xac8] ;  /* 0x0002b20000047ab9 */ /* 0x000fe40000000800 */
[----:B------:R-:W-:Y:S02]  /*239d0*/  ISETP.GE.AND P0, PT, R225, UR4, PT ;  /* 0x00000004e1007c0c */ /* 0x000fe4000bf06270 */
[----:B------:R-:W-:Y:S02]  /*239e0*/  ISETP.GE.AND P5, PT, R191, UR4, PT ;  /* 0x00000004bf007c0c */ /* 0x000fe4000bfa6270 */
[----:B------:R-:W-:Y:S02]  /*239f0*/  ISETP.GE.AND P4, PT, R189, UR4, PT ;  /* 0x00000004bd007c0c */ /* 0x000fe4000bf86270 */
[----:B------:R-:W-:-:S07]  /*23a00*/  ISETP.GE.AND P3, PT, R187, UR4, PT ;  /* 0x00000004bb007c0c */ /* 0x000fce000bf66270 */
[----:B------:R-:W-:-:S04]  /*23a10*/  @!P0 LEA R6, P1, R225, R20, 0x2 ;  /* 0x00000014e1068211 */ /* 0x000fc800078210ff */
[----:B------:R-:W-:-:S05]  /*23a20*/  @!P0 LEA.HI.X R7, R225, R10, R220, 0x2, P1 ;  /* 0x0000000ae1078211 */ /* 0x000fca00008f14dc */
        /* <DEDUP_REMOVED lines=55> */
[----:B------:R-:W-:Y:S02]  /*23da0*/  @!P0 LEA.HI.X R7, R185, R10, R186, 0x2, P4 ;  /* 0x0000000ab9078211 */ /* 0x000fe400020f14ba */
[----:B------:R-:W-:Y:S02]  /*23db0*/  ISETP.GE.AND P4, PT, R177, UR4, PT ;  /* 0x00000004b1007c0c */ /* 0x000fe4000bf86270 */
[-C--:B-1----:R-:W-:Y:S01]  /*23dc0*/  @!P1 LEA R12, P5, R183, R20.reuse, 0x2 ;  /* 0x00000014b70c9211 */ /* 0x082fe200078a10ff */
[----:B------:R0:W-:Y:S01]  /*23dd0*/  @!P0 ST.E.64 desc[UR60][R6.64], R80 ;  /* 0x0000005006008985 */ /* 0x0001e2000c101b3c */
[----:B--2---:R-:W-:Y:S02]  /*23de0*/  @!P2 LEA R14, P6, R181, R20, 0x2 ;  /* 0x00000014b50ea211 */ /* 0x004fe400078c10ff */
        /* <DEDUP_REMOVED lines=12> */
[----:B------:R-:W-:Y:S02]  /*23eb0*/  ISETP.GE.AND P0, PT, R169, UR4, PT ;  /* 0x00000004a9007c0c */ /* 0x000fe4000bf06270 */
[----:B--2---:R-:W-:Y:S01]  /*23ec0*/  @!P5 LEA R14, P6, R175, R20, 0x2 ;  /* 0x00000014af0ed211 */ /* 0x004fe200078c10ff */
[----:B------:R1:W-:Y:S01]  /*23ed0*/  @!P4 ST.E.64 desc[UR60][R12.64], R96 ;  /* 0x000000600c00c985 */ /* 0x0003e2000c101b3c */
[----:B------:R-:W-:Y:S02]  /*23ee0*/  ISETP.GE.AND P4, PT, R165, UR4, PT ;  /* 0x00000004a5007c0c */ /* 0x000fe4000bf86270 */
[----:B------:R-:W-:Y:S02]  /*23ef0*/  @!P5 LEA.HI.X R15, R175, R10, R176, 0x2, P6 ;  /* 0x0000000aaf0fd211 */ /* 0x000fe400030f14b0 */
[----:B0-----:R-:W-:-:S03]  /*23f00*/  @!P2 LEA R2, P6, R173, R20, 0x2 ;  /* 0x00000014ad02a211 */ /* 0x001fc600078c10ff */
[----:B------:R-:W-:Y:S01]  /*23f10*/  @!P5 ST.E.64 desc[UR60][R14.64], R100 ;  /* 0x000000640e00d985 */ /* 0x000fe2000c101b3c */
[----:B------:R-:W-:Y:S02]  /*23f20*/  @!P1 LEA R6, P3, R171, R20, 0x2 ;  /* 0x00000014ab069211 */ /* 0x000fe400078610ff */
[----:B------:R-:W-:Y:S02]  /*23f30*/  ISETP.GE.AND P5, PT, R167, UR4, PT ;  /* 0x00000004a7007c0c */ /* 0x000fe4000bfa6270 */
[----:B------:R-:W-:Y:S02]  /*23f40*/  @!P2 LEA.HI.X R3, R173, R10, R174, 0x2, P6 ;  /* 0x0000000aad03a211 */ /* 0x000fe400030f14ae */
[----:B-1----:R-:W-:Y:S02]  /*23f50*/  @!P0 LEA R12, P6, R169, R20, 0x2 ;  /* 0x00000014a90c8211 */ /* 0x002fe400078c10ff */
        /* <DEDUP_REMOVED lines=8> */
[----:B-1----:R-:W-:-:S02]  /*23fe0*/  @!P4 LEA R6, P2, R165, R20, 0x2 ;  /* 0x00000014a506c211 */ /* 0x002fc400078410ff */
[----:B------:R-:W-:Y:S02]  /*23ff0*/  @!P5 LEA.HI.X R3, R167, R10, R168, 0x2, P1 ;  /* 0x0000000aa703d211 */ /* 0x000fe400008f14a8 */
[----:B--2---:R-:W-:Y:S02]  /*24000*/  @!P3 LEA R12, P6, R163, R20, 0x2 ;  /* 0x00000014a30cb211 */ /* 0x004fe400078c10ff */
        /* <DEDUP_REMOVED lines=10> */
[----:B------:R-:W-:Y:S02]  /*240b0*/  @!P0 LEA.HI.X R3, R161, R10, R162, 0x2, P5 ;  /* 0x0000000aa1038211 */ /* 0x000fe400028f14a2 */
[----:B------:R-:W-:Y:S02]  /*240c0*/  ISETP.GE.AND P5, PT, R24, UR4, PT ;  /* 0x0000000418007c0c */ /* 0x000fe4000bfa6270 */
[C---:B-1----:R-:W-:Y:S01]  /*240d0*/  @!P1 LEA R6, P6, R159.reuse, R20, 0x2 ;  /* 0x000000149f069211 */ /* 0x042fe200078c10ff */
[----:B------:R0:W-:Y:S03]  /*240e0*/  @!P0 ST.E.64 desc[UR60][R2.64], R128 ;  /* 0x0000008002008985 */ /* 0x0001e6000c101b3c */
[----:B------:R-:W-:Y:S02]  /*240f0*/  @!P1 LEA.HI.X R7, R159, R10, R160, 0x2, P6 ;  /* 0x0000000a9f079211 */ /* 0x000fe400030f14a0 */
[----:B--2---:R-:W-:-:S03]  /*24100*/  @!P3 LEA R12, P6, R155, R20, 0x2 ;  /* 0x000000149b0cb211 */ /* 0x004fc600078c10ff */
[----:B------:R1:W-:Y:S01]  /*24110*/  @!P1 ST.E.64 desc[UR60][R6.64], R132 ;  /* 0x0000008406009985 */ /* 0x0003e2000c101b3c */
[----:B------:R-:W-:Y:S02]  /*24120*/  @!P3 LEA.HI.X R13, R155, R10, R156, 0x2, P6 ;  /* 0x0000000a9b0db211 */ /* 0x000fe400030f149c */
[----:B0-----:R-:W-:-:S04]  /*24130*/  @!P4 LEA R2, P0, R157, R20, 0x2 ;  /* 0x000000149d02c211 */ /* 0x001fc800078010ff */
[----:B------:R-:W-:Y:S02]  /*24140*/  @!P4 LEA.HI.X R3, R157, R10, R158, 0x2, P0 ;  /* 0x0000000a9d03c211 */ /* 0x000fe400000f149e */
[----:B-1----:R-:W-:-:S03]  /*24150*/  @!P2 LEA R6, P1, R93, R20, 0x2 ;  /* 0x000000145d06a211 */ /* 0x002fc600078210ff */
[----:B------:R0:W-:Y:S01]  /*24160*/  @!P4 ST.E.64 desc[UR60][R2.64], R136 ;  /* 0x000000880200c985 */ /* 0x0001e2000c101b3c */
[C---:B------:R-:W-:Y:S02]  /*24170*/  @!P5 LEA R20, P0, R24.reuse, R20, 0x2 ;  /* 0x000000141814d211 */ /* 0x040fe400078010ff */
[-C--:B------:R-:W-:Y:S01]  /*24180*/  @!P2 LEA.HI.X R7, R93, R10.reuse, R154, 0x2, P1 ;  /* 0x0000000a5d07a211 */ /* 0x080fe200008f149a */
[----:B------:R0:W-:Y:S01]  /*24190*/  @!P3 ST.E.64 desc[UR60][R12.64], R140 ;  /* 0x0000008c0c00b985 */ /* 0x0001e2000c101b3c */
[----:B------:R-:W-:-:S03]  /*241a0*/  @!P5 LEA.HI.X R21, R24, R10, R92, 0x2, P0 ;  /* 0x0000000a1815d211 */ /* 0x000fc600000f145c */
[----:B------:R0:W-:Y:S04]  /*241b0*/  @!P2 ST.E.64 desc[UR60][R6.64], R144 ;  /* 0x000000900600a985 */ /* 0x0001e8000c101b3c */
[----:B------:R0:W-:Y:S02]  /*241c0*/  @!P5 ST.E.64 desc[UR60][R20.64], R148 ;  /* 0x000000941400d985 */ /* 0x0001e4000c101b3c */
.L_x_1837:
[----:B------:R-:W-:Y:S05]  /*241d0*/  BSYNC B1 ;  /* 0x0000000000017941 */ /* 0x000fea0003800000 */
.L_x_1836:
[----:B------:R-:W-:Y:S01]  /*241e0*/  ISETP.GE.AND P0, PT, R11, R8, PT ;  /* 0x000000080b00720c */ /* 0x000fe20003f06270 */
[----:B------:R-:W1:Y:S04]  /*241f0*/  SHFL.IDX PT, R9, R9, 0x1, 0x1c1f ;  /* 0x003c1f0009097f89 */ /* 0x000e6800000e0000 */
[----:B------:R-:W2:Y:S08]  /*24200*/  SHFL.IDX PT, R0, R0, 0x1, 0x1c1f ;  /* 0x003c1f0000007f89 */ /* 0x000eb000000e0000 */
[----:B------:R-:W-:Y:S05]  /*24210*/  @P0 BRA `(.L_x_1835) ;  /* 0x0000001400900947 */ /* 0x000fea0003800000 */
[----:B------:R-:W-:Y:S02]  /*24220*/  ULDC UR4, c[0x0][0xac8] ;  /* 0x0002b20000047ab9 */ /* 0x000fe40000000800 */
[----:B------:R-:W-:Y:S02]  /*24230*/  ISETP.GE.AND P4, PT, R225, UR4, PT ;  /* 0x00000004e1007c0c */ /* 0x000fe4000bf86270 */
[----:B------:R-:W-:Y:S02]  /*24240*/  ISETP.GE.AND P2, PT, R217, UR4, PT ;  /* 0x00000004d9007c0c */ /* 0x000fe4000bf46270 */
[----:B------:R-:W-:Y:S02]  /*24250*/  ISETP.GE.AND P1, PT, R215, UR4, PT ;  /* 0x00000004d7007c0c */ /* 0x000fe4000bf26270 */
[----:B------:R-:W-:-:S07]  /*24260*/  ISETP.GE.AND P0, PT, R213, UR4, PT ;  /* 0x00000004d5007c0c */ /* 0x000fce000bf06270 */
[----:B0-2---:R-:W-:-:S04]  /*24270*/  @!P4 LEA R2, P3, R225, R0, 0x2 ;  /* 0x00000000e102c211 */ /* 0x005fc800078610ff */
[----:B-1----:R-:W-:Y:S02]  /*24280*/  @!P4 LEA.HI.X R3, R225, R9, R220, 0x2, P3 ;  /* 0x00000009e103c211 */ /* 0x002fe400018f14dc */
[----:B------:R-:W-:-:S03]  /*24290*/  ISETP.GE.AND P3, PT, R211, UR4, PT ;  /* 0x00000004d3007c0c */ /* 0x000fc6000bf66270 */
[----:B------:R0:W-:Y:S01]  /*242a0*/  @!P4 ST.E.64 desc[UR60][R2.64], R4 ;  /* 0x000000040200c985 */ /* 0x0001e2000c101b3c */
[----:B------:R-:W-:Y:S02]  /*242b0*/  ISETP.GE.AND P4, PT, R209, UR4, PT ;  /* 0x00000004d1007c0c */ /* 0x000fe4000bf86270 */
[-C--:B0-----:R-:W-:Y:S02]  /*242c0*/  @!P2 LEA R2, P6, R217, R0.reuse, 0x2 ;  /* 0x00000000d902a211 */ /* 0x081fe400078c10ff */
[-C--:B------:R-:W-:Y:S02]  /*242d0*/  @!P1 LEA R4, P5, R215, R0.reuse, 0x2 ;  /* 0x00000000d7049211 */ /* 0x080fe400078a10ff */
[-C--:B------:R-:W-:Y:S02]  /*242e0*/  @!P2 LEA.HI.X R3, R217, R9.reuse, R219, 0x2, P6 ;  /* 0x00000009d903a211 */ /* 0x080fe400030f14db */
[----:B------:R-:W-:Y:S02]  /*242f0*/  @!P0 LEA R6, P6, R213, R0, 0x2 ;  /* 0x00000000d5068211 */ /* 0x000fe400078c10ff */
        /* <DEDUP_REMOVED lines=9> */
[-C--:B------:R-:W-:Y:S02]  /*24390*/  @!P3 LEA.HI.X R3, R211, R9.reuse, R212, 0x2, P1 ;  /* 0x00000009d303b211 */ /* 0x080fe400008f14d4 */
[----:B------:R-:W-:Y:S02]  /*243a0*/  ISETP.GE.AND P1, PT, R197, UR4, PT ;  /* 0x00000004c5007c0c */ /* 0x000fe4000bf26270 */
[----:B------:R-:W-:Y:S01]  /*243b0*/  @!P4 LEA.HI.X R5, R209, R9, R210, 0x2, P2 ;  /* 0x00000009d105c211 */ /* 0x000fe200010f14d2 */
[----:B------:R0:W-:Y:S01]  /*243c0*/  @!P3 ST.E.64 desc[UR60][R2.64], R42 ;  /* 0x0000002a0200b985 */ /* 0x0001e2000c101b3c */
[----:B------:R-:W-:Y:S02]  /*243d0*/  ISETP.GE.AND P2, PT, R195, UR4, PT ;  /* 0x00000004c3007c0c */ /* 0x000fe4000bf46270 */
[----:B--2---:R-:W-:Y:S01]  /*243e0*/  @!P5 LEA R6, P6, R207, R0, 0x2 ;  /* 0x00000000cf06d211 */ /* 0x004fe200078c10ff */
[----:B------:R1:W-:Y:S01]  /*243f0*/  @!P4 ST.E.64 desc[UR60][R4.64], R46 ;  /* 0x0000002e0400c985 */ /* 0x0003e2000c101b3c */
[----:B------:R-:W-:-:S02]  /*24400*/  ISETP.GE.AND P3, PT, R193, UR4, PT ;  /* 0x00000004c1007c0c */ /* 0x000fc4000bf66270 */
[----:B------:R-:W-:Y:S02]  /*24410*/  @!P5 LEA.HI.X R7, R207, R9, R208, 0x2, P6 ;  /* 0x00000009cf07d211 */ /* 0x000fe400030f14d0 */
[----:B------:R-:W-:-:S03]  /*24420*/  ISETP.GE.AND P4, PT, R191, UR4, PT ;  /* 0x00000004bf007c0c */ /* 0x000fc6000bf86270 */
[----:B------:R2:W-:Y:S01]  /*24430*/  @!P5 ST.E.64 desc[UR60][R6.64], R50 ;  /* 0x000000320600d985 */ /* 0x0005e2000c101b3c */
[-C--:B0-----:R-:W-:Y:S02]  /*24440*/  @!P0 LEA R2, P6, R199, R0.reuse, 0x2 ;  /* 0x00000000c7028211 */ /* 0x081fe400078c10ff */
[-C--:B-1----:R-:W-:Y:S02]  /*24450*/  @!P1 LEA R4, P5, R197, R0.reuse, 0x2 ;  /* 0x00000000c5049211 */ /* 0x082fe400078a10ff */
[-C--:B------:R-:W-:Y:S02]  /*24460*/  @!P0 LEA.HI.X R3, R199, R9.reuse, R206, 0x2, P6 ;  /* 0x00000009c7038211 */ /* 0x080fe400030f14ce */
[----:B------:R-:W-:Y:S02]  /*24470*/  @!P1 LEA.HI.X R5, R197, R9, R198, 0x2, P5 ;  /* 0x00000009c5059211 */ /* 0x000fe400028f14c6 */
[----:B------:R-:W-:Y:S01]  /*24480*/  ISETP.GE.AND P5, PT, R189, UR4, PT ;  /* 0x00000004bd007c0c */ /* 0x000fe2000bfa6270 */
[----:B------:R0:W-:Y:S01]  /*24490*/  @!P0 ST.E.64 desc[UR60][R2.64], R54 ;  /* 0x0000003602008985 */ /* 0x0001e2000c101b3c */
[----:B--2---:R-:W-:-:S02]  /*244a0*/  @!P2 LEA R6, P6, R195, R0, 0x2 ;  /* 0x00000000c306a211 */ /* 0x004fc400078c10ff */
[----:B------:R-:W-:Y:S01]  /*244b0*/  ISETP.GE.AND P0, PT, R187, UR4, PT ;  /* 0x00000004bb007c0c */ /* 0x000fe2000bf06270 */
[----:B------:R1:W-:Y:S01]  /*244c0*/  @!P1 ST.E.64 desc[UR60][R4.64], R58 ;  /* 0x0000003a04009985 */ /* 0x0003e2000c101b3c */
        /* <DEDUP_REMOVED lines=9> */
[----:B--2---:R-:W-:-:S03]  /*24560*/  @!P5 LEA R6, P6, R189, R0, 0x2 ;  /* 0x00000000bd06d211 */ /* 0x004fc600078c10ff */
[----:B------:R1:W-:Y:S01]  /*24570*/  @!P4 ST.E.64 desc[UR60][R4.64], R70 ;  /* 0x000000460400c985 */ /* 0x0003e2000c101b3c */
[----:B------:R-:W-:-:S05]  /*24580*/  @!P5 LEA.HI.X R7, R189, R9, R190, 0x2, P6 ;  /* 0x00000009bd07d211 */ /* 0x000fca00030f14be */
[----:B------:R2:W-:Y:S01]  /*24590*/  @!P5 ST.E.64 desc[UR60][R6.64], R74 ;  /* 0x0000004a0600d985 */ /* 0x0005e2000c101b3c */
[----:B------:R-:W-:Y:S02]  /*245a0*/  ISETP.GE.AND P5, PT, R181, UR4, PT ;  /* 0x00000004b5007c0c */ /* 0x000fe4000bfa6270 */
[----:B0-----:R-:W-:-:S04]  /*245b0*/  @!P0 LEA R2, P4, R187, R0, 0x2 ;  /* 0x00000000bb028211 */ /* 0x001fc800078810ff */
[-C--:B------:R-:W-:Y:S02]  /*245c0*/  @!P0 LEA.HI.X R3, R187, R9.reuse, R188, 0x2, P4 ;  /* 0x00000009bb038211 */ /* 0x080fe400020f14bc */
        /* <DEDUP_REMOVED lines=16> */
[-C--:B------:R-:W-:Y:S02]  /*246d0*/  @!P4 LEA.HI.X R5, R179, R9.reuse, R180, 0x2, P0 ;  /* 0x00000009b305c211 */ /* 0x080fe400000f14b4 */
[----:B------:R-:W-:Y:S02]  /*246e0*/  ISETP.GE.AND P0, PT, R171, UR4, PT ;  /* 0x00000004ab007c0c */ /* 0x000fe4000bf06270 */
[----:B--2---:R-:W-:Y:S01]  /*246f0*/  @!P3 LEA R6, P6, R177, R0, 0x2 ;  /* 0x00000000b106b211 */ /* 0x004fe200078c10ff */
[----:B------:R1:W-:Y:S01]  /*24700*/  @!P4 ST.E.64 desc[UR60][R4.64], R94 ;  /* 0x0000005e0400c985 */ /* 0x0003e2000c101b3c */
[----:B------:R-:W-:Y:S02]  /*24710*/  ISETP.GE.AND P4, PT, R167, UR4, PT ;  /* 0x00000004a7007c0c */ /* 0x000fe4000bf86270 */
[----:B------:R-:W-:-:S02]  /*24720*/  @!P3 LEA.HI.X R7, R177, R9, R178, 0x2, P6 ;  /* 0x00000009b107b211 */ /* 0x000fc400030f14b2 */
[----:B0-----:R-:W-:-:S03]  /*24730*/  @!P2 LEA R2, P6, R175, R0, 0x2 ;  /* 0x00000000af02a211 */ /* 0x001fc600078c10ff */
[----:B------:R0:W-:Y:S01]  /*24740*/  @!P3 ST.E.64 desc[UR60][R6.64], R98 ;  /* 0x000000620600b985 */ /* 0x0001e2000c101b3c */
[----:B------:R-:W-:Y:S02]  /*24750*/  @!P2 LEA.HI.X R3, R175, R9, R176, 0x2, P6 ;  /* 0x00000009af03a211 */ /* 0x000fe400030f14b0 */
[----:B-1----:R-:W-:-:S03]  /*24760*/  @!P1 LEA R4, P3, R173, R0, 0x2 ;  /* 0x00000000ad049211 */ /* 0x002fc600078610ff */
[----:B------:R1:W-:Y:S01]  /*24770*/  @!P2 ST.E.64 desc[UR60][R2.64], R102 ;  /* 0x000000660200a985 */ /* 0x0003e2000c101b3c */
[-C--:B------:R-:W-:Y:S02]  /*24780*/  @!P1 LEA.HI.X R5, R173, R9.reuse, R174, 0x2, P3 ;  /* 0x00000009ad059211 */ /* 0x080fe400018f14ae */
[----:B------:R-:W-:Y:S02]  /*24790*/  ISETP.GE.AND P3, PT, R165, UR4, PT ;  /* 0x00000004a5007c0c */ /* 0x000fe4000bf66270 */
[CC--:B0-----:R-:W-:Y:S01]  /*247a0*/  @!P0 LEA R6, P6, R171.reuse, R0.reuse, 0x2 ;  /* 0x00000000ab068211 */ /* 0x0c1fe200078c10ff */
[----:B------:R0:W-:Y:S03]  /*247b0*/  @!P1 ST.E.64 desc[UR60][R4.64], R106 ;  /* 0x0000006a04009985 */ /* 0x0001e6000c101b3c */
[----:B------:R-:W-:Y:S02]  /*247c0*/  @!P0 LEA.HI.X R7, R171, R9, R172, 0x2, P6 ;  /* 0x00000009ab078211 */ /* 0x000fe400030f14ac */
[----:B-1----:R-:W-:-:S03]  /*247d0*/  @!P5 LEA R2, P1, R169, R0, 0x2 ;  /* 0x00000000a902d211 */ /* 0x002fc600078210ff */
        /* <DEDUP_REMOVED lines=8> */
[-C--:B-1----:R-:W-:Y:S01]  /*24860*/  @!P3 LEA R6, P6, R165, R0.reuse, 0x2 ;  /* 0x00000000a506b211 */ /* 0x082fe200078c10ff */
[----:B------:R1:W-:Y:S01]  /*24870*/  @!P4 ST.E.64 desc[UR60][R4.64], R118 ;  /* 0x000000760400c985 */ /* 0x0003e2000c101b3c */
[----:B------:R-:W-:Y:S02]  /*24880*/  ISETP.GE.AND P4, PT, R159, UR4, PT ;  /* 0x000000049f007c0c */ /* 0x000fe4000bf86270 */
[----:B------:R-:W-:Y:S02]  /*24890*/  @!P3 LEA.HI.X R7, R165, R9, R166, 0x2, P6 ;  /* 0x00000009a507b211 */ /* 0x000fe400030f14a6 */
[----:B0-----:R-:W-:-:S03]  /*248a0*/  @!P1 LEA R2, P6, R161, R0, 0x2 ;  /* 0x00000000a1029211 */ /* 0x001fc600078c10ff */
[----:B------:R0:W-:Y:S01]  /*248b0*/  @!P3 ST.E.64 desc[UR60][R6.64], R122 ;  /* 0x0000007a0600b985 */ /* 0x0001e2000c101b3c */
[----:B------:R-:W-:Y:S02]  /*248c0*/  ISETP.GE.AND P3, PT, R157, UR4, PT ;  /* 0x000000049d007c0c */ /* 0x000fe4000bf66270 */
[----:B------:R-:W-:Y:S02]  /*248d0*/  @!P1 LEA.HI.X R3, R161, R9, R162, 0x2, P6 ;  /* 0x00000009a1039211 */ /* 0x000fe400030f14a2 */
[----:B-1----:R-:W-:-:S04]  /*248e0*/  @!P0 LEA R4, P5, R163, R0, 0x2 ;  /* 0x00000000a3048211 */ /* 0x002fc800078a10ff */
[----:B------:R-:W-:Y:S02]  /*248f0*/  @!P0 LEA.HI.X R5, R163, R9, R164, 0x2, P5 ;  /* 0x00000009a3058211 */ /* 0x000fe400028f14a4 */
[----:B------:R-:W-:-:S03]  /*24900*/  ISETP.GE.AND P5, PT, R93, UR4, PT ;  /* 0x000000045d007c0c */ /* 0x000fc6000bfa6270 */
[----:B------:R1:W-:Y:S04]  /*24910*/  @!P0 ST.E.64 desc[UR60][R4.64], R126 ;  /* 0x0000007e04008985 */ /* 0x0003e8000c101b3c */
[----:B------:R2:W-:Y:S01]  /*24920*/  @!P1 ST.E.64 desc[UR60][R2.64], R130 ;  /* 0x0000008202009985 */ /* 0x0005e2000c101b3c */
[----:B0-----:R-:W-:-:S04]  /*24930*/  @!P2 LEA R6, P1, R155, R0, 0x2 ;  /* 0x000000009b06a211 */ /* 0x001fc800078210ff */
[-C--:B------:R-:W-:Y:S02]  /*24940*/  @!P2 LEA.HI.X R7, R155, R9.reuse, R156, 0x2, P1 ;  /* 0x000000099b07a211 */ /* 0x080fe400008f149c */
[-C--:B-1----:R-:W-:Y:S02]  /*24950*/  @!P4 LEA R4, P0, R159, R0.reuse, 0x2 ;  /* 0x000000009f04c211 */ /* 0x082fe400078010ff */
[-C--:B--2---:R-:W-:Y:S02]  /*24960*/  @!P3 LEA R2, P6, R157, R0.reuse, 0x2 ;  /* 0x000000009d02b211 */ /* 0x084fe400078c10ff */
[-C--:B------:R-:W-:Y:S02]  /*24970*/  @!P4 LEA.HI.X R5, R159, R9.reuse, R160, 0x2, P0 ;  /* 0x000000099f05c211 */ /* 0x080fe400000f14a0 */
[----:B------:R-:W-:Y:S02]  /*24980*/  @!P5 LEA R10, P0, R93, R0, 0x2 ;  /* 0x000000005d0ad211 */ /* 0x000fe400078010ff */
[-C--:B------:R-:W-:Y:S01]  /*24990*/  @!P3 LEA.HI.X R3, R157, R9.reuse, R158, 0x2, P6 ;  /* 0x000000099d03b211 */ /* 0x080fe200030f149e */
[----:B------:R0:W-:Y:S01]  /*249a0*/  @!P4 ST.E.64 desc[UR60][R4.64], R134 ;  /* 0x000000860400c985 */ /* 0x0001e2000c101b3c */
[----:B------:R-:W-:-:S02]  /*249b0*/  @!P5 LEA.HI.X R11, R93, R9, R154, 0x2, P0 ;  /* 0x000000095d0bd211 */ /* 0x000fc400000f149a */
[----:B------:R-:W-:Y:S01]  /*249c0*/  ISETP.GE.AND P0, PT, R24, UR4, PT ;  /* 0x0000000418007c0c */ /* 0x000fe2000bf06270 */
[----:B------:R0:W-:Y:S04]  /*249d0*/  @!P3 ST.E.64 desc[UR60][R2.64], R138 ;  /* 0x0000008a0200b985 */ /* 0x0001e8000c101b3c */
[----:B------:R0:W-:Y:S04]  /*249e0*/  @!P2 ST.E.64 desc[UR60][R6.64], R142 ;  /* 0x0000008e0600a985 */ /* 0x0001e8000c101b3c */
[----:B------:R0:W-:Y:S04]  /*249f0*/  @!P5 ST.E.64 desc[UR60][R10.64], R146 ;  /* 0x000000920a00d985 */ /* 0x0001e8000c101b3c */
[----:B------:R-:W-:Y:S05]  /*24a00*/  @P0 BRA `(.L_x_1835) ;  /* 0x0000000c00940947 */ /* 0x000fea0003800000 */
[----:B0-----:R-:W-:-:S04]  /*24a10*/  LEA R2, P0, R24, R0, 0x2 ;  /* 0x0000000018027211 */ /* 0x001fc800078010ff */
[----:B------:R-:W-:-:S05]  /*24a20*/  LEA.HI.X R3, R24, R9, R92, 0x2, P0 ;  /* 0x0000000918037211 */ /* 0x000fca00000f145c */
[----:B------:R0:W-:Y:S01]  /*24a30*/  ST.E.64 desc[UR60][R2.64], R150 ;  /* 0x0000009602007985 */ /* 0x0001e2000c101b3c */
[----:B------:R-:W-:Y:S05]  /*24a40*/  BRA `(.L_x_1835) ;  /* 0x0000000c00847947 */ /* 0x000fea0003800000 */
.L_x_1826:
[----:B------:R-:W3:Y:S01]  /*24a50*/  LDL R8, [R1+0x8c] ;  /* 0x00008c0001087983 */ /* 0x000ee20000100800 */
[----:B------:R-:W-:Y:S01]  /*24a60*/  ULDC.64 UR4, c[0x0][0xc08] ;  /* 0x0003020000047ab9 */ /* 0x000fe20000000a00 */
[----:B------:R-:W3:Y:S01]  /*24a70*/  LDC.64 R2, c[0x0][0xc00] ;  /* 0x00030000ff027b82 */ /* 0x000ee20000000a00 */
[----:B------:R-:W-:Y:S01]  /*24a80*/  ISETP.NE.U32.AND P0, PT, RZ, UR4, PT ;  /* 0x00000004ff007c0c */ /* 0x000fe2000bf05070 */
[----:B------:R-:W4:Y:S01]  /*24a90*/  LDL R7, [R1+0x88] ;  /* 0x0000880001077983 */ /* 0x000f220000100800 */
[----:B------:R-:W-:Y:S02]  /*24aa0*/  IMAD.MOV.U32 R15, RZ, RZ, RZ ;  /* 0x000000ffff0f7224 */ /* 0x000fe400078e00ff */
[----:B------:R-:W-:Y:S01]  /*24ab0*/  ISETP.NE.AND.EX P1, PT, RZ, UR5, PT, P0 ;  /* 0x00000005ff007c0c */ /* 0x000fe2000bf25300 */
[----:B------:R-:W-:Y:S02]  /*24ac0*/  ULDC.64 UR4, c[0x0][0xc00] ;  /* 0x0003000000047ab9 */ /* 0x000fe40000000a00 */
[----:B------:R-:W-:-:S04]  /*24ad0*/  ISETP.NE.U32.AND P0, PT, RZ, UR4, PT ;  /* 0x00000004ff007c0c */ /* 0x000fc8000bf05070 */
[----:B------:R-:W-:-:S06]  /*24ae0*/  ISETP.NE.AND.EX P0, PT, RZ, UR5, PT, P0 ;  /* 0x00000005ff007c0c */ /* 0x000fcc000bf05300 */
[----:B------:R-:W1:Y:S01]  /*24af0*/  @P1 LDC.64 R4, c[0x0][0xc08] ;  /* 0x00030200ff041b82 */ /* 0x000e620000000a00 */
[----:B------:R-:W-:Y:S02]  /*24b00*/  ULDC UR4, c[0x0][0xa88] ;  /* 0x0002a20000047ab9 */ /* 0x000fe40000000800 */
[----:B0-----:R-:W-:Y:S01]  /*24b10*/  IMAD.U32 R0, RZ, RZ, UR4 ;  /* 0x00000004ff007e24 */ /* 0x001fe2000f8e00ff */
[----:B------:R-:W0:Y:S01]  /*24b20*/  S2R R35, SR_TID.X ;  /* 0x0000000000237919 */ /* 0x000e220000002100 */
[----:B---3--:R-:W-:-:S04]  /*24b30*/  IMAD.WIDE R2, R8, 0x4, R2 ;  /* 0x0000000408027825 */ /* 0x008fc800078e0202 */
[----:B-1----:R-:W-:Y:S01]  /*24b40*/  @P1 IMAD.WIDE R4, R8, 0x4, R4 ;  /* 0x0000000408041825 */ /* 0x002fe200078e0204 */
[----:B------:R1:W5:Y:S04]  /*24b50*/  @P0 LDG.E R15, desc[UR60][R2.64] ;  /* 0x0000003c020f0981 */ /* 0x000368000c1e1900 */
[----:B------:R1:W5:Y:S01]  /*24b60*/  @P1 LDG.E R0, desc[UR60][R4.64] ;  /* 0x0000003c04001981 */ /* 0x000362000c1e1900 */
[----:B----4-:R-:W-:Y:S01]  /*24b70*/  ISETP.NE.AND P2, PT, R7, RZ, PT ;  /* 0x000000ff0700720c */ /* 0x010fe20003f45270 */
[----:B0-----:R-:W-:Y:S01]  /*24b80*/  VIADD R6, R35, 0xffffff80 ;  /* 0xffffff8023067836 */ /* 0x001fe20000000000 */
[----:B------:R-:W-:-:S04]  /*24b90*/  SHF.R.S32.HI R28, RZ, 0x1f, R8 ;  /* 0x0000001fff1c7819 */ /* 0x000fc80000011408 */
[----:B------:R-:W-:-:S07]  /*24ba0*/  ISETP.GT.AND P3, PT, R6, 0x7f, PT ;  /* 0x0000007f0600780c */ /* 0x000fce0003f64270 */
[----:B------:R-:W0:Y:S02]  /*24bb0*/  @!P2 LDC R7, c[0x0][0xad4] ;  /* 0x0002b500ff07ab82 */ /* 0x000e240000000800 */
[----:B0-----:R1:W-:Y:S01]  /*24bc0*/  @!P2 STL [R1+0x88], R7 ;  /* 0x000088070100a387 */ /* 0x0013e20000100800 */
[----:B------:R-:W-:Y:S01]  /*24bd0*/  ISETP.GT.AND P2, PT, R7, 0x1, PT ;  /* 0x000000010700780c */ /* 0x000fe20003f44270 */
[----:B------:R-:W-:-:S12]  /*24be0*/  @P1 BRA `(.L_x_1838) ;  /* 0x0000000000101947 */ /* 0x000fd80003800000 */
[----:B------:R-:W-:Y:S05]  /*24bf0*/  @!P0 BRA `(.L_x_1838) ;  /* 0x00000000000c8947 */ /* 0x000fea0003800000 */
[----:B-1----:R-:W3:Y:S04]  /*24c00*/  LDG.E R5, desc[UR60][R2.64] ;  /* 0x0000003c02057981 */ /* 0x002ee8000c1e1900 */
[----:B-----5:R-:W3:Y:S02]  /*24c10*/  LDG.E R0, desc[UR60][R2.64+0x4] ;  /* 0x0000043c02007981 */ /* 0x020ee4000c1e1900 */
[----:B---3--:R-:W-:-:S07]  /*24c20*/  IMAD.IADD R0, R0, 0x1, -R5 ;  /* 0x0000000100007824 */ /* 0x008fce00078e0a05 */
.L_x_1838:
[----:B------:R-:W-:Y:S01]  /*24c30*/  BSSY B1, `(.L_x_1839) ;  /* 0x0000037000017945 */ /* 0x000fe20003800000 */
[----:B------:R-:W-:Y:S02]  /*24c40*/  SEL R33, R8, RZ, !P0 ;  /* 0x000000ff08217207 */ /* 0x000fe40004000000 */
[----:B------:R-:W-:Y:S02]  /*24c50*/  SEL R28, R28, RZ, !P0 ;  /* 0x000000ff1c1c7207 */ /* 0x000fe40004000000 */
[----:B--2--5:R-:W-:Y:S01]  /*24c60*/  SHF.R.S32.HI R24, RZ, 0x1f, R15 ;  /* 0x0000001fff187819 */ /* 0x024fe2000001140f */
[----:B------:R-:W-:Y:S06]  /*24c70*/  @P3 BRA `(.L_x_1840) ;  /* 0x0000000000c83947 */ /* 0x000fec0003800000 */
[----:B-1----:R-:W2:Y:S01]  /*24c80*/  LDL R3, [R1+0x5c] ;  /* 0x00005c0001037983 */ /* 0x002ea20000100800 */
[----:B------:R-:W0:Y:S02]  /*24c90*/  LDC R37, c[0x0][0xbe8] ;  /* 0x0002fa00ff257b82 */ /* 0x000e240000000800 */
[----:B0-----:R-:W-:Y:S01]  /*24ca0*/  IMAD R2, R0, R37, RZ ;  /* 0x0000002500027224 */ /* 0x001fe200078e02ff */
[----:B--2---:R-:W-:-:S04]  /*24cb0*/  IADD3 R35, R3, -0x80, R35 ;  /* 0xffffff8003237810 */ /* 0x004fc80007ffe023 */
[----:B------:R-:W-:-:S13]  /*24cc0*/  ISETP.GE.AND P0, PT, R35, R2, PT ;  /* 0x000000022300720c */ /* 0x000fda0003f06270 */
[----:B------:R-:W-:Y:S05]  /*24cd0*/  @P0 BRA `(.L_x_1840) ;  /* 0x0000000000b00947 */ /* 0x000fea0003800000 */
[----:B------:R-:W2:Y:S01]  /*24ce0*/  LDL.LU R30, [R1+0x94] ;  /* 0x00009400011e7983 */ /* 0x000ea20000300800 */
[----:B------:R-:W-:Y:S01]  /*24cf0*/  IMAD.MOV.U32 R20, RZ, RZ, 0x9b8 ;  /* 0x000009b8ff147424 */ /* 0x000fe200078e00ff */
[----:B------:R-:W-:Y:S01]  /*24d00*/  ISETP.GT.AND P0, PT, R7, 0x1, PT ;  /* 0x000000010700780c */ /* 0x000fe20003f04270 */
[----:B------:R-:W0:Y:S01]  /*24d10*/  LDC.64 R8, c[0x0][0xba8] ;  /* 0x0002ea00ff087b82 */ /* 0x000e220000000a00 */
[----:B------:R-:W-:Y:S01]  /*24d20*/  ISETP.NE.AND P1, PT, R37, 0x1, PT ;  /* 0x000000012500780c */ /* 0x000fe20003f25270 */
[----:B------:R-:W-:Y:S01]  /*24d30*/  IMAD.MOV.U32 R21, RZ, RZ, R35 ;  /* 0x000000ffff157224 */ /* 0x000fe200078e0023 */
[----:B------:R-:W-:-:S05]  /*24d40*/  SEL R20, R20, 0x978, P0 ;  /* 0x0000097814147807 */ /* 0x000fca0000000000 */
[----:B------:R-:W1:Y:S08]  /*24d50*/  LDC.64 R2, c[0x0][R20+0x220] ;  /* 0x0000880014027b82 */ /* 0x000e700000000a00 */
[----:B------:R-:W3:Y:S08]  /*24d60*/  LDC.64 R10, c[0x0][R20+0x218] ;  /* 0x00008600140a7b82 */ /* 0x000ef00000000a00 */
[----:B------:R-:W4:Y:S08]  /*24d70*/  LDC.64 R4, c[0x0][R20+0x228] ;  /* 0x00008a0014047b82 */ /* 0x000f300000000a00 */
[----:B------:R-:W5:Y:S08]  /*24d80*/  @P1 LDC R14, c[0x0][0xbec] ;  /* 0x0002fb00ff0e1b82 */ /* 0x000f700000000800 */
[----:B------:R-:W4:Y:S08]  /*24d90*/  LDC.64 R6, c[0x0][R20+0x210] ;  /* 0x0000840014067b82 */ /* 0x000f300000000a00 */
[----:B------:R-:W4:Y:S01]  /*24da0*/  @P1 LDC R31, c[0x0][0xbf0] ;  /* 0x0002fc00ff1f1b82 */ /* 0x000f220000000800 */
[----:B-----5:R-:W-:-:S07]  /*24db0*/  @P1 IMAD.HI.U32 R14, R35, R14, RZ ;  /* 0x0000000e230e1227 */ /* 0x020fce00078e00ff */
[----:B0-----:R-:W0:Y:S01]  /*24dc0*/  @!P0 LDC R8, c[0x0][0xb50] ;  /* 0x0002d400ff088b82 */ /* 0x001e220000000800 */
[-C--:B-1----:R-:W-:Y:S02]  /*24dd0*/  IMAD R3, R3, R33.reuse, RZ ;  /* 0x0000002103037224 */ /* 0x082fe400078e02ff */
[----:B------:R-:W-:-:S05]  /*24de0*/  IMAD.WIDE.U32 R12, R2, R33, RZ ;  /* 0x00000021020c7225 */ /* 0x000fca00078e00ff */
[----:B------:R-:W1:Y:S01]  /*24df0*/  @!P0 LDC R9, c[0x0][0xb54] ;  /* 0x0002d500ff098b82 */ /* 0x000e620000000800 */
[-C--:B---3--:R-:W-:Y:S02]  /*24e00*/  IMAD R29, R11, R226.reuse, RZ ;  /* 0x000000e20b1d7224 */ /* 0x088fe400078e02ff */
[----:B------:R-:W-:Y:S01]  /*24e10*/  IMAD.WIDE.U32 R10, R10, R226, RZ ;  /* 0x000000e20a0a7225 */ /* 0x000fe200078e00ff */
[----:B----4-:R-:W-:-:S03]  /*24e20*/  @P1 SHF.R.U32.HI R21, RZ, R31, R14 ;  /* 0x0000001fff151219 */ /* 0x010fc6000001160e */
        /* <DEDUP_REMOVED lines=23> */
.L_x_1840:
[----:B------:R-:W-:Y:S05]  /*24fa0*/  BSYNC B1 ;  /* 0x0000000000017941 */ /* 0x000fea0003800000 */
.L_x_1839:
[----:B------:R-:W-:Y:S05]  /*24fb0*/  @P2 BRA `(.L_x_1835) ;  /* 0x0000000800282947 */ /* 0x000fea0003800000 */
[----:B-1----:R-:W2:Y:S01]  /*24fc0*/  LDL R4, [R1+0x84] ;  /* 0x0000840001047983 */ /* 0x002ea20000100800 */
[----:B------:R-:W1:Y:S01]  /*24fd0*/  LDC R11, c[0x0][0xbe8] ;  /* 0x0002fa00ff0b7b82 */ /* 0x000e620000000800 */
[----:B------:R-:W-:Y:S01]  /*24fe0*/  ULDC.64 UR4, c[0x0][0xaa0] ;  /* 0x0002a80000047ab9 */ /* 0x000fe20000000a00 */
[----:B------:R-:W-:Y:S01]  /*24ff0*/  ULDC.64 UR6, c[0x0][0xaf0] ;  /* 0x0002bc0000067ab9 */ /* 0x000fe20000000a00 */
[----:B------:R-:W3:Y:S04]  /*25000*/  LDL.LU R10, [R1+0x5c] ;  /* 0x00005c00010a7983 */ /* 0x000ee80000300800 */
[----:B0-----:R-:W2:Y:S01]  /*25010*/  LDL R8, [R1+0x10] ;  /* 0x0000100001087983 */ /* 0x001ea20000100800 */
[----:B------:R-:W-:-:S03]  /*25020*/  IMAD R2, R24, UR4, RZ ;  /* 0x0000000418027c24 */ /* 0x000fc6000f8e02ff */
[----:B------:R0:W5:Y:S01]  /*25030*/  LDL R14, [R1+0x8] ;  /* 0x00000800010e7983 */ /* 0x0001620000100800 */
[C---:B------:R-:W-:Y:S02]  /*25040*/  IMAD R5, R15.reuse, UR5, R2 ;  /* 0x000000050f057c24 */ /* 0x040fe4000f8e0202 */
[----:B------:R-:W-:Y:S01]  /*25050*/  IMAD.WIDE.U32 R2, R15, UR4, RZ ;  /* 0x000000040f027c25 */ /* 0x000fe2000f8e00ff */
[----:B------:R-:W-:Y:S01]  /*25060*/  ULDC.64 UR4, c[0x0][0xae8] ;  /* 0x0002ba0000047ab9 */ /* 0x000fe20000000a00 */
[----:B-1----:R-:W-:-:S13]  /*25070*/  ISETP.NE.AND P0, PT, R11, 0x1, PT ;  /* 0x000000010b00780c */ /* 0x002fda0003f05270 */
[----:B------:R-:W1:Y:S08]  /*25080*/  @P0 LDC R6, c[0x0][0xbec] ;  /* 0x0002fb00ff060b82 */ /* 0x000e700000000800 */
[----:B------:R-:W4:Y:S01]  /*25090*/  @P0 LDC R7, c[0x0][0xbf0] ;  /* 0x0002fc00ff070b82 */ /* 0x000f220000000800 */
[----:B------:R-:W-:Y:S02]  /*250a0*/  IMAD.IADD R3, R3, 0x1, R5 ;  /* 0x0000000103037824 */ /* 0x000fe400078e0205 */
[----:B------:R-:W-:-:S04]  /*250b0*/  IMAD.WIDE.U32 R2, R226, UR4, R2 ;  /* 0x00000004e2027c25 */ /* 0x000fc8000f8e0002 */
[----:B------:R-:W-:Y:S01]  /*250c0*/  IMAD R3, R226, UR5, R3 ;  /* 0x00000005e2037c24 */ /* 0x000fe2000f8e0203 */
[----:B------:R-:W-:Y:S01]  /*250d0*/  ULDC.64 UR4, c[0x0][0xae0] ;  /* 0x0002b80000047ab9 */ /* 0x000fe20000000a00 */
[----:B------:R-:W-:-:S04]  /*250e0*/  IMAD.WIDE.U32 R2, R33, UR6, R2 ;  /* 0x0000000621027c25 */ /* 0x000fc8000f8e0002 */
[----:B------:R-:W-:Y:S01]  /*250f0*/  IMAD R13, R0, R11, RZ ;  /* 0x0000000b000d7224 */ /* 0x000fe200078e02ff */
[----:B------:R-:W-:Y:S01]  /*25100*/  BSSY B1, `(.L_x_1841) ;  /* 0x0000033000017945 */ /* 0x000fe20003800000 */
[----:B--2---:R-:W-:-:S04]  /*25110*/  IMAD R4, R4, 0x20, R8 ;  /* 0x0000002004047824 */ /* 0x004fc800078e0208 */
[----:B---3--:R-:W-:-:S04]  /*25120*/  IMAD.IADD R9, R10, 0x1, R4 ;  /* 0x000000010a097824 */ /* 0x008fc800078e0204 */
[----:B-1----:R-:W-:-:S04]  /*25130*/  @P0 IMAD.HI.U32 R4, R9, R6, RZ ;  /* 0x0000000609040227 */ /* 0x002fc800078e00ff */
[----:B------:R-:W-:Y:S01]  /*25140*/  IMAD.MOV.U32 R5, RZ, RZ, R9 ;  /* 0x000000ffff057224 */ /* 0x000fe200078e0009 */
[----:B----4-:R-:W-:Y:S01]  /*25150*/  @P0 SHF.R.U32.HI R5, RZ, R7, R4 ;  /* 0x00000007ff050219 */ /* 0x010fe20000011604 */
[----:B------:R-:W-:-:S03]  /*25160*/  IMAD R6, R28, UR6, RZ ;  /* 0x000000061c067c24 */ /* 0x000fc6000f8e02ff */
[--C-:B------:R-:W-:Y:S01]  /*25170*/  SHF.R.S32.HI R4, RZ, 0x1f, R5.reuse ;  /* 0x0000001fff047819 */ /* 0x100fe20000011405 */
[----:B------:R-:W-:Y:S02]  /*25180*/  IMAD R7, R33, UR7, R6 ;  /* 0x0000000721077c24 */ /* 0x000fe4000f8e0206 */
[----:B------:R-:W-:Y:S02]  /*25190*/  IMAD.MOV R6, RZ, RZ, -R5 ;  /* 0x000000ffff067224 */ /* 0x000fe400078e0a05 */
[----:B------:R-:W-:Y:S02]  /*251a0*/  IMAD.IADD R3, R3, 0x1, R7 ;  /* 0x0000000103037824 */ /* 0x000fe400078e0207 */
[----:B------:R-:W-:Y:S02]  /*251b0*/  IMAD R4, R4, UR4, RZ ;  /* 0x0000000404047c24 */ /* 0x000fe4000f8e02ff */
[----:B------:R-:W-:Y:S02]  /*251c0*/  IMAD R7, R11, R6, R9 ;  /* 0x000000060b077224 */ /* 0x000fe400078e0209 */
[----:B------:R-:W-:-:S02]  /*251d0*/  IMAD R9, R5, UR5, R4 ;  /* 0x0000000505097c24 */ /* 0x000fc4000f8e0204 */
[----:B------:R-:W-:Y:S01]  /*251e0*/  IMAD.WIDE.U32 R2, R5, UR4, R2 ;  /* 0x0000000405027c25 */ /* 0x000fe2000f8e0002 */
[----:B------:R-:W-:Y:S01]  /*251f0*/  SHF.R.S32.HI R4, RZ, 0x1f, R7 ;  /* 0x0000001fff047819 */ /* 0x000fe20000011407 */
[----:B------:R-:W-:Y:S02]  /*25200*/  ULDC.64 UR4, c[0x0][0xad8] ;  /* 0x0002b60000047ab9 */ /* 0x000fe40000000a00 */
[----:B------:R-:W-:Y:S02]  /*25210*/  IMAD.IADD R3, R3, 0x1, R9 ;  /* 0x0000000103037824 */ /* 0x000fe400078e0209 */
[----:B------:R-:W-:Y:S02]  /*25220*/  IMAD R4, R4, UR4, RZ ;  /* 0x0000000404047c24 */ /* 0x000fe4000f8e02ff */
[----:B------:R-:W-:Y:S02]  /*25230*/  IMAD.IADD R12, R8, 0x1, R10 ;  /* 0x00000001080c7824 */ /* 0x000fe400078e020a */
[----:B------:R-:W-:-:S02]  /*25240*/  IMAD R5, R7, UR5, R4 ;  /* 0x0000000507057c24 */ /* 0x000fc4000f8e0204 */
[----:B------:R-:W-:Y:S01]  /*25250*/  IMAD.WIDE.U32 R2, R7, UR4, R2 ;  /* 0x0000000407027c25 */ /* 0x000fe2000f8e0002 */
[C---:B------:R-:W-:Y:S01]  /*25260*/  ISETP.GE.AND P2, PT, R12.reuse, R13, PT ;  /* 0x0000000d0c00720c */ /* 0x040fe20003f46270 */
[----:B------:R-:W-:Y:S02]  /*25270*/  ULDC.64 UR4, c[0x0][0xa80] ;  /* 0x0002a00000047ab9 */ /* 0x000fe40000000a00 */
[----:B------:R-:W-:Y:S01]  /*25280*/  VIADD R0, R12, 0x20 ;  /* 0x000000200c007836 */ /* 0x000fe20000000000 */
[----:B------:R-:W-:Y:S01]  /*25290*/  LEA R10, P3, R2, UR4, 0x1 ;  /* 0x00000004020a7c11 */ /* 0x000fe2000f8608ff */
[----:B------:R-:W-:-:S03]  /*252a0*/  IMAD.IADD R3, R3, 0x1, R5 ;  /* 0x0000000103037824 */ /* 0x000fc600078e0205 */
[-C--:B------:R-:W-:Y:S01]  /*252b0*/  ISETP.GE.AND P1, PT, R0, R13.reuse, PT ;  /* 0x0000000d0000720c */ /* 0x080fe20003f26270 */
[----:B------:R-:W-:Y:S01]  /*252c0*/  VIADD R0, R12, 0x40 ;  /* 0x000000400c007836 */ /* 0x000fe20000000000 */
[----:B------:R-:W-:Y:S01]  /*252d0*/  LEA.HI.X R11, R2, UR5, R3, 0x1, P3 ;  /* 0x00000005020b7c11 */ /* 0x000fe200098f0c03 */
[----:B------:R0:W1:Y:S03]  /*252e0*/  SHFL.IDX PT, R8, R10, RZ, 0x181f ;  /* 0x00181fff0a087589 */ /* 0x00006600000e0000 */
[----:B------:R-:W-:Y:S02]  /*252f0*/  ISETP.GE.AND P0, PT, R0, R13, PT ;  /* 0x0000000d0000720c */ /* 0x000fe40003f06270 */
[----:B------:R0:W2:Y:S01]  /*25300*/  SHFL.IDX PT, R0, R11, RZ, 0x181f ;  /* 0x00181fff0b007589 */ /* 0x0000a200000e0000 */
[----:B------:R-:W-:Y:S10]  /*25310*/  @P2 BRA `(.L_x_1842) ;  /* 0x0000000000442947 */ /* 0x000ff40003800000 */
        /* <DEDUP_REMOVED lines=12> */
[----:B-----5:R-:W-:Y:S02]  /*253e0*/  @!P3 LEA.HI.X R7, R22, R0, R14, 0x1, P6 ;  /* 0x000000001607b211 */ /* 0x020fe400030f0c0e */
[----:B------:R-:W-:-:S03]  /*253f0*/  @!P2 LEA R8, P6, R23, R8, 0x1 ;  /* 0x000000081708a211 */ /* 0x000fc600078c08ff */
[----:B------:R3:W-:Y:S01]  /*25400*/  @!P3 ST.E.128 desc[UR60][R6.64], RZ ;  /* 0x000000ff0600b985 */ /* 0x0007e2000c101d3c */
[----:B------:R-:W-:-:S05]  /*25410*/  @!P2 LEA.HI.X R9, R23, R0, R229, 0x1, P6 ;  /* 0x000000001709a211 */ /* 0x000fca00030f0ce5 */
[----:B------:R3:W-:Y:S04]  /*25420*/  @!P2 ST.E.128 desc[UR60][R8.64], RZ ;  /* 0x000000ff0800a985 */ /* 0x0007e8000c101d3c */
.L_x_1842:
[----:B------:R-:W-:Y:S05]  /*25430*/  BSYNC B1 ;  /* 0x0000000000017941 */ /* 0x000fea0003800000 */
.L_x_1841:
        /* <DEDUP_REMOVED lines=9> */
[CC--:B-1----:R-:W-:Y:S02]  /*254d0*/  @!P4 LEA R2, P6, R18.reuse, R8.reuse, 0x1 ;  /* 0x000000081202c211 */ /* 0x0c2fe400078c08ff */
[C---:B------:R-:W-:Y:S02]  /*254e0*/  @!P3 LEA R4, P5, R201.reuse, R8, 0x1 ;  /* 0x00000008c904b211 */ /* 0x040fe400078a08ff */
[----:B----4-:R-:W-:Y:S02]  /*254f0*/  @!P4 LEA.HI.X R3, R18, R0, R19, 0x1, P6 ;  /* 0x000000001203c211 */ /* 0x010fe400030f0c13 */
[----:B------:R-:W-:Y:S02]  /*25500*/  @!P2 LEA R6, P6, R22, R8, 0x1 ;  /* 0x000000081606a211 */ /* 0x000fe400078c08ff */
[----:B------:R-:W-:Y:S01]  /*25510*/  @!P3 LEA.HI.X R5, R201, R0, R224, 0x1, P5 ;  /* 0x00000000c905b211 */ /* 0x000fe200028f0ce0 */
[----:B------:R3:W-:Y:S01]  /*25520*/  @!P4 ST.E.128 desc[UR60][R2.64], RZ ;  /* 0x000000ff0200c985 */ /* 0x0007e2000c101d3c */
[----:B------:R-:W-:-:S02]  /*25530*/  @!P1 LEA R8, P5, R23, R8, 0x1 ;  /* 0x0000000817089211 */ /* 0x000fc400078a08ff */
[-C--:B-----5:R-:W-:Y:S01]  /*25540*/  @!P2 LEA.HI.X R7, R22, R0.reuse, R14, 0x1, P6 ;  /* 0x000000001607a211 */ /* 0x0a0fe200030f0c0e */
[----:B------:R3:W-:Y:S01]  /*25550*/  @!P3 ST.E.128 desc[UR60][R4.64], RZ ;  /* 0x000000ff0400b985 */ /* 0x0007e2000c101d3c */
[----:B------:R-:W-:-:S03]  /*25560*/  @!P1 LEA.HI.X R9, R23, R0, R229, 0x1, P5 ;  /* 0x0000000017099211 */ /* 0x000fc600028f0ce5 */
[----:B------:R3:W-:Y:S04]  /*25570*/  @!P2 ST.E.128 desc[UR60][R6.64], RZ ;  /* 0x000000ff0600a985 */ /* 0x0007e8000c101d3c */
[----:B------:R3:W-:Y:S02]  /*25580*/  @!P1 ST.E.128 desc[UR60][R8.64], RZ ;  /* 0x000000ff08009985 */ /* 0x0007e4000c101d3c */
.L_x_1844:
[----:B------:R-:W-:Y:S05]  /*25590*/  BSYNC B1 ;  /* 0x0000000000017941 */ /* 0x000fea0003800000 */
.L_x_1843:
        /* <DEDUP_REMOVED lines=16> */
[----:B-----5:R-:W-:-:S02]  /*256a0*/  @!P1 LEA.HI.X R7, R22, R0, R14, 0x1, P4 ;  /* 0x0000000016079211 */ /* 0x020fc400020f0c0e */
[----:B------:R-:W-:Y:S01]  /*256b0*/  @!P0 LEA.HI.X R9, R23, R0, R229, 0x1, P6 ;  /* 0x0000000017098211 */ /* 0x000fe200030f0ce5 */
[----:B------:R3:W-:Y:S04]  /*256c0*/  @!P2 ST.E.128 desc[UR60][R4.64], RZ ;  /* 0x000000ff0400a985 */ /* 0x0007e8000c101d3c */
[----:B------:R3:W-:Y:S04]  /*256d0*/  @!P1 ST.E.128 desc[UR60][R6.64], RZ ;  /* 0x000000ff06009985 */ /* 0x0007e8000c101d3c */
[----:B------:R3:W-:Y:S02]  /*256e0*/  @!P0 ST.E.128 desc[UR60][R8.64], RZ ;  /* 0x000000ff08008985 */ /* 0x0007e4000c101d3c */
.L_x_1846:
[----:B------:R-:W-:Y:S05]  /*256f0*/  BSYNC B1 ;  /* 0x0000000000017941 */ /* 0x000fea0003800000 */
.L_x_1845:
        /* <DEDUP_REMOVED lines=10> */
[-C--:B--2---:R-:W-:Y:S02]  /*257a0*/  @!P3 LEA R2, P6, R18, R8.reuse, 0x1 ;  /* 0x000000081202b211 */ /* 0x084fe400078c08ff */
[-C--:B------:R-:W-:Y:S02]  /*257b0*/  @!P2 LEA R4, P5, R201, R8.reuse, 0x1 ;  /* 0x00000008c904a211 */ /* 0x080fe400078a08ff */
[-C--:B------:R-:W-:Y:S02]  /*257c0*/  @!P1 LEA R6, P4, R22, R8.reuse, 0x1 ;  /* 0x0000000816069211 */ /* 0x080fe400078808ff */
[-C--:B0-----:R-:W-:Y:S02]  /*257d0*/  @!P3 LEA.HI.X R3, R18, R11.reuse, R19, 0x1, P6 ;  /* 0x0000000b1203b211 */ /* 0x081fe400030f0c13 */
        /* <DEDUP_REMOVED lines=8> */
.L_x_1835:
[----:B------:R-:W-:Y:S05]  /*25860*/  BSYNC B0 ;  /* 0x0000000000007941 */ /* 0x000fea0003800000 */
.L_x_1825:
[----:B------:R-:W-:Y:S02]  /*25870*/  ULDC UR4, c[0x0][0xc3c] ;  /* 0x00030f0000047ab9 */ /* 0x000fe40000000800 */
[----:B------:R-:W-:-:S13]  /*25880*/  ISETP.GE.AND P0, PT, R27, UR4, PT ;  /* 0x000000041b007c0c */ /* 0x000fda000bf06270 */
[----:B------:R-:W-:Y:S05]  /*25890*/  @!P0 BRA `(.L_x_1847) ;  /* 0xfffffdc000188947 */ /* 0x000fea000383ffff */
[----:B------:R-:W-:Y:S05]  /*258a0*/  BRA `(.L_x_1537) ;  /* 0x0000008400487947 */ /* 0x000fea0003800000 */
.L_x_1535:
        /* <DEDUP_REMOVED lines=16> */
.L_x_1848:
        /* <DEDUP_REMOVED lines=43> */
.L_x_1852:
[----:B------:R-:W0:Y:S01]  /*25c60*/  LDC R2, c[0x0][0xc3c] ;  /* 0x00030f00ff027b82 */ /* 0x000e220000000800 */
[----:B------:R-:W-:Y:S01]  /*25c70*/  UIADD3 UR4, UR4, 0x1f, URZ ;  /* 0x0000001f04047890 */ /* 0x000fe2000fffe03f */
[----:B------:R-:W-:Y:S02]  /*25c80*/  ULDC UR7, c[0x0][0xc3c] ;  /* 0x00030f0000077ab9 */ /* 0x000fe40000000800 */
[----:B------:R-:W-:-:S03]  /*25c90*/  IMAD.U32 R27, RZ, RZ, UR7 ;  /* 0x00000007ff1b7e24 */ /* 0x000fc6000f8e00ff */
[----:B0-----:R-:W-:-:S13]  /*25ca0*/  ISETP.LE.AND P6, PT, R2, UR4, PT ;  /* 0x0000000402007c0c */ /* 0x001fda000bfc3270 */
[----:B------:R-:W-:Y:S05]  /*25cb0*/  @P6 BRA `(.L_x_1851) ;  /* 0x0000000800a86947 */ /* 0x000fea0003800000 */
[----:B------:R-:W-:Y:S02]  /*25cc0*/  VIADD R11, R6, UR4 ;  /* 0x00000004060b7c36 */ /* 0x000fe40008000000 */
[----:B------:R-:W-:Y:S02]  /*25cd0*/  IMAD.MOV.U32 R7, RZ, RZ, RZ ;  /* 0x000000ffff077224 */ /* 0x000fe400078e00ff */
[----:B------:R-:W-:Y:S01]  /*25ce0*/  IMAD.MOV.U32 R8, RZ, RZ, RZ ;  /* 0x000000ffff087224 */ /* 0x000fe200078e00ff */
[----:B------:R-:W-:-:S13]  /*25cf0*/  ISETP.GE.OR P6, PT, R11, R2, !P0 ;  /* 0x000000020b00720c */ /* 0x000fda00047c6670 */
[----:B------:R-:W0:Y:S08]  /*25d00*/  @!P6 LDC.64 R4, c[0x0][0xc80] ;  /* 0x00032000ff04eb82 */ /* 0x000e300000000a00 */
[----:B------:R-:W1:Y:S01]  /*25d10*/  @!P6 LDC.64 R2, c[0x0][0xc78] ;  /* 0x00031e00ff02eb82 */ /* 0x000e620000000a00 */
[----:B0-----:R-:W-:-:S05]  /*25d20*/  @!P6 IMAD.WIDE R4, R11, 0x4, R4 ;  /* 0x000000040b04e825 */ /* 0x001fca00078e0204 */
[----:B------:R-:W2:Y:S01]  /*25d30*/  @!P6 LDG.E R7, desc[UR60][R4.64] ;  /* 0x0000003c0407e981 */ /* 0x000ea2000c1e1900 */
[----:B-1----:R-:W-:-:S05]  /*25d40*/  @!P6 IMAD.WIDE R2, R11, 0x4, R2 ;  /* 0x000000040b02e825 */ /* 0x002fca00078e0202 */
        /* <DEDUP_REMOVED lines=22> */
.L_x_1850:
        /* <DEDUP_REMOVED lines=11> */
[----:B------:R-:W-:-:S05]  /*25f60*/  VIADD R3, R27, 0xffffffff ;  /* 0xffffffff1b037836 */ /* 0x000fca0000000000 */
[----:B------:R0:W1:Y:S02]  /*25f70*/  SHFL.IDX PT, R24, R2, R3, 0x1f ;  /* 0x00001f0302187589 */ /* 0x00006400000e0000 */
.L_x_1853:
[----:B-1----:R-:W-:Y:S02]  /*25f80*/  IMAD R24, R24, UR5, R5 ;  /* 0x0000000518187c24 */ /* 0x002fe4000f8e0205 */
[----:B------:R-:W-:-:S03]  /*25f90*/  VIADD R27, R27, UR4 ;  /* 0x000000041b1b7c36 */ /* 0x000fc60008000000 */
[----:B------:R-:W-:Y:S01]  /*25fa0*/  IADD3 R4, -R24, UR6, RZ ;  /* 0x0000000618047c10 */ /* 0x000fe2000fffe1ff */
[----:B------:R-:W-:Y:S06]  /*25fb0*/  @!P1 BRA `(.L_x_1854) ;  /* 0x0000000000e89947 */ /* 0x000fec0003800000 */
[-C--:B--2---:R-:W-:Y:S02]  /*25fc0*/  IABS R12, R7.reuse ;  /* 0x00000007000c7213 */ /* 0x084fe40000000000 */
[----:B------:R-:W-:Y:S02]  /*25fd0*/  IABS R5, R8 ;  /* 0x0000000800057213 */ /* 0x000fe40000000000 */
[----:B------:R-:W1:Y:S01]  /*25fe0*/  I2F.RP R9, R12 ;  /* 0x0000000c00097306 */ /* 0x000e620000209400 */
[----:B------:R-:W-:-:S07]  /*25ff0*/  IABS R13, R7 ;  /* 0x00000007000d7213 */ /* 0x000fce0000000000 */
[----:B------:R-:W2:Y:S08]  /*26000*/  I2F.RP R10, R5 ;  /* 0x00000005000a7306 */ /* 0x000eb00000209400 */
[----:B-1----:R-:W0:Y:S08]  /*26010*/  MUFU.RCP R9, R9 ;  /* 0x0000000900097308 */ /* 0x002e300000001000 */
[----:B--2---:R-:W-:Y:S01]  /*26020*/  MUFU.RCP R10, R10 ;  /* 0x0000000a000a7308 */ /* 0x004fe20000001000 */
        /* <DEDUP_REMOVED lines=18> */
[----:B------:R-:W0:Y:S01]  /*26150*/  F2I.FTZ.U32.TRUNC.NTZ R3, R11 ;  /* 0x0000000b00037305 */ /* 0x000e22000021f000 */
[----:B------:R-:W-:-:S05]  /*26160*/  IABS R12, R8 ;  /* 0x00000008000c7213 */ /* 0x000fca0000000000 */
[----:B------:R-:W-:-:S05]  /*26170*/  IMAD.MOV R12, RZ, RZ, -R12 ;  /* 0x000000ffff0c7224 */ /* 0x000fca00078e0a0c */
[----:B------:R-:W-:-:S04]  /*26180*/  @P0 VIADD R2, R2, 0x1 ;  /* 0x0000000102020836 */ /* 0x000fc80000000000 */
[----:B------:R-:W-:Y:S02]  /*26190*/  IMAD.MOV.U32 R13, RZ, RZ, R2 ;  /* 0x000000ffff0d7224 */ /* 0x000fe400078e0002 */
[----:B0-----:R-:W-:Y:S02]  /*261a0*/  IMAD.MOV R2, RZ, RZ, -R3 ;  /* 0x000000ffff027224 */ /* 0x001fe400078e0a03 */
[----:B------:R-:W-:Y:S01]  /*261b0*/  @!P2 IMAD.MOV R13, RZ, RZ, -R13 ;  /* 0x000000ffff0da224 */ /* 0x000fe200078e0a0d */
[----:B------:R-:W-:Y:S01]  /*261c0*/  @!P1 LOP3.LUT R13, RZ, R7, RZ, 0x33, !PT ;  /* 0x00000007ff0d9212 */ /* 0x000fe200078e33ff */
[----:B------:R-:W-:Y:S02]  /*261d0*/  IMAD R9, R2, R5, RZ ;  /* 0x0000000502097224 */ /* 0x000fe400078e02ff */
[----:B------:R-:W-:Y:S01]  /*261e0*/  IMAD.MOV.U32 R2, RZ, RZ, RZ ;  /* 0x000000ffff027224 */ /* 0x000fe200078e00ff */
[----:B------:R-:W-:-:S03]  /*261f0*/  IABS R10, R13 ;  /* 0x0000000d000a7213 */ /* 0x000fc60000000000 */
[----:B------:R-:W-:-:S04]  /*26200*/  IMAD.HI.U32 R2, R3, R9, R2 ;  /* 0x0000000903027227 */ /* 0x000fc800078e0002 */
[----:B------:R-:W-:Y:S02]  /*26210*/  IMAD.MOV.U32 R3, RZ, RZ, R10 ;  /* 0x000000ffff037224 */ /* 0x000fe400078e000a */
[----:B------:R-:W-:Y:S02]  /*26220*/  IMAD.MOV.U32 R10, RZ, RZ, R12 ;  /* 0x000000ffff0a7224 */ /* 0x000fe400078e000c */
[----:B------:R-:W-:-:S04]  /*26230*/  IMAD.HI.U32 R2, R2, R3, RZ ;  /* 0x0000000302027227 */ /* 0x000fc800078e00ff */
[----:B------:R-:W-:Y:S01]  /*26240*/  IMAD R10, R2, R10, R3 ;  /* 0x0000000a020a7224 */ /* 0x000fe200078e0203 */
[----:B------:R-:W-:-:S04]  /*26250*/  LOP3.LUT R3, R13, R8, RZ, 0x3c, !PT ;  /* 0x000000080d037212 */ /* 0x000fc800078e3cff */
[----:B------:R-:W-:Y:S02]  /*26260*/  ISETP.GT.U32.AND P1, PT, R5, R10, PT ;  /* 0x0000000a0500720c */ /* 0x000fe40003f24070 */
[----:B------:R-:W-:-:S11]  /*26270*/  ISETP.GE.AND P2, PT, R3, RZ, PT ;  /* 0x000000ff0300720c */ /* 0x000fd60003f46270 */
[----:B------:R-:W-:Y:S02]  /*26280*/  @!P1 IMAD.IADD R10, R10, 0x1, -R5 ;  /* 0x000000010a0a9824 */ /* 0x000fe400078e0a05 */
[----:B------:R-:W-:Y:S01]  /*26290*/  @!P1 VIADD R2, R2, 0x1 ;  /* 0x0000000102029836 */ /* 0x000fe20000000000 */
[----:B------:R-:W-:Y:S02]  /*262a0*/  ISETP.NE.AND P1, PT, R8, RZ, PT ;  /* 0x000000ff0800720c */ /* 0x000fe40003f25270 */
[----:B------:R-:W-:Y:S01]  /*262b0*/  ISETP.GE.U32.AND P0, PT, R10, R5, PT ;  /* 0x000000050a00720c */ /* 0x000fe20003f06070 */
[----:B------:R-:W-:-:S12]  /*262c0*/  IMAD.MOV R5, RZ, RZ, -R13 ;  /* 0x000000ffff057224 */ /* 0x000fd800078e0a0d */
[----:B------:R-:W-:-:S04]  /*262d0*/  @P0 VIADD R2, R2, 0x1 ;  /* 0x0000000102020836 */ /* 0x000fc80000000000 */
        /* <DEDUP_REMOVED lines=8> */
.L_x_1854:
[----:B0-----:R-:W0:Y:S02]  /*26360*/  LDC.64 R2, c[0x0][0xc90] ;  /* 0x00032400ff027b82 */ /* 0x001e240000000a00 */
        /* <DEDUP_REMOVED lines=32> */
[----:B------:R-:W-:Y:S02]  /*26570*/  VIADDMNMX R8, R8, UR5, R13, PT ;  /* 0x0000000508087c46 */ /* 0x000fe4000b80010d */
[----:B------:R-:W-:-:S02]  /*26580*/  IADD3 R9, R9, 0x1000000, R4 ;  /* 0x0100000009097810 */ /* 0x000fc40007ffe004 */
        /* <DEDUP_REMOVED lines=25> */
[----:B------:R-:W-:-:S07]  /*26720*/  IMAD R26, R2, R26, R9 ;  /* 0x0000001a021a7224 */ /* 0x000fce00078e0209 */
.L_x_1855:
[----:B------:R-:W-:-:S05]  /*26730*/  LOP3.LUT R2, RZ, R2, RZ, 0x33, !PT ;  /* 0x00000002ff027212 */ /* 0x000fca00078e33ff */
[----:B------:R-:W-:Y:S01]  /*26740*/  IMAD.IADD R25, R7, 0x1, R2 ;  /* 0x0000000107197824 */ /* 0x000fe200078e0202 */
[----:B------:R-:W-:Y:S06]  /*26750*/  BRA `(.L_x_1856) ;  /* 0x00000000000c7947 */ /* 0x000fec0003800000 */
.L_x_1851:
[----:B------:R-:W-:Y:S02]  /*26760*/  IMAD.MOV.U32 R25, RZ, RZ, RZ ;  /* 0x000000ffff197224 */ /* 0x000fe400078e00ff */
[----:B------:R-:W-:Y:S02]  /*26770*/  IMAD.U32 R24, RZ, RZ, UR6 ;  /* 0x00000006ff187e24 */ /* 0x000fe4000f8e00ff */
[----:B------:R-:W-:-:S07]  /*26780*/  IMAD.MOV.U32 R26, RZ, RZ, RZ ;  /* 0x000000ffff1a7224 */ /* 0x000fce00078e00ff */
.L_x_1856:
[----:B------:R-:W-:-:S13]  /*26790*/  ISETP.NE.AND P0, PT, R6, RZ, PT ;  /* 0x000000ff0600720c */ /* 0x000fda0003f05270 */
[----:B------:R-:W0:Y:S01]  /*267a0*/  @!P0 S2R R3, SR_CgaCtaId ;  /* 0x0000000000038919 */ /* 0x000e220000008800 */
[----:B------:R-:W-:-:S04]  /*267b0*/  @!P0 MOV R2, 0x400 ;  /* 0x0000040000028802 */ /* 0x000fc80000000f00 */
[----:B0-----:R-:W-:-:S05]  /*267c0*/  @!P0 LEA R2, R3, R2, 0x18 ;  /* 0x0000000203028211 */ /* 0x001fca00078ec0ff */
[----:B------:R1:W-:Y:S01]  /*267d0*/  @!P0 STS.128 [R2+0x308d0], R24 ;  /* 0x0308d01802008388 */ /* 0x0003e20000000c00 */
[----:B------:R-:W-:Y:S06]  /*267e0*/  BAR.ARV 0x5, 0x180 ;  /* 0x0146000000007b1d */ /* 0x000fec0000002000 */
.L_x_1849:
        /* <DEDUP_REMOVED lines=8> */
[C---:B------:R-:W-:Y:S01]  /*26870*/  IMAD.SHL.U32 R36, R0.reuse, 0x8, RZ ;  /* 0x0000000800247824 */ /* 0x040fe200078e00ff */
[----:B------:R-:W-:Y:S01]  /*26880*/  LOP3.LUT R4, R0, 0x7f, RZ, 0xc0, !PT ;  /* 0x0000007f00047812 */ /* 0x000fe200078ec0ff */
[----:B------:R1:W-:Y:S01]  /*26890*/  STL [R1+0x2c], RZ ;  /* 0x00002cff01007387 */ /* 0x0003e20000100800 */
[----:B------:R-:W-:Y:S01]  /*268a0*/  BSSY B8, `(.L_x_1857) ;  /* 0x0000719000087945 */ /* 0x000fe20003800000 */
[----:B------:R-:W-:Y:S01]  /*268b0*/  IMAD.MOV.U32 R30, RZ, RZ, 0x1 ;  /* 0x00000001ff1e7424 */ /* 0x000fe200078e00ff */
[----:B------:R-:W-:Y:S01]  /*268c0*/  LOP3.LUT R3, R36, 0x1f8, RZ, 0xc0, !PT ;  /* 0x000001f824037812 */ /* 0x000fe200078ec0ff */
[----:B------:R-:W-:Y:S01]  /*268d0*/  IMAD.SHL.U32 R33, R4, 0x8, RZ ;  /* 0x0000000804217824 */ /* 0x000fe200078e00ff */
[----:B------:R-:W-:Y:S01]  /*268e0*/  LOP3.LUT R36, R36, 0x38, RZ, 0xc0, !PT ;  /* 0x0000003824247812 */ /* 0x000fe200078ec0ff */
[----:B------:R-:W-:Y:S01]  /*268f0*/  IMAD.MOV.U32 R28, RZ, RZ, RZ ;  /* 0x000000ffff1c7224 */ /* 0x000fe200078e00ff */
[----:B------:R-:W-:Y:S01]  /*26900*/  ULDC.64 UR36, c[0x0][0x198] ;  /* 0x0000660000247ab9 */ /* 0x000fe20000000a00 */
[----:B------:R-:W-:Y:S01]  /*26910*/  IMAD.MOV.U32 R22, RZ, RZ, RZ ;  /* 0x000000ffff167224 */ /* 0x000fe200078e00ff */
[----:B------:R-:W-:Y:S01]  /*26920*/  LOP3.LUT R37, R36, 0xc0, RZ, 0xfc, !PT ;  /* 0x000000c024257812 */ /* 0x000fe200078efcff */
[----:B------:R-:W-:Y:S01]  /*26930*/  IMAD.MOV.U32 R29, RZ, RZ, 0x1 ;  /* 0x00000001ff1d7424 */ /* 0x000fe200078e00ff */
[----:B------:R-:W-:Y:S01]  /*26940*/  ULDC UR38, c[0x0][0xc] ;  /* 0x0000030000267ab9 */ /* 0x000fe20000000800 */
[----:B--2---:R-:W-:-:S02]  /*26950*/  R2UR UR4, R2 ;  /* 0x00000000020472ca */ /* 0x004fc400000e0000 */
[----:B------:R-:W-:Y:S01]  /*26960*/  LOP3.LUT R2, R3, 0x38, R0, 0x78, !PT ;  /* 0x0000003803027812 */ /* 0x000fe200078e7800 */
[----:B------:R-:W-:-:S03]  /*26970*/  IMAD.SHL.U32 R0, R0, 0x10, RZ ;  /* 0x0000001000007824 */ /* 0x000fc600078e00ff */
[----:B------:R-:W-:Y:S02]  /*26980*/  LOP3.LUT R33, R2, 0x200, R33, 0xf8, !PT ;  /* 0x0000020002217812 */ /* 0x000fe400078ef821 */
[----:B------:R-:W-:-:S04]  /*26990*/  SHF.R.U32.HI R2, RZ, 0x3, R4 ;  /* 0x00000003ff027819 */ /* 0x000fc80000011604 */
[----:B------:R-:W-:Y:S01]  /*269a0*/  LOP3.LUT R0, R2, 0x70, R0, 0xf8, !PT ;  /* 0x0000007002007812 */ /* 0x000fe200078ef800 */
[----:B------:R-:W-:Y:S01]  /*269b0*/  ULOP3.LUT UR39, UR4, 0x2, URZ, 0xfc, !UPT ;  /* 0x0000000204277892 */ /* 0x000fe2000f8efc3f */
[C---:B------:R-:W-:Y:S02]  /*269c0*/  LOP3.LUT R2, R36.reuse, 0x40, RZ, 0xfc, !PT ;  /* 0x0000004024027812 */ /* 0x040fe400078efcff */
[----:B------:R-:W-:Y:S01]  /*269d0*/  UMOV UR4, 0x400 ;  /* 0x0000040000047882 */ /* 0x000fe20000000000 */
[----:B------:R-:W-:Y:S01]  /*269e0*/  LOP3.LUT R0, R36, 0x80, RZ, 0xfc, !PT ;  /* 0x0000008024007812 */ /* 0x000fe200078efcff */
[----:B0-----:R-:W-:-:S06]  /*269f0*/  ULEA UR4, UR5, UR4, 0x18 ;  /* 0x0000000405047291 */ /* 0x001fcc000f8ec03f */
[----:B------:R-:W-:-:S04]  /*26a00*/  IMAD.U32 R17, RZ, RZ, UR4 ;  /* 0x00000004ff117e24 */ /* 0x000fc8000f8e00ff */
[----:B-1----:R-:W-:-:S07]  /*26a10*/  IMAD R34, R33, 0x2, R17 ;  /* 0x0000000221227824 */ /* 0x002fce00078e0211 */
.L_x_1984:
[----:B------:R-:W-:Y:S05]  /*26a20*/  YIELD ;  /* 0x0000000000007946 */ /* 0x000fea0003800000 */
[----:B------:R-:W-:Y:S01]  /*26a30*/  ULDC.64 UR4, c[0x0][0xa28] ;  /* 0x00028a0000047ab9 */ /* 0x000fe20000000a00 */
[----:B------:R-:W-:Y:S01]  /*26a40*/  IMAD.MOV.U32 R11, RZ, RZ, RZ ;  /* 0x000000ffff0b7224 */ /* 0x000fe200078e00ff */
[----:B------:R-:W-:Y:S01]  /*26a50*/  ISETP.NE.U32.AND P0, PT, RZ, UR4, PT ;  /* 0x00000004ff007c0c */ /* 0x000fe2000bf05070 */
[----:B0-----:R-:W0:Y:S01]  /*26a60*/  LDC.64 R4, c[0x0][0xa00] ;  /* 0x00028000ff047b82 */ /* 0x001e220000000a00 */
[----:B------:R-:W-:Y:S02]  /*26a70*/  ULDC.64 UR6, c[0x0][0xa10] ;  /* 0x0002840000067ab9 */ /* 0x000fe40000000a00 */
[----:B------:R-:W-:Y:S01]  /*26a80*/  ISETP.NE.AND.EX P0, PT, RZ, UR5, PT, P0 ;  /* 0x00000005ff007c0c */ /* 0x000fe2000bf05300 */
[----:B------:R-:W-:-:S12]  /*26a90*/  ULDC.64 UR4, c[0x0][0xa18] ;  /* 0x0002860000047ab9 */ /* 0x000fd80000000a00 */
[----:B-1----:R-:W1:Y:S01]  /*26aa0*/  @P0 LDC.64 R2, c[0x0][0xa28] ;  /* 0x00028a00ff020b82 */ /* 0x002e620000000a00 */
[----:B------:R-:W-:Y:S01]  /*26ab0*/  ISETP.NE.U32.AND P1, PT, RZ, UR6, PT ;  /* 0x00000006ff007c0c */ /* 0x000fe2000bf25070 */
[----:B-1----:R-:W-:-:S05]  /*26ac0*/  @P0 IMAD.WIDE R2, R27, 0x4, R2 ;  /* 0x000000041b020825 */ /* 0x002fca00078e0202 */
[----:B------:R1:W2:Y:S01]  /*26ad0*/  @P0 LDG.E R11, desc[UR60][R2.64] ;  /* 0x0000003c020b0981 */ /* 0x0002a2000c1e1900 */
[----:B------:R-:W-:Y:S01]  /*26ae0*/  ISETP.NE.U32.AND P0, PT, RZ, UR4, PT ;  /* 0x00000004ff007c0c */ /* 0x000fe2000bf05070 */
[----:B------:R-:W-:Y:S01]  /*26af0*/  IMAD.MOV.U32 R35, RZ, RZ, RZ ;  /* 0x000000ffff237224 */ /* 0x000fe200078e00ff */
[----:B------:R-:W-:Y:S01]  /*26b00*/  ISETP.NE.AND.EX P1, PT, RZ, UR7, PT, P1 ;  /* 0x00000007ff007c0c */ /* 0x000fe2000bf25310 */
[----:B------:R-:W-:Y:S01]  /*26b10*/  IMAD.MOV.U32 R0, RZ, RZ, RZ ;  /* 0x000000ffff007224 */ /* 0x000fe200078e00ff */
[----:B------:R-:W-:Y:S01]  /*26b20*/  ISETP.NE.AND.EX P2, PT, RZ, UR5, PT, P0 ;  /* 0x00000005ff007c0c */ /* 0x000fe2000bf45300 */
[----:B------:R-:W-:Y:S01]  /*26b30*/  ULDC.64 UR4, c[0x0][0xa00] ;  /* 0x0002800000047ab9 */ /* 0x000fe20000000a00 */
[----:B0-----:R-:W-:Y:S01]  /*26b40*/  IMAD.WIDE R4, R27, 0x4, R4 ;  /* 0x000000041b047825 */ /* 0x001fe200078e0204 */
[----:B------:R-:W-:Y:S01]  /*26b50*/  ISETP.NE.U32.AND P0, PT, RZ, UR4, PT ;  /* 0x00000004ff007c0c */ /* 0x000fe2000bf05070 */
[----:B-1----:R-:W0:Y:S03]  /*26b60*/  LDC.64 R2, c[0x0][0xa10] ;  /* 0x00028400ff027b82 */ /* 0x002e260000000a00 */
[----:B------:R-:W-:-:S06]  /*26b70*/  ISETP.NE.AND.EX P0, PT, RZ, UR5, PT, P0 ;  /* 0x00000005ff007c0c */ /* 0x000fcc000bf05300 */
[----:B------:R-:W1:Y:S07]  /*26b80*/  @P2 LDC.64 R6, c[0x0][0xa18] ;  /* 0x00028600ff062b82 */ /* 0x000e6e0000000a00 */
[----:B------:R-:W5:Y:S01]  /*26b90*/  @P0 LDG.E R35, desc[UR60][R4.64] ;  /* 0x0000003c04230981 */ /* 0x000f62000c1e1900 */
[----:B0-----:R-:W-:-:S05]  /*26ba0*/  IMAD.WIDE R2, R27, 0x4, R2 ;  /* 0x000000041b027825 */ /* 0x001fca00078e0202 */
[----:B------:R-:W5:Y:S01]  /*26bb0*/  @P1 LDG.E R0, desc[UR60][R2.64] ;  /* 0x0000003c02001981 */ /* 0x000f62000c1e1900 */
[----:B------:R-:W-:Y:S02]  /*26bc0*/  ULDC UR4, c[0x0][0x288] ;  /* 0x0000a20000047ab9 */ /* 0x000fe40000000800 */
[----:B------:R-:W-:Y:S01]  /*26bd0*/  IMAD.U32 R31, RZ, RZ, UR4 ;  /* 0x00000004ff1f7e24 */ /* 0x000fe2000f8e00ff */
[----:B------:R-:W-:Y:S02]  /*26be0*/  ULDC.64 UR4, c[0x0][0x418] ;  /* 0x0001060000047ab9 */ /* 0x000fe40000000a00 */
[----:B------:R-:W-:-:S03]  /*26bf0*/  UISETP.NE.U32.AND UP0, UPT, UR4, URZ, UPT ;  /* 0x0000003f0400728c */ /* 0x000fc6000bf05070 */
[----:B------:R-:W-:Y:S01]  /*26c00*/  ULDC UR4, c[0x0][0x424] ;  /* 0x0001090000047ab9 */ /* 0x000fe20000000800 */
[----:B------:R-:W-:Y:S01]  /*26c10*/  UISETP.NE.AND.EX UP0, UPT, UR5, URZ, UPT, UP0 ;  /* 0x0000003f0500728c */ /* 0x000fe2000bf05300 */
[----:B-1----:R-:W-:Y:S02]  /*26c20*/  @P2 IMAD.WIDE R6, R27, 0x4, R6 ;  /* 0x000000041b062825 */ /* 0x002fe400078e0206 */
[----:B------:R-:W-:Y:S01]  /*26c30*/  ULDC UR5, c[0x0][0x2f0] ;  /* 0x0000bc0000057ab9 */ /* 0x000fe20000000800 */
[----:B------:R-:W-:Y:S02]  /*26c40*/  USEL UR4, UR4, 0x1, UP0 ;  /* 0x0000000104047887 */ /* 0x000fe40008000000 */
[----:B------:R0:W5:Y:S02]  /*26c50*/  @P2 LDG.E R31, desc[UR60][R6.64] ;  /* 0x0000003c061f2981 */ /* 0x000164000c1e1900 */
[----:B------:R-:W-:-:S03]  /*26c60*/  UIMAD UR4, UR4, UR5, URZ ;  /* 0x00000005040472a4 */ /* 0x000fc6000f8e023f */
[----:B------:R-:W-:-:S03]  /*26c70*/  ULDC UR5, c[0x0][0x348] ;  /* 0x0000d20000057ab9 */ /* 0x000fc60000000800 */
[----:B------:R-:W-:Y:S02]  /*26c80*/  IMAD.U32 R8, RZ, RZ, UR4 ;  /* 0x00000004ff087e24 */ /* 0x000fe4000f8e00ff */
[----:B0-----:R-:W-:Y:S01]  /*26c90*/  IMAD.U32 R7, RZ, RZ, UR5 ;  /* 0x00000005ff077e24 */ /* 0x001fe2000f8e00ff */
[----:B--2---:R0:W-:Y:S01]  /*26ca0*/  STL [R1+0x10], R11 ;  /* 0x0000100b01007387 */ /* 0x0041e20000100800 */
[----:B---3--:R-:W-:Y:S05]  /*26cb0*/  @P2 BRA `(.L_x_1858) ;  /* 0x0000000000102947 */ /* 0x008fea0003800000 */
[----:B------:R-:W-:Y:S05]  /*26cc0*/  @!P0 BRA `(.L_x_1858) ;  /* 0x00000000000c8947 */ /* 0x000fea0003800000 */
[----:B------:R-:W2:Y:S04]  /*26cd0*/  LDG.E R6, desc[UR60][R4.64] ;  /* 0x0000003c04067981 */ /* 0x000ea8000c1e1900 */
[----:B-----5:R-:W2:Y:S02]  /*26ce0*/  LDG.E R31, desc[UR60][R4.64+0x4] ;  /* 0x0000043c041f7981 */ /* 0x020ea4000c1e1900 */
[----:B--2---:R-:W-:-:S07]  /*26cf0*/  IMAD.IADD R31, R31, 0x1, -R6 ;  /* 0x000000011f1f7824 */ /* 0x004fce00078e0a06 */
.L_x_1858:
[----:B------:R-:W-:Y:S01]  /*26d00*/  ULDC.64 UR4, c[0x0][0xa20] ;  /* 0x0002880000047ab9 */ /* 0x000fe20000000a00 */
[C---:B------:R-:W-:Y:S02]  /*26d10*/  LOP3.LUT R4, R26.reuse, 0xff000000, RZ, 0xc0, !PT ;  /* 0xff0000001a047812 */ /* 0x040fe400078ec0ff */
[----:B------:R-:W-:Y:S02]  /*26d20*/  ISETP.NE.U32.AND P0, PT, RZ, UR4, PT ;  /* 0x00000004ff007c0c */ /* 0x000fe4000bf05070 */
[----:B------:R-:W-:Y:S02]  /*26d30*/  SHF.R.U32.HI R5, RZ, 0x8, R4 ;  /* 0x00000008ff057819 */ /* 0x000fe40000011604 */
[----:B------:R-:W-:Y:S02]  /*26d40*/  ISETP.NE.AND.EX P0, PT, RZ, UR5, PT, P0 ;  /* 0x00000005ff007c0c */ /* 0x000fe4000bf05300 */
[C---:B------:R-:W-:Y:S02]  /*26d50*/  LOP3.LUT R6, R26.reuse, 0xff0000, RZ, 0xc0, !PT ;  /* 0x00ff00001a067812 */ /* 0x040fe400078ec0ff */
[----:B------:R-:W-:-:S02]  /*26d60*/  LOP3.LUT R26, R26, 0xffff, RZ, 0xc0, !PT ;  /* 0x0000ffff1a1a7812 */ /* 0x000fc400078ec0ff */
[----:B------:R-:W-:-:S07]  /*26d70*/  LEA.HI R6, R6, R5, RZ, 0x10 ;  /* 0x0000000506067211 */ /* 0x000fce00078f80ff */
[----:B------:R-:W-:Y:S05]  /*26d80*/  @!P0 BRA `(.L_x_1859) ;  /* 0x0000000000108947 */ /* 0x000fea0003800000 */
[----:B------:R-:W1:Y:S02]  /*26d90*/  LDC.64 R4, c[0x0][0xa20] ;  /* 0x00028800ff047b82 */ /* 0x000e640000000a00 */
[----:B-1----:R-:W-:-:S05]  /*26da0*/  IMAD.WIDE R4, R27, 0x4, R4 ;  /* 0x000000041b047825 */ /* 0x002fca00078e0204 */
[----:B------:R1:W5:Y:S01]  /*26db0*/  LDG.E R8, desc[UR60][R4.64] ;  /* 0x0000003c04087981 */ /* 0x000362000c1e1900 */
[----:B------:R-:W-:Y:S05]  /*26dc0*/  BRA `(.L_x_1860) ;  /* 0x0000000000247947 */ /* 0x000fea0003800000 */
.L_x_1859:
[----:B------:R-:W-:Y:S02]  /*26dd0*/  ULDC.64 UR4, c[0x0][0xa08] ;  /* 0x0002820000047ab9 */ /* 0x000fe40000000a00 */
[----:B------:R-:W-:-:S04]  /*26de0*/  ISETP.NE.U32.AND P0, PT, RZ, UR4, PT ;  /* 0x00000004ff007c0c */ /* 0x000fc8000bf05070 */
[----:B------:R-:W-:-:S13]  /*26df0*/  ISETP.NE.AND.EX P0, PT, RZ, UR5, PT, P0 ;  /* 0x00000005ff007c0c */ /* 0x000fda000bf05300 */
[----:B------:R-:W-:Y:S05]  /*26e00*/  @!P0 BRA `(.L_x_1860) ;  /* 0x0000000000148947 */ /* 0x000fea0003800000 */
[----:B------:R-:W1:Y:S02]  /*26e10*/  LDC.64 R4, c[0x0][0xa08] ;  /* 0x00028200ff047b82 */ /* 0x000e640000000a00 */
[----:B-1----:R-:W-:-:S05]  /*26e20*/  IMAD.WIDE R4, R27, 0x4, R4 ;  /* 0x000000041b047825 */ /* 0x002fca00078e0204 */
[----:B------:R-:W2:Y:S04]  /*26e30*/  LDG.E R8, desc[UR60][R4.64] ;  /* 0x0000003c04087981 */ /* 0x000ea8000c1e1900 */
[----:B------:R-:W2:Y:S02]  /*26e40*/  LDG.E R9, desc[UR60][R4.64+0x4] ;  /* 0x0000043c04097981 */ /* 0x000ea4000c1e1900 */
[----:B--2---:R-:W-:-:S07]  /*26e50*/  IMAD.IADD R8, R9, 0x1, -R8 ;  /* 0x0000000109087824 */ /* 0x004fce00078e0a08 */
.L_x_1860:
[----:B------:R-:W2:Y:S01]  /*26e60*/  @P1 LDG.E R10, desc[UR60][R2.64] ;  /* 0x0000003c020a1981 */ /* 0x000ea2000c1e1900 */
[----:B-1----:R-:W1:Y:S03]  /*26e70*/  LDC R4, c[0x0][0x448] ;  /* 0x00011200ff047b82 */ /* 0x002e660000000800 */
[----:B------:R3:W2:Y:S01]  /*26e80*/  @P1 LDG.E R5, desc[UR60][R2.64+0x4] ;  /* 0x0000043c02051981 */ /* 0x0006a2000c1e1900 */
[----:B-----5:R-:W-:Y:S02]  /*26e90*/  IMAD.IADD R8, R8, 0x1, -R11 ;  /* 0x0000000108087824 */ /* 0x020fe400078e0a0b */
[----:B------:R-:W-:-:S04]  /*26ea0*/  IMAD.SHL.U32 R25, R25, 0x80, RZ ;  /* 0x0000008019197824 */ /* 0x000fc800078e00ff */
[----:B------:R-:W-:Y:S01]  /*26eb0*/  VIADD R9, R25, 0x7f ;  /* 0x0000007f19097836 */ /* 0x000fe20000000000 */
[----:B---3--:R-:W3:Y:S01]  /*26ec0*/  LDC.64 R2, c[0x0][0x9e0] ;  /* 0x00027800ff027b82 */ /* 0x008ee20000000a00 */
[----:B-1----:R-:W-:-:S13]  /*26ed0*/  ISETP.NE.AND P2, PT, R4, 0x1, PT ;  /* 0x000000010400780c */ /* 0x002fda0003f45270 */
[----:B------:R-:W1:Y:S01]  /*26ee0*/  @P2 LDC R12, c[0x0][0x44c] ;  /* 0x00011300ff0c2b82 */ /* 0x000e620000000800 */
[----:B---3--:R-:W-:-:S07]  /*26ef0*/  ISETP.GE.AND P3, PT, R3, 0x1, PT ;  /* 0x000000010300780c */ /* 0x008fce0003f66270 */
[----:B------:R-:W3:Y:S01]  /*26f00*/  @P2 LDC R4, c[0x0][0x450] ;  /* 0x00011400ff042b82 */ /* 0x000ee20000000800 */
[----:B--2---:R-:W-:Y:S02]  /*26f10*/  @P1 IMAD.IADD R7, R5, 0x1, -R10 ;  /* 0x0000000105071824 */ /* 0x004fe400078e0a0a */
[----:B-1----:R-:W-:-:S04]  /*26f20*/  @P2 IMAD.HI.U32 R5, R9, R12, RZ ;  /* 0x0000000c09052227 */ /* 0x002fc800078e00ff */
[----:B0-----:R-:W-:Y:S01]  /*26f30*/  IMAD.IADD R11, R8, 0x1, R7 ;  /* 0x00000001080b7824 */ /* 0x001fe200078e0207 */
[----:B---3--:R-:W-:-:S03]  /*26f40*/  @P2 SHF.R.U32.HI R9, RZ, R4, R5 ;  /* 0x00000004ff092219 */ /* 0x008fc60000011605 */
[C---:B------:R-:W-:Y:S01]  /*26f50*/  VIADD R4, R11.reuse, 0x3f ;  /* 0x0000003f0b047836 */ /* 0x040fe20000000000 */
[----:B------:R0:W-:Y:S01]  /*26f60*/  STL [R1+0x8], R11 ;  /* 0x0000080b01007387 */ /* 0x0001e20000100800 */
[----:B------:R-:W-:-:S03]  /*26f70*/  IADD3 R18, R11, 0x1, -R31 ;  /* 0x000000010b127810 */ /* 0x000fc60007ffe81f */
[----:B------:R-:W-:Y:S02]  /*26f80*/  SHF.R.S32.HI R5, RZ, 0x1f, R4 ;  /* 0x0000001fff057819 */ /* 0x000fe40000011404 */
[----:B------:R-:W-:Y:S02]  /*26f90*/  IMAD.IADD R9, R18, 0x1, R9 ;  /* 0x0000000112097824 */ /* 0x000fe400078e0209 */
[----:B------:R-:W-:Y:S02]  /*26fa0*/  LEA.HI R5, R5, R4, RZ, 0x6 ;  /* 0x0000000405057211 */ /* 0x000fe400078f30ff */
[----:B------:R-:W-:Y:S02]  /*26fb0*/  IMAD.IADD R2, R9, 0x1, R2 ;  /* 0x0000000109027824 */ /* 0x000fe400078e0202 */
[----:B------:R-:W-:Y:S01]  /*26fc0*/  SHF.R.S32.HI R19, RZ, 0x6, R5 ;  /* 0x00000006ff137819 */ /* 0x000fe20000011405 */
[----:B0-----:R-:W-:Y:S06]  /*26fd0*/  @!P3 BRA `(.L_x_1861) ;  /* 0x000000000048b947 */ /* 0x001fec0003800000 */
        /* <DEDUP_REMOVED lines=11> */
.L_x_1863:
[----:B------:R-:W-:-:S13]  /*27090*/  ISETP.NE.AND P0, PT, R3, 0x1, PT ;  /* 0x000000010300780c */ /* 0x000fda0003f05270 */
[----:B------:R-:W0:Y:S02]  /*270a0*/  @P0 LDC.64 R4, c[0x0][0x9e8] ;  /* 0x00027a00ff040b82 */ /* 0x000e240000000a00 */
[----:B0-----:R-:W-:-:S05]  /*270b0*/  @P0 IMAD.HI.U32 R4, R10, R4, RZ ;  /* 0x000000040a040227 */ /* 0x001fca00078e00ff */
[----:B------:R-:W-:-:S07]  /*270c0*/  @P0 SHF.R.U32.HI R10, RZ, R5, R4 ;  /* 0x00000005ff0a0219 */ /* 0x000fce0000011604 */
.L_x_1864:
[----:B------:R-:W-:Y:S05]  /*270d0*/  BSYNC B0 ;  /* 0x0000000000007941 */ /* 0x000fea0003800000 */
.L_x_1862:
[----:B------:R-:W-:-:S05]  /*270e0*/  IMAD R5, R10, R3, R3 ;  /* 0x000000030a057224 */ /* 0x000fca00078e0203 */
[----:B------:R-:W-:-:S07]  /*270f0*/  VIMNMX R2, R2, R5, PT ;  /* 0x0000000502027248 */ /* 0x000fce0003fe0100 */
.L_x_1861:
[----:B------:R-:W0:Y:S01]  /*27100*/  @P2 LDC R4, c[0x0][0x44c] ;  /* 0x00011300ff042b82 */ /* 0x000e220000000800 */
[----:B------:R-:W-:Y:S01]  /*27110*/  VIADD R2, R2, 0x3f ;  /* 0x0000003f02027836 */ /* 0x000fe20000000000 */
[----:B------:R-:W-:-:S06]  /*27120*/  ULDC UR4, c[0x0][0x9dc] ;  /* 0x0002770000047ab9 */ /* 0x000fcc0000000800 */
[----:B------:R-:W1:Y:S01]  /*27130*/  @P2 LDC R5, c[0x0][0x450] ;  /* 0x00011400ff052b82 */ /* 0x000e620000000800 */
[----:B0-----:R-:W-:-:S04]  /*27140*/  @P2 IMAD.HI.U32 R9, R25, R4, RZ ;  /* 0x0000000419092227 */ /* 0x001fc800078e00ff */
[----:B------:R-:W-:Y:S01]  /*27150*/  IMAD.MOV.U32 R4, RZ, RZ, R25 ;  /* 0x000000ffff047224 */ /* 0x000fe200078e0019 */
[----:B-1----:R-:W-:Y:S01]  /*27160*/  @P2 SHF.R.U32.HI R4, RZ, R5, R9 ;  /* 0x00000005ff042219 */ /* 0x002fe20000011609 */
[----:B------:R-:W-:Y:S01]  /*27170*/  IMAD.IADD R9, R11, 0x1, -R31 ;  /* 0x000000010b097824 */ /* 0x000fe200078e0a1f */
[----:B------:R-:W-:-:S03]  /*27180*/  SHF.R.S32.HI R5, RZ, 0x1f, R2 ;  /* 0x0000001fff057819 */ /* 0x000fc60000011402 */
[----:B------:R-:W-:Y:S01]  /*27190*/  IMAD.IADD R10, R9, 0x1, R4 ;  /* 0x00000001090a7824 */ /* 0x000fe200078e0204 */
[----:B------:R-:W-:-:S03]  /*271a0*/  LEA.HI R5, R5, R2, RZ, 0x6 ;  /* 0x0000000205057211 */ /* 0x000fc600078f30ff */
[----:B------:R-:W-:Y:S01]  /*271b0*/  VIADD R2, R10, -UR4 ;  /* 0x800000040a027c36 */ /* 0x000fe20008000000 */
[----:B------:R-:W-:-:S04]  /*271c0*/  SHF.R.S32.HI R11, RZ, 0x6, R5 ;  /* 0x00000006ff0b7819 */ /* 0x000fc80000011405 */
[----:B------:R-:W-:Y:S01]  /*271d0*/  VIMNMX R11, R19, R11, PT ;  /* 0x0000000b130b7248 */ /* 0x000fe20003fe0100 */
        /* <DEDUP_REMOVED lines=11> */
.L_x_1867:
[----:B------:R-:W-:-:S13]  /*27290*/  ISETP.NE.AND P0, PT, R3, 0x1, PT ;  /* 0x000000010300780c */ /* 0x000fda0003f05270 */
[----:B------:R-:W0:Y:S02]  /*272a0*/  @P0 LDC.64 R4, c[0x0][0x9e8] ;  /* 0x00027a00ff040b82 */ /* 0x000e240000000a00 */
[----:B0-----:R-:W-:-:S05]  /*272b0*/  @P0 IMAD.HI.U32 R4, R10, R4, RZ ;  /* 0x000000040a040227 */ /* 0x001fca00078e00ff */
[----:B------:R-:W-:-:S07]  /*272c0*/  @P0 SHF.R.U32.HI R10, RZ, R5, R4 ;  /* 0x00000005ff0a0219 */ /* 0x000fce0000011604 */
.L_x_1868:
[----:B------:R-:W-:Y:S05]  /*272d0*/  BSYNC B0 ;  /* 0x0000000000007941 */ /* 0x000fea0003800000 */
.L_x_1866:
[----:B------:R-:W-:-:S05]  /*272e0*/  IMAD R3, R10, R3, RZ ;  /* 0x000000030a037224 */ /* 0x000fca00078e02ff */
[----:B------:R-:W-:-:S07]  /*272f0*/  VIMNMX R2, R2, R3, !PT ;  /* 0x0000000302027248 */ /* 0x000fce0007fe0100 */
.L_x_1865:
[----:B------:R-:W-:Y:S01]  /*27300*/  SHF.R.S32.HI R3, RZ, 0x1f, R2 ;  /* 0x0000001fff037819 */ /* 0x000fe20000011402 */
[----:B------:R-:W-:Y:S01]  /*27310*/  BSSY B0, `(.L_x_1869) ;  /* 0x0000026000007945 */ /* 0x000fe20003800000 */
[----:B------:R-:W-:Y:S01]  /*27320*/  LOP3.LUT R10, R6, 0xff, RZ, 0xc0, !PT ;  /* 0x000000ff060a7812 */ /* 0x000fe200078ec0ff */
[----:B------:R-:W-:Y:S01]  /*27330*/  IMAD.MOV.U32 R14, RZ, RZ, RZ ;  /* 0x000000ffff0e7224 */ /* 0x000fe200078e00ff */
[----:B------:R-:W-:Y:S02]  /*27340*/  LEA.HI R3, R3, R2, RZ, 0x6 ;  /* 0x0000000203037211 */ /* 0x000fe400078f30ff */
[----:B------:R-:W-:Y:S02]  /*27350*/  SHF.R.U32.HI R6, RZ, 0x10, R6 ;  /* 0x00000010ff067819 */ /* 0x000fe40000011606 */
[----:B------:R-:W-:-:S04]  /*27360*/  SHF.R.S32.HI R3, RZ, 0x6, R3 ;  /* 0x00000006ff037819 */ /* 0x000fc80000011403 */
[----:B------:R-:W-:-:S04]  /*27370*/  VIMNMX R4, RZ, R3, !PT ;  /* 0x00000003ff047248 */ /* 0x000fc80007fe0100 */
[----:B------:R-:W-:-:S13]  /*27380*/  ISETP.GT.AND P0, PT, R11, R4, PT ;  /* 0x000000040b00720c */ /* 0x000fda0003f04270 */
[----:B------:R-:W-:Y:S05]  /*27390*/  @!P0 BRA `(.L_x_1870) ;  /* 0x0000000000748947 */ /* 0x000fea0003800000 */
[----:B------:R-:W-:Y:S01]  /*273a0*/  ISETP.NE.AND P0, PT, R6, RZ, PT ;  /* 0x000000ff0600720c */ /* 0x000fe20003f05270 */
[----:B------:R-:W-:-:S03]  /*273b0*/  ULDC UR4, c[0x0][0x9f0] ;  /* 0x00027c0000047ab9 */ /* 0x000fc60000000800 */
[----:B------:R-:W-:-:S04]  /*273c0*/  SEL R5, R6, UR4, P0 ;  /* 0x0000000406057c07 */ /* 0x000fc80008000000 */
[----:B------:R-:W-:Y:S02]  /*273d0*/  IABS R13, R5 ;  /* 0x00000005000d7213 */ /* 0x000fe40000000000 */
[----:B------:R-:W-:Y:S02]  /*273e0*/  IADD3 R12, R5, -0x1, R11 ;  /* 0xffffffff050c7810 */ /* 0x000fe40007ffe00b */
[----:B------:R-:W0:Y:S03]  /*273f0*/  I2F.RP R2, R13 ;  /* 0x0000000d00027306 */ /* 0x000e260000209400 */
[----:B------:R-:W-:-:S05]  /*27400*/  IMAD.IADD R12, R12, 0x1, -R4 ;  /* 0x000000010c0c7824 */ /* 0x000fca00078e0a04 */
        /* <DEDUP_REMOVED lines=22> */
.L_x_1870:
[----:B------:R-:W-:Y:S05]  /*27570*/  BSYNC B0 ;  /* 0x0000000000007941 */ /* 0x000fea0003800000 */
.L_x_1869:
[-C--:B------:R-:W-:Y:S01]  /*27580*/  IMAD R4, R10, R14.reuse, R4 ;  /* 0x0000000e0a047224 */ /* 0x080fe200078e0204 */
[----:B------:R-:W-:Y:S04]  /*27590*/  BSSY B0, `(.L_x_1871) ;  /* 0x0000190000007945 */ /* 0x000fe80003800000 */
[C---:B------:R-:W-:Y:S01]  /*275a0*/  VIADDMNMX R11, R4.reuse, R14, R11, PT ;  /* 0x0000000e040b7246 */ /* 0x040fe2000380010b */
[----:B------:R-:W-:-:S04]  /*275b0*/  IMAD R4, R4, 0x40, -R8 ;  /* 0x0000004004047824 */ /* 0x000fc800078e0a08 */
[----:B------:R-:W-:Y:S01]  /*275c0*/  IMAD R8, R11, 0x40, -R8 ;  /* 0x000000400b087824 */ /* 0x000fe200078e0a08 */
[----:B------:R-:W-:-:S04]  /*275d0*/  VIMNMX R4, RZ, R4, !PT ;  /* 0x00000004ff047248 */ /* 0x000fc80007fe0100 */
[----:B------:R-:W-:-:S04]  /*275e0*/  VIMNMX R7, R8, R7, PT ;  /* 0x0000000708077248 */ /* 0x000fc80003fe0100 */
[----:B------:R-:W-:Y:S02]  /*275f0*/  ISETP.GT.AND P0, PT, R7, R4, PT ;  /* 0x000000040700720c */ /* 0x000fe40003f04270 */
[----:B------:R-:W-:-:S11]  /*27600*/  SHF.R.U32.HI R4, RZ, 0x6, R4 ;  /* 0x00000006ff047819 */ /* 0x000fd60000011604 */
[----:B------:R-:W-:-:S05]  /*27610*/  @P0 VIADD R2, R7, 0x3f ;  /* 0x0000003f07020836 */ /* 0x000fca0000000000 */
[----:B------:R-:W-:-:S04]  /*27620*/  @P0 SHF.R.S32.HI R3, RZ, 0x1f, R2 ;  /* 0x0000001fff030819 */ /* 0x000fc80000011402 */
[----:B------:R-:W-:Y:S01]  /*27630*/  @P0 LEA.HI R3, R3, R2, RZ, 0x6 ;  /* 0x0000000203030211 */ /* 0x000fe200078f30ff */
[----:B------:R-:W-:-:S03]  /*27640*/  IMAD.MOV.U32 R2, RZ, RZ, R4 ;  /* 0x000000ffff027224 */ /* 0x000fc600078e0004 */
[----:B------:R-:W-:Y:S02]  /*27650*/  @P0 SHF.R.S32.HI R2, RZ, 0x6, R3 ;  /* 0x00000006ff020819 */ /* 0x000fe40000011403 */
        /* <DEDUP_REMOVED lines=10> */
.L_x_2076:
[----:B-1----:R-:W-:Y:S02]  /*27700*/  ISETP.NE.AND P0, PT, R14, RZ, PT ;  /* 0x000000ff0e00720c */ /* 0x002fe40003f05270 */
[----:B------:R-:W-:-:S11]  /*27710*/  PLOP3.LUT P6, PT, PT, PT, PT, 0x8, 0x0 ;  /* 0x000000000000781c */ /* 0x000fd60003fce170 */
[----:B------:R-:W-:Y:S05]  /*27720*/  @P0 BRA `(.L_x_1874) ;  /* 0x00000000000c0947 */ /* 0x000fea0003800000 */
[----:B------:R-:W-:-:S03]  /*27730*/  UMOV UR4, 0xffffffff ;  /* 0xffffffff00047882 */ /* 0x000fc60000000000 */
[----:B------:R-:W-:Y:S05]  /*27740*/  BRA.DIV UR4, `(.L_x_1875) ;  /* 0x0000008204507947 */ /* 0x000fea000b800000 */
[----:B------:R-:W-:-:S13]  /*27750*/  ELECT P6, URZ, PT ;  /* 0x00000000003f782f */ /* 0x000fda00038c0000 */
.L_x_1874:
        /* <DEDUP_REMOVED lines=9> */
.L_x_2079:
[----:B------:R-:W-:Y:S05]  /*277f0*/  BSYNC B1 ;  /* 0x0000000000017941 */ /* 0x000fea0003800000 */
.L_x_1876:
        /* <DEDUP_REMOVED lines=10> */
.L_x_2080:
[----:B------:R-:W-:Y:S05]  /*278a0*/  BSYNC B2 ;  /* 0x0000000000027941 */ /* 0x000fea0003800000 */
.L_x_1880:
[----:B------:R-:W-:Y:S04]  /*278b0*/  BSSY B2, `(.L_x_1882) ;  /* 0x0000009000027945 */ /* 0x000fe80003800000 */
[----:B------:R-:W-:Y:S05]  /*278c0*/  @P1 BRA `(.L_x_1883) ;  /* 0x00000000001c1947 */ /* 0x000fea0003800000 */
[----:B------:R-:W2:Y:S01]  /*278d0*/  S2R R7, SR_TID.X ;  /* 0x0000000000077919 */ /* 0x000ea20000002100 */
[----:B------:R-:W-:-:S04]  /*278e0*/  IMAD.MOV.U32 R3, RZ, RZ, 0x8000 ;  /* 0x00008000ff037424 */ /* 0x000fc800078e00ff */
[----:B------:R3:W-:Y:S01]  /*278f0*/  SYNCS.ARRIVE.TRANS64 RZ, [R12+URZ+0x30890], R3 ;  /* 0x030890030cff79a7 */ /* 0x0007e2000800003f */
[----:B--2---:R-:W-:-:S04]  /*27900*/  LOP3.LUT R7, R7, 0x1f, RZ, 0xc0, !PT ;  /* 0x0000001f07077812 */ /* 0x004fc800078ec0ff */
[----:B------:R-:W-:-:S13]  /*27910*/  ISETP.NE.AND P0, PT, R7, RZ, PT ;  /* 0x000000ff0700720c */ /* 0x000fda0003f05270 */
[----:B---3--:R-:W-:Y:S05]  /*27920*/  @!P0 BRA `(.L_x_1883) ;  /* 0x0000000000048947 */ /* 0x008fea0003800000 */
[----:B------:R-:W-:Y:S01]  /*27930*/  BPT.TRAP 0x1 ;  /* 0x000000040000795c */ /* 0x000fe20000300000 */
.L_x_1883:
[----:B------:R-:W-:Y:S05]  /*27940*/  BSYNC B2 ;  /* 0x0000000000027941 */ /* 0x000fea0003800000 */
.L_x_1882:
[----:B------:R-:W-:Y:S01]  /*27950*/  IMAD.MOV.U32 R15, RZ, RZ, RZ ;  /* 0x000000ffff0f7224 */ /* 0x000fe200078e00ff */
[----:B------:R-:W-:Y:S01]  /*27960*/  UIADD3 UR4, UP0, UR36, 0x570, URZ ;  /* 0x0000057024047890 */ /* 0x000fe2000ff1e03f */
[----:B0-----:R-:W-:Y:S01]  /*27970*/  IMAD R8, R2, 0x40, R0 ;  /* 0x0000004002087824 */ /* 0x001fe200078e0200 */
[----:B------:R-:W-:Y:S01]  /*27980*/  PLOP3.LUT P0, PT, PT, PT, PT, 0x80, 0x0 ;  /* 0x000000000000781c */ /* 0x000fe20003f0f070 */
[----:B------:R-:W-:Y:S01]  /*27990*/  IMAD R7, R28, 0x8000, R17 ;  /* 0x000080001c077824 */ /* 0x000fe200078e0211 */
[----:B------:R-:W-:Y:S01]  /*279a0*/  R2UR UR10, R15 ;  /* 0x000000000f0a72ca */ /* 0x000fe200000e0000 */
[----:B------:R-:W-:Y:S01]  /*279b0*/  VIADD R8, R8, 0xffffffc0 ;  /* 0xffffffc008087836 */ /* 0x000fe20000000000 */
[----:B------:R-:W-:Y:S01]  /*279c0*/  UIADD3.X UR5, URZ, UR37, URZ, UP0, !UPT ;  /* 0x000000253f057290 */ /* 0x000fe200087fe43f */
[----:B------:R-:W-:Y:S01]  /*279d0*/  IMAD.SHL.U32 R14, R28, 0x4000, RZ ;  /* 0x000040001c0e7824 */ /* 0x000fe200078e00ff */
[----:B------:R-:W-:Y:S01]  /*279e0*/  UMOV UR6, 0x0 ;  /* 0x0000000000067882 */ /* 0x000fe20000000000 */
[----:B------:R-:W-:Y:S01]  /*279f0*/  VIADD R3, R12, 0x30890 ;  /* 0x000308900c037836 */ /* 0x000fe20000000000 */
[----:B------:R-:W-:Y:S01]  /*27a00*/  UMOV UR7, 0x12f00000 ;  /* 0x12f0000000077882 */ /* 0x000fe20000000000 */
[----:B------:R-:W-:-:S08]  /*27a10*/  VIADD R13, R7, 0x20400 ;  /* 0x00020400070d7836 */ /* 0x000fd00000000000 */
.L_x_1884:
        /* <DEDUP_REMOVED lines=16> */
.L_x_1885:
        /* <DEDUP_REMOVED lines=16> */
.L_x_1886:
        /* <DEDUP_REMOVED lines=16> */
.L_x_1887:
        /* <DEDUP_REMOVED lines=13> */
.L_x_2081:
[----:B------:R-:W-:Y:S05]  /*27df0*/  BSYNC B2 ;  /* 0x0000000000027941 */ /* 0x000fea0003800000 */
.L_x_1888:
        /* <DEDUP_REMOVED lines=11> */
.L_x_1891:
[----:B------:R-:W-:Y:S05]  /*27eb0*/  BSYNC B2 ;  /* 0x0000000000027941 */ /* 0x000fea0003800000 */
.L_x_1890:
[----:B------:R-:W-:Y:S01]  /*27ec0*/  R2UR UR10, R15 ;  /* 0x000000000f0a72ca */ /* 0x000fe200000e0000 */
[----:B------:R-:W-:Y:S01]  /*27ed0*/  IMAD R14, R14, 0x2, R17 ;  /* 0x000000020e0e7824 */ /* 0x000fe200078e0211 */
[----:B------:R-:W-:Y:S01]  /*27ee0*/  R2UR UR6, R20 ;  /* 0x00000000140672ca */ /* 0x000fe200000e0000 */
[----:B------:R-:W-:Y:S01]  /*27ef0*/  UIADD3 UR4, UP0, UR36, 0x670, URZ ;  /* 0x0000067024047890 */ /* 0x000fe2000ff1e03f */
[----:B------:R-:W-:Y:S01]  /*27f00*/  R2UR UR7, R21 ;  /* 0x00000000150772ca */ /* 0x000fe200000e0000 */
[----:B01----:R-:W-:Y:S01]  /*27f10*/  VIADD R12, R12, 0x308b0 ;  /* 0x000308b00c0c7836 */ /* 0x003fe20000000000 */
[----:B------:R-:W-:Y:S01]  /*27f20*/  PLOP3.LUT P0, PT, PT, PT, PT, 0x80, 0x0 ;  /* 0x000000000000781c */ /* 0x000fe20003f0f070 */
[----:B------:R-:W-:Y:S01]  /*27f30*/  VIADD R3, R14, 0x400 ;  /* 0x000004000e037836 */ /* 0x000fe20000000000 */
[----:B------:R-:W-:-:S12]  /*27f40*/  UIADD3.X UR5, URZ, UR37, URZ, UP0, !UPT ;  /* 0x000000253f057290 */ /* 0x000fd800087fe43f */
.L_x_1892:
        /* <DEDUP_REMOVED lines=15> */
.L_x_1893:
        /* <DEDUP_REMOVED lines=15> */
.L_x_1894:
        /* <DEDUP_REMOVED lines=15> */
.L_x_1895:
        /* <DEDUP_REMOVED lines=10> */
.L_x_1879:
[----:B------:R-:W-:Y:S05]  /*282c0*/  BSYNC B1 ;  /* 0x0000000000017941 */ /* 0x000fea0003800000 */
.L_x_1878:
[----:B0-----:R-:W-:Y:S01]  /*282d0*/  VIADD R8, R2, 0xfffffffe ;  /* 0xfffffffe02087836 */ /* 0x001fe20000000000 */
        /* <DEDUP_REMOVED lines=8> */
.L_x_1914:
[----:B------:R-:W-:Y:S05]  /*28360*/  YIELD ;  /* 0x0000000000007946 */ /* 0x000fea0003800000 */
[----:B------:R-:W-:Y:S04]  /*28370*/  BSSY B1, `(.L_x_1896) ;  /* 0x00000a9000017945 */ /* 0x000fe80003800000 */
[----:B------:R-:W-:Y:S05]  /*28380*/  @!P6 BRA `(.L_x_1897) ;  /* 0x00000008009ce947 */ /* 0x000fea0003800000 */
[----:B------:R-:W-:Y:S01]  /*28390*/  IMAD R7, R28, 0x8, R17 ;  /* 0x000000081c077824 */ /* 0x000fe200078e0211 */
[----:B------:R-:W-:Y:S01]  /*283a0*/  SHF.L.U32 R3, R30, 0x1f, RZ ;  /* 0x0000001f1e037819 */ /* 0x000fe200000006ff */
[----:B------:R-:W0:Y:S01]  /*283b0*/  S2R R2, SR_TID.X ;  /* 0x0000000000027919 */ /* 0x000e220000002100 */
[----:B------:R-:W-:Y:S02]  /*283c0*/  BSSY B2, `(.L_x_1898) ;  /* 0x0000005000027945 */ /* 0x000fe40003800000 */
[----:B------:R-:W1:Y:S01]  /*283d0*/  SYNCS.PHASECHK.TRANS64.TRYWAIT P1, [R7+URZ+0x308a0], R3 ;  /* 0x0308a003070075a7 */ /* 0x000e62000802017f */
[----:B0-----:R-:W-:-:S04]  /*283e0*/  LOP3.LUT R2, R2, 0x7f, RZ, 0xc0, !PT ;  /* 0x0000007f02027812 */ /* 0x001fc800078ec0ff */
[----:B------:R-:W-:Y:S01]  /*283f0*/  ISETP.NE.AND P2, PT, R2, RZ, PT ;  /* 0x000000ff0200720c */ /* 0x000fe20003f45270 */
[----:B-1----:R-:W-:-:S12]  /*28400*/  @!P1 BRA `(.L_x_1899) ;  /* 0x00000074007c9947 */ /* 0x002fd80003800000 */
.L_x_2082:
[----:B------:R-:W-:Y:S05]  /*28410*/  BSYNC B2 ;  /* 0x0000000000027941 */ /* 0x000fea0003800000 */
.L_x_1898:
[----:B------:R-:W-:Y:S04]  /*28420*/  BSSY B2, `(.L_x_1900) ;  /* 0x0000009000027945 */ /* 0x000fe80003800000 */
[----:B------:R-:W-:Y:S05]  /*28430*/  @P2 BRA `(.L_x_1901) ;  /* 0x00000000001c2947 */ /* 0x000fea0003800000 */
[----:B------:R-:W1:Y:S01]  /*28440*/  S2R R11, SR_TID.X ;  /* 0x00000000000b7919 */ /* 0x000e620000002100 */
[----:B------:R-:W-:-:S04]  /*28450*/  IMAD.MOV.U32 R2, RZ, RZ, 0x8000 ;  /* 0x00008000ff027424 */ /* 0x000fc800078e00ff */
[----:B------:R2:W-:Y:S01]  /*28460*/  SYNCS.ARRIVE.TRANS64 RZ, [R7+URZ+0x30890], R2 ;  /* 0x0308900207ff79a7 */ /* 0x0005e2000800003f */
[----:B-1----:R-:W-:-:S04]  /*28470*/  LOP3.LUT R11, R11, 0x1f, RZ, 0xc0, !PT ;  /* 0x0000001f0b0b7812 */ /* 0x002fc800078ec0ff */
[----:B------:R-:W-:-:S13]  /*28480*/  ISETP.NE.AND P1, PT, R11, RZ, PT ;  /* 0x000000ff0b00720c */ /* 0x000fda0003f25270 */
[----:B--2---:R-:W-:Y:S05]  /*28490*/  @!P1 BRA `(.L_x_1901) ;  /* 0x0000000000049947 */ /* 0x004fea0003800000 */
[----:B------:R-:W-:Y:S01]  /*284a0*/  BPT.TRAP 0x1 ;  /* 0x000000040000795c */ /* 0x000fe20000300000 */
.L_x_1901:
[----:B------:R-:W-:Y:S05]  /*284b0*/  BSYNC B2 ;  /* 0x0000000000027941 */ /* 0x000fea0003800000 */
.L_x_1900:
[----:B------:R-:W-:Y:S01]  /*284c0*/  IMAD.MOV.U32 R14, RZ, RZ, RZ ;  /* 0x000000ffff0e7224 */ /* 0x000fe200078e00ff */
[----:B------:R-:W-:Y:S01]  /*284d0*/  UIADD3 UR4, UP0, UR36, 0x570, URZ ;  /* 0x0000057024047890 */ /* 0x000fe2000ff1e03f */
[----:B------:R-:W-:Y:S01]  /*284e0*/  IMAD R11, R28, 0x8000, R17 ;  /* 0x000080001c0b7824 */ /* 0x000fe200078e0211 */
[----:B------:R-:W-:Y:S01]  /*284f0*/  PLOP3.LUT P1, PT, PT, PT, PT, 0x80, 0x0 ;  /* 0x000000000000781c */ /* 0x000fe20003f2f070 */
[----:B------:R-:W-:Y:S01]  /*28500*/  IMAD R12, R8, 0x40, R0 ;  /* 0x00000040080c7824 */ /* 0x000fe200078e0200 */
[----:B------:R-:W-:Y:S01]  /*28510*/  R2UR UR10, R14 ;  /* 0x000000000e0a72ca */ /* 0x000fe200000e0000 */
[----:B------:R-:W-:Y:S01]  /*28520*/  VIADD R2, R7, 0x30890 ;  /* 0x0003089007027836 */ /* 0x000fe20000000000 */
[----:B------:R-:W-:Y:S01]  /*28530*/  UIADD3.X UR5, URZ, UR37, URZ, UP0, !UPT ;  /* 0x000000253f057290 */ /* 0x000fe200087fe43f */
[----:B------:R-:W-:Y:S01]  /*28540*/  VIADD R13, R11, 0x20400 ;  /* 0x000204000b0d7836 */ /* 0x000fe20000000000 */
[----:B------:R-:W-:Y:S01]  /*28550*/  UMOV UR6, 0x0 ;  /* 0x0000000000067882 */ /* 0x000fe20000000000 */
[----:B------:R-:W-:-:S10]  /*28560*/  UMOV UR7, 0x12f00000 ;  /* 0x12f0000000077882 */ /* 0x000fd40000000000 */
.L_x_1902:
        /* <DEDUP_REMOVED lines=10> */
[----:B------:R-:W-:Y:S01]  /*28610*/  IMAD.MOV.U32 R21, RZ, RZ, 0x40 ;  /* 0x00000040ff157424 */ /* 0x000fe200078e00ff */
[----:B------:R-:W-:Y:S01]  /*28620*/  PLOP3.LUT P1, PT, PT, PT, PT, 0x80, 0x0 ;  /* 0x000000000000781c */ /* 0x000fe20003f2f070 */
[----:B------:R-:W-:Y:S01]  /*28630*/  VIADD R13, R11, 0x22400 ;  /* 0x000224000b0d7836 */ /* 0x000fe20000000000 */
[----:B------:R-:W-:Y:S01]  /*28640*/  UMOV UR6, 0x0 ;  /* 0x0000000000067882 */ /* 0x000fe20000000000 */
[----:B------:R-:W-:Y:S01]  /*28650*/  UMOV UR7, 0x12f00000 ;  /* 0x12f0000000077882 */ /* 0x000fe20000000000 */
[----:B------:R-:W-:-:S15]  /*28660*/  R2UR UR10, R21 ;  /* 0x00000000150a72ca */ /* 0x000fde00000e0000 */
.L_x_1903:
        /* <DEDUP_REMOVED lines=16> */
.L_x_1904:
        /* <DEDUP_REMOVED lines=16> */
.L_x_1905:
        /* <DEDUP_REMOVED lines=10> */
[----:B------:R-:W1:Y:S01]  /*28910*/  SYNCS.PHASECHK.TRANS64.TRYWAIT P1, [R7+URZ+0x308c0], R3 ;  /* 0x0308c003070075a7 */ /* 0x000e62000802017f */
[----:B------:R-:W-:Y:S04]  /*28920*/  BSSY B2, `(.L_x_1906) ;  /* 0x0000002000027945 */ /* 0x000fe80003800000 */
[----:B-1----:R-:W-:Y:S05]  /*28930*/  @!P1 BRA `(.L_x_1907) ;  /* 0x0000007000449947 */ /* 0x002fea0003800000 */
.L_x_2083:
[----:B------:R-:W-:Y:S05]  /*28940*/  BSYNC B2 ;  /* 0x0000000000027941 */ /* 0x000fea0003800000 */
.L_x_1906:
[----:B------:R-:W-:Y:S01]  /*28950*/  BSSY B2, `(.L_x_1908) ;  /* 0x000000b000027945 */ /* 0x000fe20003800000 */
[----:B------:R-:W-:Y:S02]  /*28960*/  IMAD.MOV.U32 R2, RZ, RZ, 0x0 ;  /* 0x00000000ff027424 */ /* 0x000fe400078e00ff */
[----:B01----:R-:W-:Y:S01]  /*28970*/  IMAD.MOV.U32 R3, RZ, RZ, 0x12f00000 ;  /* 0x12f00000ff037424 */ /* 0x003fe200078e00ff */
[----:B------:R-:W-:Y:S06]  /*28980*/  @P2 BRA `(.L_x_1909) ;  /* 0x00000000001c2947 */ /* 0x000fec0003800000 */
[----:B------:R-:W0:Y:S01]  /*28990*/  S2R R23, SR_TID.X ;  /* 0x0000000000177919 */ /* 0x000e220000002100 */
[----:B------:R-:W-:-:S04]  /*289a0*/  IMAD.MOV.U32 R13, RZ, RZ, 0x8000 ;  /* 0x00008000ff0d7424 */ /* 0x000fc800078e00ff */
[----:B------:R1:W-:Y:S01]  /*289b0*/  SYNCS.ARRIVE.TRANS64 RZ, [R7+URZ+0x308b0], R13 ;  /* 0x0308b00d07ff79a7 */ /* 0x0003e2000800003f */
[----:B0-----:R-:W-:-:S04]  /*289c0*/  LOP3.LUT R23, R23, 0x1f, RZ, 0xc0, !PT ;  /* 0x0000001f17177812 */ /* 0x001fc800078ec0ff */
[----:B------:R-:W-:-:S13]  /*289d0*/  ISETP.NE.AND P1, PT, R23, RZ, PT ;  /* 0x000000ff1700720c */ /* 0x000fda0003f25270 */
[----:B-1----:R-:W-:Y:S05]  /*289e0*/  @!P1 BRA `(.L_x_1909) ;  /* 0x0000000000049947 */ /* 0x002fea0003800000 */
[----:B------:R-:W-:Y:S01]  /*289f0*/  BPT.TRAP 0x1 ;  /* 0x000000040000795c */ /* 0x000fe20000300000 */
.L_x_1909:
[----:B------:R-:W-:Y:S05]  /*28a00*/  BSYNC B2 ;  /* 0x0000000000027941 */ /* 0x000fea0003800000 */
.L_x_1908:
[----:B------:R-:W-:Y:S01]  /*28a10*/  R2UR UR10, R14 ;  /* 0x000000000e0a72ca */ /* 0x000fe200000e0000 */
[----:B------:R-:W-:Y:S01]  /*28a20*/  UIADD3 UR4, UP0, UR36, 0x670, URZ ;  /* 0x0000067024047890 */ /* 0x000fe2000ff1e03f */
[----:B------:R-:W-:Y:S01]  /*28a30*/  R2UR UR6, R2 ;  /* 0x00000000020672ca */ /* 0x000fe200000e0000 */
[----:B------:R-:W-:Y:S01]  /*28a40*/  VIADD R7, R7, 0x308b0 ;  /* 0x000308b007077836 */ /* 0x000fe20000000000 */
[----:B------:R-:W-:Y:S01]  /*28a50*/  R2UR UR7, R3 ;  /* 0x00000000030772ca */ /* 0x000fe200000e0000 */
[----:B------:R-:W-:Y:S01]  /*28a60*/  VIADD R13, R11, 0x400 ;  /* 0x000004000b0d7836 */ /* 0x000fe20000000000 */
[----:B------:R-:W-:Y:S01]  /*28a70*/  PLOP3.LUT P1, PT, PT, PT, PT, 0x80, 0x0 ;  /* 0x000000000000781c */ /* 0x000fe20003f2f070 */
[----:B------:R-:W-:-:S12]  /*28a80*/  UIADD3.X UR5, URZ, UR37, URZ, UP0, !UPT ;  /* 0x000000253f057290 */ /* 0x000fd800087fe43f */
.L_x_1910:
        /* <DEDUP_REMOVED lines=15> */
.L_x_1911:
        /* <DEDUP_REMOVED lines=15> */
.L_x_1912:
        /* <DEDUP_REMOVED lines=15> */
.L_x_1913:
        /* <DEDUP_REMOVED lines=10> */
.L_x_1897:
[----:B------:R-:W-:Y:S05]  /*28e00*/  BSYNC B1 ;  /* 0x0000000000017941 */ /* 0x000fea0003800000 */
.L_x_1896:
        /* <DEDUP_REMOVED lines=8> */
.L_x_1872:
[----:B------:R-:W-:Y:S05]  /*28e90*/  BSYNC B0 ;  /* 0x0000000000007941 */ /* 0x000fea0003800000 */
.L_x_1871:
[----:B------:R-:W0:Y:S01]  /*28ea0*/  LDC R0, c[0x0][0x448] ;  /* 0x00011200ff007b82 */ /* 0x000e220000000800 */
[----:B------:R-:W-:Y:S01]  /*28eb0*/  VIADD R7, R25, 0x7f ;  /* 0x0000007f19077836 */ /* 0x000fe20000000000 */
[----:B------:R-:W-:Y:S06]  /*28ec0*/  @!P0 WARPSYNC.ALL ;  /* 0x0000000000008948 */ /* 0x000fec0003800000 */
[----:B------:R-:W-:Y:S01]  /*28ed0*/  @!P0 BAR.SYNC.DEFER_BLOCKING 0xc, 0x180 ;  /* 0x0306000000008b1d */ /* 0x000fe20000010000 */
[----:B0-----:R-:W-:-:S13]  /*28ee0*/  ISETP.NE.AND P1, PT, R0, 0x1, PT ;  /* 0x000000010000780c */ /* 0x001fda0003f25270 */
[----:B------:R-:W0:Y:S08]  /*28ef0*/  @P1 LDC R0, c[0x0][0x44c] ;  /* 0x00011300ff001b82 */ /* 0x000e300000000800 */
[----:B------:R-:W1:Y:S01]  /*28f00*/  @P1 LDC R3, c[0x0][0x450] ;  /* 0x00011400ff031b82 */ /* 0x000e620000000800 */
[----:B0-----:R-:W-:-:S05]  /*28f10*/  @P1 IMAD.HI.U32 R0, R7, R0, RZ ;  /* 0x0000000007001227 */ /* 0x001fca00078e00ff */
[----:B-1----:R-:W-:Y:S02]  /*28f20*/  @P1 SHF.R.U32.HI R7, RZ, R3, R0 ;  /* 0x00000003ff071219 */ /* 0x002fe40000011600 */
[----:B------:R-:W0:Y:S03]  /*28f30*/  LDC.64 R2, c[0x0][0x9e0] ;  /* 0x00027800ff027b82 */ /* 0x000e260000000a00 */
[----:B------:R-:W-:Y:S01]  /*28f40*/  IMAD.IADD R7, R18, 0x1, R7 ;  /* 0x0000000112077824 */ /* 0x000fe200078e0207 */
[----:B0-----:R-:W-:-:S03]  /*28f50*/  ISETP.GE.AND P2, PT, R3, 0x1, PT ;  /* 0x000000010300780c */ /* 0x001fc60003f46270 */
[----:B------:R-:W-:-:S10]  /*28f60*/  IMAD.IADD R2, R7, 0x1, R2 ;  /* 0x0000000107027824 */ /* 0x000fd400078e0202 */
[----:B------:R-:W-:Y:S05]  /*28f70*/  @!P2 BRA `(.L_x_1915) ;  /* 0x000000000048a947 */ /* 0x000fea0003800000 */
        /* <DEDUP_REMOVED lines=11> */
.L_x_1917:
[----:B------:R-:W-:-:S13]  /*29030*/  ISETP.NE.AND P0, PT, R3, 0x1, PT ;  /* 0x000000010300780c */ /* 0x000fda0003f05270 */
[----:B------:R-:W0:Y:S02]  /*29040*/  @P0 LDC.64 R4, c[0x0][0x9e8] ;  /* 0x00027a00ff040b82 */ /* 0x000e240000000a00 */
[----:B0-----:R-:W-:-:S05]  /*29050*/  @P0 IMAD.HI.U32 R4, R0, R4, RZ ;  /* 0x0000000400040227 */ /* 0x001fca00078e00ff */
[----:B------:R-:W-:-:S07]  /*29060*/  @P0 SHF.R.U32.HI R0, RZ, R5, R4 ;  /* 0x00000005ff000219 */ /* 0x000fce0000011604 */
.L_x_1918:
[----:B------:R-:W-:Y:S05]  /*29070*/  BSYNC B0 ;  /* 0x0000000000007941 */ /* 0x000fea0003800000 */
.L_x_1916:
[----:B------:R-:W-:-:S05]  /*29080*/  IMAD R5, R0, R3, R3 ;  /* 0x0000000300057224 */ /* 0x000fca00078e0203 */
[----:B------:R-:W-:-:S07]  /*29090*/  VIMNMX R2, R2, R5, PT ;  /* 0x0000000502027248 */ /* 0x000fce0003fe0100 */
.L_x_1915:
[----:B------:R-:W0:Y:S01]  /*290a0*/  @P1 LDC R4, c[0x0][0x44c] ;  /* 0x00011300ff041b82 */ /* 0x000e220000000800 */
[----:B------:R-:W-:Y:S01]  /*290b0*/  VIADD R2, R2, 0x3f ;  /* 0x0000003f02027836 */ /* 0x000fe20000000000 */
[----:B------:R-:W-:-:S04]  /*290c0*/  ULDC UR4, c[0x0][0x9dc] ;  /* 0x0002770000047ab9 */ /* 0x000fc80000000800 */
[----:B------:R-:W-:Y:S02]  /*290d0*/  SHF.R.S32.HI R5, RZ, 0x1f, R2 ;  /* 0x0000001fff057819 */ /* 0x000fe40000011402 */
[----:B------:R-:W1:Y:S02]  /*290e0*/  @P1 LDC R0, c[0x0][0x450] ;  /* 0x00011400ff001b82 */ /* 0x000e640000000800 */
[----:B------:R-:W-:Y:S01]  /*290f0*/  LEA.HI R5, R5, R2, RZ, 0x6 ;  /* 0x0000000205057211 */ /* 0x000fe200078f30ff */
[----:B------:R-:W-:Y:S02]  /*29100*/  IMAD.MOV.U32 R2, RZ, RZ, R25 ;  /* 0x000000ffff027224 */ /* 0x000fe400078e0019 */
        /* <DEDUP_REMOVED lines=17> */
.L_x_1921:
[----:B------:R-:W-:-:S13]  /*29220*/  ISETP.NE.AND P0, PT, R3, 0x1, PT ;  /* 0x000000010300780c */ /* 0x000fda0003f05270 */
[----:B------:R-:W0:Y:S02]  /*29230*/  @P0 LDC.64 R4, c[0x0][0x9e8] ;  /* 0x00027a00ff040b82 */ /* 0x000e240000000a00 */
[----:B0-----:R-:W-:-:S05]  /*29240*/  @P0 IMAD.HI.U32 R4, R2, R4, RZ ;  /* 0x0000000402040227 */ /* 0x001fca00078e00ff */
[----:B------:R-:W-:-:S07]  /*29250*/  @P0 SHF.R.U32.HI R2, RZ, R5, R4 ;  /* 0x00000005ff020219 */ /* 0x000fce0000011604 */
.L_x_1922:
[----:B------:R-:W-:Y:S05]  /*29260*/  BSYNC B0 ;  /* 0x0000000000007941 */ /* 0x000fea0003800000 */
.L_x_1920:
[----:B------:R-:W-:-:S05]  /*29270*/  IMAD R3, R2, R3, RZ ;  /* 0x0000000302037224 */ /* 0x000fca00078e02ff */
[----:B------:R-:W-:-:S07]  /*29280*/  VIMNMX R0, R0, R3, !PT ;  /* 0x0000000300007248 */ /* 0x000fce0007fe0100 */
.L_x_1919:
[----:B------:R-:W-:Y:S01]  /*29290*/  ISETP.NE.AND P1, PT, R6, RZ, PT ;  /* 0x000000ff0600720c */ /* 0x000fe20003f25270 */
[----:B------:R-:W-:Y:S01]  /*292a0*/  BSSY B0, `(.L_x_1923) ;  /* 0x0000024000007945 */ /* 0x000fe20003800000 */
[----:B------:R-:W-:-:S04]  /*292b0*/  SHF.R.S32.HI R3, RZ, 0x1f, R0 ;  /* 0x0000001fff037819 */ /* 0x000fc80000011400 */
[----:B------:R-:W-:-:S04]  /*292c0*/  LEA.HI R3, R3, R0, RZ, 0x6 ;  /* 0x0000000003037211 */ /* 0x000fc800078f30ff */
[----:B------:R-:W-:Y:S01]  /*292d0*/  SHF.R.S32.HI R0, RZ, 0x6, R3 ;  /* 0x00000006ff007819 */ /* 0x000fe20000011403 */
[----:B------:R-:W-:Y:S02]  /*292e0*/  IMAD.MOV.U32 R3, RZ, RZ, RZ ;  /* 0x000000ffff037224 */ /* 0x000fe400078e00ff */
[----:B------:R-:W0:Y:S01]  /*292f0*/  @!P1 LDC R6, c[0x0][0x9f0] ;  /* 0x00027c00ff069b82 */ /* 0x000e220000000800 */
[----:B------:R-:W-:-:S04]  /*29300*/  VIMNMX R0, RZ, R0, !PT ;  /* 0x00000000ff007248 */ /* 0x000fc80007fe0100 */
[----:B------:R-:W-:-:S13]  /*29310*/  ISETP.GT.AND P0, PT, R19, R0, PT ;  /* 0x000000001300720c */ /* 0x000fda0003f04270 */
[----:B------:R-:W-:Y:S05]  /*29320*/  @!P0 BRA `(.L_x_1924) ;  /* 0x00000000006c8947 */ /* 0x000fea0003800000 */
[-C--:B0-----:R-:W-:Y:S01]  /*29330*/  IABS R4, R6.reuse ;  /* 0x0000000600047213 */ /* 0x081fe20000000000 */
[----:B------:R-:W-:Y:S01]  /*29340*/  IMAD.MOV.U32 R2, RZ, RZ, RZ ;  /* 0x000000ffff027224 */ /* 0x000fe200078e00ff */
[----:B------:R-:W-:Y:S02]  /*29350*/  IABS R8, R6 ;  /* 0x0000000600087213 */ /* 0x000fe40000000000 */
[----:B------:R-:W0:Y:S08]  /*29360*/  I2F.RP R5, R4 ;  /* 0x0000000400057306 */ /* 0x000e300000209400 */
[----:B0-----:R-:W0:Y:S02]  /*29370*/  MUFU.RCP R5, R5 ;  /* 0x0000000500057308 */ /* 0x001e240000001000 */
[----:B0-----:R-:W-:-:S06]  /*29380*/  VIADD R7, R5, 0xffffffe ;  /* 0x0ffffffe05077836 */ /* 0x001fcc0000000000 */
[----:B------:R0:W1:Y:S02]  /*29390*/  F2I.FTZ.U32.TRUNC.NTZ R3, R7 ;  /* 0x0000000700037305 */ /* 0x000064000021f000 */
[----:B0-----:R-:W-:Y:S02]  /*293a0*/  IMAD.MOV R7, RZ, RZ, -R8 ;  /* 0x000000ffff077224 */ /* 0x001fe400078e0a08 */
[----:B-1----:R-:W-:-:S04]  /*293b0*/  IMAD.MOV R9, RZ, RZ, -R3 ;  /* 0x000000ffff097224 */ /* 0x002fc800078e0a03 */
[----:B------:R-:W-:-:S04]  /*293c0*/  IMAD R9, R9, R4, RZ ;  /* 0x0000000409097224 */ /* 0x000fc800078e02ff */
[----:B------:R-:W-:Y:S01]  /*293d0*/  IMAD.HI.U32 R2, R3, R9, R2 ;  /* 0x0000000903027227 */ /* 0x000fe200078e0002 */
[----:B------:R-:W-:-:S05]  /*293e0*/  IADD3 R3, R6, -0x1, R19 ;  /* 0xffffffff06037810 */ /* 0x000fca0007ffe013 */
[----:B------:R-:W-:-:S05]  /*293f0*/  IMAD.IADD R3, R3, 0x1, -R0 ;  /* 0x0000000103037824 */ /* 0x000fca00078e0a00 */
        /* <DEDUP_REMOVED lines=14> */
.L_x_1924:
[----:B------:R-:W-:Y:S05]  /*294e0*/  BSYNC B0 ;  /* 0x0000000000007941 */ /* 0x000fea0003800000 */
.L_x_1923:
[-C--:B------:R-:W-:Y:S01]  /*294f0*/  IMAD R0, R10, R3.reuse, R0 ;  /* 0x000000030a007224 */ /* 0x080fe200078e0200 */
        /* <DEDUP_REMOVED lines=13> */
[----:B------:R-:W1:Y:S02]  /*295d0*/  FLO.U32 R0, UR4 ;  /* 0x0000000400007d00 */ /* 0x000e6400080e0000 */
        /* <DEDUP_REMOVED lines=9> */
.L_x_1926:
        /* <DEDUP_REMOVED lines=20> */
.L_x_1929:
[----:B------:R-:W-:Y:S05]  /*297b0*/  BSYNC B6 ;  /* 0x0000000000067941 */ /* 0x000fea0003800000 */
.L_x_1928:
        /* <DEDUP_REMOVED lines=11> */
[----:B0-----:R-:W-:Y:S02]  /*29870*/  IMAD.U32 R6, RZ, RZ, UR8 ;  /* 0x00000008ff067e24 */ /* 0x001fe4000f8e00ff */
[----:B------:R-:W-:-:S02]  /*29880*/  IMAD.U32 R7, RZ, RZ, UR9 ;  /* 0x00000009ff077e24 */ /* 0x000fc4000f8e00ff */
[----:B------:R-:W-:Y:S02]  /*29890*/  IMAD.U32 R10, RZ, RZ, UR4 ;  /* 0x00000004ff0a7e24 */ /* 0x000fe4000f8e00ff */
[----:B------:R-:W-:Y:S02]  /*298a0*/  IMAD.U32 R11, RZ, RZ, UR5 ;  /* 0x00000005ff0b7e24 */ /* 0x000fe4000f8e00ff */
[----:B------:R-:W-:Y:S02]  /*298b0*/  IMAD.MOV.U32 R8, RZ, RZ, 0x70 ;  /* 0x00000070ff087424 */ /* 0x000fe400078e00ff */
[----:B------:R-:W-:Y:S02]  /*298c0*/  IMAD.MOV.U32 R12, RZ, RZ, 0x1 ;  /* 0x00000001ff0c7424 */ /* 0x000fe400078e00ff */
[----:B-1----:R-:W-:-:S07]  /*298d0*/  IMAD.MOV.U32 R13, RZ, RZ, RZ ;  /* 0x000000ffff0d7224 */ /* 0x002fce00078e00ff */
[----:B------:R-:W-:-:S07]  /*298e0*/  LEPC R20, `(.L_x_1932) ;  /* 0x000000001014794e */ /* 0x000fce0000000000 */
[----:B--2---:R-:W-:Y:S05]  /*298f0*/  CALL.ABS.NOINC R2 ;  /* 0x0000000002007343 */ /* 0x004fea0003c00000 */
.L_x_1932:
        /* <DEDUP_REMOVED lines=15> */
.L_x_1931:
[----:B------:R-:W-:Y:S05]  /*299f0*/  BSYNC B6 ;  /* 0x0000000000067941 */ /* 0x000fea0003800000 */
.L_x_1930:
[----:B------:R-:W-:Y:S01]  /*29a00*/  ULDC.64 UR4, c[0x0][0x9f8] ;  /* 0x00027e0000047ab9 */ /* 0x000fe20000000a00 */
[----:B------:R-:W2:Y:S01]  /*29a10*/  LDL R20, [R1+0x8] ;  /* 0x0000080001147983 */ /* 0x000ea20000100800 */
[----:B------:R-:W-:-:S03]  /*29a20*/  ISETP.NE.U32.AND P0, PT, RZ, UR4, PT ;  /* 0x00000004ff007c0c */ /* 0x000fc6000bf05070 */
[----:B------:R-:W3:Y:S01]  /*29a30*/  LDL R19, [R1+0x10] ;  /* 0x0000100001137983 */ /* 0x000ee20000100800 */
[----:B------:R-:W-:Y:S01]  /*29a40*/  ISETP.NE.AND.EX P0, PT, RZ, UR5, PT, P0 ;  /* 0x00000005ff007c0c */ /* 0x000fe2000bf05300 */
[----:B------:R-:W-:Y:S01]  /*29a50*/  IMAD.MOV.U32 R32, RZ, RZ, R27 ;  /* 0x000000ffff207224 */ /* 0x000fe200078e001b */
[----:B------:R-:W1:Y:S01]  /*29a60*/  LDC R5, c[0x0][0x430] ;  /* 0x00010c00ff057b82 */ /* 0x000e620000000800 */
[----:B------:R-:W4:Y:S01]  /*29a70*/  S2R R18, SR_TID.X ;  /* 0x0000000000127919 */ /* 0x000f220000002100 */
[----:B------:R-:W-:Y:S01]  /*29a80*/  VIADD R7, R23, 0xffffffff ;  /* 0xffffffff17077836 */ /* 0x000fe20000000000 */
[----:B------:R-:W-:Y:S01]  /*29a90*/  LOP3.LUT R16, R16, 0xfffffffe, RZ, 0xc0, !PT ;  /* 0xfffffffe10107812 */ /* 0x000fe200078ec0ff */
[----:B------:R-:W-:-:S07]  /*29aa0*/  ULDC UR4, c[0x0][0x2f4] ;  /* 0x0000bd0000047ab9 */ /* 0x000fce0000000800 */
[----:B------:R-:W0:Y:S01]  /*29ab0*/  @P0 LDC.64 R2, c[0x0][0x9f8] ;  /* 0x00027e00ff020b82 */ /* 0x000e220000000a00 */
[----:B----4-:R-:W-:Y:S01]  /*29ac0*/  LOP3.LUT R18, R18, 0x7f, RZ, 0xc0, !PT ;  /* 0x0000007f12127812 */ /* 0x010fe200078ec0ff */
[----:B0-----:R-:W-:-:S05]  /*29ad0*/  @P0 IMAD.WIDE R2, R27, 0x4, R2 ;  /* 0x000000041b020825 */ /* 0x001fca00078e0202 */
[----:B------:R0:W4:Y:S01]  /*29ae0*/  @P0 LDG.E R32, desc[UR60][R2.64] ;  /* 0x0000003c02200981 */ /* 0x000122000c1e1900 */
[----:B------:R-:W-:Y:S02]  /*29af0*/  SHF.R.U32.HI R21, RZ, 0x3, R18 ;  /* 0x00000003ff157819 */ /* 0x000fe40000011612 */
[----:B-1----:R-:W-:Y:S01]  /*29b00*/  ISETP.NE.AND P1, PT, R5, 0x1, PT ;  /* 0x000000010500780c */ /* 0x002fe20003f25270 */
[----:B------:R-:W1:-:S12]  /*29b10*/  S2R R18, SR_TID.X ;  /* 0x0000000000127919 */ /* 0x000e580000002100 */
[----:B------:R-:W0:Y:S08]  /*29b20*/  @P1 LDC R9, c[0x0][0x434] ;  /* 0x00010d00ff091b82 */ /* 0x000e300000000800 */
[----:B------:R-:W0:Y:S01]  /*29b30*/  @P1 LDC R6, c[0x0][0x438] ;  /* 0x00010e00ff061b82 */ /* 0x000e220000000800 */
[----:B-1----:R-:W-:-:S05]  /*29b40*/  IMAD.SHL.U32 R18, R18, 0x10, RZ ;  /* 0x0000001012127824 */ /* 0x002fca00078e00ff */
[----:B------:R-:W-:-:S05]  /*29b50*/  LOP3.LUT R18, R21, 0x70, R18, 0xf8, !PT ;  /* 0x0000007015127812 */ /* 0x000fca00078ef812 */
[----:B------:R-:W-:Y:S01]  /*29b60*/  IMAD R0, R7, 0x40, R18 ;  /* 0x0000004007007824 */ /* 0x000fe200078e0212 */
[----:B------:R-:W-:-:S04]  /*29b70*/  LOP3.LUT R10, R36, 0x40, RZ, 0xfc, !PT ;  /* 0x00000040240a7812 */ /* 0x000fc800078efcff */
[----:B------:R-:W-:Y:S01]  /*29b80*/  ISETP.GE.AND P3, PT, R10, UR4, PT ;  /* 0x000000040a007c0c */ /* 0x000fe2000bf66270 */
[----:B------:R-:W-:Y:S01]  /*29b90*/  UMOV UR5, 0xffffffff ;  /* 0xffffffff00057882 */ /* 0x000fe20000000000 */
[----:B--2---:R-:W-:-:S04]  /*29ba0*/  ISETP.GE.AND P0, PT, R0, R20, PT ;  /* 0x000000140000720c */ /* 0x004fc80003f06270 */
[----:B------:R-:W-:Y:S01]  /*29bb0*/  ISETP.GT.U32.OR P0, PT, R18, 0x3f, P0 ;  /* 0x0000003f1200780c */ /* 0x000fe20000704470 */
[----:B---3--:R-:W-:-:S04]  /*29bc0*/  IMAD.IADD R0, R0, 0x1, R19 ;  /* 0x0000000100007824 */ /* 0x008fc800078e0213 */
[----:B0-----:R-:W-:-:S04]  /*29bd0*/  @P1 IMAD.HI.U32 R9, R0, R9, RZ ;  /* 0x0000000900091227 */ /* 0x001fc800078e00ff */
[----:B------:R-:W-:Y:S01]  /*29be0*/  IMAD.MOV.U32 R4, RZ, RZ, R0 ;  /* 0x000000ffff047224 */ /* 0x000fe200078e0000 */
[----:B------:R-:W-:-:S03]  /*29bf0*/  @P1 SHF.R.U32.HI R4, RZ, R6, R9 ;  /* 0x00000006ff041219 */ /* 0x000fc60000011609 */
[----:B------:R-:W0:Y:S02]  /*29c00*/  @!P0 LDC.64 R2, c[0x0][0x428] ;  /* 0x00010a00ff028b82 */ /* 0x000e240000000a00 */
[----:B------:R-:W-:-:S04]  /*29c10*/  IMAD.MOV R6, RZ, RZ, -R4 ;  /* 0x000000ffff067224 */ /* 0x000fc800078e0a04 */
[----:B------:R-:W-:Y:S01]  /*29c20*/  IMAD R0, R5, R6, R0 ;  /* 0x0000000605007224 */ /* 0x000fe200078e0200 */
[----:B------:R-:W-:Y:S02]  /*29c30*/  @!P0 SHF.R.S32.HI R5, RZ, 0x1f, R4 ;  /* 0x0000001fff058819 */ /* 0x000fe40000011404 */
[----:B----4-:R-:W-:Y:S01]  /*29c40*/  SHF.R.S32.HI R8, RZ, 0x1f, R32 ;  /* 0x0000001fff087819 */ /* 0x010fe20000011420 */
[----:B0-----:R-:W-:-:S04]  /*29c50*/  @!P0 IMAD.WIDE.U32 R4, R32, R2, R4 ;  /* 0x0000000220048225 */ /* 0x001fc800078e0004 */
[----:B------:R-:W-:Y:S01]  /*29c60*/  @!P0 IMAD R6, R8, R2, RZ ;  /* 0x0000000208068224 */ /* 0x000fe200078e02ff */
[----:B------:R0:W-:Y:S03]  /*29c70*/  STL [R1+0x14], R8 ;  /* 0x0000140801007387 */ /* 0x0001e60000100800 */
[----:B------:R-:W-:Y:S02]  /*29c80*/  @!P0 IMAD R6, R32, R3, R6 ;  /* 0x0000000320068224 */ /* 0x000fe400078e0206 */
[----:B------:R-:W1:Y:S02]  /*29c90*/  @!P0 LDC.64 R2, c[0x0][0x418] ;  /* 0x00010600ff028b82 */ /* 0x000e640000000a00 */
[----:B------:R-:W-:Y:S02]  /*29ca0*/  @!P0 IMAD.IADD R6, R5, 0x1, R6 ;  /* 0x0000000105068824 */ /* 0x000fe400078e0206 */
[----:B------:R-:W-:Y:S01]  /*29cb0*/  IMAD.MOV.U32 R5, RZ, RZ, RZ ;  /* 0x000000ffff057224 */ /* 0x000fe200078e00ff */
[----:B-1----:R-:W-:-:S04]  /*29cc0*/  @!P0 LEA R2, P1, R4, R2, 0x2 ;  /* 0x0000000204028211 */ /* 0x002fc800078210ff */
[----:B------:R-:W-:Y:S01]  /*29cd0*/  @!P0 LEA.HI.X R3, R4, R3, R6, 0x2, P1 ;  /* 0x0000000304038211 */ /* 0x000fe200008f1406 */
[----:B------:R-:W-:-:S04]  /*29ce0*/  IMAD.U32 R4, RZ, RZ, UR39 ;  /* 0x00000027ff047e24 */ /* 0x000fc8000f8e00ff */
[----:B------:R1:W5:Y:S01]  /*29cf0*/  @!P0 LDG.E R5, desc[UR60][R2.64] ;  /* 0x0000003c02058981 */ /* 0x000362000c1e1900 */
[----:B------:R-:W-:Y:S02]  /*29d00*/  ISETP.GT.U32.AND P0, PT, R18, 0x3f, PT ;  /* 0x0000003f1200780c */ /* 0x000fe40003f04070 */
[----:B------:R-:W-:Y:S02]  /*29d10*/  ISETP.NE.AND P2, PT, R4, 0x3, PT ;  /* 0x000000030400780c */ /* 0x000fe40003f45270 */
[----:B0-----:R-:W-:-:S04]  /*29d20*/  LOP3.LUT R8, R36, 0x80, RZ, 0xfc, !PT ;  /* 0x0000008024087812 */ /* 0x001fc800078efcff */
[----:B------:R-:W-:-:S05]  /*29d30*/  ISETP.GE.AND P1, PT, R8, UR4, PT ;  /* 0x0000000408007c0c */ /* 0x000fca000bf26270 */
[----:B------:R-:W-:Y:S02]  /*29d40*/  @P0 LOP3.LUT R16, R16, 0x1, RZ, 0xfc, !PT ;  /* 0x0000000110100812 */ /* 0x000fe400078efcff */
[----:B------:R-:W-:Y:S02]  /*29d50*/  ISETP.GE.AND P0, PT, R36, UR4, PT ;  /* 0x0000000424007c0c */ /* 0x000fe4000bf06270 */
[----:B------:R-:W-:-:S04]  /*29d60*/  LOP3.LUT R16, R16, 0xffffffdf, RZ, 0xc0, !PT ;  /* 0xffffffdf10107812 */ /* 0x000fc800078ec0ff */
[----:B------:R-:W-:-:S04]  /*29d70*/  @P2 LOP3.LUT R16, R16, 0x20, RZ, 0xfc, !PT ;  /* 0x0000002010102812 */ /* 0x000fc800078efcff */
[----:B------:R-:W-:-:S04]  /*29d80*/  LOP3.LUT R16, R16, 0xffffffef, RZ, 0xc0, !PT ;  /* 0xffffffef10107812 */ /* 0x000fc800078ec0ff */
        /* <DEDUP_REMOVED lines=8> */
[----:B-1----:R-:W-:Y:S06]  /*29e10*/  BRA.DIV UR5, `(.L_x_1933) ;  /* 0x0000005e05207947 */ /* 0x002fec000b800000 */
.L_x_2086:
[----:B------:R-:W-:Y:S01]  /*29e20*/  IMAD.MOV.U32 R23, RZ, RZ, R7 ;  /* 0x000000ffff177224 */ /* 0x000fe200078e0007 */
[----:B------:R-:W-:Y:S06]  /*29e30*/  @!P2 BRA `(.L_x_1934) ;  /* 0x000000000004a947 */ /* 0x000fec0003800000 */
[----:B------:R-:W-:Y:S01]  /*29e40*/  BPT.TRAP 0x1 ;  /* 0x000000040000795c */ /* 0x000fe20000300000 */
.L_x_1934:
[----:B------:R-:W-:Y:S01]  /*29e50*/  SHF.R.S32.HI R6, RZ, 0x1f, R0 ;  /* 0x0000001fff067819 */ /* 0x000fe20000011400 */
[----:B------:R-:W-:Y:S01]  /*29e60*/  ULDC.64 UR4, c[0x0][0x328] ;  /* 0x0000ca0000047ab9 */ /* 0x000fe20000000a00 */
[----:B-----5:R-:W-:Y:S01]  /*29e70*/  SHF.R.S32.HI R8, RZ, 0x1f, R5 ;  /* 0x0000001fff087819 */ /* 0x020fe20000011405 */
[----:B------:R-:W-:Y:S01]  /*29e80*/  ULDC.64 UR6, c[0x0][0x318] ;  /* 0x0000c60000067ab9 */ /* 0x000fe20000000a00 */
[----:B------:R-:W-:Y:S01]  /*29e90*/  BSSY B0, `(.L_x_1935) ;  /* 0x0000013000007945 */ /* 0x000fe20003800000 */
        /* <DEDUP_REMOVED lines=18> */
.L_x_2087:
[----:B------:R-:W-:Y:S05]  /*29fc0*/  BSYNC B0 ;  /* 0x0000000000007941 */ /* 0x000fea0003800000 */
.L_x_1935:
[----:B------:R-:W2:Y:S01]  /*29fd0*/  LDL R10, [R1+0x8] ;  /* 0x00000800010a7983 */ /* 0x000ea20000100800 */
[----:B------:R-:W-:Y:S01]  /*29fe0*/  ULDC.64 UR4, c[0x0][0x300] ;  /* 0x0000c00000047ab9 */ /* 0x000fe20000000a00 */
[----:B------:R-:W-:Y:S01]  /*29ff0*/  ULDC.64 UR6, c[0x0][0x2e8] ;  /* 0x0000ba0000067ab9 */ /* 0x000fe20000000a00 */
[----:B------:R-:W-:Y:S01]  /*2a000*/  IMAD R6, R6, UR4, RZ ;  /* 0x0000000406067c24 */ /* 0x000fe2000f8e02ff */
[----:B------:R-:W1:Y:S01]  /*2a010*/  S2R R9, SR_TID.X ;  /* 0x0000000000097919 */ /* 0x000e620000002100 */
[----:B0-----:R-:W-:Y:S01]  /*2a020*/  IMAD.WIDE.U32 R2, R0, UR4, RZ ;  /* 0x0000000400027c25 */ /* 0x001fe2000f8e00ff */
[C---:B------:R-:W-:Y:S02]  /*2a030*/  LOP3.LUT P5, RZ, R16.reuse, 0x10, RZ, 0xc0, !PT ;  /* 0x0000001010ff7812 */ /* 0x040fe400078ac0ff */
[----:B------:R-:W-:Y:S01]  /*2a040*/  LOP3.LUT P4, RZ, R16, 0x8, RZ, 0xc0, !PT ;  /* 0x0000000810ff7812 */ /* 0x000fe2000788c0ff */
        /* <DEDUP_REMOVED lines=14> */
[----:B------:R-:W-:Y:S02]  /*2a130*/  LEA.HI.X R6, R2, UR7, R6, 0x1, P0 ;  /* 0x0000000702067c11 */ /* 0x000fe400080f0c06 */
[----:B-1----:R-:W-:-:S04]  /*2a140*/  LOP3.LUT R9, R9, 0x7f, RZ, 0xc0, !PT ;  /* 0x0000007f09097812 */ /* 0x002fc800078ec0ff */
[----:B------:R-:W-:Y:S01]  /*2a150*/  SHF.R.U32.HI R9, RZ, 0x3, R9 ;  /* 0x00000003ff097819 */ /* 0x000fe20000011609 */
[----:B--2---:R-:W-:Y:S02]  /*2a160*/  IMAD R5, R7, -0x40, R10 ;  /* 0xffffffc007057824 */ /* 0x004fe400078e020a */
[----:B------:R-:W-:Y:S02]  /*2a170*/  IMAD R7, R22, 0x4000, R33 ;  /* 0x0000400016077824 */ /* 0x000fe400078e0221 */
        /* <DEDUP_REMOVED lines=37> */
.L_x_2097:
        /* <DEDUP_REMOVED lines=13> */
.L_x_1938:
        /* <DEDUP_REMOVED lines=10> */
.L_x_1939:
[----:B------:R1:W-:Y:S02]  /*2a540*/  SYNCS.ARRIVE.TRANS64.A1T0 RZ, [R4+URZ+0x30830], RZ ;  /* 0x030830ff04ff79a7 */ /* 0x0003e4000810003f */
[----:B------:R-:W-:Y:S05]  /*2a550*/  WARPSYNC.ALL ;  /* 0x0000000000007948 */ /* 0x000fea0003800000 */
[----:B------:R-:W-:Y:S01]  /*2a560*/  ULDC.64 UR4, c[0x0][0xa00] ;  /* 0x0002800000047ab9 */ /* 0x000fe20000000a00 */
[----:B0-----:R-:W-:Y:S01]  /*2a570*/  VIADD R2, R17, 0x10400 ;  /* 0x0001040011027836 */ /* 0x001fe20000000000 */
[----:B------:R-:W-:Y:S01]  /*2a580*/  BAR.SYNC.DEFER_BLOCKING 0x8, 0x180 ;  /* 0x0206000000007b1d */ /* 0x000fe20000010000 */
[----:B------:R-:W-:Y:S02]  /*2a590*/  ISETP.NE.U32.AND P0, PT, RZ, UR4, PT ;  /* 0x00000004ff007c0c */ /* 0x000fe4000bf05070 */
[----:B------:R-:W-:-:S02]  /*2a5a0*/  SHF.R.S32.HI R0, RZ, 0x1f, R27 ;  /* 0x0000001fff007819 */ /* 0x000fc4000001141b */
[----:B------:R-:W-:Y:S01]  /*2a5b0*/  ISETP.NE.AND.EX P0, PT, RZ, UR5, PT, P0 ;  /* 0x00000005ff007c0c */ /* 0x000fe2000bf05300 */
[----:B------:R-:W-:Y:S01]  /*2a5c0*/  ULDC.64 UR4, c[0x0][0x298] ;  /* 0x0000a60000047ab9 */ /* 0x000fe20000000a00 */
[----:B------:R-:W-:Y:S01]  /*2a5d0*/  LOP3.LUT P1, RZ, R2, 0x3ff, RZ, 0xc0, !PT ;  /* 0x000003ff02ff7812 */ /* 0x000fe2000782c0ff */
[----:B------:R-:W-:Y:S01]  /*2a5e0*/  BSSY B6, `(.L_x_1940) ;  /* 0x000001c000067945 */ /* 0x000fe20003800000 */
[----:B------:R-:W-:Y:S02]  /*2a5f0*/  SEL R0, R0, RZ, !P0 ;  /* 0x000000ff00007207 */ /* 0x000fe40004000000 */
[----:B------:R-:W-:-:S03]  /*2a600*/  SEL R2, R27, RZ, !P0 ;  /* 0x000000ff1b027207 */ /* 0x000fc60004000000 */
[----:B------:R0:W-:Y:S04]  /*2a610*/  STL [R1+0x30], R0 ;  /* 0x0000300001007387 */ /* 0x0001e80000100800 */
[----:B------:R2:W-:Y:S01]  /*2a620*/  STL [R1+0x18], R2 ;  /* 0x0000180201007387 */ /* 0x0005e20000100800 */
[----:B0-----:R-:W-:Y:S01]  /*2a630*/  SHF.R.S32.HI R0, RZ, 0x1f, R35 ;  /* 0x0000001fff007819 */ /* 0x001fe20000011423 */
[----:B--2---:R-:W-:-:S04]  /*2a640*/  IMAD.WIDE.U32 R2, R35, UR4, RZ ;  /* 0x0000000423027c25 */ /* 0x004fc8000f8e00ff */
[----:B------:R-:W-:Y:S01]  /*2a650*/  IMAD R0, R0, UR4, RZ ;  /* 0x0000000400007c24 */ /* 0x000fe2000f8e02ff */
[----:B------:R0:W-:Y:S03]  /*2a660*/  STL.64 [R1+0x20], R2 ;  /* 0x0000200201007387 */ /* 0x0001e60000100a00 */
[----:B------:R-:W-:-:S04]  /*2a670*/  IMAD R0, R35, UR5, R0 ;  /* 0x0000000523007c24 */ /* 0x000fc8000f8e0200 */
[----:B------:R-:W-:Y:S01]  /*2a680*/  IMAD.IADD R35, R3, 0x1, R0 ;  /* 0x0000000103237824 */ /* 0x000fe200078e0200 */
[----:B------:R-:W-:Y:S06]  /*2a690*/  @!P1 BRA `(.L_x_1941) ;  /* 0x0000000000409947 */ /* 0x000fec0003800000 */
[----:B0-----:R-:W-:Y:S01]  /*2a6a0*/  MOV R2, 0x0 ;  /* 0x0000000000027802 */ /* 0x001fe20000000f00 */
[----:B------:R-:W-:Y:S01]  /*2a6b0*/  ULDC.64 UR4, c[0x4][0xa8] ;  /* 0x01002a0000047ab9 */ /* 0x000fe20000000a00 */
[----:B------:R-:W-:Y:S01]  /*2a6c0*/  ULDC.64 UR6, c[0x4][0xb0] ;  /* 0x01002c0000067ab9 */ /* 0x000fe20000000a00 */
[----:B------:R-:W-:Y:S01]  /*2a6d0*/  ULDC.64 UR8, c[0x4][0x20] ;  /* 0x0100080000087ab9 */ /* 0x000fe20000000a00 */
[----:B-1----:R-:W-:Y:S02]  /*2a6e0*/  IMAD.U32 R4, RZ, RZ, UR4 ;  /* 0x00000004ff047e24 */ /* 0x002fe4000f8e00ff */
        /* <DEDUP_REMOVED lines=11> */
.L_x_1941:
[----:B------:R-:W-:Y:S05]  /*2a7a0*/  BSYNC B6 ;  /* 0x0000000000067941 */ /* 0x000fea0003800000 */
.L_x_1940:
[----:B------:R-:W2:Y:S01]  /*2a7b0*/  LDL.LU R20, [R1+0x30] ;  /* 0x0000300001147983 */ /* 0x000ea20000300800 */
[----:B------:R-:W-:Y:S01]  /*2a7c0*/  ULDC.64 UR4, c[0x0][0x2d8] ;  /* 0x0000b60000047ab9 */ /* 0x000fe20000000a00 */
[----:B------:R-:W3:Y:S02]  /*2a7d0*/  LDC R7, c[0x0][0x448] ;  /* 0x00011200ff077b82 */ /* 0x000ee40000000800 */
[----:B------:R-:W4:Y:S04]  /*2a7e0*/  LDL.LU R21, [R1+0x18] ;  /* 0x0000180001157983 */ /* 0x000f280000300800 */
[----:B0-----:R-:W5:Y:S01]  /*2a7f0*/  LDL.LU.64 R2, [R1+0x20] ;  /* 0x0000200001027983 */ /* 0x001f620000300a00 */
[C---:B------:R-:W-:Y:S02]  /*2a800*/  LOP3.LUT R9, R36.reuse, 0x40, RZ, 0xfc, !PT ;  /* 0x0000004024097812 */ /* 0x040fe400078efcff */
[----:B------:R-:W-:-:S02]  /*2a810*/  LOP3.LUT R8, R36, 0x80, RZ, 0xfc, !PT ;  /* 0x0000008024087812 */ /* 0x000fc400078efcff */
[----:B---3--:R-:W-:-:S13]  /*2a820*/  ISETP.NE.AND P0, PT, R7, 0x1, PT ;  /* 0x000000010700780c */ /* 0x008fda0003f05270 */
[----:B------:R-:W0:Y:S01]  /*2a830*/  @P0 LDC R6, c[0x0][0x44c] ;  /* 0x00011300ff060b82 */ /* 0x000e220000000800 */
[----:B-----5:R-:W-:Y:S02]  /*2a840*/  IMAD.MOV.U32 R3, RZ, RZ, R35 ;  /* 0x000000ffff037224 */ /* 0x020fe400078e0023 */
[----:B------:R-:W-:-:S04]  /*2a850*/  IMAD.WIDE.U32 R2, R26, UR4, R2 ;  /* 0x000000041a027c25 */ /* 0x000fc8000f8e0002 */
[----:B------:R-:W-:Y:S01]  /*2a860*/  IMAD R3, R26, UR5, R3 ;  /* 0x000000051a037c24 */ /* 0x000fe2000f8e0203 */
[----:B------:R-:W-:Y:S02]  /*2a870*/  ULDC.64 UR4, c[0x0][0x2e0] ;  /* 0x0000b80000047ab9 */ /* 0x000fe40000000a00 */
[----:B--2---:R-:W-:Y:S02]  /*2a880*/  IMAD R0, R20, UR4, RZ ;  /* 0x0000000414007c24 */ /* 0x004fe4000f8e02ff */
[----:B------:R-:W2:Y:S01]  /*2a890*/  S2R R20, SR_TID.X ;  /* 0x0000000000147919 */ /* 0x000ea20000002100 */
[----:B----4-:R-:W-:-:S04]  /*2a8a0*/  IMAD.WIDE.U32 R2, R21, UR4, R2 ;  /* 0x0000000415027c25 */ /* 0x010fc8000f8e0002 */
[----:B------:R-:W-:Y:S01]  /*2a8b0*/  IMAD R0, R21, UR5, R0 ;  /* 0x0000000515007c24 */ /* 0x000fe2000f8e0200 */
[----:B------:R-:W-:-:S03]  /*2a8c0*/  ULDC.64 UR4, c[0x0][0x2d0] ;  /* 0x0000b40000047ab9 */ /* 0x000fc60000000a00 */
[----:B------:R-:W-:Y:S02]  /*2a8d0*/  IMAD.IADD R3, R3, 0x1, R0 ;  /* 0x0000000103037824 */ /* 0x000fe400078e0200 */
[----:B------:R-:W3:Y:S01]  /*2a8e0*/  @P0 LDC R0, c[0x0][0x450] ;  /* 0x00011400ff000b82 */ /* 0x000ee20000000800 */
[----:B--2---:R-:W-:-:S04]  /*2a8f0*/  LOP3.LUT R20, R20, 0x7f, RZ, 0xc0, !PT ;  /* 0x0000007f14147812 */ /* 0x004fc800078ec0ff */
[----:B------:R-:W-:Y:S02]  /*2a900*/  SHF.R.U32.HI R21, RZ, 0x3, R20 ;  /* 0x00000003ff157819 */ /* 0x000fe40000011614 */
[----:B------:R-:W2:Y:S02]  /*2a910*/  S2R R20, SR_TID.X ;  /* 0x0000000000147919 */ /* 0x000ea40000002100 */
[----:B--2---:R-:W-:-:S05]  /*2a920*/  IMAD.SHL.U32 R20, R20, 0x10, RZ ;  /* 0x0000001014147824 */ /* 0x004fca00078e00ff */
[----:B------:R-:W-:-:S05]  /*2a930*/  LOP3.LUT R20, R21, 0x70, R20, 0xf8, !PT ;  /* 0x0000007015147812 */ /* 0x000fca00078ef814 */
[----:B------:R-:W-:Y:S02]  /*2a940*/  IMAD.IADD R5, R20, 0x1, R25 ;  /* 0x0000000114057824 */ /* 0x000fe400078e0219 */
[----:B------:R-:W2:Y:S02]  /*2a950*/  S2R R20, SR_TID.X ;  /* 0x0000000000147919 */ /* 0x000ea40000002100 */
[----:B0-----:R-:W-:-:S04]  /*2a960*/  @P0 IMAD.HI.U32 R6, R5, R6, RZ ;  /* 0x0000000605060227 */ /* 0x001fc800078e00ff */
[----:B-1----:R-:W-:Y:S01]  /*2a970*/  IMAD.MOV.U32 R4, RZ, RZ, R5 ;  /* 0x000000ffff047224 */ /* 0x002fe200078e0005 */
[----:B---3--:R-:W-:-:S05]  /*2a980*/  @P0 SHF.R.U32.HI R4, RZ, R0, R6 ;  /* 0x00000000ff040219 */ /* 0x008fca0000011606 */
[----:B------:R-:W-:Y:S02]  /*2a990*/  IMAD.MOV R0, RZ, RZ, -R4 ;  /* 0x000000ffff007224 */ /* 0x000fe400078e0a04 */
[----:B------:R-:W-:-:S04]  /*2a9a0*/  IMAD.WIDE.U32 R2, R4, UR4, R2 ;  /* 0x0000000404027c25 */ /* 0x000fc8000f8e0002 */
[----:B------:R-:W-:Y:S01]  /*2a9b0*/  IMAD R0, R7, R0, R5 ;  /* 0x0000000007007224 */ /* 0x000fe200078e0205 */
[----:B------:R-:W-:-:S05]  /*2a9c0*/  SHF.R.S32.HI R5, RZ, 0x1f, R4 ;  /* 0x0000001fff057819 */ /* 0x000fca0000011404 */
[----:B------:R-:W-:-:S04]  /*2a9d0*/  IMAD R5, R5, UR4, RZ ;  /* 0x0000000405057c24 */ /* 0x000fc8000f8e02ff */
[----:B------:R-:W-:Y:S01]  /*2a9e0*/  IMAD R5, R4, UR5, R5 ;  /* 0x0000000504057c24 */ /* 0x000fe2000f8e0205 */
[----:B------:R-:W-:Y:S01]  /*2a9f0*/  SHF.R.S32.HI R4, RZ, 0x1f, R0 ;  /* 0x0000001fff047819 */ /* 0x000fe20000011400 */
[----:B------:R-:W-:Y:S02]  /*2aa00*/  ULDC.64 UR4, c[0x0][0x2c8] ;  /* 0x0000b20000047ab9 */ /* 0x000fe40000000a00 */
[----:B------:R-:W-:Y:S01]  /*2aa10*/  IMAD.IADD R3, R3, 0x1, R5 ;  /* 0x0000000103037824 */ /* 0x000fe200078e0205 */
[----:B--2---:R-:W-:Y:S01]  /*2aa20*/  LOP3.LUT R20, R20, 0x7f, RZ, 0xc0, !PT ;  /* 0x0000007f14147812 */ /* 0x004fe200078ec0ff */
[----:B------:R-:W-:Y:S02]  /*2aa30*/  IMAD R4, R4, UR4, RZ ;  /* 0x0000000404047c24 */ /* 0x000fe4000f8e02ff */
[----:B------:R-:W-:-:S04]  /*2aa40*/  IMAD.WIDE.U32 R2, R0, UR4, R2 ;  /* 0x0000000400027c25 */ /* 0x000fc8000f8e0002 */
[----:B------:R-:W-:Y:S01]  /*2aa50*/  IMAD R5, R0, UR5, R4 ;  /* 0x0000000500057c24 */ /* 0x000fe2000f8e0204 */
[----:B------:R-:W-:Y:S02]  /*2aa60*/  ULDC.64 UR4, c[0x0][0x280] ;  /* 0x0000a00000047ab9 */ /* 0x000fe40000000a00 */
[----:B------:R-:W-:Y:S01]  /*2aa70*/  LEA R4, P0, R2, UR4, 0x1 ;  /* 0x0000000402047c11 */ /* 0x000fe2000f8008ff */
[----:B------:R-:W-:Y:S01]  /*2aa80*/  IMAD.IADD R0, R3, 0x1, R5 ;  /* 0x0000000103007824 */ /* 0x000fe200078e0205 */
[----:B------:R-:W-:Y:S02]  /*2aa90*/  ULDC UR4, c[0x0][0x2b8] ;  /* 0x0000ae0000047ab9 */ /* 0x000fe40000000800 */
[----:B------:R-:W-:Y:S02]  /*2aaa0*/  ISETP.GE.AND P4, PT, R36, UR4, PT ;  /* 0x0000000424007c0c */ /* 0x000fe4000bf86270 */
[----:B------:R-:W-:Y:S01]  /*2aab0*/  LEA.HI.X R0, R2, UR5, R0, 0x1, P0 ;  /* 0x0000000502007c11 */ /* 0x000fe200080f0c00 */
[----:B------:R-:W-:Y:S01]  /*2aac0*/  UMOV UR5, 0xffffffff ;  /* 0xffffffff00057882 */ /* 0x000fe20000000000 */
[----:B------:R-:W-:-:S02]  /*2aad0*/  ISETP.GE.AND P3, PT, R9, UR4, PT ;  /* 0x0000000409007c0c */ /* 0x000fc4000bf66270 */
[----:B------:R-:W-:Y:S02]  /*2aae0*/  ISETP.GE.AND P2, PT, R8, UR4, PT ;  /* 0x0000000408007c0c */ /* 0x000fe4000bf46270 */
[----:B------:R-:W-:Y:S02]  /*2aaf0*/  ISETP.GE.AND P1, PT, R37, UR4, PT ;  /* 0x0000000425007c0c */ /* 0x000fe4000bf26270 */
[----:B------:R-:W-:Y:S01]  /*2ab00*/  SHF.R.U32.HI R8, RZ, 0x3, R20 ;  /* 0x00000003ff087819 */ /* 0x000fe20000011614 */
[----:B------:R-:W-:Y:S10]  /*2ab10*/  BRA.DIV UR5, `(.L_x_1942) ;  /* 0x0000005605847947 */ /* 0x000ff4000b800000 */
[----:B------:R-:W0:Y:S01]  /*2ab20*/  SHFL.IDX PT, R3, R4, RZ, 0x181f ;  /* 0x00181fff04037589 */ /* 0x000e2200000e0000 */
[----:B------:R-:W-:Y:S02]  /*2ab30*/  IMAD R5, R31, R7, RZ ;  /* 0x000000071f057224 */ /* 0x000fe400078e02ff */
        /* <DEDUP_REMOVED lines=84> */
.L_x_2114:
[----:B0-----:R-:W-:Y:S01]  /*2b080*/  VIADD R0, R25, 0x70 ;  /* 0x0000007019007836 */ /* 0x001fe20000000000 */
[----:B------:R-:W-:Y:S04]  /*2b090*/  BSSY B0, `(.L_x_1943) ;  /* 0x000000c000007945 */ /* 0x000fe80003800000 */
[----:B------:R-:W-:-:S13]  /*2b0a0*/  ISETP.GE.AND P0, PT, R0, R5, PT ;  /* 0x000000050000720c */ /* 0x000fda0003f06270 */
[----:B------:R-:W-:Y:S05]  /*2b0b0*/  @P0 BRA `(.L_x_1944) ;  /* 0x0000000000240947 */ /* 0x000fea0003800000 */
[----:B------:R-:W-:-:S05]  /*2b0c0*/  LEA R2, P0, R36, R14, 0x1 ;  /* 0x0000000e24027211 */ /* 0x000fca00078008ff */
        /* <DEDUP_REMOVED lines=8> */
.L_x_1944:
[----:B------:R-:W-:Y:S05]  /*2b150*/  BSYNC B0 ;  /* 0x0000000000007941 */ /* 0x000fea0003800000 */
.L_x_1943:
[----:B------:R-:W-:Y:S01]  /*2b160*/  NOP ;  /* 0x0000000000007918 */ /* 0x000fe20000000000 */
[----:B------:R-:W-:-:S13]  /*2b170*/  PLOP3.LUT P0, PT, PT, PT, PT, 0x80, 0x0 ;  /* 0x000000000000781c */ /* 0x000fda0003f0f070 */
.L_x_1945:
        /* <DEDUP_REMOVED lines=20> */
.L_x_2115:
[----:B------:R-:W-:Y:S05]  /*2b2c0*/  BSYNC B0 ;  /* 0x0000000000007941 */ /* 0x000fea0003800000 */
.L_x_1946:
        /* <DEDUP_REMOVED lines=14> */
.L_x_1962:
[----:B0-----:R-:W2:Y:S01]  /*2b3b0*/  LDL R0, [R1+0x10] ;  /* 0x0000100001007983 */ /* 0x001ea20000100800 */
[----:B------:R-:W0:Y:S03]  /*2b3c0*/  LDC R12, c[0x0][0x430] ;  /* 0x00010c00ff0c7b82 */ /* 0x000e260000000800 */
[----:B------:R-:W3:Y:S01]  /*2b3d0*/  LDL R8, [R1+0x14] ;  /* 0x0000140001087983 */ /* 0x000ee20000100800 */
[----:B------:R-:W1:Y:S01]  /*2b3e0*/  S2R R2, SR_TID.X ;  /* 0x0000000000027919 */ /* 0x000e620000002100 */
[----:B------:R-:W4:Y:S01]  /*2b3f0*/  S2R R4, SR_TID.X ;  /* 0x0000000000047919 */ /* 0x000f220000002100 */
[----:B0-----:R-:W-:-:S13]  /*2b400*/  ISETP.NE.AND P0, PT, R12, 0x1, PT ;  /* 0x000000010c00780c */ /* 0x001fda0003f05270 */
[----:B------:R-:W0:Y:S01]  /*2b410*/  @P0 LDC R3, c[0x0][0x434] ;  /* 0x00010d00ff030b82 */ /* 0x000e220000000800 */
[----:B-1----:R-:W-:Y:S01]  /*2b420*/  LOP3.LUT R2, R2, 0x7f, RZ, 0xc0, !PT ;  /* 0x0000007f02027812 */ /* 0x002fe200078ec0ff */
[----:B----4-:R-:W-:-:S03]  /*2b430*/  IMAD.SHL.U32 R4, R4, 0x10, RZ ;  /* 0x0000001004047824 */ /* 0x010fc600078e00ff */
[----:B------:R-:W-:-:S04]  /*2b440*/  SHF.R.U32.HI R2, RZ, 0x3, R2 ;  /* 0x00000003ff027819 */ /* 0x000fc80000011602 */
[----:B------:R-:W-:Y:S02]  /*2b450*/  LOP3.LUT R4, R2, 0x70, R4, 0xf8, !PT ;  /* 0x0000007002047812 */ /* 0x000fe400078ef804 */
[----:B------:R-:W1:Y:S02]  /*2b460*/  @P0 LDC R2, c[0x0][0x438] ;  /* 0x00010e00ff020b82 */ /* 0x000e640000000800 */
[----:B------:R-:W-:Y:S01]  /*2b470*/  ISETP.GT.U32.AND P6, PT, R4, 0x3f, PT ;  /* 0x0000003f0400780c */ /* 0x000fe20003fc4070 */
[----:B--2---:R-:W-:-:S04]  /*2b480*/  IMAD R0, R7, 0x40, R0 ;  /* 0x0000004007007824 */ /* 0x004fc800078e0200 */
[----:B------:R-:W-:-:S08]  /*2b490*/  IMAD.IADD R0, R4, 0x1, R0 ;  /* 0x0000000104007824 */ /* 0x000fd000078e0200 */
[----:B------:R-:W2:Y:S01]  /*2b4a0*/  @!P6 LDC.64 R4, c[0x0][0x428] ;  /* 0x00010a00ff04eb82 */ /* 0x000ea20000000a00 */
        /* <DEDUP_REMOVED lines=10> */
[----:B------:R-:W-:-:S04]  /*2b550*/  IMAD.MOV R5, RZ, RZ, -R11 ;  /* 0x000000ffff057224 */ /* 0x000fc800078e0a0b */
[----:B------:R-:W-:Y:S02]  /*2b560*/  IMAD R5, R12, R5, R0 ;  /* 0x000000050c057224 */ /* 0x000fe400078e0200 */
[----:B------:R-:W-:Y:S01]  /*2b570*/  IMAD.MOV.U32 R0, RZ, RZ, RZ ;  /* 0x000000ffff007224 */ /* 0x000fe200078e00ff */
[----:B0-----:R-:W-:-:S04]  /*2b580*/  @!P6 LEA R8, P0, R2, R8, 0x2 ;  /* 0x000000080208e211 */ /* 0x001fc800078010ff */
[----:B------:R-:W-:-:S05]  /*2b590*/  @!P6 LEA.HI.X R9, R2, R9, R3, 0x2, P0 ;  /* 0x000000090209e211 */ /* 0x000fca00000f1403 */
[----:B------:R0:W5:Y:S01]  /*2b5a0*/  @!P6 LDG.E R0, desc[UR60][R8.64] ;  /* 0x0000003c0800e981 */ /* 0x000162000c1e1900 */
[----:B------:R-:W-:Y:S01]  /*2b5b0*/  LOP3.LUT P5, RZ, R16, 0x20, RZ, 0xc0, !PT ;  /* 0x0000002010ff7812 */ /* 0x000fe200078ac0ff */
[----:B------:R-:W-:-:S05]  /*2b5c0*/  VIADD R22, R6, 0x1 ;  /* 0x0000000106167836 */ /* 0x000fca0000000000 */
[C---:B------:R-:W-:Y:S01]  /*2b5d0*/  ISETP.NE.AND P0, PT, R22.reuse, 0x2, PT ;  /* 0x000000021600780c */ /* 0x040fe20003f05270 */
[----:B------:R-:W-:Y:S05]  /*2b5e0*/  YIELD ;  /* 0x0000000000007946 */ /* 0x000fea0003800000 */
[----:B------:R-:W-:Y:S01]  /*2b5f0*/  SEL R29, RZ, 0x1, P0 ;  /* 0x00000001ff1d7807 */ /* 0x000fe20000000000 */
[----:B------:R-:W-:Y:S01]  /*2b600*/  IMAD.MOV.U32 R23, RZ, RZ, R7 ;  /* 0x000000ffff177224 */ /* 0x000fe200078e0007 */
[----:B------:R-:W-:Y:S02]  /*2b610*/  SEL R22, R22, RZ, P0 ;  /* 0x000000ff16167207 */ /* 0x000fe40000000000 */
[----:B------:R-:W-:Y:S01]  /*2b620*/  LOP3.LUT R29, R10, R29, RZ, 0x3c, !PT ;  /* 0x0000001d0a1d7212 */ /* 0x000fe200078e3cff */
[----:B0-----:R-:W-:Y:S06]  /*2b630*/  @!P5 BRA `(.L_x_1950) ;  /* 0x000000000004d947 */ /* 0x001fec0003800000 */
[----:B------:R-:W-:Y:S01]  /*2b640*/  BPT.TRAP 0x1 ;  /* 0x000000040000795c */ /* 0x000fe20000300000 */
.L_x_1950:
[----:B------:R-:W-:Y:S01]  /*2b650*/  IMAD R7, R22, 0x8, R17 ;  /* 0x0000000816077824 */ /* 0x000fe200078e0211 */
[----:B------:R-:W-:Y:S01]  /*2b660*/  SHF.L.U32 R2, R29, 0x1f, RZ ;  /* 0x0000001f1d027819 */ /* 0x000fe200000006ff */
[----:B------:R-:W-:Y:S03]  /*2b670*/  BSSY B1, `(.L_x_1951) ;  /* 0x0000003000017945 */ /* 0x000fe60003800000 */
[----:B------:R-:W0:Y:S02]  /*2b680*/  SYNCS.PHASECHK.TRANS64.TRYWAIT P0, [R7+URZ+0x30840], R2 ;  /* 0x03084002070075a7 */ /* 0x000e24000800017f */
[----:B0-----:R-:W-:Y:S05]  /*2b690*/  @!P0 BRA `(.L_x_1952) ;  /* 0x00000054008c8947 */ /* 0x001fea0003800000 */
.L_x_2116:
[----:B------:R-:W-:Y:S05]  /*2b6a0*/  BSYNC B1 ;  /* 0x0000000000017941 */ /* 0x000fea0003800000 */
.L_x_1951:
[----:B------:R-:W-:Y:S01]  /*2b6b0*/  SHF.R.S32.HI R20, RZ, 0x1f, R5 ;  /* 0x0000001fff147819 */ /* 0x000fe20000011405 */
[----:B------:R-:W-:Y:S01]  /*2b6c0*/  ULDC.64 UR4, c[0x0][0x300] ;  /* 0x0000c00000047ab9 */ /* 0x000fe20000000a00 */
[----:B-----5:R-:W-:Y:S01]  /*2b6d0*/  SHF.R.S32.HI R25, RZ, 0x1f, R0 ;  /* 0x0000001fff197819 */ /* 0x020fe20000011400 */
[C---:B0-----:R-:W-:Y:S01]  /*2b6e0*/  IMAD.WIDE.U32 R2, R5.reuse, UR4, RZ ;  /* 0x0000000405027c25 */ /* 0x041fe2000f8e00ff */
        /* <DEDUP_REMOVED lines=55> */
.L_x_2126:
        /* <DEDUP_REMOVED lines=17> */
.L_x_1954:
        /* <DEDUP_REMOVED lines=10> */
.L_x_1955:
[----:B------:R2:W-:Y:S01]  /*2bc10*/  SYNCS.ARRIVE.TRANS64.A1T0 RZ, [R7+URZ+0x30830], RZ ;  /* 0x030830ff07ff79a7 */ /* 0x0005e2000810003f */
[----:B------:R-:W-:Y:S05]  /*2bc20*/  @!P6 BRA `(.L_x_1956) ;  /* 0x000000000004e947 */ /* 0x000fea0003800000 */
[----:B------:R-:W-:Y:S01]  /*2bc30*/  BPT.TRAP 0x1 ;  /* 0x000000040000795c */ /* 0x000fe20000300000 */
.L_x_1956:
[----:B-1----:R-:W-:Y:S01]  /*2bc40*/  SHF.L.U32 R2, R10, 0x1f, RZ ;  /* 0x0000001f0a027819 */ /* 0x002fe200000006ff */
[----:B--2---:R-:W-:Y:S01]  /*2bc50*/  IMAD R7, R6, 0x8, R17 ;  /* 0x0000000806077824 */ /* 0x004fe200078e0211 */
[----:B------:R-:W-:Y:S03]  /*2bc60*/  BSSY B1, `(.L_x_1957) ;  /* 0x0000003000017945 */ /* 0x000fe60003800000 */
[----:B------:R-:W1:Y:S02]  /*2bc70*/  SYNCS.PHASECHK.TRANS64.TRYWAIT P0, [R7+URZ+0x30860], R2 ;  /* 0x03086002070075a7 */ /* 0x000e64000800017f */
[----:B-1----:R-:W-:Y:S05]  /*2bc80*/  @!P0 BRA `(.L_x_1958) ;  /* 0x0000005400988947 */ /* 0x002fea0003800000 */
.L_x_2127:
[----:B------:R-:W-:Y:S05]  /*2bc90*/  BSYNC B1 ;  /* 0x0000000000017941 */ /* 0x000fea0003800000 */
.L_x_1957:
        /* <DEDUP_REMOVED lines=49> */
.L_x_2137:
[----:B-1----:R-:W-:Y:S01]  /*2bfb0*/  IADD3 R2, P0, R2, R4, RZ ;  /* 0x0000000402027210 */ /* 0x002fe20007f1e0ff */
        /* <DEDUP_REMOVED lines=27> */
[----:B0-----:R-:W-:-:S04]  /*2c170*/  LEA R18, P0, R2, UR6, 0x1 ;  /* 0x0000000602127c11 */ /* 0x001fc8000f8008ff */
[----:B------:R-:W-:Y:S02]  /*2c180*/  LEA.HI.X R19, R2, UR7, R3, 0x1, P0 ;  /* 0x0000000702137c11 */ /* 0x000fe400080f0c03 */
[----:B------:R-:W-:-:S13]  /*2c190*/  PLOP3.LUT P0, PT, PT, PT, PT, 0x80, 0x0 ;  /* 0x000000000000781c */ /* 0x000fda0003f0f070 */
.L_x_1960:
        /* <DEDUP_REMOVED lines=10> */
.L_x_1961:
[----:B------:R-:W2:Y:S01]  /*2c240*/  LDL R0, [R1+0xc] ;  /* 0x00000c0001007983 */ /* 0x000ea20000100800 */
[----:B------:R0:W-:Y:S01]  /*2c250*/  SYNCS.ARRIVE.TRANS64.A1T0 RZ, [R7+URZ+0x30850], RZ ;  /* 0x030850ff07ff79a7 */ /* 0x0001e2000810003f */
[----:B------:R-:W-:Y:S02]  /*2c260*/  IMAD.MOV.U32 R6, RZ, RZ, R22 ;  /* 0x000000ffff067224 */ /* 0x000fe400078e0016 */
[----:B------:R-:W-:Y:S02]  /*2c270*/  IMAD.MOV.U32 R10, RZ, RZ, R29 ;  /* 0x000000ffff0a7224 */ /* 0x000fe400078e001d */
[----:B------:R-:W-:Y:S02]  /*2c280*/  IMAD.MOV.U32 R31, RZ, RZ, R23 ;  /* 0x000000ffff1f7224 */ /* 0x000fe400078e0017 */
[C---:B0-----:R-:W-:Y:S01]  /*2c290*/  VIADD R7, R23.reuse, 0xffffffff ;  /* 0xffffffff17077836 */ /* 0x041fe20000000000 */
[----:B--2---:R-:W-:-:S13]  /*2c2a0*/  ISETP.GT.AND P0, PT, R23, R0, PT ;  /* 0x000000001700720c */ /* 0x004fda0003f04270 */
[----:B------:R-:W-:Y:S05]  /*2c2b0*/  @P0 BRA `(.L_x_1962) ;  /* 0xfffffff0003c0947 */ /* 0x000fea000383ffff */
.L_x_1949:
[----:B------:R-:W-:Y:S05]  /*2c2c0*/  BSYNC B0 ;  /* 0x0000000000007941 */ /* 0x000fea0003800000 */
.L_x_1948:
        /* <DEDUP_REMOVED lines=17> */
.L_x_1964:
[----:B------:R-:W-:Y:S05]  /*2c3e0*/  BSYNC B0 ;  /* 0x0000000000007941 */ /* 0x000fea0003800000 */
.L_x_1963:
[----:B------:R-:W-:-:S13]  /*2c3f0*/  LOP3.LUT P0, RZ, R16, 0x20, RZ, 0xc0, !PT ;  /* 0x0000002010ff7812 */ /* 0x000fda000780c0ff */
[----:B------:R-:W-:Y:S05]  /*2c400*/  @!P0 BRA `(.L_x_1965) ;  /* 0x0000000000048947 */ /* 0x000fea0003800000 */
[----:B------:R-:W-:Y:S01]  /*2c410*/  BPT.TRAP 0x1 ;  /* 0x000000040000795c */ /* 0x000fe20000300000 */
.L_x_1965:
[----:B------:R-:W2:Y:S01]  /*2c420*/  LDL.LU R0, [R1+0x8] ;  /* 0x0000080001007983 */ /* 0x000ea20000300800 */
[----:B------:R-:W-:Y:S01]  /*2c430*/  IMAD R4, R22, 0x8, R17 ;  /* 0x0000000816047824 */ /* 0x000fe200078e0211 */
[----:B------:R-:W-:Y:S01]  /*2c440*/  SHF.L.U32 R3, R29, 0x1f, RZ ;  /* 0x0000001f1d037819 */ /* 0x000fe200000006ff */
[----:B------:R-:W-:Y:S03]  /*2c450*/  BSSY B0, `(.L_x_1966) ;  /* 0x0000004000007945 */ /* 0x000fe60003800000 */
[----:B------:R-:W0:Y:S01]  /*2c460*/  SYNCS.PHASECHK.TRANS64.TRYWAIT P0, [R4+URZ+0x30860], R3 ;  /* 0x03086003040075a7 */ /* 0x000e22000800017f */
[----:B--2---:R-:W-:Y:S01]  /*2c470*/  IMAD R5, R23, -0x40, R0 ;  /* 0xffffffc017057824 */ /* 0x004fe200078e0200 */
[----:B0-----:R-:W-:Y:S06]  /*2c480*/  @!P0 BRA `(.L_x_1967) ;  /* 0x0000005400288947 */ /* 0x001fec0003800000 */
.L_x_2138:
[----:B------:R-:W-:Y:S05]  /*2c490*/  BSYNC B0 ;  /* 0x0000000000007941 */ /* 0x000fea0003800000 */
.L_x_1966:
[----:B------:R-:W2:Y:S01]  /*2c4a0*/  S2R R0, SR_TID.X ;  /* 0x0000000000007919 */ /* 0x000ea20000002100 */
[----:B------:R-:W-:Y:S01]  /*2c4b0*/  UMOV UR4, 0xffffffff ;  /* 0xffffffff00047882 */ /* 0x000fe20000000000 */
[----:B--2---:R-:W-:-:S04]  /*2c4c0*/  LOP3.LUT R0, R0, 0x7f, RZ, 0xc0, !PT ;  /* 0x0000007f00007812 */ /* 0x004fc800078ec0ff */
[----:B------:R-:W-:-:S05]  /*2c4d0*/  SHF.R.U32.HI R0, RZ, 0x3, R0 ;  /* 0x00000003ff007819 */ /* 0x000fca0000011600 */
[----:B------:R-:W-:Y:S02]  /*2c4e0*/  IMAD.IADD R5, R5, 0x1, -R0 ;  /* 0x0000000105057824 */ /* 0x000fe400078e0a00 */
[----:B------:R-:W-:Y:S01]  /*2c4f0*/  IMAD R0, R22, 0x4000, R33 ;  /* 0x0000400016007824 */ /* 0x000fe200078e0221 */
        /* <DEDUP_REMOVED lines=8> */
[----:B------:R-:W-:Y:S02]  /*2c580*/  ISETP.LT.OR P4, PT, R5, 0x1, P3 ;  /* 0x000000010500780c */ /* 0x000fe40001f81670 */
        /* <DEDUP_REMOVED lines=28> */
[----:B-1----:R-:W-:Y:S02]  /*2c750*/  IADD3 R2, P4, R14, R8, RZ ;  /* 0x000000080e027210 */ /* 0x002fe40007f9e0ff */
[----:B------:R1:W3:Y:S03]  /*2c760*/  SHFL.IDX PT, R14, R18, 0x3, 0x181f ;  /* 0x00781f00120e7f89 */ /* 0x0002e600000e0000 */
        /* <DEDUP_REMOVED lines=9> */
.L_x_2148:
        /* <DEDUP_REMOVED lines=15> */
.L_x_1969:
        /* <DEDUP_REMOVED lines=10> */
.L_x_1970:
[----:B------:R1:W-:Y:S01]  /*2c990*/  SYNCS.ARRIVE.TRANS64.A1T0 RZ, [R4+URZ+0x30850], RZ ;  /* 0x030850ff04ff79a7 */ /* 0x0003e2000810003f */
[----:B------:R-:W-:-:S05]  /*2c9a0*/  VIADD R22, R22, 0x1 ;  /* 0x0000000116167836 */ /* 0x000fca0000000000 */
[----:B------:R-:W-:-:S04]  /*2c9b0*/  ISETP.NE.AND P0, PT, R22, 0x2, PT ;  /* 0x000000021600780c */ /* 0x000fc80003f05270 */
[----:B0-----:R-:W-:Y:S02]  /*2c9c0*/  SEL R0, RZ, 0x1, P0 ;  /* 0x00000001ff007807 */ /* 0x001fe40000000000 */
[----:B------:R-:W-:Y:S02]  /*2c9d0*/  SEL R22, R22, RZ, P0 ;  /* 0x000000ff16167207 */ /* 0x000fe40000000000 */
[----:B-1----:R-:W-:-:S07]  /*2c9e0*/  LOP3.LUT R29, R29, R0, RZ, 0x3c, !PT ;  /* 0x000000001d1d7212 */ /* 0x002fce00078e3cff */
.L_x_1927:
[----:B------:R-:W-:Y:S05]  /*2c9f0*/  BSYNC B7 ;  /* 0x0000000000077941 */ /* 0x000fea0003800000 */
.L_x_1925:
[----:B------:R-:W-:-:S13]  /*2ca00*/  LOP3.LUT P0, RZ, R16, 0x40, RZ, 0xc0, !PT ;  /* 0x0000004010ff7812 */ /* 0x000fda000780c0ff */
[----:B------:R-:W-:Y:S05]  /*2ca10*/  @!P0 BRA `(.L_x_1971) ;  /* 0x0000000000248947 */ /* 0x000fea0003800000 */
[----:B------:R-:W-:Y:S05]  /*2ca20*/  WARPSYNC.ALL ;  /* 0x0000000000007948 */ /* 0x000fea0003800000 */
[----:B------:R-:W1:Y:S08]  /*2ca30*/  S2UR UR5, SR_CgaCtaId ;  /* 0x00000000000579c3 */ /* 0x000e700000008800 */
[----:B------:R-:W-:Y:S06]  /*2ca40*/  BAR.SYNC.DEFER_BLOCKING 0x5, 0x180 ;  /* 0x0146000000007b1d */ /* 0x000fec0000010000 */
[----:B------:R-:W-:-:S02]  /*2ca50*/  UMOV UR4, 0x400 ;  /* 0x0000040000047882 */ /* 0x000fc40000000000 */
[----:B-1----:R-:W-:-:S06]  /*2ca60*/  ULEA UR4, UR5, UR4, 0x18 ;  /* 0x0000000405047291 */ /* 0x002fcc000f8ec03f */
[----:B------:R-:W-:-:S05]  /*2ca70*/  IMAD.U32 R17, RZ, RZ, UR4 ;  /* 0x00000004ff117e24 */ /* 0x000fca000f8e00ff */
[----:B------:R1:W2:Y:S01]  /*2ca80*/  LDS.128 R24, [R17+0x308d0] ;  /* 0x0308d00011187984 */ /* 0x0002a20000000c00 */
[----:B------:R-:W-:Y:S06]  /*2ca90*/  BAR.ARV 0x4, 0x180 ;  /* 0x0106000000007b1d */ /* 0x000fec0000002000 */
[----:B------:R-:W-:Y:S05]  /*2caa0*/  BRA `(.L_x_1972) ;  /* 0x0000000c00d47947 */ /* 0x000fea0003800000 */
.L_x_1971:
[----:B------:R-:W1:Y:S01]  /*2cab0*/  S2R R10, SR_TID.X ;  /* 0x00000000000a7919 */ /* 0x000e620000002100 */
[----:B------:R-:W-:Y:S01]  /*2cac0*/  UMOV UR4, 0xffffffff ;  /* 0xffffffff00047882 */ /* 0x000fe20000000000 */
[----:B-1----:R-:W-:-:S04]  /*2cad0*/  LOP3.LUT R10, R10, 0x1f, RZ, 0xc0, !PT ;  /* 0x0000001f0a0a7812 */ /* 0x002fc800078ec0ff */
[----:B------:R-:W-:Y:S01]  /*2cae0*/  ISETP.NE.AND P0, PT, R10, 0x1f, PT ;  /* 0x0000001f0a00780c */ /* 0x000fe20003f05270 */
[----:B------:R-:W-:-:S12]  /*2caf0*/  BRA.DIV UR4, `(.L_x_1973) ;  /* 0x0000005604447947 */ /* 0x000fd8000b800000 */
[----:B------:R-:W-:Y:S01]  /*2cb00*/  IMAD.IADD R9, R27, 0x1, R10 ;  /* 0x000000011b097824 */ /* 0x000fe200078e020a */
[----:B------:R-:W-:-:S04]  /*2cb10*/  ULDC UR4, c[0x0][0xc3c] ;  /* 0x00030f0000047ab9 */ /* 0x000fc80000000800 */
        /* <DEDUP_REMOVED lines=14> */
[----:B0-----:R0:W-:Y:S02]  /*2cc00*/  SHFL.IDX PT, R6, R24, 0x1, 0x1f ;  /* 0x00201f0018067f89 */ /* 0x0011e400000e0000 */
[----:B0-----:R-:W-:-:S02]  /*2cc10*/  IMAD.MOV.U32 R24, RZ, RZ, RZ ;  /* 0x000000ffff187224 */ /* 0x001fc400078e00ff */
[----:B---3--:R-:W-:Y:S02]  /*2cc20*/  @!P1 IMAD.MOV.U32 R25, RZ, RZ, R7 ;  /* 0x000000ffff199224 */ /* 0x008fe400078e0007 */
        /* <DEDUP_REMOVED lines=19> */
.L_x_2158:
[----:B------:R-:W-:Y:S02]  /*2cd60*/  ULDC UR4, c[0x0][0xc38] ;  /* 0x00030e0000047ab9 */ /* 0x000fe40000000800 */
[----:B------:R-:W-:-:S04]  /*2cd70*/  IMAD.U32 R4, RZ, RZ, UR4 ;  /* 0x00000004ff047e24 */ /* 0x000fc8000f8e00ff */
[----:B-1----:R-:W-:-:S04]  /*2cd80*/  IMAD R5, R14, R4, RZ ;  /* 0x000000040e057224 */ /* 0x002fc800078e02ff */
[----:B------:R-:W-:-:S05]  /*2cd90*/  IMAD.IADD R6, R6, 0x1, R5 ;  /* 0x0000000106067824 */ /* 0x000fca00078e0205 */
[----:B------:R-:W-:-:S13]  /*2cda0*/  ISETP.GT.AND P6, PT, R6, R0, PT ;  /* 0x000000000600720c */ /* 0x000fda0003fc4270 */
[----:B------:R-:W-:Y:S05]  /*2cdb0*/  @P6 BRA `(.L_x_1974) ;  /* 0x0000000000a46947 */ /* 0x000fea0003800000 */
.L_x_1977:
[----:B------:R-:W1:Y:S01]  /*2cdc0*/  LDC R2, c[0x0][0xc3c] ;  /* 0x00030f00ff027b82 */ /* 0x000e620000000800 */
[----:B------:R-:W-:-:S05]  /*2cdd0*/  VIADD R27, R27, 0x1f ;  /* 0x0000001f1b1b7836 */ /* 0x000fca0000000000 */
[----:B-1----:R-:W-:-:S13]  /*2cde0*/  ISETP.GE.AND P6, PT, R27, R2, PT ;  /* 0x000000021b00720c */ /* 0x002fda0003fc6270 */
[----:B------:R-:W-:Y:S05]  /*2cdf0*/  @P6 BRA `(.L_x_1975) ;  /* 0x0000000800bc6947 */ /* 0x000fea0003800000 */
[----:B0-----:R-:W0:Y:S01]  /*2ce00*/  S2R R3, SR_TID.X ;  /* 0x0000000000037919 */ /* 0x001e220000002100 */
[----:B------:R-:W-:Y:S01]  /*2ce10*/  IMAD.MOV.U32 R25, RZ, RZ, RZ ;  /* 0x000000ffff197224 */ /* 0x000fe200078e00ff */
[----:B0-----:R-:W-:-:S05]  /*2ce20*/  LOP3.LUT R3, R3, 0x1f, RZ, 0xc0, !PT ;  /* 0x0000001f03037812 */ /* 0x001fca00078ec0ff */
[----:B------:R-:W-:-:S05]  /*2ce30*/  IMAD.IADD R7, R27, 0x1, R3 ;  /* 0x000000011b077824 */ /* 0x000fca00078e0203 */
[----:B------:R-:W-:-:S13]  /*2ce40*/  ISETP.GE.OR P6, PT, R7, R2, !P0 ;  /* 0x000000020700720c */ /* 0x000fda00047c6670 */
[----:B------:R-:W0:Y:S08]  /*2ce50*/  @!P6 LDC.64 R2, c[0x0][0xc80] ;  /* 0x00032000ff02eb82 */ /* 0x000e300000000a00 */
[----:B------:R-:W1:Y:S01]  /*2ce60*/  @!P6 LDC.64 R4, c[0x0][0xc78] ;  /* 0x00031e00ff04eb82 */ /* 0x000e620000000a00 */
[----:B------:R-:W-:Y:S02]  /*2ce70*/  IMAD.MOV.U32 R8, RZ, RZ, RZ ;  /* 0x000000ffff087224 */ /* 0x000fe400078e00ff */
[----:B0-----:R-:W-:-:S05]  /*2ce80*/  @!P6 IMAD.WIDE R2, R7, 0x4, R2 ;  /* 0x000000040702e825 */ /* 0x001fca00078e0202 */
[----:B------:R1:W2:Y:S02]  /*2ce90*/  @!P6 LDG.E R25, desc[UR60][R2.64] ;  /* 0x0000003c0219e981 */ /* 0x0002a4000c1e1900 */
[----:B-1----:R-:W-:-:S05]  /*2cea0*/  @!P6 IMAD.WIDE R2, R7, 0x4, R4 ;  /* 0x000000040702e825 */ /* 0x002fca00078e0204 */
        /* <DEDUP_REMOVED lines=20> */
.L_x_2166:
[----:B------:R-:W-:Y:S02]  /*2cff0*/  ULDC UR4, c[0x0][0xc38] ;  /* 0x00030e0000047ab9 */ /* 0x000fe40000000800 */
[----:B------:R-:W-:-:S04]  /*2d000*/  IMAD.U32 R4, RZ, RZ, UR4 ;  /* 0x00000004ff047e24 */ /* 0x000fc8000f8e00ff */
[----:B-1----:R-:W-:-:S04]  /*2d010*/  IMAD R5, R14, R4, RZ ;  /* 0x000000040e057224 */ /* 0x002fc800078e02ff */
[----:B------:R-:W-:-:S05]  /*2d020*/  IMAD.IADD R6, R5, 0x1, R6 ;  /* 0x0000000105067824 */ /* 0x000fca00078e0206 */
[----:B------:R-:W-:-:S13]  /*2d030*/  ISETP.GT.AND P6, PT, R6, R0, PT ;  /* 0x000000000600720c */ /* 0x000fda0003fc4270 */
[----:B------:R-:W-:Y:S05]  /*2d040*/  @!P6 BRA `(.L_x_1977) ;  /* 0xfffffffc005ce947 */ /* 0x000fea000383ffff */
.L_x_1974:
        /* <DEDUP_REMOVED lines=10> */
.L_x_2171:
[----:B------:R-:W-:-:S13]  /*2d0f0*/  ISETP.NE.AND P0, PT, R2, RZ, PT ;  /* 0x000000ff0200720c */ /* 0x000fda0003f05270 */
[----:B------:R-:W-:Y:S05]  /*2d100*/  @!P0 BRA `(.L_x_1979) ;  /* 0x0000000000108947 */ /* 0x000fea0003800000 */
[----:B------:R-:W-:Y:S01]  /*2d110*/  UMOV UR4, 0xffffffff ;  /* 0xffffffff00047882 */ /* 0x000fe20000000000 */
[----:B-1----:R-:W-:Y:S02]  /*2d120*/  VIADD R12, R12, 0xffffffff ;  /* 0xffffffff0c0c7836 */ /* 0x002fe40000000000 */
[----:B------:R-:W-:Y:S05]  /*2d130*/  BRA.DIV UR4, `(.L_x_1980) ;  /* 0x0000005a04007947 */ /* 0x000fea000b800000 */
[----:B------:R4:W1:Y:S02]  /*2d140*/  SHFL.IDX PT, R24, R3, R12, 0x1f ;  /* 0x00001f0c03187589 */ /* 0x00086400000e0000 */
.L_x_1979:
[----:B---3--:R-:W-:Y:S01]  /*2d150*/  ISETP.NE.AND P0, PT, R8, 0x1, PT ;  /* 0x000000010800780c */ /* 0x008fe20003f05270 */
[----:B-1----:R-:W-:-:S04]  /*2d160*/  IMAD R24, R24, R4, R5 ;  /* 0x0000000418187224 */ /* 0x002fc800078e0205 */
[----:B------:R-:W-:-:S08]  /*2d170*/  IMAD.IADD R0, R0, 0x1, -R24 ;  /* 0x0000000100007824 */ /* 0x000fd000078e0a18 */
[----:B------:R-:W-:Y:S05]  /*2d180*/  @!P0 BRA `(.L_x_1981) ;  /* 0x0000000000dc8947 */ /* 0x000fea0003800000 */
[----:B--2---:R-:W-:Y:S02]  /*2d190*/  IABS R4, R25 ;  /* 0x0000001900047213 */ /* 0x004fe40000000000 */
[----:B------:R-:W-:Y:S02]  /*2d1a0*/  IABS R5, R8 ;  /* 0x0000000800057213 */ /* 0x000fe40000000000 */
[----:B------:R-:W1:Y:S08]  /*2d1b0*/  I2F.RP R6, R4 ;  /* 0x0000000400067306 */ /* 0x000e700000209400 */
[----:B------:R-:W2:Y:S08]  /*2d1c0*/  I2F.RP R9, R5 ;  /* 0x0000000500097306 */ /* 0x000eb00000209400 */
[----:B-1----:R-:W1:Y:S08]  /*2d1d0*/  MUFU.RCP R6, R6 ;  /* 0x0000000600067308 */ /* 0x002e700000001000 */
[----:B--2---:R-:W-:Y:S01]  /*2d1e0*/  MUFU.RCP R9, R9 ;  /* 0x0000000900097308 */ /* 0x004fe20000001000 */
[----:B-1----:R-:W-:-:S07]  /*2d1f0*/  VIADD R2, R6, 0xffffffe ;  /* 0x0ffffffe06027836 */ /* 0x002fce0000000000 */
[----:B0---4-:R0:W1:Y:S02]  /*2d200*/  F2I.FTZ.U32.TRUNC.NTZ R3, R2 ;  /* 0x0000000200037305 */ /* 0x011064000021f000 */
[----:B0-----:R-:W-:Y:S02]  /*2d210*/  IMAD.MOV.U32 R2, RZ, RZ, RZ ;  /* 0x000000ffff027224 */ /* 0x001fe400078e00ff */
[----:B-1----:R-:W-:-:S04]  /*2d220*/  IMAD.MOV R7, RZ, RZ, -R3 ;  /* 0x000000ffff077224 */ /* 0x002fc800078e0a03 */
[----:B------:R-:W-:-:S04]  /*2d230*/  IMAD R7, R7, R4, RZ ;  /* 0x0000000407077224 */ /* 0x000fc800078e02ff */
[----:B------:R-:W-:Y:S01]  /*2d240*/  IMAD.HI.U32 R3, R3, R7, R2 ;  /* 0x0000000703037227 */ /* 0x000fe200078e0002 */
[----:B------:R-:W-:Y:S02]  /*2d250*/  IABS R7, R0 ;  /* 0x0000000000077213 */ /* 0x000fe40000000000 */
[----:B------:R-:W-:-:S03]  /*2d260*/  IABS R2, R25 ;  /* 0x0000001900027213 */ /* 0x000fc60000000000 */
[----:B------:R-:W-:-:S04]  /*2d270*/  IMAD.HI.U32 R6, R3, R7, RZ ;  /* 0x0000000703067227 */ /* 0x000fc800078e00ff */
[----:B------:R-:W-:Y:S02]  /*2d280*/  IMAD.MOV R2, RZ, RZ, -R2 ;  /* 0x000000ffff027224 */ /* 0x000fe400078e0a02 */
        /* <DEDUP_REMOVED lines=39> */
.L_x_1981:
        /* <DEDUP_REMOVED lines=37> */
[----:B0-----:R-:W-:-:S06]  /*2d750*/  VIADD R3, R8, 0xffffffe ;  /* 0x0ffffffe08037836 */ /* 0x001fcc0000000000 */
[----:B------:R-:W0:Y:S02]  /*2d760*/  F2I.FTZ.U32.TRUNC.NTZ R3, R3 ;  /* 0x0000000300037305 */ /* 0x000e24000021f000 */
[----:B0-----:R-:W-:-:S04]  /*2d770*/  IMAD.MOV R0, RZ, RZ, -R3 ;  /* 0x000000ffff007224 */ /* 0x001fc800078e0a03 */
[----:B------:R-:W-:Y:S01]  /*2d780*/  IMAD R9, R0, R7, RZ ;  /* 0x0000000700097224 */ /* 0x000fe200078e02ff */
[----:B------:R-:W-:-:S03]  /*2d790*/  IABS R0, R4 ;  /* 0x0000000400007213 */ /* 0x000fc60000000000 */
        /* <DEDUP_REMOVED lines=10> */
[----:B------:R-:W-:Y:S02]  /*2d840*/  LOP3.LUT R0, R5, R4, RZ, 0x3c, !PT ;  /* 0x0000000405007212 */ /* 0x000fe400078e3cff */
[----:B------:R-:W-:Y:S02]  /*2d850*/  IADD3 R5, R6, 0x1000000, R5 ;  /* 0x0100000006057810 */ /* 0x000fe40007ffe005 */
[----:B------:R-:W-:-:S07]  /*2d860*/  ISETP.GE.AND P2, PT, R0, RZ, PT ;  /* 0x000000ff0000720c */ /* 0x000fce0003f46270 */
[----:B------:R-:W-:-:S06]  /*2d870*/  @P0 VIADD R2, R2, 0x1 ;  /* 0x0000000102020836 */ /* 0x000fcc0000000000 */
[----:B------:R-:W-:Y:S01]  /*2d880*/  @!P2 IMAD.MOV R2, RZ, RZ, -R2 ;  /* 0x000000ffff02a224 */ /* 0x000fe200078e0a02 */
[----:B------:R-:W-:Y:S01]  /*2d890*/  @!P1 LOP3.LUT R2, RZ, R4, RZ, 0x33, !PT ;  /* 0x00000004ff029212 */ /* 0x000fe200078e33ff */
[----:B------:R-:W-:-:S04]  /*2d8a0*/  IMAD.MOV R4, RZ, RZ, -R4 ;  /* 0x000000ffff047224 */ /* 0x000fc800078e0a04 */
[----:B------:R-:W-:-:S07]  /*2d8b0*/  IMAD R26, R2, R4, R5 ;  /* 0x00000004021a7224 */ /* 0x000fce00078e0205 */
.L_x_1982:
[----:B------:R-:W-:-:S05]  /*2d8c0*/  LOP3.LUT R2, RZ, R2, RZ, 0x33, !PT ;  /* 0x00000002ff027212 */ /* 0x000fca00078e33ff */
[----:B------:R-:W-:Y:S01]  /*2d8d0*/  IMAD.IADD R25, R25, 0x1, R2 ;  /* 0x0000000119197824 */ /* 0x000fe200078e0202 */
[----:B------:R-:W-:Y:S06]  /*2d8e0*/  BRA `(.L_x_1983) ;  /* 0x00000000001c7947 */ /* 0x000fec0003800000 */
.L_x_1975:
[----:B------:R-:W-:Y:S01]  /*2d8f0*/  UMOV UR4, URZ ;  /* 0x0000003f00047c82 */ /* 0x000fe20008000000 */
[----:B------:R-:W-:Y:S01]  /*2d900*/  UMOV UR5, URZ ;  /* 0x0000003f00057c82 */ /* 0x000fe20008000000 */
[----:B------:R-:W-:Y:S01]  /*2d910*/  ULDC UR6, c[0x0][0xc3c] ;  /* 0x00030f0000067ab9 */ /* 0x000fe20000000800 */
[----:B------:R-:W-:Y:S02]  /*2d920*/  IMAD.MOV.U32 R24, RZ, RZ, R0 ;  /* 0x000000ffff187224 */ /* 0x000fe400078e0000 */
[----:B------:R-:W-:Y:S02]  /*2d930*/  IMAD.U32 R25, RZ, RZ, UR4 ;  /* 0x00000004ff197e24 */ /* 0x000fe4000f8e00ff */
[----:B------:R-:W-:Y:S02]  /*2d940*/  IMAD.U32 R26, RZ, RZ, UR5 ;  /* 0x00000005ff1a7e24 */ /* 0x000fe4000f8e00ff */
[----:B------:R-:W-:-:S07]  /*2d950*/  IMAD.U32 R27, RZ, RZ, UR6 ;  /* 0x00000006ff1b7e24 */ /* 0x000fce000f8e00ff */
.L_x_1983:
[----:B------:R-:W1:Y:S01]  /*2d960*/  S2R R0, SR_TID.X ;  /* 0x0000000000007919 */ /* 0x000e620000002100 */
[----:B------:R-:W-:Y:S05]  /*2d970*/  WARPSYNC.ALL ;  /* 0x0000000000007948 */ /* 0x000fea0003800000 */
[----:B------:R-:W-:Y:S01]  /*2d980*/  BAR.SYNC.DEFER_BLOCKING 0x4, 0x180 ;  /* 0x0106000000007b1d */ /* 0x000fe20000010000 */
[----:B-1----:R-:W-:-:S04]  /*2d990*/  LOP3.LUT R0, R0, 0x1f, RZ, 0xc0, !PT ;  /* 0x0000001f00007812 */ /* 0x002fc800078ec0ff */
[----:B------:R-:W-:-:S13]  /*2d9a0*/  ISETP.NE.AND P0, PT, R0, RZ, PT ;  /* 0x000000ff0000720c */ /* 0x000fda0003f05270 */
[----:B0-----:R-:W0:Y:S01]  /*2d9b0*/  @!P0 S2R R3, SR_CgaCtaId ;  /* 0x0000000000038919 */ /* 0x001e220000008800 */
[----:B------:R-:W-:-:S04]  /*2d9c0*/  @!P0 MOV R0, 0x400 ;  /* 0x0000040000008802 */ /* 0x000fc80000000f00 */
[----:B0-----:R-:W-:-:S05]  /*2d9d0*/  @!P0 LEA R17, R3, R0, 0x18 ;  /* 0x0000000003118211 */ /* 0x001fca00078ec0ff */
[----:B------:R3:W-:Y:S01]  /*2d9e0*/  @!P0 STS.128 [R17+0x308d0], R24 ;  /* 0x0308d01811008388 */ /* 0x0007e20000000c00 */
[----:B------:R-:W-:Y:S06]  /*2d9f0*/  BAR.ARV 0x5, 0x180 ;  /* 0x0146000000007b1d */ /* 0x000fec0000002000 */
.L_x_1972:
[----:B------:R-:W-:Y:S02]  /*2da00*/  ULDC UR4, c[0x0][0xc3c] ;  /* 0x00030f0000047ab9 */ /* 0x000fe40000000800 */
[----:B--2---:R-:W-:-:S13]  /*2da10*/  ISETP.GE.AND P0, PT, R27, UR4, PT ;  /* 0x000000041b007c0c */ /* 0x004fda000bf06270 */
[----:B------:R-:W-:Y:S05]  /*2da20*/  @!P0 BRA `(.L_x_1984) ;  /* 0xffffff8c00fc8947 */ /* 0x000fea000383ffff */
[----:B------:R-:W-:Y:S05]  /*2da30*/  BSYNC B8 ;  /* 0x0000000000087941 */ /* 0x000fea0003800000 */
.L_x_1857:
[----:B------:R-:W2:Y:S01]  /*2da40*/  LDL.LU R0, [R1+0x2c] ;  /* 0x00002c0001007983 */ /* 0x000ea20000300800 */
[----:B------:R-:W-:Y:S01]  /*2da50*/  BSSY B0, `(.L_x_1985) ;  /* 0x000000b000007945 */ /* 0x000fe20003800000 */
[----:B------:R-:W4:Y:S01]  /*2da60*/  S2R R5, SR_CgaCtaId ;  /* 0x0000000000057919 */ /* 0x000f220000008800 */
[----:B--2---:R-:W-:-:S05]  /*2da70*/  VIADD R0, R0, 0x1 ;  /* 0x0000000100007836 */ /* 0x004fca0000000000 */
        /* <DEDUP_REMOVED lines=8> */
.L_x_2174:
[----:B------:R-:W-:Y:S05]  /*2db00*/  BSYNC B0 ;  /* 0x0000000000007941 */ /* 0x000fea0003800000 */
.L_x_1985:
[----:B------:R-:W-:-:S03]  /*2db10*/  UMOV UR4, 0xffffffff ;  /* 0xffffffff00047882 */ /* 0x000fc60000000000 */
[----:B------:R-:W-:Y:S05]  /*2db20*/  BRA.DIV UR4, `(.L_x_1987) ;  /* 0x0000004e04c07947 */ /* 0x000fea000b800000 */
[----:B-1----:R-:W1:Y:S02]  /*2db30*/  S2R R0, SR_TID.X ;  /* 0x0000000000007919 */ /* 0x002e640000002100 */
[----:B-1----:R-:W-:-:S04]  /*2db40*/  SHF.R.U32.HI R0, RZ, 0x5, R0 ;  /* 0x00000005ff007819 */ /* 0x002fc80000011600 */
[----:B------:R-:W-:-:S05]  /*2db50*/  LOP3.LUT R0, R0, 0x3, RZ, 0xc0, !PT ;  /* 0x0000000300007812 */ /* 0x000fca00078ec0ff */
[----:B------:R1:W2:Y:S02]  /*2db60*/  SHFL.IDX PT, R14, R0, RZ, 0x1f ;  /* 0x00001fff000e7589 */ /* 0x0002a400000e0000 */
.L_x_2177:
[----:B--2---:R-:W-:-:S13]  /*2db70*/  ISETP.NE.AND P0, PT, R14, RZ, PT ;  /* 0x000000ff0e00720c */ /* 0x004fda0003f05270 */
[----:B------:R-:W-:Y:S05]  /*2db80*/  @P0 BRA `(.L_x_1537) ;  /* 0x0000000000900947 */ /* 0x000fea0003800000 */
[----:B------:R-:W-:-:S03]  /*2db90*/  UMOV UR4, 0xffffffff ;  /* 0xffffffff00047882 */ /* 0x000fc60000000000 */
[----:B------:R-:W-:Y:S05]  /*2dba0*/  BRA.DIV UR4, `(.L_x_1988) ;  /* 0x0000004e04d47947 */ /* 0x000fea000b800000 */
[----:B------:R-:W-:-:S13]  /*2dbb0*/  ELECT P6, URZ, PT ;  /* 0x00000000003f782f */ /* 0x000fda00038c0000 */
.L_x_2180:
        /* <DEDUP_REMOVED lines=8> */
.L_x_1989:
[C---:B------:R-:W-:Y:S01]  /*2dc40*/  IMAD R3, R22.reuse, 0x8, R5 ;  /* 0x0000000816037824 */ /* 0x040fe200078e0205 */
[----:B------:R-:W-:Y:S01]  /*2dc50*/  SHF.L.U32 R2, R29, 0x1f, RZ ;  /* 0x0000001f1d027819 */ /* 0x000fe200000006ff */
[----:B------:R-:W-:-:S03]  /*2dc60*/  VIADD R22, R22, 0x1 ;  /* 0x0000000116167836 */ /* 0x000fc60000000000 */
[----:B------:R-:W1:Y:S02]  /*2dc70*/  SYNCS.PHASECHK.TRANS64.TRYWAIT P1, [R3+URZ+0x30840], R2 ;  /* 0x03084002030075a7 */ /* 0x000e64000802017f */
[----:B------:R-:W-:-:S04]  /*2dc80*/  ISETP.NE.AND P2, PT, R22, 0x2, PT ;  /* 0x000000021600780c */ /* 0x000fc80003f45270 */
[----:B------:R-:W-:Y:S01]  /*2dc90*/  SEL R0, RZ, 0x1, P2 ;  /* 0x00000001ff007807 */ /* 0x000fe20001000000 */
[----:B-1----:R-:W-:Y:S08]  /*2dca0*/  @!P1 BRA `(.L_x_1990) ;  /* 0x0000004c00b49947 */ /* 0x002ff00003800000 */
.L_x_2181:
[----:B------:R-:W-:Y:S02]  /*2dcb0*/  SEL R22, R22, RZ, P2 ;  /* 0x000000ff16167207 */ /* 0x000fe40001000000 */
[----:B------:R-:W-:Y:S01]  /*2dcc0*/  LOP3.LUT R0, R29, R0, RZ, 0x3c, !PT ;  /* 0x000000001d007212 */ /* 0x000fe200078e3cff */
[----:B------:R-:W-:Y:S06]  /*2dcd0*/  @!P0 BRA `(.L_x_1991) ;  /* 0x0000000000048947 */ /* 0x000fec0003800000 */
[----:B------:R-:W-:Y:S01]  /*2dce0*/  BPT.TRAP 0x1 ;  /* 0x000000040000795c */ /* 0x000fe20000300000 */
.L_x_1991:
[----:B------:R-:W-:Y:S01]  /*2dcf0*/  IMAD R5, R22, 0x8, R5 ;  /* 0x0000000816057824 */ /* 0x000fe200078e0205 */
[----:B------:R-:W-:-:S04]  /*2dd00*/  SHF.L.U32 R0, R0, 0x1f, RZ ;  /* 0x0000001f00007819 */ /* 0x000fc800000006ff */
[----:B------:R-:W2:Y:S02]  /*2dd10*/  SYNCS.PHASECHK.TRANS64.TRYWAIT P1, [R5+URZ+0x30840], R0 ;  /* 0x03084000050075a7 */ /* 0x000ea4000802017f */
[----:B--2---:R-:W-:Y:S05]  /*2dd20*/  @!P1 BRA `(.L_x_1992) ;  /* 0x0000004c00a89947 */ /* 0x004fea0003800000 */
.L_x_2182:
[----:B------:R-:W-:Y:S05]  /*2dd30*/  @!P0 BRA `(.L_x_1993) ;  /* 0x0000000000048947 */ /* 0x000fea0003800000 */
[----:B------:R-:W-:Y:S01]  /*2dd40*/  BPT.TRAP 0x1 ;  /* 0x000000040000795c */ /* 0x000fe20000300000 */
.L_x_1993:
[----:B------:R-:W4:Y:S02]  /*2dd50*/  SYNCS.PHASECHK.TRANS64.TRYWAIT P1, [R3+URZ+0x30860], R2 ;  /* 0x03086002030075a7 */ /* 0x000f24000802017f */
[----:B----4-:R-:W-:Y:S05]  /*2dd60*/  @!P1 BRA `(.L_x_1994) ;  /* 0x0000004c00ac9947 */ /* 0x010fea0003800000 */
.L_x_2183:
[----:B------:R-:W-:Y:S05]  /*2dd70*/  @!P0 BRA `(.L_x_1995) ;  /* 0x0000000000048947 */ /* 0x000fea0003800000 */
[----:B------:R-:W-:Y:S01]  /*2dd80*/  BPT.TRAP 0x1 ;  /* 0x000000040000795c */ /* 0x000fe20000300000 */
.L_x_1995:
[----:B------:R0:W0:Y:S02]  /*2dd90*/  SYNCS.PHASECHK.TRANS64.TRYWAIT P0, [R5+URZ+0x30860], R0 ;  /* 0x03086000050075a7 */ /* 0x000024000800017f */
[----:B0-----:R-:W-:Y:S05]  /*2dda0*/  @!P0 NANOSLEEP.SYNCS 0x989680 ;  /* 0x009896800000895d */ /* 0x001fea0003900000 */
[----:B------:R-:W0:Y:S02]  /*2ddb0*/  @!P0 SYNCS.PHASECHK.TRANS64 P0, [R5+URZ+0x30860], R0 ;  /* 0x03086000050085a7 */ /* 0x000e24000800007f */
[----:B0-----:R-:W-:Y:S05]  /*2ddc0*/  @!P0 BRA `(.L_x_1995) ;  /* 0xfffffffc00f08947 */ /* 0x001fea000383ffff */
.L_x_1537:
[----:B------:R-:W-:Y:S05]  /*2ddd0*/  BSYNC B9 ;  /* 0x0000000000097941 */ /* 0x000fea0003800000 */
.L_x_1534:
[----:B------:R-:W-:Y:S05]  /*2dde0*/  EXIT ;  /* 0x000000000000794d */ /* 0x000fea0003800000 */
.L_x_1565:
[----:B0-----:R0:W1:Y:S02]  /*2ddf0*/  SYNCS.PHASECHK.TRANS64.TRYWAIT P6, [R88+URZ+0x30890], R100 ;  /* 0x03089064580075a7 */ /* 0x00106400080c017f */
[----:B-1----:R-:W-:Y:S05]  /*2de00*/  @!P6 NANOSLEEP.SYNCS 0x989680 ;  /* 0x009896800000e95d */ /* 0x002fea0003900000 */
[----:B------:R-:W1:Y:S02]  /*2de10*/  @!P6 SYNCS.PHASECHK.TRANS64 P6, [R88+URZ+0x30890], R100 ;  /* 0x030890645800e5a7 */ /* 0x000e6400080c007f */
[----:B-1----:R-:W-:Y:S05]  /*2de20*/  @!P6 BRA `(.L_x_1565) ;  /* 0xfffffffc00f0e947 */ /* 0x002fea000383ffff */
[----:B------:R-:W-:Y:S05]  /*2de30*/  BRA `(.L_x_1996) ;  /* 0xfffffd5c00e07947 */ /* 0x000fea000383ffff */
.L_x_1566:
        /* <DEDUP_REMOVED lines=8> */
.L_x_1998:
[----:B------:R-:W-:Y:S05]  /*2dec0*/  BSYNC B1 ;  /* 0x0000000000017941 */ /* 0x000fea0003800000 */
.L_x_1997:
        /* <DEDUP_REMOVED lines=8> */
.L_x_1999:
[----:B------:R-:W-:Y:S01]  /*2df50*/  IMAD.MOV.U32 R11, RZ, RZ, R14 ;  /* 0x000000ffff0b7224 */ /* 0x000fe200078e000e */
[----:B------:R-:W-:Y:S06]  /*2df60*/  BRA `(.L_x_2000) ;  /* 0xfffffd5c00a87947 */ /* 0x000fec000383ffff */
.L_x_1583:
        /* <DEDUP_REMOVED lines=8> */
.L_x_2002:
[----:B------:R-:W-:Y:S05]  /*2dff0*/  BSYNC B1 ;  /* 0x0000000000017941 */ /* 0x000fea0003800000 */
.L_x_2001:
        /* <DEDUP_REMOVED lines=8> */
.L_x_2003:
[----:B------:R-:W-:Y:S01]  /*2e080*/  IMAD.MOV.U32 R104, RZ, RZ, R14 ;  /* 0x000000ffff687224 */ /* 0x000fe200078e000e */
[----:B------:R-:W-:Y:S06]  /*2e090*/  BRA `(.L_x_2004) ;  /* 0xfffffd6c000c7947 */ /* 0x000fec000383ffff */
.L_x_1605:
[----:B0-----:R0:W1:Y:S02]  /*2e0a0*/  SYNCS.PHASECHK.TRANS64.TRYWAIT P6, [R88+URZ+0x30890], R100 ;  /* 0x03089064580075a7 */ /* 0x00106400080c017f */
[----:B-1----:R-:W-:Y:S05]  /*2e0b0*/  @!P6 NANOSLEEP.SYNCS 0x989680 ;  /* 0x009896800000e95d */ /* 0x002fea0003900000 */
[----:B------:R-:W1:Y:S02]  /*2e0c0*/  @!P6 SYNCS.PHASECHK.TRANS64 P6, [R88+URZ+0x30890], R100 ;  /* 0x030890645800e5a7 */ /* 0x000e6400080c007f */
[----:B-1----:R-:W-:Y:S05]  /*2e0d0*/  @!P6 BRA `(.L_x_1605) ;  /* 0xfffffffc00f0e947 */ /* 0x002fea000383ffff */
[----:B------:R-:W-:Y:S05]  /*2e0e0*/  BRA `(.L_x_2005) ;  /* 0xfffffd8000c07947 */ /* 0x000fea000383ffff */
.L_x_1606:
        /* <DEDUP_REMOVED lines=8> */
.L_x_2007:
[----:B------:R-:W-:Y:S05]  /*2e170*/  BSYNC B1 ;  /* 0x0000000000017941 */ /* 0x000fea0003800000 */
.L_x_2006:
        /* <DEDUP_REMOVED lines=8> */
.L_x_2008:
[----:B------:R-:W-:Y:S01]  /*2e200*/  IMAD.MOV.U32 R11, RZ, RZ, R14 ;  /* 0x000000ffff0b7224 */ /* 0x000fe200078e000e */
[----:B------:R-:W-:Y:S06]  /*2e210*/  BRA `(.L_x_2009) ;  /* 0xfffffd80008c7947 */ /* 0x000fec000383ffff */
.L_x_1615:
        /* <DEDUP_REMOVED lines=8> */
.L_x_2011:
[----:B------:R-:W-:Y:S05]  /*2e2a0*/  BSYNC B1 ;  /* 0x0000000000017941 */ /* 0x000fea0003800000 */
.L_x_2010:
        /* <DEDUP_REMOVED lines=8> */
.L_x_2012:
[----:B------:R-:W-:Y:S01]  /*2e330*/  IMAD.MOV.U32 R104, RZ, RZ, R14 ;  /* 0x000000ffff687224 */ /* 0x000fe200078e000e */
[----:B------:R-:W-:Y:S06]  /*2e340*/  BRA `(.L_x_2013) ;  /* 0xfffffd90005c7947 */ /* 0x000fec000383ffff */
.L_x_1624:
[----:B0-----:R0:W1:Y:S02]  /*2e350*/  SYNCS.PHASECHK.TRANS64.TRYWAIT P0, [R88+URZ+0x30890], R100 ;  /* 0x03089064580075a7 */ /* 0x001064000800017f */
[----:B-1----:R-:W-:Y:S05]  /*2e360*/  @!P0 NANOSLEEP.SYNCS 0x989680 ;  /* 0x009896800000895d */ /* 0x002fea0003900000 */
[----:B------:R-:W1:Y:S02]  /*2e370*/  @!P0 SYNCS.PHASECHK.TRANS64 P0, [R88+URZ+0x30890], R100 ;  /* 0x03089064580085a7 */ /* 0x000e64000800007f */
[----:B-1----:R-:W-:Y:S05]  /*2e380*/  @!P0 BRA `(.L_x_1624) ;  /* 0xfffffffc00f08947 */ /* 0x002fea000383ffff */
[----:B------:R-:W-:Y:S05]  /*2e390*/  BRA `(.L_x_2014) ;  /* 0xfffffda000847947 */ /* 0x000fea000383ffff */
.L_x_1625:
        /* <DEDUP_REMOVED lines=8> */
.L_x_2016:
[----:B------:R-:W-:Y:S05]  /*2e420*/  BSYNC B1 ;  /* 0x0000000000017941 */ /* 0x000fea0003800000 */
.L_x_2015:
        /* <DEDUP_REMOVED lines=8> */
.L_x_2017:
[----:B------:R-:W-:Y:S01]  /*2e4b0*/  IMAD.MOV.U32 R39, RZ, RZ, R14 ;  /* 0x000000ffff277224 */ /* 0x000fe200078e000e */
[----:B------:R-:W-:Y:S06]  /*2e4c0*/  BRA `(.L_x_2018) ;  /* 0xfffffda000a47947 */ /* 0x000fec000383ffff */
.L_x_1628:
[----:B------:R-:W-:Y:S01]  /*2e4d0*/  BSSY B1, `(.L_x_2019) ;  /* 0x0000008000017945 */ /* 0x000fe20003800000 */
[----:B----4-:R-:W-:Y:S02]  /*2e4e0*/  IMAD.MOV.U32 R13, RZ, RZ, R41 ;  /* 0x000000ffff0d7224 */ /* 0x010fe400078e0029 */
[----:B------:R-:W-:Y:S02]  /*2e4f0*/  IMAD.MOV.U32 R12, RZ, RZ, 0x1 ;  /* 0x00000001ff0c7424 */ /* 0x000fe400078e00ff */
[----:B------:R-:W-:Y:S02]  /*2e500*/  IMAD.MOV.U32 R11, RZ, RZ, 0x181f ;  /* 0x0000181fff0b7424 */ /* 0x000fe400078e00ff */
[----:B------:R-:W-:-:S07]  /*2e510*/  IMAD.MOV.U32 R15, RZ, RZ, -0x1 ;  /* 0xffffffffff0f7424 */ /* 0x000fce00078e00ff */
[----:B0123--:R-:W-:Y:S05]  /*2e520*/  WARPSYNC.COLLECTIVE R15, `(.L_x_2020) ;  /* 0x000000000f087348 */ /* 0x00ffea0003c00000 */
[----:B------:R4:W0:Y:S02]  /*2e530*/  SHFL.IDX P6, R14, R13, R12, R11 ;  /* 0x0000000c0d0e7389 */ /* 0x00082400000c000b */
[----:B01234-:R-:W-:Y:S01]  /*2e540*/  ENDCOLLECTIVE ;  /* 0x000000000000791b */ /* 0x01ffe20003800000 */
.L_x_2020:
[----:B------:R-:W-:Y:S05]  /*2e550*/  BSYNC B1 ;  /* 0x0000000000017941 */ /* 0x000fea0003800000 */
.L_x_2019:
        /* <DEDUP_REMOVED lines=8> */
.L_x_2021:
[----:B------:R-:W-:Y:S01]  /*2e5e0*/  IMAD.MOV.U32 R39, RZ, RZ, R14 ;  /* 0x000000ffff277224 */ /* 0x000fe200078e000e */
[----:B------:R-:W-:Y:S06]  /*2e5f0*/  BRA `(.L_x_2022) ;  /* 0xfffffda000cc7947 */ /* 0x000fec000383ffff */
.L_x_1632:
[----:B------:R0:W0:Y:S02]  /*2e600*/  SYNCS.PHASECHK.TRANS64.TRYWAIT P4, [R88+URZ+0x308b0], R100 ;  /* 0x0308b064580075a7 */ /* 0x000024000808017f */
[----:B0-----:R-:W-:Y:S05]  /*2e610*/  @!P4 NANOSLEEP.SYNCS 0x989680 ;  /* 0x009896800000c95d */ /* 0x001fea0003900000 */
[----:B------:R-:W0:Y:S02]  /*2e620*/  @!P4 SYNCS.PHASECHK.TRANS64 P4, [R88+URZ+0x308b0], R100 ;  /* 0x0308b0645800c5a7 */ /* 0x000e24000808007f */
[----:B0-----:R-:W-:Y:S05]  /*2e630*/  @!P4 BRA `(.L_x_1632) ;  /* 0xfffffffc00f0c947 */ /* 0x001fea000383ffff */
[----:B------:R-:W-:Y:S05]  /*2e640*/  BRA `(.L_x_2023) ;  /* 0xfffffda400707947 */ /* 0x000fea000383ffff */
.L_x_1662:
        /* <DEDUP_REMOVED lines=8> */
.L_x_2025:
[----:B------:R-:W-:Y:S05]  /*2e6d0*/  BSYNC B1 ;  /* 0x0000000000017941 */ /* 0x000fea0003800000 */
.L_x_2024:
        /* <DEDUP_REMOVED lines=8> */
.L_x_2026:
[----:B------:R-:W-:Y:S02]  /*2e760*/  IMAD.MOV.U32 R13, RZ, RZ, R33 ;  /* 0x000000ffff0d7224 */ /* 0x000fe400078e0021 */
[----:B------:R-:W-:-:S07]  /*2e770*/  IMAD.MOV.U32 R8, RZ, RZ, R14 ;  /* 0x000000ffff087224 */ /* 0x000fce00078e000e */
[----:B------:R-:W-:Y:S05]  /*2e780*/  WARPSYNC.COLLECTIVE R15, `(.L_x_2027) ;  /* 0x000000000f087348 */ /* 0x000fea0003c00000 */
[----:B------:R0:W1:Y:S02]  /*2e790*/  SHFL.IDX P6, R14, R13, R12, R11 ;  /* 0x0000000c0d0e7389 */ /* 0x00006400000c000b */
[----:B01----:R-:W-:Y:S01]  /*2e7a0*/  ENDCOLLECTIVE ;  /* 0x000000000000791b */ /* 0x003fe20003800000 */
.L_x_2027:
[----:B------:R-:W-:Y:S02]  /*2e7b0*/  IMAD.MOV.U32 R13, RZ, RZ, R31 ;  /* 0x000000ffff0d7224 */ /* 0x000fe400078e001f */
[----:B------:R-:W-:-:S07]  /*2e7c0*/  IMAD.MOV.U32 R26, RZ, RZ, R14 ;  /* 0x000000ffff1a7224 */ /* 0x000fce00078e000e */
[----:B------:R-:W-:Y:S05]  /*2e7d0*/  WARPSYNC.COLLECTIVE R15, `(.L_x_2028) ;  /* 0x000000000f087348 */ /* 0x000fea0003c00000 */
[----:B------:R0:W1:Y:S02]  /*2e7e0*/  SHFL.IDX P6, R14, R13, R12, R11 ;  /* 0x0000000c0d0e7389 */ /* 0x00006400000c000b */
[----:B01----:R-:W-:Y:S01]  /*2e7f0*/  ENDCOLLECTIVE ;  /* 0x000000000000791b */ /* 0x003fe20003800000 */
.L_x_2028:
[----:B------:R-:W-:Y:S01]  /*2e800*/  IMAD.MOV.U32 R5, RZ, RZ, R14 ;  /* 0x000000ffff057224 */ /* 0x000fe200078e000e */
[----:B------:R-:W-:Y:S06]  /*2e810*/  BRA `(.L_x_2029) ;  /* 0xfffffdbc00387947 */ /* 0x000fec000383ffff */
.L_x_1665:
[----:B------:R-:W-:Y:S01]  /*2e820*/  BSSY B1, `(.L_x_2030) ;  /* 0x0000008000017945 */ /* 0x000fe20003800000 */
[----:B------:R-:W-:Y:S02]  /*2e830*/  IMAD.MOV.U32 R13, RZ, RZ, R32 ;  /* 0x000000ffff0d7224 */ /* 0x000fe400078e0020 */
[----:B------:R-:W-:Y:S02]  /*2e840*/  IMAD.MOV.U32 R12, RZ, RZ, 0x1 ;  /* 0x00000001ff0c7424 */ /* 0x000fe400078e00ff */
[----:B------:R-:W-:Y:S02]  /*2e850*/  IMAD.MOV.U32 R11, RZ, RZ, 0x181f ;  /* 0x0000181fff0b7424 */ /* 0x000fe400078e00ff */
[----:B------:R-:W-:-:S07]  /*2e860*/  IMAD.MOV.U32 R15, RZ, RZ, -0x1 ;  /* 0xffffffffff0f7424 */ /* 0x000fce00078e00ff */
[----:B0-23--:R-:W-:Y:S05]  /*2e870*/  WARPSYNC.COLLECTIVE R15, `(.L_x_2031) ;  /* 0x000000000f087348 */ /* 0x00dfea0003c00000 */
[----:B------:R1:W4:Y:S02]  /*2e880*/  SHFL.IDX P6, R14, R13, R12, R11 ;  /* 0x0000000c0d0e7389 */ /* 0x00032400000c000b */
[----:B01234-:R-:W-:Y:S01]  /*2e890*/  ENDCOLLECTIVE ;  /* 0x000000000000791b */ /* 0x01ffe20003800000 */
.L_x_2031:
[----:B------:R-:W-:Y:S05]  /*2e8a0*/  BSYNC B1 ;  /* 0x0000000000017941 */ /* 0x000fea0003800000 */
.L_x_2030:
        /* <DEDUP_REMOVED lines=8> */
.L_x_2032:
[----:B------:R-:W-:Y:S02]  /*2e930*/  IMAD.MOV.U32 R13, RZ, RZ, R33 ;  /* 0x000000ffff0d7224 */ /* 0x000fe400078e0021 */
[----:B------:R-:W-:-:S07]  /*2e940*/  IMAD.MOV.U32 R8, RZ, RZ, R14 ;  /* 0x000000ffff087224 */ /* 0x000fce00078e000e */
[----:B------:R-:W-:Y:S05]  /*2e950*/  WARPSYNC.COLLECTIVE R15, `(.L_x_2033) ;  /* 0x000000000f087348 */ /* 0x000fea0003c00000 */
[----:B------:R0:W1:Y:S02]  /*2e960*/  SHFL.IDX P6, R14, R13, R12, R11 ;  /* 0x0000000c0d0e7389 */ /* 0x00006400000c000b */
[----:B01----:R-:W-:Y:S01]  /*2e970*/  ENDCOLLECTIVE ;  /* 0x000000000000791b */ /* 0x003fe20003800000 */
.L_x_2033:
[----:B------:R-:W-:Y:S02]  /*2e980*/  IMAD.MOV.U32 R13, RZ, RZ, R31 ;  /* 0x000000ffff0d7224 */ /* 0x000fe400078e001f */
[----:B------:R-:W-:-:S07]  /*2e990*/  IMAD.MOV.U32 R26, RZ, RZ, R14 ;  /* 0x000000ffff1a7224 */ /* 0x000fce00078e000e */
[----:B------:R-:W-:Y:S05]  /*2e9a0*/  WARPSYNC.COLLECTIVE R15, `(.L_x_2034) ;  /* 0x000000000f087348 */ /* 0x000fea0003c00000 */
[----:B------:R0:W1:Y:S02]  /*2e9b0*/  SHFL.IDX P6, R14, R13, R12, R11 ;  /* 0x0000000c0d0e7389 */ /* 0x00006400000c000b */
[----:B01----:R-:W-:Y:S01]  /*2e9c0*/  ENDCOLLECTIVE ;  /* 0x000000000000791b */ /* 0x003fe20003800000 */
.L_x_2034:
[----:B------:R-:W-:Y:S01]  /*2e9d0*/  IMAD.MOV.U32 R5, RZ, RZ, R14 ;  /* 0x000000ffff057224 */ /* 0x000fe200078e000e */
[----:B------:R-:W-:Y:S06]  /*2e9e0*/  BRA `(.L_x_2035) ;  /* 0xfffffdc000507947 */ /* 0x000fec000383ffff */
.L_x_1668:
[----:B------:R-:W-:Y:S01]  /*2e9f0*/  BSSY B1, `(.L_x_2036) ;  /* 0x0000008000017945 */ /* 0x000fe20003800000 */
[----:B------:R-:W-:Y:S02]  /*2ea00*/  IMAD.MOV.U32 R13, RZ, RZ, R32 ;  /* 0x000000ffff0d7224 */ /* 0x000fe400078e0020 */
[----:B------:R-:W-:Y:S02]  /*2ea10*/  IMAD.MOV.U32 R12, RZ, RZ, 0x2 ;  /* 0x00000002ff0c7424 */ /* 0x000fe400078e00ff */
[----:B------:R-:W-:Y:S02]  /*2ea20*/  IMAD.MOV.U32 R11, RZ, RZ, 0x181f ;  /* 0x0000181fff0b7424 */ /* 0x000fe400078e00ff */
[----:B------:R-:W-:-:S07]  /*2ea30*/  IMAD.MOV.U32 R15, RZ, RZ, -0x1 ;  /* 0xffffffffff0f7424 */ /* 0x000fce00078e00ff */
[----:B-1-34-:R-:W-:Y:S05]  /*2ea40*/  WARPSYNC.COLLECTIVE R15, `(.L_x_2037) ;  /* 0x000000000f087348 */ /* 0x01afea0003c00000 */
[----:B------:R0:W2:Y:S02]  /*2ea50*/  SHFL.IDX P6, R14, R13, R12, R11 ;  /* 0x0000000c0d0e7389 */ /* 0x0000a400000c000b */
[----:B01234-:R-:W-:Y:S01]  /*2ea60*/  ENDCOLLECTIVE ;  /* 0x000000000000791b */ /* 0x01ffe20003800000 */
.L_x_2037:
[----:B------:R-:W-:Y:S05]  /*2ea70*/  BSYNC B1 ;  /* 0x0000000000017941 */ /* 0x000fea0003800000 */
.L_x_2036:
        /* <DEDUP_REMOVED lines=8> */
.L_x_2038:
[----:B------:R-:W-:Y:S02]  /*2eb00*/  IMAD.MOV.U32 R13, RZ, RZ, R33 ;  /* 0x000000ffff0d7224 */ /* 0x000fe400078e0021 */
[----:B------:R-:W-:-:S07]  /*2eb10*/  IMAD.MOV.U32 R8, RZ, RZ, R14 ;  /* 0x000000ffff087224 */ /* 0x000fce00078e000e */
[----:B------:R-:W-:Y:S05]  /*2eb20*/  WARPSYNC.COLLECTIVE R15, `(.L_x_2039) ;  /* 0x000000000f087348 */ /* 0x000fea0003c00000 */
[----:B------:R0:W1:Y:S02]  /*2eb30*/  SHFL.IDX P6, R14, R13, R12, R11 ;  /* 0x0000000c0d0e7389 */ /* 0x00006400000c000b */
[----:B01----:R-:W-:Y:S01]  /*2eb40*/  ENDCOLLECTIVE ;  /* 0x000000000000791b */ /* 0x003fe20003800000 */
.L_x_2039:
[----:B------:R-:W-:Y:S02]  /*2eb50*/  IMAD.MOV.U32 R13, RZ, RZ, R31 ;  /* 0x000000ffff0d7224 */ /* 0x000fe400078e001f */
[----:B------:R-:W-:-:S07]  /*2eb60*/  IMAD.MOV.U32 R78, RZ, RZ, R14 ;  /* 0x000000ffff4e7224 */ /* 0x000fce00078e000e */
[----:B------:R-:W-:Y:S05]  /*2eb70*/  WARPSYNC.COLLECTIVE R15, `(.L_x_2040) ;  /* 0x000000000f087348 */ /* 0x000fea0003c00000 */
[----:B------:R0:W1:Y:S02]  /*2eb80*/  SHFL.IDX P6, R14, R13, R12, R11 ;  /* 0x0000000c0d0e7389 */ /* 0x00006400000c000b */
[----:B01----:R-:W-:Y:S01]  /*2eb90*/  ENDCOLLECTIVE ;  /* 0x000000000000791b */ /* 0x003fe20003800000 */
.L_x_2040:
[----:B------:R-:W-:Y:S01]  /*2eba0*/  IMAD.MOV.U32 R5, RZ, RZ, R14 ;  /* 0x000000ffff057224 */ /* 0x000fe200078e000e */
[----:B------:R-:W-:Y:S06]  /*2ebb0*/  BRA `(.L_x_2041) ;  /* 0xfffffdc400487947 */ /* 0x000fec000383ffff */
.L_x_1671:
[----:B------:R-:W-:Y:S01]  /*2ebc0*/  BSSY B1, `(.L_x_2042) ;  /* 0x0000008000017945 */ /* 0x000fe20003800000 */
[----:B------:R-:W-:Y:S02]  /*2ebd0*/  IMAD.MOV.U32 R13, RZ, RZ, R32 ;  /* 0x000000ffff0d7224 */ /* 0x000fe400078e0020 */
[----:B------:R-:W-:Y:S02]  /*2ebe0*/  IMAD.MOV.U32 R12, RZ, RZ, 0x3 ;  /* 0x00000003ff0c7424 */ /* 0x000fe400078e00ff */
[----:B------:R-:W-:Y:S02]  /*2ebf0*/  IMAD.MOV.U32 R11, RZ, RZ, 0x181f ;  /* 0x0000181fff0b7424 */ /* 0x000fe400078e00ff */
[----:B------:R-:W-:-:S07]  /*2ec00*/  IMAD.MOV.U32 R15, RZ, RZ, -0x1 ;  /* 0xffffffffff0f7424 */ /* 0x000fce00078e00ff */
[----:B-1--4-:R-:W-:Y:S05]  /*2ec10*/  WARPSYNC.COLLECTIVE R15, `(.L_x_2043) ;  /* 0x000000000f087348 */ /* 0x012fea0003c00000 */
[----:B------:R0:W2:Y:S02]  /*2ec20*/  SHFL.IDX P6, R14, R13, R12, R11 ;  /* 0x0000000c0d0e7389 */ /* 0x0000a400000c000b */
[----:B012-4-:R-:W-:Y:S01]  /*2ec30*/  ENDCOLLECTIVE ;  /* 0x000000000000791b */ /* 0x017fe20003800000 */
.L_x_2043:
[----:B------:R-:W-:Y:S05]  /*2ec40*/  BSYNC B1 ;  /* 0x0000000000017941 */ /* 0x000fea0003800000 */
.L_x_2042:
        /* <DEDUP_REMOVED lines=8> */
.L_x_2044:
[----:B------:R-:W-:Y:S02]  /*2ecd0*/  IMAD.MOV.U32 R13, RZ, RZ, R33 ;  /* 0x000000ffff0d7224 */ /* 0x000fe400078e0021 */
[----:B------:R-:W-:-:S07]  /*2ece0*/  IMAD.MOV.U32 R80, RZ, RZ, R14 ;  /* 0x000000ffff507224 */ /* 0x000fce00078e000e */
[----:B------:R-:W-:Y:S05]  /*2ecf0*/  WARPSYNC.COLLECTIVE R15, `(.L_x_2045) ;  /* 0x000000000f087348 */ /* 0x000fea0003c00000 */
[----:B------:R0:W1:Y:S02]  /*2ed00*/  SHFL.IDX P6, R14, R13, R12, R11 ;  /* 0x0000000c0d0e7389 */ /* 0x00006400000c000b */
[----:B01----:R-:W-:Y:S01]  /*2ed10*/  ENDCOLLECTIVE ;  /* 0x000000000000791b */ /* 0x003fe20003800000 */
.L_x_2045:
[----:B------:R-:W-:Y:S02]  /*2ed20*/  IMAD.MOV.U32 R13, RZ, RZ, R31 ;  /* 0x000000ffff0d7224 */ /* 0x000fe400078e001f */
[----:B------:R-:W-:-:S07]  /*2ed30*/  IMAD.MOV.U32 R79, RZ, RZ, R14 ;  /* 0x000000ffff4f7224 */ /* 0x000fce00078e000e */
[----:B------:R-:W-:Y:S05]  /*2ed40*/  WARPSYNC.COLLECTIVE R15, `(.L_x_2046) ;  /* 0x000000000f087348 */ /* 0x000fea0003c00000 */
[----:B------:R0:W1:Y:S02]  /*2ed50*/  SHFL.IDX P6, R14, R13, R12, R11 ;  /* 0x0000000c0d0e7389 */ /* 0x00006400000c000b */
[----:B01----:R-:W-:Y:S01]  /*2ed60*/  ENDCOLLECTIVE ;  /* 0x000000000000791b */ /* 0x003fe20003800000 */
.L_x_2046:
[----:B------:R-:W-:Y:S01]  /*2ed70*/  IMAD.MOV.U32 R12, RZ, RZ, R14 ;  /* 0x000000ffff0c7224 */ /* 0x000fe200078e000e */
[----:B------:R-:W-:Y:S06]  /*2ed80*/  BRA `(.L_x_2047) ;  /* 0xfffffdc800487947 */ /* 0x000fec000383ffff */
.L_x_1675:
[----:B0-----:R0:W1:Y:S02]  /*2ed90*/  SYNCS.PHASECHK.TRANS64.TRYWAIT P0, [R17+URZ+0x30800], R0 ;  /* 0x03080000110075a7 */ /* 0x001064000800017f */
[----:B-1----:R-:W-:Y:S05]  /*2eda0*/  @!P0 NANOSLEEP.SYNCS 0x989680 ;  /* 0x009896800000895d */ /* 0x002fea0003900000 */
[----:B------:R-:W1:Y:S02]  /*2edb0*/  @!P0 SYNCS.PHASECHK.TRANS64 P0, [R17+URZ+0x30800], R0 ;  /* 0x03080000110085a7 */ /* 0x000e64000800007f */
[----:B-1----:R-:W-:Y:S05]  /*2edc0*/  @!P0 BRA `(.L_x_1675) ;  /* 0xfffffffc00f08947 */ /* 0x002fea000383ffff */
[----:B------:R-:W-:Y:S05]  /*2edd0*/  BRA `(.L_x_2048) ;  /* 0xfffffdcc00507947 */ /* 0x000fea000383ffff */
.L_x_1707:
        /* <DEDUP_REMOVED lines=8> */
.L_x_2050:
[----:B------:R-:W-:Y:S05]  /*2ee60*/  BSYNC B1 ;  /* 0x0000000000017941 */ /* 0x000fea0003800000 */
.L_x_2049:
        /* <DEDUP_REMOVED lines=8> */
.L_x_2051:
[----:B------:R-:W-:Y:S02]  /*2eef0*/  IMAD.MOV.U32 R13, RZ, RZ, R72 ;  /* 0x000000ffff0d7224 */ /* 0x000fe400078e0048 */
[----:B------:R-:W-:-:S07]  /*2ef00*/  IMAD.MOV.U32 R6, RZ, RZ, R14 ;  /* 0x000000ffff067224 */ /* 0x000fce00078e000e */
[----:B------:R-:W-:Y:S05]  /*2ef10*/  WARPSYNC.COLLECTIVE R15, `(.L_x_2052) ;  /* 0x000000000f087348 */ /* 0x000fea0003c00000 */
[----:B------:R0:W1:Y:S02]  /*2ef20*/  SHFL.IDX P6, R14, R13, R12, R11 ;  /* 0x0000000c0d0e7389 */ /* 0x00006400000c000b */
[----:B01----:R-:W-:Y:S01]  /*2ef30*/  ENDCOLLECTIVE ;  /* 0x000000000000791b */ /* 0x003fe20003800000 */
.L_x_2052:
[----:B------:R-:W-:Y:S02]  /*2ef40*/  IMAD.MOV.U32 R13, RZ, RZ, R3 ;  /* 0x000000ffff0d7224 */ /* 0x000fe400078e0003 */
[----:B------:R-:W-:-:S07]  /*2ef50*/  IMAD.MOV.U32 R9, RZ, RZ, R14 ;  /* 0x000000ffff097224 */ /* 0x000fce00078e000e */
[----:B------:R-:W-:Y:S05]  /*2ef60*/  WARPSYNC.COLLECTIVE R15, `(.L_x_2053) ;  /* 0x000000000f087348 */ /* 0x000fea0003c00000 */
[----:B------:R0:W1:Y:S02]  /*2ef70*/  SHFL.IDX P6, R14, R13, R12, R11 ;  /* 0x0000000c0d0e7389 */ /* 0x00006400000c000b */
[----:B01----:R-:W-:Y:S01]  /*2ef80*/  ENDCOLLECTIVE ;  /* 0x000000000000791b */ /* 0x003fe20003800000 */
.L_x_2053:
[----:B------:R-:W-:Y:S05]  /*2ef90*/  BRA `(.L_x_2054) ;  /* 0xfffffe0000c47947 */ /* 0x000fea000383ffff */
.L_x_1710:
[----:B------:R-:W-:Y:S01]  /*2efa0*/  BSSY B1, `(.L_x_2055) ;  /* 0x0000008000017945 */ /* 0x000fe20003800000 */
[----:B------:R-:W-:Y:S02]  /*2efb0*/  IMAD.MOV.U32 R13, RZ, RZ, R21 ;  /* 0x000000ffff0d7224 */ /* 0x000fe400078e0015 */
[----:B------:R-:W-:Y:S02]  /*2efc0*/  IMAD.MOV.U32 R12, RZ, RZ, 0x1 ;  /* 0x00000001ff0c7424 */ /* 0x000fe400078e00ff */
[----:B------:R-:W-:Y:S02]  /*2efd0*/  IMAD.MOV.U32 R11, RZ, RZ, 0x181f ;  /* 0x0000181fff0b7424 */ /* 0x000fe400078e00ff */
[----:B------:R-:W-:-:S07]  /*2efe0*/  IMAD.MOV.U32 R15, RZ, RZ, -0x1 ;  /* 0xffffffffff0f7424 */ /* 0x000fce00078e00ff */
[----:B0--34-:R-:W-:Y:S05]  /*2eff0*/  WARPSYNC.COLLECTIVE R15, `(.L_x_2056) ;  /* 0x000000000f087348 */ /* 0x019fea0003c00000 */
[----:B----4-:R1:W2:Y:S02]  /*2f000*/  SHFL.IDX P6, R14, R13, R12, R11 ;  /* 0x0000000c0d0e7389 */ /* 0x0102a400000c000b */
[----:B0123--:R-:W-:Y:S01]  /*2f010*/  ENDCOLLECTIVE ;  /* 0x000000000000791b */ /* 0x00ffe20003800000 */
.L_x_2056:
[----:B------:R-:W-:Y:S05]  /*2f020*/  BSYNC B1 ;  /* 0x0000000000017941 */ /* 0x000fea0003800000 */
.L_x_2055:
        /* <DEDUP_REMOVED lines=8> */
.L_x_2057:
[----:B------:R-:W-:Y:S02]  /*2f0b0*/  IMAD.MOV.U32 R13, RZ, RZ, R72 ;  /* 0x000000ffff0d7224 */ /* 0x000fe400078e0048 */
[----:B------:R-:W-:-:S07]  /*2f0c0*/  IMAD.MOV.U32 R6, RZ, RZ, R14 ;  /* 0x000000ffff067224 */ /* 0x000fce00078e000e */
[----:B------:R-:W-:Y:S05]  /*2f0d0*/  WARPSYNC.COLLECTIVE R15, `(.L_x_2058) ;  /* 0x000000000f087348 */ /* 0x000fea0003c00000 */
[----:B------:R0:W1:Y:S02]  /*2f0e0*/  SHFL.IDX P6, R14, R13, R12, R11 ;  /* 0x0000000c0d0e7389 */ /* 0x00006400000c000b */
[----:B01----:R-:W-:Y:S01]  /*2f0f0*/  ENDCOLLECTIVE ;  /* 0x000000000000791b */ /* 0x003fe20003800000 */
.L_x_2058:
[----:B------:R-:W-:Y:S02]  /*2f100*/  IMAD.MOV.U32 R13, RZ, RZ, R3 ;  /* 0x000000ffff0d7224 */ /* 0x000fe400078e0003 */
[----:B------:R-:W-:-:S07]  /*2f110*/  IMAD.MOV.U32 R9, RZ, RZ, R14 ;  /* 0x000000ffff097224 */ /* 0x000fce00078e000e */
[----:B------:R-:W-:Y:S05]  /*2f120*/  WARPSYNC.COLLECTIVE R15, `(.L_x_2059) ;  /* 0x000000000f087348 */ /* 0x000fea0003c00000 */
[----:B------:R0:W1:Y:S02]  /*2f130*/  SHFL.IDX P6, R14, R13, R12, R11 ;  /* 0x0000000c0d0e7389 */ /* 0x00006400000c000b */
[----:B01----:R-:W-:Y:S01]  /*2f140*/  ENDCOLLECTIVE ;  /* 0x000000000000791b */ /* 0x003fe20003800000 */
.L_x_2059:
[----:B------:R-:W-:Y:S05]  /*2f150*/  BRA `(.L_x_2060) ;  /* 0xfffffe04008c7947 */ /* 0x000fea000383ffff */
.L_x_1713:
[----:B------:R-:W-:Y:S01]  /*2f160*/  BSSY B1, `(.L_x_2061) ;  /* 0x0000008000017945 */ /* 0x000fe20003800000 */
[----:B------:R-:W-:Y:S02]  /*2f170*/  IMAD.MOV.U32 R13, RZ, RZ, R21 ;  /* 0x000000ffff0d7224 */ /* 0x000fe400078e0015 */
[----:B------:R-:W-:Y:S02]  /*2f180*/  IMAD.MOV.U32 R12, RZ, RZ, 0x2 ;  /* 0x00000002ff0c7424 */ /* 0x000fe400078e00ff */
[----:B------:R-:W-:Y:S02]  /*2f190*/  IMAD.MOV.U32 R11, RZ, RZ, 0x181f ;  /* 0x0000181fff0b7424 */ /* 0x000fe400078e00ff */
[----:B------:R-:W-:-:S07]  /*2f1a0*/  IMAD.MOV.U32 R15, RZ, RZ, -0x1 ;  /* 0xffffffffff0f7424 */ /* 0x000fce00078e00ff */
[----:B-1-34-:R-:W-:Y:S05]  /*2f1b0*/  WARPSYNC.COLLECTIVE R15, `(.L_x_2062) ;  /* 0x000000000f087348 */ /* 0x01afea0003c00000 */
[----:B----4-:R0:W2:Y:S02]  /*2f1c0*/  SHFL.IDX P6, R14, R13, R12, R11 ;  /* 0x0000000c0d0e7389 */ /* 0x0100a400000c000b */
[----:B0123--:R-:W-:Y:S01]  /*2f1d0*/  ENDCOLLECTIVE ;  /* 0x000000000000791b */ /* 0x00ffe20003800000 */
.L_x_2062:
[----:B------:R-:W-:Y:S05]  /*2f1e0*/  BSYNC B1 ;  /* 0x0000000000017941 */ /* 0x000fea0003800000 */
.L_x_2061:
        /* <DEDUP_REMOVED lines=8> */
.L_x_2063:
[----:B------:R-:W-:Y:S02]  /*2f270*/  IMAD.MOV.U32 R13, RZ, RZ, R72 ;  /* 0x000000ffff0d7224 */ /* 0x000fe400078e0048 */
[----:B------:R-:W-:-:S07]  /*2f280*/  IMAD.MOV.U32 R6, RZ, RZ, R14 ;  /* 0x000000ffff067224 */ /* 0x000fce00078e000e */
[----:B------:R-:W-:Y:S05]  /*2f290*/  WARPSYNC.COLLECTIVE R15, `(.L_x_2064) ;  /* 0x000000000f087348 */ /* 0x000fea0003c00000 */
[----:B------:R0:W1:Y:S02]  /*2f2a0*/  SHFL.IDX P6, R14, R13, R12, R11 ;  /* 0x0000000c0d0e7389 */ /* 0x00006400000c000b */
[----:B01----:R-:W-:Y:S01]  /*2f2b0*/  ENDCOLLECTIVE ;  /* 0x000000000000791b */ /* 0x003fe20003800000 */
.L_x_2064:
[----:B------:R-:W-:Y:S02]  /*2f2c0*/  IMAD.MOV.U32 R13, RZ, RZ, R3 ;  /* 0x000000ffff0d7224 */ /* 0x000fe400078e0003 */
[----:B------:R-:W-:-:S07]  /*2f2d0*/  IMAD.MOV.U32 R9, RZ, RZ, R14 ;  /* 0x000000ffff097224 */ /* 0x000fce00078e000e */
[----:B------:R-:W-:Y:S05]  /*2f2e0*/  WARPSYNC.COLLECTIVE R15, `(.L_x_2065) ;  /* 0x000000000f087348 */ /* 0x000fea0003c00000 */
[----:B------:R0:W1:Y:S02]  /*2f2f0*/  SHFL.IDX P6, R14, R13, R12, R11 ;  /* 0x0000000c0d0e7389 */ /* 0x00006400000c000b */
[----:B01----:R-:W-:Y:S01]  /*2f300*/  ENDCOLLECTIVE ;  /* 0x000000000000791b */ /* 0x003fe20003800000 */
.L_x_2065:
[----:B------:R-:W-:Y:S05]  /*2f310*/  BRA `(.L_x_2066) ;  /* 0xfffffe0800307947 */ /* 0x000fea000383ffff */
.L_x_1716:
        /* <DEDUP_REMOVED lines=8> */
.L_x_2068:
[----:B------:R-:W-:Y:S05]  /*2f3a0*/  BSYNC B1 ;  /* 0x0000000000017941 */ /* 0x000fea0003800000 */
.L_x_2067:
        /* <DEDUP_REMOVED lines=8> */
.L_x_2069:
[----:B------:R-:W-:Y:S02]  /*2f430*/  IMAD.MOV.U32 R13, RZ, RZ, R72 ;  /* 0x000000ffff0d7224 */ /* 0x000fe400078e0048 */
[----:B------:R-:W-:-:S07]  /*2f440*/  IMAD.MOV.U32 R20, RZ, RZ, R14 ;  /* 0x000000ffff147224 */ /* 0x000fce00078e000e */
[----:B------:R-:W-:Y:S05]  /*2f450*/  WARPSYNC.COLLECTIVE R15, `(.L_x_2070) ;  /* 0x000000000f087348 */ /* 0x000fea0003c00000 */
[----:B------:R0:W1:Y:S02]  /*2f460*/  SHFL.IDX P6, R14, R13, R12, R11 ;  /* 0x0000000c0d0e7389 */ /* 0x00006400000c000b */
[----:B01----:R-:W-:Y:S01]  /*2f470*/  ENDCOLLECTIVE ;  /* 0x000000000000791b */ /* 0x003fe20003800000 */
.L_x_2070:
[----:B------:R-:W-:Y:S02]  /*2f480*/  IMAD.MOV.U32 R13, RZ, RZ, R3 ;  /* 0x000000ffff0d7224 */ /* 0x000fe400078e0003 */
[----:B------:R-:W-:-:S07]  /*2f490*/  IMAD.MOV.U32 R77, RZ, RZ, R14 ;  /* 0x000000ffff4d7224 */ /* 0x000fce00078e000e */
[----:B------:R-:W-:Y:S05]  /*2f4a0*/  WARPSYNC.COLLECTIVE R15, `(.L_x_2071) ;  /* 0x000000000f087348 */ /* 0x000fea0003c00000 */
[----:B------:R0:W1:Y:S02]  /*2f4b0*/  SHFL.IDX P6, R14, R13, R12, R11 ;  /* 0x0000000c0d0e7389 */ /* 0x00006400000c000b */
[----:B01----:R-:W-:Y:S01]  /*2f4c0*/  ENDCOLLECTIVE ;  /* 0x000000000000791b */ /* 0x003fe20003800000 */
.L_x_2071:
[----:B------:R-:W-:Y:S01]  /*2f4d0*/  IMAD.MOV.U32 R3, RZ, RZ, R14 ;  /* 0x000000ffff037224 */ /* 0x000fe200078e000e */
[----:B------:R-:W-:Y:S06]  /*2f4e0*/  BRA `(.L_x_2072) ;  /* 0xfffffe0800d87947 */ /* 0x000fec000383ffff */
.L_x_1720:
[----:B---3--:R3:W4:Y:S02]  /*2f4f0*/  SYNCS.PHASECHK.TRANS64.TRYWAIT P0, [R17+URZ+0x30800], R0 ;  /* 0x03080000110075a7 */ /* 0x008724000800017f */
[----:B----4-:R-:W-:Y:S05]  /*2f500*/  @!P0 NANOSLEEP.SYNCS 0x989680 ;  /* 0x009896800000895d */ /* 0x010fea0003900000 */
[----:B------:R-:W4:Y:S02]  /*2f510*/  @!P0 SYNCS.PHASECHK.TRANS64 P0, [R17+URZ+0x30800], R0 ;  /* 0x03080000110085a7 */ /* 0x000f24000800007f */
[----:B----4-:R-:W-:Y:S05]  /*2f520*/  @!P0 BRA `(.L_x_1720) ;  /* 0xfffffffc00f08947 */ /* 0x010fea000383ffff */
[----:B------:R-:W-:Y:S05]  /*2f530*/  BRA `(.L_x_2073) ;  /* 0xfffffe0c00807947 */ /* 0x000fea000383ffff */
.L_x_1738:
[----:B-1----:R1:W3:Y:S02]  /*2f540*/  SYNCS.PHASECHK.TRANS64.TRYWAIT P1, [R0+URZ+0x30830], R5 ;  /* 0x03083005000075a7 */ /* 0x0022e4000802017f */
[----:B---3--:R-:W-:Y:S05]  /*2f550*/  @!P1 NANOSLEEP.SYNCS 0x989680 ;  /* 0x009896800000995d */ /* 0x008fea0003900000 */
[----:B------:R-:W3:Y:S02]  /*2f560*/  @!P1 SYNCS.PHASECHK.TRANS64 P1, [R0+URZ+0x30830], R5 ;  /* 0x03083005000095a7 */ /* 0x000ee4000802007f */
[----:B---3--:R-:W-:Y:S05]  /*2f570*/  @!P1 BRA `(.L_x_1738) ;  /* 0xfffffffc00f09947 */ /* 0x008fea000383ffff */
[----:B------:R-:W-:Y:S05]  /*2f580*/  BRA `(.L_x_1737) ;  /* 0xfffffe4800907947 */ /* 0x000fea000383ffff */
.L_x_1759:
[----:B-1----:R1:W2:Y:S02]  /*2f590*/  SYNCS.PHASECHK.TRANS64.TRYWAIT P1, [R2+URZ+0x30830], R152 ;  /* 0x03083098020075a7 */ /* 0x0022a4000802017f */
[----:B--2---:R-:W-:Y:S05]  /*2f5a0*/  @!P1 NANOSLEEP.SYNCS 0x989680 ;  /* 0x009896800000995d */ /* 0x004fea0003900000 */
[----:B------:R-:W2:Y:S02]  /*2f5b0*/  @!P1 SYNCS.PHASECHK.TRANS64 P1, [R2+URZ+0x30830], R152 ;  /* 0x03083098020095a7 */ /* 0x000ea4000802007f */
[----:B--2---:R-:W-:Y:S05]  /*2f5c0*/  @!P1 BRA `(.L_x_1759) ;  /* 0xfffffffc00f09947 */ /* 0x004fea000383ffff */
[----:B------:R-:W-:Y:S05]  /*2f5d0*/  BRA `(.L_x_1758) ;  /* 0xfffffe7800207947 */ /* 0x000fea000383ffff */
.L_x_1764:
[----:B-1----:R1:W2:Y:S02]  /*2f5e0*/  SYNCS.PHASECHK.TRANS64.TRYWAIT P1, [R218+URZ+0x30850], R0 ;  /* 0x03085000da0075a7 */ /* 0x0022a4000802017f */
[----:B--2---:R-:W-:Y:S05]  /*2f5f0*/  @!P1 NANOSLEEP.SYNCS 0x989680 ;  /* 0x009896800000995d */ /* 0x004fea0003900000 */
[----:B------:R-:W2:Y:S02]  /*2f600*/  @!P1 SYNCS.PHASECHK.TRANS64 P1, [R218+URZ+0x30850], R0 ;  /* 0x03085000da0095a7 */ /* 0x000ea4000802007f */
[----:B--2---:R-:W-:Y:S05]  /*2f610*/  @!P1 BRA `(.L_x_1764) ;  /* 0xfffffffc00f09947 */ /* 0x004fea000383ffff */
[----:B------:R-:W-:Y:S05]  /*2f620*/  BRA `(.L_x_1763) ;  /* 0xfffffe8800a47947 */ /* 0x000fea000383ffff */
.L_x_1787:
[----:B-1----:R1:W2:Y:S02]  /*2f630*/  SYNCS.PHASECHK.TRANS64.TRYWAIT P1, [R222+URZ+0x30830], R2 ;  /* 0x03083002de0075a7 */ /* 0x0022a4000802017f */
[----:B--2---:R-:W-:Y:S05]  /*2f640*/  @!P1 NANOSLEEP.SYNCS 0x989680 ;  /* 0x009896800000995d */ /* 0x004fea0003900000 */
[----:B------:R-:W2:Y:S02]  /*2f650*/  @!P1 SYNCS.PHASECHK.TRANS64 P1, [R222+URZ+0x30830], R2 ;  /* 0x03083002de0095a7 */ /* 0x000ea4000802007f */
[----:B--2---:R-:W-:Y:S05]  /*2f660*/  @!P1 BRA `(.L_x_1787) ;  /* 0xfffffffc00f09947 */ /* 0x004fea000383ffff */
[----:B------:R-:W-:Y:S05]  /*2f670*/  BRA `(.L_x_1786) ;  /* 0xfffffeac00507947 */ /* 0x000fea000383ffff */
.L_x_1792:
[----:B-1----:R1:W2:Y:S02]  /*2f680*/  SYNCS.PHASECHK.TRANS64.TRYWAIT P1, [R11+URZ+0x30850], R0 ;  /* 0x030850000b0075a7 */ /* 0x0022a4000802017f */
[----:B--2---:R-:W-:Y:S05]  /*2f690*/  @!P1 NANOSLEEP.SYNCS 0x989680 ;  /* 0x009896800000995d */ /* 0x004fea0003900000 */
[----:B------:R-:W2:Y:S02]  /*2f6a0*/  @!P1 SYNCS.PHASECHK.TRANS64 P1, [R11+URZ+0x30850], R0 ;  /* 0x030850000b0095a7 */ /* 0x000ea4000802007f */
[----:B--2---:R-:W-:Y:S05]  /*2f6b0*/  @!P1 BRA `(.L_x_1792) ;  /* 0xfffffffc00f09947 */ /* 0x004fea000383ffff */
[----:B------:R-:W-:Y:S05]  /*2f6c0*/  BRA `(.L_x_1791) ;  /* 0xfffffebc00d87947 */ /* 0x000fea000383ffff */
.L_x_1802:
[----:B--2---:R2:W3:Y:S02]  /*2f6d0*/  SYNCS.PHASECHK.TRANS64.TRYWAIT P1, [R4+URZ+0x30830], R2 ;  /* 0x03083002040075a7 */ /* 0x0044e4000802017f */
[----:B---3--:R-:W-:Y:S05]  /*2f6e0*/  @!P1 NANOSLEEP.SYNCS 0x989680 ;  /* 0x009896800000995d */ /* 0x008fea0003900000 */
[----:B------:R-:W3:Y:S02]  /*2f6f0*/  @!P1 SYNCS.PHASECHK.TRANS64 P1, [R4+URZ+0x30830], R2 ;  /* 0x03083002040095a7 */ /* 0x000ee4000802007f */
[----:B---3--:R-:W-:Y:S05]  /*2f700*/  @!P1 BRA `(.L_x_1802) ;  /* 0xfffffffc00f09947 */ /* 0x008fea000383ffff */
[----:B------:R-:W-:Y:S05]  /*2f710*/  BRA `(.L_x_1801) ;  /* 0xfffffed000b47947 */ /* 0x000fea000383ffff */
.L_x_1807:
[----:B-1----:R1:W2:Y:S02]  /*2f720*/  SYNCS.PHASECHK.TRANS64.TRYWAIT P1, [R222+URZ+0x30850], R0 ;  /* 0x03085000de0075a7 */ /* 0x0022a4000802017f */
[----:B--2---:R-:W-:Y:S05]  /*2f730*/  @!P1 NANOSLEEP.SYNCS 0x989680 ;  /* 0x009896800000995d */ /* 0x004fea0003900000 */
[----:B------:R-:W2:Y:S02]  /*2f740*/  @!P1 SYNCS.PHASECHK.TRANS64 P1, [R222+URZ+0x30850], R0 ;  /* 0x03085000de0095a7 */ /* 0x000ea4000802007f */
[----:B--2---:R-:W-:Y:S05]  /*2f750*/  @!P1 BRA `(.L_x_1807) ;  /* 0xfffffffc00f09947 */ /* 0x004fea000383ffff */
[----:B------:R-:W-:Y:S05]  /*2f760*/  BRA `(.L_x_1806) ;  /* 0xfffffee400407947 */ /* 0x000fea000383ffff */
.L_x_1823:
[----:B--2---:R2:W3:Y:S02]  /*2f770*/  SYNCS.PHASECHK.TRANS64.TRYWAIT P1, [R5+URZ+0x30850], R0 ;  /* 0x03085000050075a7 */ /* 0x0044e4000802017f */
[----:B---3--:R-:W-:Y:S05]  /*2f780*/  @!P1 NANOSLEEP.SYNCS 0x989680 ;  /* 0x009896800000995d */ /* 0x008fea0003900000 */
[----:B------:R-:W3:Y:S02]  /*2f790*/  @!P1 SYNCS.PHASECHK.TRANS64 P1, [R5+URZ+0x30850], R0 ;  /* 0x03085000050095a7 */ /* 0x000ee4000802007f */
[----:B---3--:R-:W-:Y:S05]  /*2f7a0*/  @!P1 BRA `(.L_x_1823) ;  /* 0xfffffffc00f09947 */ /* 0x008fea000383ffff */
[----:B------:R-:W-:Y:S05]  /*2f7b0*/  BRA `(.L_x_1822) ;  /* 0xffffff0800e47947 */ /* 0x000fea000383ffff */
.L_x_1873:
[----:B------:R-:W0:Y:S01]  /*2f7c0*/  S2R R12, SR_TID.X ;  /* 0x00000000000c7919 */ /* 0x000e220000002100 */
[----:B------:R-:W-:Y:S01]  /*2f7d0*/  BSSY B1, `(.L_x_2074) ;  /* 0x000000a000017945 */ /* 0x000fe20003800000 */
[----:B------:R-:W-:Y:S02]  /*2f7e0*/  IMAD.MOV.U32 R11, RZ, RZ, 0x1f ;  /* 0x0000001fff0b7424 */ /* 0x000fe400078e00ff */
[----:B------:R-:W-:Y:S01]  /*2f7f0*/  IMAD.MOV.U32 R15, RZ, RZ, -0x1 ;  /* 0xffffffffff0f7424 */ /* 0x000fe200078e00ff */
[----:B0-----:R-:W-:-:S04]  /*2f800*/  SHF.R.U32.HI R12, RZ, 0x5, R12 ;  /* 0x00000005ff0c7819 */ /* 0x001fc8000001160c */
[----:B------:R-:W-:-:S05]  /*2f810*/  LOP3.LUT R12, R12, 0x3, RZ, 0xc0, !PT ;  /* 0x000000030c0c7812 */ /* 0x000fca00078ec0ff */
[----:B------:R-:W-:Y:S02]  /*2f820*/  IMAD.MOV.U32 R13, RZ, RZ, R12 ;  /* 0x000000ffff0d7224 */ /* 0x000fe400078e000c */
[----:B------:R-:W-:-:S07]  /*2f830*/  IMAD.MOV.U32 R12, RZ, RZ, RZ ;  /* 0x000000ffff0c7224 */ /* 0x000fce00078e00ff */
[----:B------:R-:W-:Y:S05]  /*2f840*/  WARPSYNC.COLLECTIVE R15, `(.L_x_2075) ;  /* 0x000000000f087348 */ /* 0x000fea0003c00000 */
[----:B------:R0:W1:Y:S02]  /*2f850*/  SHFL.IDX P6, R14, R13, R12, R11 ;  /* 0x0000000c0d0e7389 */ /* 0x00006400000c000b */
[----:B01----:R-:W-:Y:S01]  /*2f860*/  ENDCOLLECTIVE ;  /* 0x000000000000791b */ /* 0x003fe20003800000 */
.L_x_2075:
[----:B------:R-:W-:Y:S05]  /*2f870*/  BSYNC B1 ;  /* 0x0000000000017941 */ /* 0x000fea0003800000 */
.L_x_2074:
[----:B------:R-:W-:Y:S05]  /*2f880*/  BRA `(.L_x_2076) ;  /* 0xffffff7c009c7947 */ /* 0x000fea000383ffff */
.L_x_1875:
[----:B------:R-:W-:Y:S01]  /*2f890*/  BSSY B1, `(.L_x_2077) ;  /* 0x0000006000017945 */ /* 0x000fe20003800000 */
[----:B------:R-:W-:-:S07]  /*2f8a0*/  IMAD.MOV.U32 R15, RZ, RZ, -0x1 ;  /* 0xffffffffff0f7424 */ /* 0x000fce00078e00ff */
[----:B0-----:R-:W-:Y:S05]  /*2f8b0*/  WARPSYNC.COLLECTIVE R15, `(.L_x_2078) ;  /* 0x000000000f0c7348 */ /* 0x001fea0003c00000 */
[----:B------:R-:W-:Y:S02]  /*2f8c0*/  ELECT P6, UR62, PT ;  /* 0x00000000003e782f */ /* 0x000fe400038c0000 */
[----:B------:R-:W-:Y:S01]  /*2f8d0*/  MOV R14, UR62 ;  /* 0x0000003e000e7c02 */ /* 0x000fe20008000f00 */
[----:B0-----:R-:W-:Y:S10]  /*2f8e0*/  ENDCOLLECTIVE ;  /* 0x000000000000791b */ /* 0x001ff40003800000 */
.L_x_2078:
[----:B------:R-:W-:Y:S05]  /*2f8f0*/  BSYNC B1 ;  /* 0x0000000000017941 */ /* 0x000fea0003800000 */
.L_x_2077:
[----:B------:R-:W-:Y:S05]  /*2f900*/  BRA `(.L_x_1874) ;  /* 0xffffff7c00947947 */ /* 0x000fea000383ffff */
.L_x_1877:
[----:B0-----:R0:W1:Y:S02]  /*2f910*/  SYNCS.PHASECHK.TRANS64.TRYWAIT P0, [R17+URZ+0x30820], R8 ;  /* 0x03082008110075a7 */ /* 0x001064000800017f */
[----:B-1----:R-:W-:Y:S05]  /*2f920*/  @!P0 NANOSLEEP.SYNCS 0x989680 ;  /* 0x009896800000895d */ /* 0x002fea0003900000 */
[----:B------:R-:W1:Y:S02]  /*2f930*/  @!P0 SYNCS.PHASECHK.TRANS64 P0, [R17+URZ+0x30820], R8 ;  /* 0x03082008110085a7 */ /* 0x000e64000800007f */
[----:B-1----:R-:W-:Y:S05]  /*2f940*/  @!P0 BRA `(.L_x_1877) ;  /* 0xfffffffc00f08947 */ /* 0x002fea000383ffff */
[----:B------:R-:W-:Y:S05]  /*2f950*/  BRA `(.L_x_2079) ;  /* 0xffffff7c00a47947 */ /* 0x000fea000383ffff */
.L_x_1881:
[----:B-1----:R1:W2:Y:S02]  /*2f960*/  SYNCS.PHASECHK.TRANS64.TRYWAIT P0, [R12+URZ+0x308a0], R11 ;  /* 0x0308a00b0c0075a7 */ /* 0x0022a4000800017f */
[----:B--2---:R-:W-:Y:S05]  /*2f970*/  @!P0 NANOSLEEP.SYNCS 0x989680 ;  /* 0x009896800000895d */ /* 0x004fea0003900000 */
[----:B------:R-:W2:Y:S02]  /*2f980*/  @!P0 SYNCS.PHASECHK.TRANS64 P0, [R12+URZ+0x308a0], R11 ;  /* 0x0308a00b0c0085a7 */ /* 0x000ea4000800007f */
[----:B--2---:R-:W-:Y:S05]  /*2f990*/  @!P0 BRA `(.L_x_1881) ;  /* 0xfffffffc00f08947 */ /* 0x004fea000383ffff */
[----:B------:R-:W-:Y:S05]  /*2f9a0*/  BRA `(.L_x_2080) ;  /* 0xffffff7c00bc7947 */ /* 0x000fea000383ffff */
.L_x_1889:
[----:B0-----:R0:W2:Y:S02]  /*2f9b0*/  SYNCS.PHASECHK.TRANS64.TRYWAIT P0, [R12+URZ+0x308c0], R11 ;  /* 0x0308c00b0c0075a7 */ /* 0x0010a4000800017f */
[----:B--2---:R-:W-:Y:S05]  /*2f9c0*/  @!P0 NANOSLEEP.SYNCS 0x989680 ;  /* 0x009896800000895d */ /* 0x004fea0003900000 */
[----:B------:R-:W2:Y:S02]  /*2f9d0*/  @!P0 SYNCS.PHASECHK.TRANS64 P0, [R12+URZ+0x308c0], R11 ;  /* 0x0308c00b0c0085a7 */ /* 0x000ea4000800007f */
[----:B--2---:R-:W-:Y:S05]  /*2f9e0*/  @!P0 BRA `(.L_x_1889) ;  /* 0xfffffffc00f08947 */ /* 0x004fea000383ffff */
[----:B------:R-:W-:Y:S05]  /*2f9f0*/  BRA `(.L_x_2081) ;  /* 0xffffff8000fc7947 */ /* 0x000fea000383ffff */
.L_x_1899:
[----:B0-----:R0:W1:Y:S02]  /*2fa00*/  SYNCS.PHASECHK.TRANS64.TRYWAIT P1, [R7+URZ+0x308a0], R3 ;  /* 0x0308a003070075a7 */ /* 0x001064000802017f */
[----:B-1----:R-:W-:Y:S05]  /*2fa10*/  @!P1 NANOSLEEP.SYNCS 0x989680 ;  /* 0x009896800000995d */ /* 0x002fea0003900000 */
[----:B------:R-:W1:Y:S02]  /*2fa20*/  @!P1 SYNCS.PHASECHK.TRANS64 P1, [R7+URZ+0x308a0], R3 ;  /* 0x0308a003070095a7 */ /* 0x000e64000802007f */
[----:B-1----:R-:W-:Y:S05]  /*2fa30*/  @!P1 BRA `(.L_x_1899) ;  /* 0xfffffffc00f09947 */ /* 0x002fea000383ffff */
[----:B------:R-:W-:Y:S05]  /*2fa40*/  BRA `(.L_x_2082) ;  /* 0xffffff8800707947 */ /* 0x000fea000383ffff */
.L_x_1907:
[----:B-1----:R1:W2:Y:S02]  /*2fa50*/  SYNCS.PHASECHK.TRANS64.TRYWAIT P1, [R7+URZ+0x308c0], R3 ;  /* 0x0308c003070075a7 */ /* 0x0022a4000802017f */
[----:B--2---:R-:W-:Y:S05]  /*2fa60*/  @!P1 NANOSLEEP.SYNCS 0x989680 ;  /* 0x009896800000995d */ /* 0x004fea0003900000 */
[----:B------:R-:W2:Y:S02]  /*2fa70*/  @!P1 SYNCS.PHASECHK.TRANS64 P1, [R7+URZ+0x308c0], R3 ;  /* 0x0308c003070095a7 */ /* 0x000ea4000802007f */
[----:B--2---:R-:W-:Y:S05]  /*2fa80*/  @!P1 BRA `(.L_x_1907) ;  /* 0xfffffffc00f09947 */ /* 0x004fea000383ffff */
[----:B------:R-:W-:Y:S05]  /*2fa90*/  BRA `(.L_x_2083) ;  /* 0xffffff8c00a87947 */ /* 0x000fea000383ffff */
.L_x_1933:
        /* <DEDUP_REMOVED lines=11> */
.L_x_2085:
[----:B------:R-:W-:Y:S05]  /*2fb50*/  BSYNC B0 ;  /* 0x0000000000007941 */ /* 0x000fea0003800000 */
.L_x_2084:
[----:B------:R-:W-:Y:S05]  /*2fb60*/  BRA `(.L_x_2086) ;  /* 0xffffffa000ac7947 */ /* 0x000fea000383ffff */
.L_x_1936:
[----:B0-----:R0:W1:Y:S02]  /*2fb70*/  SYNCS.PHASECHK.TRANS64.TRYWAIT P0, [R4+URZ+0x30840], R2 ;  /* 0x03084002040075a7 */ /* 0x001064000800017f */
[----:B-1----:R-:W-:Y:S05]  /*2fb80*/  @!P0 NANOSLEEP.SYNCS 0x989680 ;  /* 0x009896800000895d */ /* 0x002fea0003900000 */
[----:B------:R-:W1:Y:S02]  /*2fb90*/  @!P0 SYNCS.PHASECHK.TRANS64 P0, [R4+URZ+0x30840], R2 ;  /* 0x03084002040085a7 */ /* 0x000e64000800007f */
[----:B-1----:R-:W-:Y:S05]  /*2fba0*/  @!P0 BRA `(.L_x_1936) ;  /* 0xfffffffc00f08947 */ /* 0x002fea000383ffff */
[----:B------:R-:W-:Y:S05]  /*2fbb0*/  BRA `(.L_x_2087) ;  /* 0xffffffa400007947 */ /* 0x000fea000383ffff */
.L_x_1937:
        /* <DEDUP_REMOVED lines=8> */
.L_x_2089:
[----:B------:R-:W-:Y:S05]  /*2fc40*/  BSYNC B0 ;  /* 0x0000000000007941 */ /* 0x000fea0003800000 */
.L_x_2088:
        /* <DEDUP_REMOVED lines=9> */
.L_x_2090:
[----:B------:R-:W-:Y:S02]  /*2fce0*/  IMAD.MOV.U32 R13, RZ, RZ, R6 ;  /* 0x000000ffff0d7224 */ /* 0x000fe400078e0006 */
[----:B------:R-:W-:Y:S02]  /*2fcf0*/  IMAD.MOV.U32 R12, RZ, RZ, 0x1 ;  /* 0x00000001ff0c7424 */ /* 0x000fe400078e00ff */
[----:B------:R-:W-:-:S07]  /*2fd00*/  IMAD.MOV.U32 R3, RZ, RZ, R14 ;  /* 0x000000ffff037224 */ /* 0x000fce00078e000e */
[----:B------:R-:W-:Y:S05]  /*2fd10*/  WARPSYNC.COLLECTIVE R15, `(.L_x_2091) ;  /* 0x000000000f087348 */ /* 0x000fea0003c00000 */
[----:B------:R0:W1:Y:S02]  /*2fd20*/  SHFL.IDX P6, R14, R13, R12, R11 ;  /* 0x0000000c0d0e7389 */ /* 0x00006400000c000b */
[----:B01----:R-:W-:Y:S01]  /*2fd30*/  ENDCOLLECTIVE ;  /* 0x000000000000791b */ /* 0x003fe20003800000 */
.L_x_2091:
        /* <DEDUP_REMOVED lines=10> */
.L_x_2092:
        /* <DEDUP_REMOVED lines=14> */
.L_x_2093:
        /* <DEDUP_REMOVED lines=16> */
.L_x_2094:
[----:B------:R-:W-:Y:S02]  /*2ffc0*/  @P0 IMAD R9, R7, 0x2, R17 ;  /* 0x0000000207090824 */ /* 0x000fe400078e0211 */
[----:B------:R-:W-:Y:S02]  /*2ffd0*/  IMAD.MOV.U32 R13, RZ, RZ, R6 ;  /* 0x000000ffff0d7224 */ /* 0x000fe400078e0006 */
[----:B------:R-:W-:Y:S02]  /*2ffe0*/  IMAD.MOV.U32 R12, RZ, RZ, 0x3 ;  /* 0x00000003ff0c7424 */ /* 0x000fe400078e00ff */
[----:B------:R-:W-:-:S07]  /*2fff0*/  IMAD.MOV.U32 R2, RZ, RZ, R14 ;  /* 0x000000ffff027224 */ /* 0x000fce00078e000e */
[----:B------:R-:W-:Y:S05]  /*30000*/  WARPSYNC.COLLECTIVE R15, `(.L_x_2095) ;  /* 0x000000000f087348 */ /* 0x000fea0003c00000 */
[----:B------:R0:W1:Y:S02]  /*30010*/  SHFL.IDX P6, R14, R13, R12, R11 ;  /* 0x0000000c0d0e7389 */ /* 0x00006400000c000b */
[----:B01----:R-:W-:Y:S01]  /*30020*/  ENDCOLLECTIVE ;  /* 0x000000000000791b */ /* 0x003fe20003800000 */
.L_x_2095:
        /* <DEDUP_REMOVED lines=14> */
.L_x_2096:
[----:B------:R-:W-:Y:S01]  /*30110*/  IMAD.MOV.U32 R0, RZ, RZ, R14 ;  /* 0x000000ffff007224 */ /* 0x000fe200078e000e */
[----:B------:R-:W-:Y:S06]  /*30120*/  BRA `(.L_x_2097) ;  /* 0xffffffa000a87947 */ /* 0x000fec000383ffff */
.L_x_1942:
        /* <DEDUP_REMOVED lines=9> */
.L_x_2098:
[----:B------:R-:W-:Y:S01]  /*301c0*/  ISETP.GE.AND P0, PT, R25, R5, PT ;  /* 0x000000051900720c */ /* 0x000fe20003f06270 */
[----:B------:R-:W-:Y:S02]  /*301d0*/  IMAD.MOV.U32 R13, RZ, RZ, R4 ;  /* 0x000000ffff0d7224 */ /* 0x000fe400078e0004 */
[----:B------:R-:W-:-:S10]  /*301e0*/  IMAD.MOV.U32 R2, RZ, RZ, R14 ;  /* 0x000000ffff027224 */ /* 0x000fd400078e000e */
[----:B------:R-:W-:Y:S05]  /*301f0*/  WARPSYNC.COLLECTIVE R15, `(.L_x_2099) ;  /* 0x000000000f087348 */ /* 0x000fea0003c00000 */
[----:B------:R0:W1:Y:S02]  /*30200*/  SHFL.IDX P6, R14, R13, R12, R11 ;  /* 0x0000000c0d0e7389 */ /* 0x00006400000c000b */
[----:B01----:R-:W-:Y:S01]  /*30210*/  ENDCOLLECTIVE ;  /* 0x000000000000791b */ /* 0x003fe20003800000 */
.L_x_2099:
[----:B------:R-:W-:Y:S02]  /*30220*/  IMAD.MOV.U32 R13, RZ, RZ, R0 ;  /* 0x000000ffff0d7224 */ /* 0x000fe400078e0000 */
[----:B------:R-:W-:Y:S02]  /*30230*/  IMAD.MOV.U32 R12, RZ, RZ, 0x1 ;  /* 0x00000001ff0c7424 */ /* 0x000fe400078e00ff */
[----:B------:R-:W-:-:S07]  /*30240*/  IMAD.MOV.U32 R3, RZ, RZ, R14 ;  /* 0x000000ffff037224 */ /* 0x000fce00078e000e */
[----:B------:R-:W-:Y:S05]  /*30250*/  WARPSYNC.COLLECTIVE R15, `(.L_x_2100) ;  /* 0x000000000f087348 */ /* 0x000fea0003c00000 */
[----:B------:R0:W1:Y:S02]  /*30260*/  SHFL.IDX P6, R14, R13, R12, R11 ;  /* 0x0000000c0d0e7389 */ /* 0x00006400000c000b */
[----:B01----:R-:W-:Y:S01]  /*30270*/  ENDCOLLECTIVE ;  /* 0x000000000000791b */ /* 0x003fe20003800000 */
.L_x_2100:
[----:B------:R-:W-:-:S05]  /*30280*/  @!P0 LEA R6, P5, R36, R3, 0x1 ;  /* 0x0000000324068211 */ /* 0x000fca00078a08ff */
[----:B------:R-:W-:Y:S02]  /*30290*/  @!P0 IMAD.X R3, RZ, RZ, R2, P5 ;  /* 0x000000ffff038224 */ /* 0x000fe400028e0602 */
[----:B------:R-:W-:Y:S02]  /*302a0*/  @!P0 IMAD.MOV.U32 R2, RZ, RZ, R6 ;  /* 0x000000ffff028224 */ /* 0x000fe400078e0006 */
[----:B------:R-:W-:Y:S02]  /*302b0*/  VIADD R6, R25, 0x10 ;  /* 0x0000001019067836 */ /* 0x000fe40000000000 */
[----:B------:R-:W-:Y:S01]  /*302c0*/  IMAD.MOV.U32 R13, RZ, RZ, R4 ;  /* 0x000000ffff0d7224 */ /* 0x000fe200078e0004 */
[----:B------:R-:W-:Y:S01]  /*302d0*/  @!PT LDS RZ, [RZ] ;  /* 0x00000000fffff984 */ /* 0x000fe20000000800 */
[----:B------:R-:W-:Y:S01]  /*302e0*/  @!PT LDS RZ, [RZ] ;  /* 0x00000000fffff984 */ /* 0x000fe20000000800 */
[----:B------:R-:W-:Y:S01]  /*302f0*/  @!PT LDS RZ, [RZ] ;  /* 0x00000000fffff984 */ /* 0x000fe20000000800 */
[----:B------:R-:W-:Y:S04]  /*30300*/  @!P0 LDGSTS.E.BYPASS.LTC128B.128 [R34+0x10400], desc[UR60][R2.64], !P4 ;  /* 0x1040000002228fae */ /* 0x000fe8000e101d7c */
[----:B------:R-:W-:Y:S04]  /*30310*/  @!P0 LDGSTS.E.BYPASS.LTC128B.128 [R34+0x14400], desc[UR60][R2.64+0x80], !P3 ;  /* 0x1440008002228fae */ /* 0x000fe8000d901d7c */
[----:B------:R-:W-:Y:S04]  /*30320*/  @!P0 LDGSTS.E.BYPASS.LTC128B.128 [R34+0x18400], desc[UR60][R2.64+0x100], !P2 ;  /* 0x1840010002228fae */ /* 0x000fe8000d101d7c */
[----:B------:R0:W-:Y:S01]  /*30330*/  @!P0 LDGSTS.E.BYPASS.LTC128B.128 [R34+0x1c400], desc[UR60][R2.64+0x180], !P1 ;  /* 0x1c40018002228fae */ /* 0x0001e2000c901d7c */
[----:B------:R-:W-:Y:S01]  /*30340*/  ISETP.GE.AND P0, PT, R6, R5, PT ;  /* 0x000000050600720c */ /* 0x000fe20003f06270 */
[----:B0-----:R-:W-:-:S12]  /*30350*/  IMAD.MOV.U32 R2, RZ, RZ, R14 ;  /* 0x000000ffff027224 */ /* 0x001fd800078e000e */
[----:B------:R-:W-:Y:S05]  /*30360*/  WARPSYNC.COLLECTIVE R15, `(.L_x_2101) ;  /* 0x000000000f087348 */ /* 0x000fea0003c00000 */
[----:B------:R0:W1:Y:S02]  /*30370*/  SHFL.IDX P6, R14, R13, R12, R11 ;  /* 0x0000000c0d0e7389 */ /* 0x00006400000c000b */
[----:B01----:R-:W-:Y:S01]  /*30380*/  ENDCOLLECTIVE ;  /* 0x000000000000791b */ /* 0x003fe20003800000 */
.L_x_2101:
[----:B------:R-:W-:Y:S02]  /*30390*/  IMAD.MOV.U32 R13, RZ, RZ, R0 ;  /* 0x000000ffff0d7224 */ /* 0x000fe400078e0000 */
[----:B------:R-:W-:Y:S02]  /*303a0*/  IMAD.MOV.U32 R12, RZ, RZ, 0x2 ;  /* 0x00000002ff0c7424 */ /* 0x000fe400078e00ff */
[----:B------:R-:W-:-:S07]  /*303b0*/  IMAD.MOV.U32 R3, RZ, RZ, R14 ;  /* 0x000000ffff037224 */ /* 0x000fce00078e000e */
[----:B------:R-:W-:Y:S05]  /*303c0*/  WARPSYNC.COLLECTIVE R15, `(.L_x_2102) ;  /* 0x000000000f087348 */ /* 0x000fea0003c00000 */
[----:B------:R0:W1:Y:S02]  /*303d0*/  SHFL.IDX P6, R14, R13, R12, R11 ;  /* 0x0000000c0d0e7389 */ /* 0x00006400000c000b */
[----:B01----:R-:W-:Y:S01]  /*303e0*/  ENDCOLLECTIVE ;  /* 0x000000000000791b */ /* 0x003fe20003800000 */
.L_x_2102:
[----:B------:R-:W-:-:S05]  /*303f0*/  @!P0 LEA R6, P5, R36, R3, 0x1 ;  /* 0x0000000324068211 */ /* 0x000fca00078a08ff */
[----:B------:R-:W-:Y:S02]  /*30400*/  @!P0 IMAD.X R7, RZ, RZ, R2, P5 ;  /* 0x000000ffff078224 */ /* 0x000fe400028e0602 */
[----:B------:R-:W-:Y:S02]  /*30410*/  @!P0 IMAD.MOV.U32 R2, RZ, RZ, R6 ;  /* 0x000000ffff028224 */ /* 0x000fe400078e0006 */
[----:B------:R-:W-:Y:S02]  /*30420*/  @!P0 IMAD.MOV.U32 R3, RZ, RZ, R7 ;  /* 0x000000ffff038224 */ /* 0x000fe400078e0007 */
[----:B------:R-:W-:Y:S02]  /*30430*/  IMAD.MOV.U32 R13, RZ, RZ, R4 ;  /* 0x000000ffff0d7224 */ /* 0x000fe400078e0004 */
[----:B------:R-:W-:Y:S01]  /*30440*/  VIADD R6, R25, 0x20 ;  /* 0x0000002019067836 */ /* 0x000fe20000000000 */
        /* <DEDUP_REMOVED lines=12> */
.L_x_2103:
[----:B------:R-:W-:Y:S02]  /*30510*/  IMAD.MOV.U32 R13, RZ, RZ, R0 ;  /* 0x000000ffff0d7224 */ /* 0x000fe400078e0000 */
[----:B------:R-:W-:Y:S02]  /*30520*/  IMAD.MOV.U32 R12, RZ, RZ, 0x3 ;  /* 0x00000003ff0c7424 */ /* 0x000fe400078e00ff */
[----:B------:R-:W-:-:S07]  /*30530*/  IMAD.MOV.U32 R3, RZ, RZ, R14 ;  /* 0x000000ffff037224 */ /* 0x000fce00078e000e */
[----:B------:R-:W-:Y:S05]  /*30540*/  WARPSYNC.COLLECTIVE R15, `(.L_x_2104) ;  /* 0x000000000f087348 */ /* 0x000fea0003c00000 */
[----:B------:R0:W1:Y:S02]  /*30550*/  SHFL.IDX P6, R14, R13, R12, R11 ;  /* 0x0000000c0d0e7389 */ /* 0x00006400000c000b */
[----:B01----:R-:W-:Y:S01]  /*30560*/  ENDCOLLECTIVE ;  /* 0x000000000000791b */ /* 0x003fe20003800000 */
.L_x_2104:
        /* <DEDUP_REMOVED lines=18> */
.L_x_2105:
[----:B------:R-:W-:Y:S02]  /*30690*/  IMAD.MOV.U32 R13, RZ, RZ, R0 ;  /* 0x000000ffff0d7224 */ /* 0x000fe400078e0000 */
[----:B------:R-:W-:Y:S02]  /*306a0*/  IMAD.MOV.U32 R12, RZ, RZ, 0x4 ;  /* 0x00000004ff0c7424 */ /* 0x000fe400078e00ff */
[----:B------:R-:W-:-:S07]  /*306b0*/  IMAD.MOV.U32 R3, RZ, RZ, R14 ;  /* 0x000000ffff037224 */ /* 0x000fce00078e000e */
[----:B------:R-:W-:Y:S05]  /*306c0*/  WARPSYNC.COLLECTIVE R15, `(.L_x_2106) ;  /* 0x000000000f087348 */ /* 0x000fea0003c00000 */
[----:B------:R0:W1:Y:S02]  /*306d0*/  SHFL.IDX P6, R14, R13, R12, R11 ;  /* 0x0000000c0d0e7389 */ /* 0x00006400000c000b */
[----:B01----:R-:W-:Y:S01]  /*306e0*/  ENDCOLLECTIVE ;  /* 0x000000000000791b */ /* 0x003fe20003800000 */
.L_x_2106:
        /* <DEDUP_REMOVED lines=18> */
.L_x_2107:
[----:B------:R-:W-:Y:S02]  /*30810*/  IMAD.MOV.U32 R13, RZ, RZ, R0 ;  /* 0x000000ffff0d7224 */ /* 0x000fe400078e0000 */
[----:B------:R-:W-:Y:S02]  /*30820*/  IMAD.MOV.U32 R12, RZ, RZ, 0x5 ;  /* 0x00000005ff0c7424 */ /* 0x000fe400078e00ff */
[----:B------:R-:W-:-:S07]  /*30830*/  IMAD.MOV.U32 R3, RZ, RZ, R14 ;  /* 0x000000ffff037224 */ /* 0x000fce00078e000e */
[----:B------:R-:W-:Y:S05]  /*30840*/  WARPSYNC.COLLECTIVE R15, `(.L_x_2108) ;  /* 0x000000000f087348 */ /* 0x000fea0003c00000 */
[----:B------:R0:W1:Y:S02]  /*30850*/  SHFL.IDX P6, R14, R13, R12, R11 ;  /* 0x0000000c0d0e7389 */ /* 0x00006400000c000b */
[----:B01----:R-:W-:Y:S01]  /*30860*/  ENDCOLLECTIVE ;  /* 0x000000000000791b */ /* 0x003fe20003800000 */
.L_x_2108:
        /* <DEDUP_REMOVED lines=18> */
.L_x_2109:
[----:B------:R-:W-:Y:S02]  /*30990*/  IMAD.MOV.U32 R13, RZ, RZ, R0 ;  /* 0x000000ffff0d7224 */ /* 0x000fe400078e0000 */
[----:B------:R-:W-:Y:S02]  /*309a0*/  IMAD.MOV.U32 R12, RZ, RZ, 0x6 ;  /* 0x00000006ff0c7424 */ /* 0x000fe400078e00ff */
[----:B------:R-:W-:-:S07]  /*309b0*/  IMAD.MOV.U32 R3, RZ, RZ, R14 ;  /* 0x000000ffff037224 */ /* 0x000fce00078e000e */
[----:B------:R-:W-:Y:S05]  /*309c0*/  WARPSYNC.COLLECTIVE R15, `(.L_x_2110) ;  /* 0x000000000f087348 */ /* 0x000fea0003c00000 */
[----:B------:R0:W1:Y:S02]  /*309d0*/  SHFL.IDX P6, R14, R13, R12, R11 ;  /* 0x0000000c0d0e7389 */ /* 0x00006400000c000b */
[----:B01----:R-:W-:Y:S01]  /*309e0*/  ENDCOLLECTIVE ;  /* 0x000000000000791b */ /* 0x003fe20003800000 */
.L_x_2110:
        /* <DEDUP_REMOVED lines=18> */
.L_x_2111:
[----:B------:R-:W-:Y:S02]  /*30b10*/  IMAD.MOV.U32 R13, RZ, RZ, R0 ;  /* 0x000000ffff0d7224 */ /* 0x000fe400078e0000 */
[----:B------:R-:W-:Y:S02]  /*30b20*/  IMAD.MOV.U32 R12, RZ, RZ, 0x7 ;  /* 0x00000007ff0c7424 */ /* 0x000fe400078e00ff */
[----:B------:R-:W-:-:S07]  /*30b30*/  IMAD.MOV.U32 R3, RZ, RZ, R14 ;  /* 0x000000ffff037224 */ /* 0x000fce00078e000e */
[----:B------:R-:W-:Y:S05]  /*30b40*/  WARPSYNC.COLLECTIVE R15, `(.L_x_2112) ;  /* 0x000000000f087348 */ /* 0x000fea0003c00000 */
[----:B------:R0:W1:Y:S02]  /*30b50*/  SHFL.IDX P6, R14, R13, R12, R11 ;  /* 0x0000000c0d0e7389 */ /* 0x00006400000c000b */
[----:B01----:R-:W-:Y:S01]  /*30b60*/  ENDCOLLECTIVE ;  /* 0x000000000000791b */ /* 0x003fe20003800000 */
.L_x_2112:
[----:B------:R-:W-:-:S05]  /*30b70*/  @!P0 LEA R6, P5, R36, R3, 0x1 ;  /* 0x0000000324068211 */ /* 0x000fca00078a08ff */
[----:B------:R-:W-:Y:S02]  /*30b80*/  @!P0 IMAD.X R7, RZ, RZ, R2, P5 ;  /* 0x000000ffff078224 */ /* 0x000fe400028e0602 */
[----:B------:R-:W-:Y:S02]  /*30b90*/  @!P0 IMAD.MOV.U32 R2, RZ, RZ, R6 ;  /* 0x000000ffff028224 */ /* 0x000fe400078e0006 */
[----:B------:R-:W-:Y:S02]  /*30ba0*/  @!P0 IMAD.MOV.U32 R3, RZ, RZ, R7 ;  /* 0x000000ffff038224 */ /* 0x000fe400078e0007 */
[----:B------:R-:W-:-:S03]  /*30bb0*/  IMAD.MOV.U32 R13, RZ, RZ, R4 ;  /* 0x000000ffff0d7224 */ /* 0x000fc600078e0004 */
[----:B------:R-:W-:Y:S01]  /*30bc0*/  @!PT LDS RZ, [RZ] ;  /* 0x00000000fffff984 */ /* 0x000fe20000000800 */
[----:B------:R-:W-:Y:S01]  /*30bd0*/  @!PT LDS RZ, [RZ] ;  /* 0x00000000fffff984 */ /* 0x000fe20000000800 */
[----:B------:R-:W-:Y:S01]  /*30be0*/  @!PT LDS RZ, [RZ] ;  /* 0x00000000fffff984 */ /* 0x000fe20000000800 */
[----:B------:R0:W-:Y:S04]  /*30bf0*/  @!P0 LDGSTS.E.BYPASS.LTC128B.128 [R34+0x13400], desc[UR60][R2.64], !P4 ;  /* 0x1340000002228fae */ /* 0x0001e8000e101d7c */
[----:B------:R0:W-:Y:S01]  /*30c00*/  @!P0 LDGSTS.E.BYPASS.LTC128B.128 [R34+0x17400], desc[UR60][R2.64+0x80], !P3 ;  /* 0x1740008002228fae */ /* 0x0001e2000d901d7c */
[----:B------:R-:W-:-:S03]  /*30c10*/  IMAD.MOV.U32 R6, RZ, RZ, R14 ;  /* 0x000000ffff067224 */ /* 0x000fc600078e000e */
[----:B------:R0:W-:Y:S04]  /*30c20*/  @!P0 LDGSTS.E.BYPASS.LTC128B.128 [R34+0x1b400], desc[UR60][R2.64+0x100], !P2 ;  /* 0x1b40010002228fae */ /* 0x0001e8000d101d7c */
[----:B------:R0:W-:Y:S02]  /*30c30*/  @!P0 LDGSTS.E.BYPASS.LTC128B.128 [R34+0x1f400], desc[UR60][R2.64+0x180], !P1 ;  /* 0x1f40018002228fae */ /* 0x0001e4000c901d7c */
[----:B0-----:R-:W-:Y:S05]  /*30c40*/  WARPSYNC.COLLECTIVE R15, `(.L_x_2113) ;  /* 0x000000000f087348 */ /* 0x001fea0003c00000 */
[----:B------:R1:W2:Y:S02]  /*30c50*/  SHFL.IDX P6, R14, R13, R12, R11 ;  /* 0x0000000c0d0e7389 */ /* 0x0002a400000c000b */
[----:B012---:R-:W-:Y:S01]  /*30c60*/  ENDCOLLECTIVE ;  /* 0x000000000000791b */ /* 0x007fe20003800000 */
.L_x_2113:
[----:B------:R-:W-:Y:S05]  /*30c70*/  BRA `(.L_x_2114) ;  /* 0xffffffa400007947 */ /* 0x000fea000383ffff */
.L_x_1947:
[----:B0-----:R0:W2:Y:S02]  /*30c80*/  SYNCS.PHASECHK.TRANS64.TRYWAIT P0, [R17+URZ+0x30820], R0 ;  /* 0x03082000110075a7 */ /* 0x0010a4000800017f */
[----:B--2---:R-:W-:Y:S05]  /*30c90*/  @!P0 NANOSLEEP.SYNCS 0x989680 ;  /* 0x009896800000895d */ /* 0x004fea0003900000 */
[----:B------:R-:W2:Y:S02]  /*30ca0*/  @!P0 SYNCS.PHASECHK.TRANS64 P0, [R17+URZ+0x30820], R0 ;  /* 0x03082000110085a7 */ /* 0x000ea4000800007f */
[----:B--2---:R-:W-:Y:S05]  /*30cb0*/  @!P0 BRA `(.L_x_1947) ;  /* 0xfffffffc00f08947 */ /* 0x004fea000383ffff */
[----:B------:R-:W-:Y:S05]  /*30cc0*/  BRA `(.L_x_2115) ;  /* 0xffffffa4007c7947 */ /* 0x000fea000383ffff */
.L_x_1952:
[----:B0-----:R0:W1:Y:S02]  /*30cd0*/  SYNCS.PHASECHK.TRANS64.TRYWAIT P0, [R7+URZ+0x30840], R2 ;  /* 0x03084002070075a7 */ /* 0x001064000800017f */
[----:B-1----:R-:W-:Y:S05]  /*30ce0*/  @!P0 NANOSLEEP.SYNCS 0x989680 ;  /* 0x009896800000895d */ /* 0x002fea0003900000 */
[----:B------:R-:W1:Y:S02]  /*30cf0*/  @!P0 SYNCS.PHASECHK.TRANS64 P0, [R7+URZ+0x30840], R2 ;  /* 0x03084002070085a7 */ /* 0x000e64000800007f */
[----:B-1----:R-:W-:Y:S05]  /*30d00*/  @!P0 BRA `(.L_x_1952) ;  /* 0xfffffffc00f08947 */ /* 0x002fea000383ffff */
[----:B------:R-:W-:Y:S05]  /*30d10*/  BRA `(.L_x_2116) ;  /* 0xffffffa800607947 */ /* 0x000fea000383ffff */
.L_x_1953:
        /* <DEDUP_REMOVED lines=8> */
.L_x_2118:
[----:B------:R-:W-:Y:S05]  /*30da0*/  BSYNC B1 ;  /* 0x0000000000017941 */ /* 0x000fea0003800000 */
.L_x_2117:
        /* <DEDUP_REMOVED lines=12> */
.L_x_2119:
        /* <DEDUP_REMOVED lines=13> */
.L_x_2120:
        /* <DEDUP_REMOVED lines=14> */
.L_x_2121:
[----:B------:R-:W-:Y:S02]  /*31020*/  IMAD.MOV.U32 R13, RZ, RZ, R21 ;  /* 0x000000ffff0d7224 */ /* 0x000fe400078e0015 */
[----:B------:R-:W-:Y:S02]  /*31030*/  IMAD.MOV.U32 R12, RZ, RZ, 0x2 ;  /* 0x00000002ff0c7424 */ /* 0x000fe400078e00ff */
[----:B------:R-:W-:-:S07]  /*31040*/  IMAD.MOV.U32 R2, RZ, RZ, R14 ;  /* 0x000000ffff027224 */ /* 0x000fce00078e000e */
[----:B------:R-:W-:Y:S05]  /*31050*/  WARPSYNC.COLLECTIVE R15, `(.L_x_2122) ;  /* 0x000000000f087348 */ /* 0x000fea0003c00000 */
[----:B------:R0:W1:Y:S02]  /*31060*/  SHFL.IDX P6, R14, R13, R12, R11 ;  /* 0x0000000c0d0e7389 */ /* 0x00006400000c000b */
[----:B01----:R-:W-:Y:S01]  /*31070*/  ENDCOLLECTIVE ;  /* 0x000000000000791b */ /* 0x003fe20003800000 */
.L_x_2122:
        /* <DEDUP_REMOVED lines=14> */
.L_x_2123:
[----:B------:R-:W-:Y:S02]  /*31160*/  IMAD.MOV.U32 R13, RZ, RZ, R21 ;  /* 0x000000ffff0d7224 */ /* 0x000fe400078e0015 */
[----:B------:R-:W-:Y:S02]  /*31170*/  IMAD.MOV.U32 R12, RZ, RZ, 0x3 ;  /* 0x00000003ff0c7424 */ /* 0x000fe400078e00ff */
[----:B------:R-:W-:-:S07]  /*31180*/  IMAD.MOV.U32 R2, RZ, RZ, R14 ;  /* 0x000000ffff027224 */ /* 0x000fce00078e000e */
[----:B------:R-:W-:Y:S05]  /*31190*/  WARPSYNC.COLLECTIVE R15, `(.L_x_2124) ;  /* 0x000000000f087348 */ /* 0x000fea0003c00000 */
[----:B------:R0:W1:Y:S02]  /*311a0*/  SHFL.IDX P6, R14, R13, R12, R11 ;  /* 0x0000000c0d0e7389 */ /* 0x00006400000c000b */
[----:B01----:R-:W-:Y:S01]  /*311b0*/  ENDCOLLECTIVE ;  /* 0x000000000000791b */ /* 0x003fe20003800000 */
.L_x_2124:
        /* <DEDUP_REMOVED lines=17> */
.L_x_2125:
[----:B------:R-:W-:Y:S01]  /*312d0*/  IMAD.MOV.U32 R2, RZ, RZ, R14 ;  /* 0x000000ffff027224 */ /* 0x000fe200078e000e */
[----:B------:R-:W-:Y:S06]  /*312e0*/  BRA `(.L_x_2126) ;  /* 0xffffffa400dc7947 */ /* 0x000fec000383ffff */
.L_x_1958:
[----:B-1----:R1:W2:Y:S02]  /*312f0*/  SYNCS.PHASECHK.TRANS64.TRYWAIT P0, [R7+URZ+0x30860], R2 ;  /* 0x03086002070075a7 */ /* 0x0022a4000800017f */
[----:B--2---:R-:W-:Y:S05]  /*31300*/  @!P0 NANOSLEEP.SYNCS 0x989680 ;  /* 0x009896800000895d */ /* 0x004fea0003900000 */
[----:B------:R-:W2:Y:S02]  /*31310*/  @!P0 SYNCS.PHASECHK.TRANS64 P0, [R7+URZ+0x30860], R2 ;  /* 0x03086002070085a7 */ /* 0x000ea4000800007f */
[----:B--2---:R-:W-:Y:S05]  /*31320*/  @!P0 BRA `(.L_x_1958) ;  /* 0xfffffffc00f08947 */ /* 0x004fea000383ffff */
[----:B------:R-:W-:Y:S05]  /*31330*/  BRA `(.L_x_2127) ;  /* 0xffffffa800547947 */ /* 0x000fea000383ffff */
.L_x_1959:
        /* <DEDUP_REMOVED lines=8> */
.L_x_2129:
[----:B------:R-:W-:Y:S05]  /*313c0*/  BSYNC B1 ;  /* 0x0000000000017941 */ /* 0x000fea0003800000 */
.L_x_2128:
        /* <DEDUP_REMOVED lines=9> */
.L_x_2130:
[----:B------:R-:W-:Y:S02]  /*31460*/  IMAD.MOV.U32 R13, RZ, RZ, R19 ;  /* 0x000000ffff0d7224 */ /* 0x000fe400078e0013 */
[----:B------:R-:W-:Y:S02]  /*31470*/  IMAD.MOV.U32 R12, RZ, RZ, 0x1 ;  /* 0x00000001ff0c7424 */ /* 0x000fe400078e00ff */
[----:B------:R-:W-:-:S07]  /*31480*/  IMAD.MOV.U32 R2, RZ, RZ, R14 ;  /* 0x000000ffff027224 */ /* 0x000fce00078e000e */
[----:B------:R-:W-:Y:S05]  /*31490*/  WARPSYNC.COLLECTIVE R15, `(.L_x_2131) ;  /* 0x000000000f087348 */ /* 0x000fea0003c00000 */
[----:B------:R0:W1:Y:S02]  /*314a0*/  SHFL.IDX P6, R14, R13, R12, R11 ;  /* 0x0000000c0d0e7389 */ /* 0x00006400000c000b */
[----:B01----:R-:W-:Y:S01]  /*314b0*/  ENDCOLLECTIVE ;  /* 0x000000000000791b */ /* 0x003fe20003800000 */
.L_x_2131:
        /* <DEDUP_REMOVED lines=18> */
.L_x_2132:
[----:B------:R-:W-:Y:S02]  /*315e0*/  IMAD.MOV.U32 R13, RZ, RZ, R19 ;  /* 0x000000ffff0d7224 */ /* 0x000fe400078e0013 */
[----:B------:R-:W-:Y:S02]  /*315f0*/  IMAD.MOV.U32 R12, RZ, RZ, 0x2 ;  /* 0x00000002ff0c7424 */ /* 0x000fe400078e00ff */
[----:B------:R-:W-:-:S07]  /*31600*/  IMAD.MOV.U32 R2, RZ, RZ, R14 ;  /* 0x000000ffff027224 */ /* 0x000fce00078e000e */
[----:B------:R-:W-:Y:S05]  /*31610*/  WARPSYNC.COLLECTIVE R15, `(.L_x_2133) ;  /* 0x000000000f087348 */ /* 0x000fea0003c00000 */
[----:B------:R0:W1:Y:S02]  /*31620*/  SHFL.IDX P6, R14, R13, R12, R11 ;  /* 0x0000000c0d0e7389 */ /* 0x00006400000c000b */
[----:B01----:R-:W-:Y:S01]  /*31630*/  ENDCOLLECTIVE ;  /* 0x000000000000791b */ /* 0x003fe20003800000 */
.L_x_2133:
        /* <DEDUP_REMOVED lines=18> */
.L_x_2134:
[----:B------:R-:W-:Y:S02]  /*31760*/  IMAD.MOV.U32 R13, RZ, RZ, R19 ;  /* 0x000000ffff0d7224 */ /* 0x000fe400078e0013 */
[----:B------:R-:W-:Y:S02]  /*31770*/  IMAD.MOV.U32 R12, RZ, RZ, 0x3 ;  /* 0x00000003ff0c7424 */ /* 0x000fe400078e00ff */
[----:B------:R-:W-:-:S07]  /*31780*/  IMAD.MOV.U32 R2, RZ, RZ, R14 ;  /* 0x000000ffff027224 */ /* 0x000fce00078e000e */
[----:B------:R-:W-:Y:S05]  /*31790*/  WARPSYNC.COLLECTIVE R15, `(.L_x_2135) ;  /* 0x000000000f087348 */ /* 0x000fea0003c00000 */
[----:B------:R0:W1:Y:S02]  /*317a0*/  SHFL.IDX P6, R14, R13, R12, R11 ;  /* 0x0000000c0d0e7389 */ /* 0x00006400000c000b */
[----:B01----:R-:W-:Y:S01]  /*317b0*/  ENDCOLLECTIVE ;  /* 0x000000000000791b */ /* 0x003fe20003800000 */
.L_x_2135:
        /* <DEDUP_REMOVED lines=13> */
.L_x_2136:
[----:B------:R-:W-:Y:S01]  /*31890*/  @!PT LDS RZ, [RZ] ;  /* 0x00000000fffff984 */ /* 0x000fe20000000800 */
[----:B------:R-:W-:Y:S01]  /*318a0*/  @!PT LDS RZ, [RZ] ;  /* 0x00000000fffff984 */ /* 0x000fe20000000800 */
[----:B------:R-:W-:Y:S01]  /*318b0*/  @!PT LDS RZ, [RZ] ;  /* 0x00000000fffff984 */ /* 0x000fe20000000800 */
[----:B------:R-:W-:Y:S01]  /*318c0*/  LDGSTS.E.BYPASS.LTC128B.128 [R6+0x3400], desc[UR60][R2.64+0x80], !P0 ;  /* 0x0340008002067fae */ /* 0x000fe2000c101d7c */
[----:B------:R-:W-:-:S13]  /*318d0*/  ISETP.LT.OR P0, PT, R8, 0x21, P2 ;  /* 0x000000210800780c */ /* 0x000fda0001701670 */
[----:B------:R-:W-:Y:S01]  /*318e0*/  LDGSTS.E.BYPASS.LTC128B.128 [R6+0x5400], desc[UR60][R2.64+0x100], !P0 ;  /* 0x0540010002067fae */ /* 0x000fe2000c101d7c */
[----:B------:R-:W-:-:S13]  /*318f0*/  ISETP.LT.OR P0, PT, R8, 0x21, P1 ;  /* 0x000000210800780c */ /* 0x000fda0000f01670 */
[----:B------:R0:W-:Y:S02]  /*31900*/  LDGSTS.E.BYPASS.LTC128B.128 [R6+0x7400], desc[UR60][R2.64+0x180], !P0 ;  /* 0x0740018002067fae */ /* 0x0001e4000c101d7c */
[----:B0-----:R-:W-:Y:S01]  /*31910*/  IMAD.MOV.U32 R2, RZ, RZ, R14 ;  /* 0x000000ffff027224 */ /* 0x001fe200078e000e */
[----:B------:R-:W-:Y:S06]  /*31920*/  BRA `(.L_x_2137) ;  /* 0xffffffa400a07947 */ /* 0x000fec000383ffff */
.L_x_1967:
[----:B0-----:R0:W2:Y:S02]  /*31930*/  SYNCS.PHASECHK.TRANS64.TRYWAIT P0, [R4+URZ+0x30860], R3 ;  /* 0x03086003040075a7 */ /* 0x0010a4000800017f */
[----:B--2---:R-:W-:Y:S05]  /*31940*/  @!P0 NANOSLEEP.SYNCS 0x989680 ;  /* 0x009896800000895d */ /* 0x004fea0003900000 */
[----:B------:R-:W2:Y:S02]  /*31950*/  @!P0 SYNCS.PHASECHK.TRANS64 P0, [R4+URZ+0x30860], R3 ;  /* 0x03086003040085a7 */ /* 0x000ea4000800007f */
[----:B--2---:R-:W-:Y:S05]  /*31960*/  @!P0 BRA `(.L_x_1967) ;  /* 0xfffffffc00f08947 */ /* 0x004fea000383ffff */
[----:B------:R-:W-:Y:S05]  /*31970*/  BRA `(.L_x_2138) ;  /* 0xffffffa800c47947 */ /* 0x000fea000383ffff */
.L_x_1968:
[----:B------:R-:W-:Y:S01]  /*31980*/  BSSY B0, `(.L_x_2139) ;  /* 0x0000008000007945 */ /* 0x000fe20003800000 */
[----:B------:R-:W-:Y:S02]  /*31990*/  IMAD.MOV.U32 R13, RZ, RZ, R19 ;  /* 0x000000ffff0d7224 */ /* 0x000fe400078e0013 */
[----:B------:R-:W-:Y:S02]  /*319a0*/  IMAD.MOV.U32 R12, RZ, RZ, RZ ;  /* 0x000000ffff0c7224 */ /* 0x000fe400078e00ff */
[----:B------:R-:W-:Y:S02]  /*319b0*/  IMAD.MOV.U32 R11, RZ, RZ, 0x181f ;  /* 0x0000181fff0b7424 */ /* 0x000fe400078e00ff */
[----:B------:R-:W-:-:S07]  /*319c0*/  IMAD.MOV.U32 R15, RZ, RZ, -0x1 ;  /* 0xffffffffff0f7424 */ /* 0x000fce00078e00ff */
[----:B01----:R-:W-:Y:S05]  /*319d0*/  WARPSYNC.COLLECTIVE R15, `(.L_x_2140) ;  /* 0x000000000f087348 */ /* 0x003fea0003c00000 */
[----:B------:R2:W3:Y:S02]  /*319e0*/  SHFL.IDX P6, R14, R13, R12, R11 ;  /* 0x0000000c0d0e7389 */ /* 0x0004e400000c000b */
[----:B0123--:R-:W-:Y:S01]  /*319f0*/  ENDCOLLECTIVE ;  /* 0x000000000000791b */ /* 0x00ffe20003800000 */
.L_x_2140:
[----:B------:R-:W-:Y:S05]  /*31a00*/  BSYNC B0 ;  /* 0x0000000000007941 */ /* 0x000fea0003800000 */
.L_x_2139:
[----:B------:R-:W-:Y:S01]  /*31a10*/  IMAD.MOV.U32 R13, RZ, RZ, R18 ;  /* 0x000000ffff0d7224 */ /* 0x000fe200078e0012 */
[C---:B------:R-:W-:Y:S01]  /*31a20*/  LOP3.LUT R7, R36.reuse, 0x40, RZ, 0xfc, !PT ;  /* 0x0000004024077812 */ /* 0x040fe200078efcff */
[----:B------:R-:W-:Y:S01]  /*31a30*/  IMAD.MOV.U32 R12, RZ, RZ, RZ ;  /* 0x000000ffff0c7224 */ /* 0x000fe200078e00ff */
[C---:B------:R-:W-:Y:S01]  /*31a40*/  LOP3.LUT R6, R36.reuse, 0x80, RZ, 0xfc, !PT ;  /* 0x0000008024067812 */ /* 0x040fe200078efcff */
[----:B------:R-:W-:Y:S02]  /*31a50*/  IMAD.MOV.U32 R11, RZ, RZ, 0x181f ;  /* 0x0000181fff0b7424 */ /* 0x000fe400078e00ff */
[----:B------:R-:W-:Y:S02]  /*31a60*/  IMAD.MOV.U32 R15, RZ, RZ, -0x1 ;  /* 0xffffffffff0f7424 */ /* 0x000fe400078e00ff */
[----:B------:R-:W-:Y:S02]  /*31a70*/  IMAD.MOV.U32 R3, RZ, RZ, R14 ;  /* 0x000000ffff037224 */ /* 0x000fe400078e000e */
[----:B------:R-:W-:-:S07]  /*31a80*/  IMAD.SHL.U32 R8, R36, 0x2, RZ ;  /* 0x0000000224087824 */ /* 0x000fce00078e00ff */
[----:B------:R-:W-:Y:S05]  /*31a90*/  WARPSYNC.COLLECTIVE R15, `(.L_x_2141) ;  /* 0x000000000f087348 */ /* 0x000fea0003c00000 */
[----:B------:R0:W1:Y:S02]  /*31aa0*/  SHFL.IDX P6, R14, R13, R12, R11 ;  /* 0x0000000c0d0e7389 */ /* 0x00006400000c000b */
[----:B01----:R-:W-:Y:S01]  /*31ab0*/  ENDCOLLECTIVE ;  /* 0x000000000000791b */ /* 0x003fe20003800000 */
.L_x_2141:
        /* <DEDUP_REMOVED lines=21> */
.L_x_2142:
[----:B------:R-:W-:Y:S01]  /*31c10*/  @!PT LDS RZ, [RZ] ;  /* 0x00000000fffff984 */ /* 0x000fe20000000800 */
[----:B------:R-:W-:Y:S01]  /*31c20*/  @!PT LDS RZ, [RZ] ;  /* 0x00000000fffff984 */ /* 0x000fe20000000800 */
[----:B------:R-:W-:Y:S01]  /*31c30*/  @!PT LDS RZ, [RZ] ;  /* 0x00000000fffff984 */ /* 0x000fe20000000800 */
[----:B------:R-:W-:Y:S01]  /*31c40*/  LDGSTS.E.BYPASS.LTC128B.128 [R0+0x4400], desc[UR60][R2.64+0x100], !P4 ;  /* 0x0440010002007fae */ /* 0x000fe2000e101d7c */
[----:B------:R-:W-:Y:S01]  /*31c50*/  ISETP.LT.OR P4, PT, R5, 0x1, P0 ;  /* 0x000000010500780c */ /* 0x000fe20000781670 */
[----:B------:R-:W-:-:S12]  /*31c60*/  IMAD.MOV.U32 R13, RZ, RZ, R18 ;  /* 0x000000ffff0d7224 */ /* 0x000fd800078e0012 */
[----:B------:R0:W-:Y:S02]  /*31c70*/  LDGSTS.E.BYPASS.LTC128B.128 [R0+0x6400], desc[UR60][R2.64+0x180], !P4 ;  /* 0x0640018002007fae */ /* 0x0001e4000e101d7c */
[----:B0-----:R-:W-:-:S07]  /*31c80*/  IMAD.MOV.U32 R3, RZ, RZ, R14 ;  /* 0x000000ffff037224 */ /* 0x001fce00078e000e */
[----:B------:R-:W-:Y:S05]  /*31c90*/  WARPSYNC.COLLECTIVE R15, `(.L_x_2143) ;  /* 0x000000000f087348 */ /* 0x000fea0003c00000 */
[----:B------:R0:W1:Y:S02]  /*31ca0*/  SHFL.IDX P6, R14, R13, R12, R11 ;  /* 0x0000000c0d0e7389 */ /* 0x00006400000c000b */
[----:B01----:R-:W-:Y:S01]  /*31cb0*/  ENDCOLLECTIVE ;  /* 0x000000000000791b */ /* 0x003fe20003800000 */
.L_x_2143:
[----:B------:R-:W-:Y:S02]  /*31cc0*/  IMAD.MOV.U32 R13, RZ, RZ, R19 ;  /* 0x000000ffff0d7224 */ /* 0x000fe400078e0013 */
[----:B------:R-:W-:Y:S01]  /*31cd0*/  IMAD.MOV.U32 R12, RZ, RZ, 0x2 ;  /* 0x00000002ff0c7424 */ /* 0x000fe200078e00ff */
[----:B------:R-:W-:-:S13]  /*31ce0*/  IADD3 R2, P4, R14, R8, RZ ;  /* 0x000000080e027210 */ /* 0x000fda0007f9e0ff */
[----:B------:R-:W-:Y:S05]  /*31cf0*/  WARPSYNC.COLLECTIVE R15, `(.L_x_2144) ;  /* 0x000000000f087348 */ /* 0x000fea0003c00000 */
[----:B------:R0:W1:Y:S02]  /*31d00*/  SHFL.IDX P6, R14, R13, R12, R11 ;  /* 0x0000000c0d0e7389 */ /* 0x00006400000c000b */
[----:B01----:R-:W-:Y:S01]  /*31d10*/  ENDCOLLECTIVE ;  /* 0x000000000000791b */ /* 0x003fe20003800000 */
.L_x_2144:
        /* <DEDUP_REMOVED lines=12> */
.L_x_2145:
        /* <DEDUP_REMOVED lines=14> */
.L_x_2146:
        /* <DEDUP_REMOVED lines=12> */
.L_x_2147:
        /* <DEDUP_REMOVED lines=9> */
.L_x_1973:
        /* <DEDUP_REMOVED lines=8> */
.L_x_2150:
[----:B------:R-:W-:Y:S05]  /*32090*/  BSYNC B0 ;  /* 0x0000000000007941 */ /* 0x000fea0003800000 */
.L_x_2149:
        /* <DEDUP_REMOVED lines=9> */
.L_x_2151:
[----:B------:R-:W-:Y:S02]  /*32130*/  ULDC UR4, c[0x0][0xc3c] ;  /* 0x00030f0000047ab9 */ /* 0x000fe40000000800 */
[----:B------:R-:W-:-:S13]  /*32140*/  ISETP.GE.OR P1, PT, R9, UR4, !P0 ;  /* 0x0000000409007c0c */ /* 0x000fda000c726670 */
[----:B------:R-:W0:Y:S08]  /*32150*/  @!P1 LDC.64 R2, c[0x0][0xc80] ;  /* 0x00032000ff029b82 */ /* 0x000e300000000a00 */
[----:B------:R-:W1:Y:S01]  /*32160*/  @!P1 LDC.64 R4, c[0x0][0xc78] ;  /* 0x00031e00ff049b82 */ /* 0x000e620000000a00 */
[----:B------:R-:W-:Y:S01]  /*32170*/  CS2R R24, SRZ ;  /* 0x0000000000187805 */ /* 0x000fe2000001ff00 */
[----:B------:R-:W-:-:S02]  /*32180*/  IMAD.MOV.U32 R8, RZ, RZ, RZ ;  /* 0x000000ffff087224 */ /* 0x000fc400078e00ff */
[----:B------:R-:W-:Y:S02]  /*32190*/  IMAD.MOV.U32 R11, RZ, RZ, RZ ;  /* 0x000000ffff0b7224 */ /* 0x000fe400078e00ff */
[----:B------:R-:W-:Y:S02]  /*321a0*/  IMAD.MOV.U32 R6, RZ, RZ, R14 ;  /* 0x000000ffff067224 */ /* 0x000fe400078e000e */
[----:B0-----:R-:W-:-:S05]  /*321b0*/  @!P1 IMAD.WIDE R2, R9, 0x4, R2 ;  /* 0x0000000409029825 */ /* 0x001fca00078e0202 */
[----:B------:R1:W2:Y:S02]  /*321c0*/  @!P1 LDG.E R7, desc[UR60][R2.64] ;  /* 0x0000003c02079981 */ /* 0x0002a4000c1e1900 */
[----:B-1----:R-:W-:-:S05]  /*321d0*/  @!P1 IMAD.WIDE R2, R9, 0x4, R4 ;  /* 0x0000000409029825 */ /* 0x002fca00078e0204 */
[----:B------:R-:W3:Y:S01]  /*321e0*/  @!P1 LDG.E R4, desc[UR60][R2.64] ;  /* 0x0000003c02049981 */ /* 0x000ee2000c1e1900 */
[C---:B------:R-:W-:Y:S02]  /*321f0*/  ISETP.GE.U32.AND P2, PT, R10.reuse, 0x2, PT ;  /* 0x000000020a00780c */ /* 0x040fe40003f46070 */
[C---:B------:R-:W-:Y:S02]  /*32200*/  ISETP.GE.U32.AND P3, PT, R10.reuse, 0x4, PT ;  /* 0x000000040a00780c */ /* 0x040fe40003f66070 */
[C---:B------:R-:W-:Y:S02]  /*32210*/  ISETP.GE.U32.AND P4, PT, R10.reuse, 0x8, PT ;  /* 0x000000080a00780c */ /* 0x040fe40003f86070 */
[C---:B------:R-:W-:Y:S01]  /*32220*/  ISETP.GE.U32.AND P5, PT, R10.reuse, 0x10, PT ;  /* 0x000000100a00780c */ /* 0x040fe20003fa6070 */
[----:B--2---:R-:W-:Y:S02]  /*32230*/  @!P1 IMAD.MOV.U32 R25, RZ, RZ, R7 ;  /* 0x000000ffff199224 */ /* 0x004fe400078e0007 */
[----:B---3--:R-:W-:Y:S01]  /*32240*/  @!P1 IMAD.MOV.U32 R8, RZ, RZ, R4 ;  /* 0x000000ffff089224 */ /* 0x008fe200078e0004 */
[----:B------:R-:W-:-:S03]  /*32250*/  ISETP.NE.AND P1, PT, R10, RZ, PT ;  /* 0x000000ff0a00720c */ /* 0x000fc60003f25270 */
[----:B------:R-:W-:-:S10]  /*32260*/  IMAD R13, R8, R25, RZ ;  /* 0x00000019080d7224 */ /* 0x000fd400078e02ff */
[----:B------:R-:W-:Y:S05]  /*32270*/  WARPSYNC.COLLECTIVE R15, `(.L_x_2152) ;  /* 0x000000000f087348 */ /* 0x000fea0003c00000 */
[----:B------:R0:W1:Y:S02]  /*32280*/  SHFL.UP P6, R14, R13, R12, R11 ;  /* 0x0400000c0d0e7389 */ /* 0x00006400000c000b */
[----:B01----:R-:W-:Y:S01]  /*32290*/  ENDCOLLECTIVE ;  /* 0x000000000000791b */ /* 0x003fe20003800000 */
.L_x_2152:
[----:B------:R-:W-:Y:S01]  /*322a0*/  IMAD.MOV.U32 R12, RZ, RZ, 0x2 ;  /* 0x00000002ff0c7424 */ /* 0x000fe200078e00ff */
[----:B------:R-:W-:-:S05]  /*322b0*/  SEL R4, R14, RZ, P1 ;  /* 0x000000ff0e047207 */ /* 0x000fca0000800000 */
[----:B------:R-:W-:-:S04]  /*322c0*/  IMAD.IADD R4, R13, 0x1, R4 ;  /* 0x000000010d047824 */ /* 0x000fc800078e0204 */
[----:B------:R-:W-:-:S07]  /*322d0*/  IMAD.MOV.U32 R13, RZ, RZ, R4 ;  /* 0x000000ffff0d7224 */ /* 0x000fce00078e0004 */
[----:B------:R-:W-:Y:S05]  /*322e0*/  WARPSYNC.COLLECTIVE R15, `(.L_x_2153) ;  /* 0x000000000f087348 */ /* 0x000fea0003c00000 */
[----:B------:R0:W1:Y:S02]  /*322f0*/  SHFL.UP P6, R14, R13, R12, R11 ;  /* 0x0400000c0d0e7389 */ /* 0x00006400000c000b */
[----:B01----:R-:W-:Y:S01]  /*32300*/  ENDCOLLECTIVE ;  /* 0x000000000000791b */ /* 0x003fe20003800000 */
.L_x_2153:
[----:B------:R-:W-:Y:S01]  /*32310*/  IMAD.MOV.U32 R12, RZ, RZ, 0x4 ;  /* 0x00000004ff0c7424 */ /* 0x000fe200078e00ff */
[----:B------:R-:W-:-:S05]  /*32320*/  SEL R3, R14, RZ, P2 ;  /* 0x000000ff0e037207 */ /* 0x000fca0001000000 */
[----:B------:R-:W-:-:S04]  /*32330*/  IMAD.IADD R2, R4, 0x1, R3 ;  /* 0x0000000104027824 */ /* 0x000fc800078e0203 */
[----:B------:R-:W-:-:S07]  /*32340*/  IMAD.MOV.U32 R13, RZ, RZ, R2 ;  /* 0x000000ffff0d7224 */ /* 0x000fce00078e0002 */
[----:B------:R-:W-:Y:S05]  /*32350*/  WARPSYNC.COLLECTIVE R15, `(.L_x_2154) ;  /* 0x000000000f087348 */ /* 0x000fea0003c00000 */
[----:B------:R0:W1:Y:S02]  /*32360*/  SHFL.UP P6, R14, R13, R12, R11 ;  /* 0x0400000c0d0e7389 */ /* 0x00006400000c000b */
[----:B01----:R-:W-:Y:S01]  /*32370*/  ENDCOLLECTIVE ;  /* 0x000000000000791b */ /* 0x003fe20003800000 */
.L_x_2154:
[----:B------:R-:W-:Y:S01]  /*32380*/  IMAD.MOV.U32 R12, RZ, RZ, 0x8 ;  /* 0x00000008ff0c7424 */ /* 0x000fe200078e00ff */
[----:B------:R-:W-:-:S05]  /*32390*/  SEL R3, R14, RZ, P3 ;  /* 0x000000ff0e037207 */ /* 0x000fca0001800000 */
[----:B------:R-:W-:-:S04]  /*323a0*/  IMAD.IADD R3, R2, 0x1, R3 ;  /* 0x0000000102037824 */ /* 0x000fc800078e0203 */
[----:B------:R-:W-:-:S07]  /*323b0*/  IMAD.MOV.U32 R13, RZ, RZ, R3 ;  /* 0x000000ffff0d7224 */ /* 0x000fce00078e0003 */
[----:B------:R-:W-:Y:S05]  /*323c0*/  WARPSYNC.COLLECTIVE R15, `(.L_x_2155) ;  /* 0x000000000f087348 */ /* 0x000fea0003c00000 */
[----:B------:R0:W1:Y:S02]  /*323d0*/  SHFL.UP P6, R14, R13, R12, R11 ;  /* 0x0400000c0d0e7389 */ /* 0x00006400000c000b */
[----:B01----:R-:W-:Y:S01]  /*323e0*/  ENDCOLLECTIVE ;  /* 0x000000000000791b */ /* 0x003fe20003800000 */
.L_x_2155:
[----:B------:R-:W-:Y:S01]  /*323f0*/  IMAD.MOV.U32 R12, RZ, RZ, 0x10 ;  /* 0x00000010ff0c7424 */ /* 0x000fe200078e00ff */
[----:B------:R-:W-:-:S05]  /*32400*/  SEL R4, R14, RZ, P4 ;  /* 0x000000ff0e047207 */ /* 0x000fca0002000000 */
[----:B------:R-:W-:-:S04]  /*32410*/  IMAD.IADD R4, R3, 0x1, R4 ;  /* 0x0000000103047824 */ /* 0x000fc800078e0204 */
[----:B------:R-:W-:-:S07]  /*32420*/  IMAD.MOV.U32 R13, RZ, RZ, R4 ;  /* 0x000000ffff0d7224 */ /* 0x000fce00078e0004 */
[----:B------:R-:W-:Y:S05]  /*32430*/  WARPSYNC.COLLECTIVE R15, `(.L_x_2156) ;  /* 0x000000000f087348 */ /* 0x000fea0003c00000 */
[----:B------:R0:W1:Y:S02]  /*32440*/  SHFL.UP P6, R14, R13, R12, R11 ;  /* 0x0400000c0d0e7389 */ /* 0x00006400000c000b */
[----:B01----:R-:W-:Y:S01]  /*32450*/  ENDCOLLECTIVE ;  /* 0x000000000000791b */ /* 0x003fe20003800000 */
.L_x_2156:
        /* <DEDUP_REMOVED lines=8> */
.L_x_2157:
[----:B------:R-:W-:Y:S05]  /*324e0*/  BRA `(.L_x_2158) ;  /* 0xffffffa8001c7947 */ /* 0x000fea000383ffff */
.L_x_1976:
[----:B------:R-:W-:Y:S01]  /*324f0*/  BSSY B0, `(.L_x_2159) ;  /* 0x0000007000007945 */ /* 0x000fe20003800000 */
[----:B------:R-:W-:Y:S02]  /*32500*/  IMAD.MOV.U32 R12, RZ, RZ, 0x1 ;  /* 0x00000001ff0c7424 */ /* 0x000fe400078e00ff */
[----:B------:R-:W-:Y:S02]  /*32510*/  IMAD.MOV.U32 R11, RZ, RZ, RZ ;  /* 0x000000ffff0b7224 */ /* 0x000fe400078e00ff */
[----:B------:R-:W-:-:S07]  /*32520*/  IMAD.MOV.U32 R15, RZ, RZ, -0x1 ;  /* 0xffffffffff0f7424 */ /* 0x000fce00078e00ff */
[----:B------:R-:W-:Y:S05]  /*32530*/  WARPSYNC.COLLECTIVE R15, `(.L_x_2160) ;  /* 0x000000000f087348 */ /* 0x000fea0003c00000 */
[----:B------:R0:W1:Y:S02]  /*32540*/  SHFL.UP P6, R14, R13, R12, R11 ;  /* 0x0400000c0d0e7389 */ /* 0x00006400000c000b */
[----:B01----:R-:W-:Y:S01]  /*32550*/  ENDCOLLECTIVE ;  /* 0x000000000000791b */ /* 0x003fe20003800000 */
.L_x_2160:
[----:B------:R-:W-:Y:S05]  /*32560*/  BSYNC B0 ;  /* 0x0000000000007941 */ /* 0x000fea0003800000 */
.L_x_2159:
        /* <DEDUP_REMOVED lines=8> */
.L_x_2161:
[----:B------:R-:W-:Y:S01]  /*325f0*/  IMAD.MOV.U32 R12, RZ, RZ, 0x4 ;  /* 0x00000004ff0c7424 */ /* 0x000fe200078e00ff */
[----:B------:R-:W-:-:S05]  /*32600*/  SEL R2, R14, RZ, P2 ;  /* 0x000000ff0e027207 */ /* 0x000fca0001000000 */
[----:B------:R-:W-:-:S04]  /*32610*/  IMAD.IADD R2, R13, 0x1, R2 ;  /* 0x000000010d027824 */ /* 0x000fc800078e0202 */
[----:B------:R-:W-:-:S07]  /*32620*/  IMAD.MOV.U32 R13, RZ, RZ, R2 ;  /* 0x000000ffff0d7224 */ /* 0x000fce00078e0002 */
[----:B------:R-:W-:Y:S05]  /*32630*/  WARPSYNC.COLLECTIVE R15, `(.L_x_2162) ;  /* 0x000000000f087348 */ /* 0x000fea0003c00000 */
[----:B------:R0:W1:Y:S02]  /*32640*/  SHFL.UP P6, R14, R13, R12, R11 ;  /* 0x0400000c0d0e7389 */ /* 0x00006400000c000b */
[----:B01----:R-:W-:Y:S01]  /*32650*/  ENDCOLLECTIVE ;  /* 0x000000000000791b */ /* 0x003fe20003800000 */
.L_x_2162:
[----:B------:R-:W-:Y:S01]  /*32660*/  IMAD.MOV.U32 R12, RZ, RZ, 0x8 ;  /* 0x00000008ff0c7424 */ /* 0x000fe200078e00ff */
[----:B------:R-:W-:-:S05]  /*32670*/  SEL R3, R14, RZ, P3 ;  /* 0x000000ff0e037207 */ /* 0x000fca0001800000 */
[----:B------:R-:W-:-:S04]  /*32680*/  IMAD.IADD R3, R2, 0x1, R3 ;  /* 0x0000000102037824 */ /* 0x000fc800078e0203 */
[----:B------:R-:W-:-:S07]  /*32690*/  IMAD.MOV.U32 R13, RZ, RZ, R3 ;  /* 0x000000ffff0d7224 */ /* 0x000fce00078e0003 */
[----:B------:R-:W-:Y:S05]  /*326a0*/  WARPSYNC.COLLECTIVE R15, `(.L_x_2163) ;  /* 0x000000000f087348 */ /* 0x000fea0003c00000 */
[----:B------:R0:W1:Y:S02]  /*326b0*/  SHFL.UP P6, R14, R13, R12, R11 ;  /* 0x0400000c0d0e7389 */ /* 0x00006400000c000b */
[----:B01----:R-:W-:Y:S01]  /*326c0*/  ENDCOLLECTIVE ;  /* 0x000000000000791b */ /* 0x003fe20003800000 */
.L_x_2163:
[----:B------:R-:W-:Y:S01]  /*326d0*/  IMAD.MOV.U32 R12, RZ, RZ, 0x10 ;  /* 0x00000010ff0c7424 */ /* 0x000fe200078e00ff */
[----:B------:R-:W-:-:S05]  /*326e0*/  SEL R4, R14, RZ, P4 ;  /* 0x000000ff0e047207 */ /* 0x000fca0002000000 */
[----:B------:R-:W-:-:S04]  /*326f0*/  IMAD.IADD R4, R3, 0x1, R4 ;  /* 0x0000000103047824 */ /* 0x000fc800078e0204 */
[----:B------:R-:W-:-:S07]  /*32700*/  IMAD.MOV.U32 R13, RZ, RZ, R4 ;  /* 0x000000ffff0d7224 */ /* 0x000fce00078e0004 */
[----:B------:R-:W-:Y:S05]  /*32710*/  WARPSYNC.COLLECTIVE R15, `(.L_x_2164) ;  /* 0x000000000f087348 */ /* 0x000fea0003c00000 */
[----:B------:R0:W1:Y:S02]  /*32720*/  SHFL.UP P6, R14, R13, R12, R11 ;  /* 0x0400000c0d0e7389 */ /* 0x00006400000c000b */
[----:B01----:R-:W-:Y:S01]  /*32730*/  ENDCOLLECTIVE ;  /* 0x000000000000791b */ /* 0x003fe20003800000 */
.L_x_2164:
        /* <DEDUP_REMOVED lines=8> */
.L_x_2165:
[----:B------:R-:W-:Y:S05]  /*327c0*/  BRA `(.L_x_2166) ;  /* 0xffffffa800087947 */ /* 0x000fea000383ffff */
.L_x_1978:
[----:B------:R-:W-:Y:S01]  /*327d0*/  BSSY B0, `(.L_x_2167) ;  /* 0x0000006000007945 */ /* 0x000fe20003800000 */
[----:B------:R-:W-:Y:S01]  /*327e0*/  PLOP3.LUT P6, PT, P6, PT, PT, 0x8, 0x0 ;  /* 0x000000000000781c */ /* 0x000fe200037ce170 */
[----:B------:R-:W-:-:S12]  /*327f0*/  IMAD.MOV.U32 R15, RZ, RZ, -0x1 ;  /* 0xffffffffff0f7424 */ /* 0x000fd800078e00ff */
[----:B0-----:R-:W-:Y:S05]  /*32800*/  WARPSYNC.COLLECTIVE R15, `(.L_x_2168) ;  /* 0x000000000f087348 */ /* 0x001fea0003c00000 */
[----:B------:R-:W-:Y:S01]  /*32810*/  VOTE.ANY R14, PT, P6 ;  /* 0x00000000000e7806 */ /* 0x000fe200030e0100 */
[----:B0-----:R-:W-:Y:S06]  /*32820*/  ENDCOLLECTIVE ;  /* 0x000000000000791b */ /* 0x001fec0003800000 */
.L_x_2168:
[----:B------:R-:W-:Y:S05]  /*32830*/  BSYNC B0 ;  /* 0x0000000000007941 */ /* 0x000fea0003800000 */
.L_x_2167:
        /* <DEDUP_REMOVED lines=8> */
.L_x_2169:
[----:B------:R-:W-:Y:S02]  /*328c0*/  IMAD.IADD R27, R12, 0x1, R27 ;  /* 0x000000010c1b7824 */ /* 0x000fe400078e021b */
[----:B------:R-:W-:Y:S02]  /*328d0*/  IMAD.MOV.U32 R13, RZ, RZ, R8 ;  /* 0x000000ffff0d7224 */ /* 0x000fe400078e0008 */
[----:B------:R-:W-:-:S07]  /*328e0*/  IMAD.MOV.U32 R25, RZ, RZ, R14 ;  /* 0x000000ffff197224 */ /* 0x000fce00078e000e */
[----:B------:R-:W-:Y:S05]  /*328f0*/  WARPSYNC.COLLECTIVE R15, `(.L_x_2170) ;  /* 0x000000000f087348 */ /* 0x000fea0003c00000 */
[----:B------:R0:W1:Y:S02]  /*32900*/  SHFL.IDX P6, R14, R13, R12, R11 ;  /* 0x0000000c0d0e7389 */ /* 0x00006400000c000b */
[----:B01----:R-:W-:Y:S01]  /*32910*/  ENDCOLLECTIVE ;  /* 0x000000000000791b */ /* 0x003fe20003800000 */
.L_x_2170:
[----:B------:R-:W-:Y:S01]  /*32920*/  IMAD.MOV.U32 R8, RZ, RZ, R14 ;  /* 0x000000ffff087224 */ /* 0x000fe200078e000e */
[----:B------:R-:W-:Y:S06]  /*32930*/  BRA `(.L_x_2171) ;  /* 0xffffffa400ec7947 */ /* 0x000fec000383ffff */
.L_x_1980:
[----:B------:R-:W-:Y:S01]  /*32940*/  BSSY B0, `(.L_x_2172) ;  /* 0x0000007000007945 */ /* 0x000fe20003800000 */
[----:B------:R-:W-:Y:S02]  /*32950*/  IMAD.MOV.U32 R13, RZ, RZ, R3 ;  /* 0x000000ffff0d7224 */ /* 0x000fe400078e0003 */
[----:B------:R-:W-:Y:S02]  /*32960*/  IMAD.MOV.U32 R11, RZ, RZ, 0x1f ;  /* 0x0000001fff0b7424 */ /* 0x000fe400078e00ff */
[----:B------:R-:W-:-:S07]  /*32970*/  IMAD.MOV.U32 R15, RZ, RZ, -0x1 ;  /* 0xffffffffff0f7424 */ /* 0x000fce00078e00ff */
[----:B0-23--:R-:W-:Y:S05]  /*32980*/  WARPSYNC.COLLECTIVE R15, `(.L_x_2173) ;  /* 0x000000000f087348 */ /* 0x00dfea0003c00000 */
[----:B------:R1:W4:Y:S02]  /*32990*/  SHFL.IDX P6, R14, R13, R12, R11 ;  /* 0x0000000c0d0e7389 */ /* 0x00032400000c000b */
[----:B01234-:R-:W-:Y:S01]  /*329a0*/  ENDCOLLECTIVE ;  /* 0x000000000000791b */ /* 0x01ffe20003800000 */
.L_x_2173:
[----:B------:R-:W-:Y:S05]  /*329b0*/  BSYNC B0 ;  /* 0x0000000000007941 */ /* 0x000fea0003800000 */
.L_x_2172:
[----:B------:R-:W-:Y:S01]  /*329c0*/  IMAD.MOV.U32 R24, RZ, RZ, R14 ;  /* 0x000000ffff187224 */ /* 0x000fe200078e000e */
[----:B------:R-:W-:Y:S06]  /*329d0*/  BRA `(.L_x_1979) ;  /* 0xffffffa400dc7947 */ /* 0x000fec000383ffff */
.L_x_1986:
[----:B-1----:R1:W2:Y:S02]  /*329e0*/  SYNCS.PHASECHK.TRANS64.TRYWAIT P0, [R5+URZ+0x30820], R0 ;  /* 0x03082000050075a7 */ /* 0x0022a4000800017f */
[----:B--2---:R-:W-:Y:S05]  /*329f0*/  @!P0 NANOSLEEP.SYNCS 0x989680 ;  /* 0x009896800000895d */ /* 0x004fea0003900000 */
[----:B------:R-:W2:Y:S02]  /*32a00*/  @!P0 SYNCS.PHASECHK.TRANS64 P0, [R5+URZ+0x30820], R0 ;  /* 0x03082000050085a7 */ /* 0x000ea4000800007f */
[----:B--2---:R-:W-:Y:S05]  /*32a10*/  @!P0 BRA `(.L_x_1986) ;  /* 0xfffffffc00f08947 */ /* 0x004fea000383ffff */
[----:B------:R-:W-:Y:S05]  /*32a20*/  BRA `(.L_x_2174) ;  /* 0xffffffb000347947 */ /* 0x000fea000383ffff */
.L_x_1987:
[----:B------:R-:W2:Y:S01]  /*32a30*/  S2R R2, SR_TID.X ;  /* 0x0000000000027919 */ /* 0x000ea20000002100 */
[----:B------:R-:W-:Y:S01]  /*32a40*/  BSSY B0, `(.L_x_2175) ;  /* 0x000000a000007945 */ /* 0x000fe20003800000 */
[----:B------:R-:W-:Y:S02]  /*32a50*/  IMAD.MOV.U32 R12, RZ, RZ, RZ ;  /* 0x000000ffff0c7224 */ /* 0x000fe400078e00ff */
[----:B------:R-:W-:Y:S02]  /*32a60*/  IMAD.MOV.U32 R11, RZ, RZ, 0x1f ;  /* 0x0000001fff0b7424 */ /* 0x000fe400078e00ff */
[----:B------:R-:W-:Y:S01]  /*32a70*/  IMAD.MOV.U32 R15, RZ, RZ, -0x1 ;  /* 0xffffffffff0f7424 */ /* 0x000fe200078e00ff */
[----:B--2---:R-:W-:-:S04]  /*32a80*/  SHF.R.U32.HI R2, RZ, 0x5, R2 ;  /* 0x00000005ff027819 */ /* 0x004fc80000011602 */
[----:B------:R-:W-:-:S05]  /*32a90*/  LOP3.LUT R2, R2, 0x3, RZ, 0xc0, !PT ;  /* 0x0000000302027812 */ /* 0x000fca00078ec0ff */
[----:B------:R-:W-:-:S07]  /*32aa0*/  IMAD.MOV.U32 R13, RZ, RZ, R2 ;  /* 0x000000ffff0d7224 */ /* 0x000fce00078e0002 */
[----:B01-3--:R-:W-:Y:S05]  /*32ab0*/  WARPSYNC.COLLECTIVE R15, `(.L_x_2176) ;  /* 0x000000000f087348 */ /* 0x00bfea0003c00000 */
[----:B------:R2:W4:Y:S02]  /*32ac0*/  SHFL.IDX P6, R14, R13, R12, R11 ;  /* 0x0000000c0d0e7389 */ /* 0x00052400000c000b */
[----:B01234-:R-:W-:Y:S01]  /*32ad0*/  ENDCOLLECTIVE ;  /* 0x000000000000791b */ /* 0x01ffe20003800000 */
.L_x_2176:
[----:B------:R-:W-:Y:S05]  /*32ae0*/  BSYNC B0 ;  /* 0x0000000000007941 */ /* 0x000fea0003800000 */
.L_x_2175:
[----:B------:R-:W-:Y:S05]  /*32af0*/  BRA `(.L_x_2177) ;  /* 0xffffffb0001c7947 */ /* 0x000fea000383ffff */
.L_x_1988:
[----:B------:R-:W-:Y:S01]  /*32b00*/  BSSY B0, `(.L_x_2178) ;  /* 0x0000006000007945 */ /* 0x000fe20003800000 */
[----:B------:R-:W-:-:S07]  /*32b10*/  IMAD.MOV.U32 R15, RZ, RZ, -0x1 ;  /* 0xffffffffff0f7424 */ /* 0x000fce00078e00ff */
[----:B01-3--:R-:W-:Y:S05]  /*32b20*/  WARPSYNC.COLLECTIVE R15, `(.L_x_2179) ;  /* 0x000000000f0c7348 */ /* 0x00bfea0003c00000 */
[----:B------:R-:W-:Y:S02]  /*32b30*/  ELECT P6, UR62, PT ;  /* 0x00000000003e782f */ /* 0x000fe400038c0000 */
[----:B------:R-:W-:Y:S01]  /*32b40*/  MOV R14, UR62 ;  /* 0x0000003e000e7c02 */ /* 0x000fe20008000f00 */
[----:B01-3--:R-:W-:Y:S10]  /*32b50*/  ENDCOLLECTIVE ;  /* 0x000000000000791b */ /* 0x00bff40003800000 */
.L_x_2179:
[----:B------:R-:W-:Y:S05]  /*32b60*/  BSYNC B0 ;  /* 0x0000000000007941 */ /* 0x000fea0003800000 */
.L_x_2178:
[----:B------:R-:W-:Y:S05]  /*32b70*/  BRA `(.L_x_2180) ;  /* 0xffffffb000107947 */ /* 0x000fea000383ffff */
.L_x_1990:
[----:B-1----:R1:W2:Y:S02]  /*32b80*/  SYNCS.PHASECHK.TRANS64.TRYWAIT P1, [R3+URZ+0x30840], R2 ;  /* 0x03084002030075a7 */ /* 0x0022a4000802017f */
[----:B--2---:R-:W-:Y:S05]  /*32b90*/  @!P1 NANOSLEEP.SYNCS 0x989680 ;  /* 0x009896800000995d */ /* 0x004fea0003900000 */
[----:B------:R-:W2:Y:S02]  /*32ba0*/  @!P1 SYNCS.PHASECHK.TRANS64 P1, [R3+URZ+0x30840], R2 ;  /* 0x03084002030095a7 */ /* 0x000ea4000802007f */
[----:B--2---:R-:W-:Y:S05]  /*32bb0*/  @!P1 BRA `(.L_x_1990) ;  /* 0xfffffffc00f09947 */ /* 0x004fea000383ffff */
[----:B------:R-:W-:Y:S05]  /*32bc0*/  BRA `(.L_x_2181) ;  /* 0xffffffb000387947 */ /* 0x000fea000383ffff */
.L_x_1992:
[----:B--2---:R2:W4:Y:S02]  /*32bd0*/  SYNCS.PHASECHK.TRANS64.TRYWAIT P1, [R5+URZ+0x30840], R0 ;  /* 0x03084000050075a7 */ /* 0x004524000802017f */
[----:B----4-:R-:W-:Y:S05]  /*32be0*/  @!P1 NANOSLEEP.SYNCS 0x989680 ;  /* 0x009896800000995d */ /* 0x010fea0003900000 */
[----:B------:R-:W4:Y:S02]  /*32bf0*/  @!P1 SYNCS.PHASECHK.TRANS64 P1, [R5+URZ+0x30840], R0 ;  /* 0x03084000050095a7 */ /* 0x000f24000802007f */
[----:B----4-:R-:W-:Y:S05]  /*32c00*/  @!P1 BRA `(.L_x_1992) ;  /* 0xfffffffc00f09947 */ /* 0x010fea000383ffff */
[----:B------:R-:W-:Y:S05]  /*32c10*/  BRA `(.L_x_2182) ;  /* 0xffffffb000447947 */ /* 0x000fea000383ffff */
.L_x_1994:
[----:B----4-:R4:W0:Y:S02]  /*32c20*/  SYNCS.PHASECHK.TRANS64.TRYWAIT P1, [R3+URZ+0x30860], R2 ;  /* 0x03086002030075a7 */ /* 0x010824000802017f */
[----:B0-----:R-:W-:Y:S05]  /*32c30*/  @!P1 NANOSLEEP.SYNCS 0x989680 ;  /* 0x009896800000995d */ /* 0x001fea0003900000 */
[----:B------:R-:W0:Y:S02]  /*32c40*/  @!P1 SYNCS.PHASECHK.TRANS64 P1, [R3+URZ+0x30860], R2 ;  /* 0x03086002030095a7 */ /* 0x000e24000802007f */
[----:B0-----:R-:W-:Y:S05]  /*32c50*/  @!P1 BRA `(.L_x_1994) ;  /* 0xfffffffc00f09947 */ /* 0x001fea000383ffff */
[----:B------:R-:W-:Y:S05]  /*32c60*/  BRA `(.L_x_2183) ;  /* 0xffffffb000407947 */ /* 0x000fea000383ffff */
.L_x_2184:
        /* <DEDUP_REMOVED lines=9> */
.L_x_3276:


//--------------------- .text._ZN7cutlass13device_kernelIN5flash11enable_sm90INS1_16FlashAttnFwdSm90INS1_25CollectiveMainloopFwdSm90ILi2EN4cute5tupleIJNS5_1CILi1EEES8_S8_EEENS6_IJNS7_ILi128EEENS7_ILi80EEENS7_ILi256EEEEEELi256ENS_10bfloat16_tEfNS_4arch4Sm90ELb1ELb0ELb1ELb0ELb1ELb0ELb0ELb1ELb1ELb1ELb1ELb0EEENS1_21CollectiveEpilogueFwdINS6_IJSA_SC_SB_EEES9_SE_SG_Li256ELb0ELb1ELb1ELb0EEENS1_19SingleTileSchedulerILb0ELb1ELb1ELi128EEEEEEEEEvNT_6ParamsE --------------------------
	.section	.text._ZN7cutlass13device_kernelIN5flash11enable_sm90INS1_16FlashAttnFwdSm90INS1_25CollectiveMainloopFwdSm90ILi2EN4cute5tupleIJNS5_1CILi1EEES8_S8_EEENS6_IJNS7_ILi128EEENS7_ILi80EEENS7_ILi256EEEEEELi256ENS_10bfloat16_tEfNS_4arch4Sm90ELb1ELb0ELb1ELb0ELb1ELb0ELb0ELb1ELb1ELb1ELb1ELb0EEENS1_21CollectiveEpilogueFwdINS6_IJSA_SC_SB_EEES9_SE_SG_Li256ELb0ELb1ELb1ELb0EEENS1_19SingleTileSchedulerILb0ELb1ELb1ELi128EEEEEEEEEvNT_6ParamsE,"ax",@progbits
	.align	128
.text._ZN7cutlass13device_kernelIN5flash11enable_sm90INS1_16FlashAttnFwdSm90INS1_25CollectiveMainloopFwdSm90ILi2EN4cute5tupleIJNS5_1CILi1EEES8_S8_EEENS6_IJNS7_ILi128EEENS7_ILi80EEENS7_ILi256EEEEEELi256ENS_10bfloat16_tEfNS_4arch4Sm90ELb1ELb0ELb1ELb0ELb1ELb0ELb0ELb1ELb1ELb1ELb1ELb0EEENS1_21CollectiveEpilogueFwdINS6_IJSA_SC_SB_EEES9_SE_SG_Li256ELb0ELb1ELb1ELb0EEENS1_19SingleTileSchedulerILb0ELb1ELb1ELi128EEEEEEEEEvNT_6ParamsE:
        .type           _ZN7cutlass13device_kernelIN5flash11enable_sm90INS1_16FlashAttnFwdSm90INS1_25CollectiveMainloopFwdSm90ILi2EN4cute5tupleIJNS5_1CILi1EEES8_S8_EEENS6_IJNS7_ILi128EEENS7_ILi80EEENS7_ILi256EEEEEELi256ENS_10bfloat16_tEfNS_4arch4Sm90ELb1ELb0ELb1ELb0ELb1ELb0ELb0ELb1ELb1ELb1ELb1ELb0EEENS1_21CollectiveEpilogueFwdINS6_IJSA_SC_SB_EEES9_SE_SG_Li256ELb0ELb1ELb1ELb0EEENS1_19SingleTileSchedulerILb0ELb1ELb1ELi128EEEEEEEEEvNT_6ParamsE,@function
        .size           _ZN7cutlass13device_kernelIN5flash11enable_sm90INS1_16FlashAttnFwdSm90INS1_25CollectiveMainloopFwdSm90ILi2EN4cute5tupleIJNS5_1CILi1EEES8_S8_EEENS6_IJNS7_ILi128EEENS7_ILi80EEENS7_ILi256EEEEEELi256ENS_10bfloat16_tEfNS_4arch4Sm90ELb1ELb0ELb1ELb0ELb1ELb0ELb0ELb1ELb1ELb1ELb1ELb0EEENS1_21CollectiveEpilogueFwdINS6_IJSA_SC_SB_EEES9_SE_SG_Li256ELb0ELb1ELb1ELb0EEENS1_19SingleTileSchedulerILb0ELb1ELb1ELi128EEEEEEEEEvNT_6ParamsE,(.L_x_3277 - _ZN7cutlass13device_kernelIN5flash11enable_sm90INS1_16FlashAttnFwdSm90INS1_25CollectiveMainloopFwdSm90ILi2EN4cute5tupleIJNS5_1CILi1EEES8_S8_EEENS6_IJNS7_ILi128EEENS7_ILi80EEENS7_ILi256EEEEEELi256ENS_10bfloat16_tEfNS_4arch4Sm90ELb1ELb0ELb1ELb0ELb1ELb0ELb0ELb1ELb1ELb1ELb1ELb0EEENS1_21CollectiveEpilogueFwdINS6_IJSA_SC_SB_EEES9_SE_SG_Li256ELb0ELb1ELb1ELb0EEENS1_19SingleTileSchedulerILb0ELb1ELb1ELi128EEEEEEEEEvNT_6ParamsE)
        .other          _ZN7cutlass13device_kernelIN5flash11enable_sm90INS1_16FlashAttnFwdSm90INS1_25CollectiveMainloopFwdSm90ILi2EN4cute5tupleIJNS5_1CILi1EEES8_S8_EEENS6_IJNS7_ILi128EEENS7_ILi80EEENS7_ILi256EEEEEELi256ENS_10bfloat16_tEfNS_4arch4Sm90ELb1ELb0ELb1ELb0ELb1ELb0ELb0ELb1ELb1ELb1ELb1ELb0EEENS1_21CollectiveEpilogueFwdINS6_IJSA_SC_SB_EEES9_SE_SG_Li256ELb0ELb1ELb1ELb0EEENS1_19SingleTileSchedulerILb0ELb1ELb1ELi128EEEEEEEEEvNT_6ParamsE,@"STO_CUDA_ENTRY STV_DEFAULT"
_ZN7cutlass13device_kernelIN5flash11enable_sm90INS1_16FlashAttnFwdSm90INS1_25CollectiveMainloopFwdSm90ILi2EN4cute5tupleIJNS5_1CILi1EEES8_S8_EEENS6_IJNS7_ILi128EEENS7_ILi80EEENS7_ILi256EEEEEELi256ENS_10bfloat16_tEfNS_4arch4Sm90ELb1ELb0ELb1ELb0ELb1ELb0ELb0ELb1ELb1ELb1ELb1ELb0EEENS1_21CollectiveEpilogueFwdINS6_IJSA_SC_SB_EEES9_SE_SG_Li256ELb0ELb1ELb1ELb0EEENS1_19SingleTileSchedulerILb0ELb1ELb1ELi128EEEEEEEEEvNT_6ParamsE:
        /* <DEDUP_REMOVED lines=45> */
.L_x_2185:
        /* <DEDUP_REMOVED lines=22> */
.L_x_2186:
        /* <DEDUP_REMOVED lines=18> */
.L_x_2187:
        /* <DEDUP_REMOVED lines=22> */
.L_x_2188:
        /* <DEDUP_REMOVED lines=23> */
.L_x_2189:
        /* <DEDUP_REMOVED lines=10> */
.L_x_2192:
        /* <DEDUP_REMOVED lines=19> */
[----:B------:R-:W1:Y:S01]  /*09f0*/  S2UR UR60, SR_CTAID.X ;  /* 0x00000000003c79c3 */ /* 0x000e620000002500 */
[----:B------:R-:W-:Y:S01]  /*0a00*/  ULDC UR4, c[0x0][0x448] ;  /* 0x0001120000047ab9 */ /* 0x000fe20000000800 */
[----:B------:R-:W-:Y:S01]  /*0a10*/  ULDC UR6, c[0x0][0x424] ;  /* 0x0001090000067ab9 */ /* 0x000fe20000000800 */
[----:B------:R-:W-:Y:S01]  /*0a20*/  UISETP.NE.AND UP1, UPT, UR4, 0x1, UPT ;  /* 0x000000010400788c */ /* 0x000fe2000bf25270 */
[----:B------:R-:W-:Y:S02]  /*0a30*/  ULDC UR7, c[0x0][0x288] ;  /* 0x0000a20000077ab9 */ /* 0x000fe40000000800 */
[----:B------:R-:W-:Y:S01]  /*0a40*/  ULDC.64 UR4, c[0x0][0x418] ;  /* 0x0001060000047ab9 */ /* 0x000fe20000000a00 */
[----:B------:R-:W-:Y:S02]  /*0a50*/  UIADD3 UR7, -UR7, 0x50, URZ ;  /* 0x0000005007077890 */ /* 0x000fe4000fffe13f */
[----:B------:R-:W-:Y:S02]  /*0a60*/  UISETP.NE.U32.AND UP0, UPT, UR4, URZ, UPT ;  /* 0x0000003f0400728c */ /* 0x000fe4000bf05070 */
[----:B------:R-:W-:-:S02]  /*0a70*/  UP2UR UR4, UPR, URZ, 0x2 ;  /* 0x000000023f047883 */ /* 0x000fc40008000000 */
[----:B------:R-:W-:Y:S01]  /*0a80*/  UISETP.NE.AND.EX UP0, UPT, UR5, URZ, UPT, UP0 ;  /* 0x0000003f0500728c */ /* 0x000fe2000bf05300 */
[----:B------:R-:W-:Y:S02]  /*0a90*/  ULDC UR8, c[0x0][0x2f0] ;  /* 0x0000bc0000087ab9 */ /* 0x000fe40000000800 */
[----:B------:R-:W-:Y:S01]  /*0aa0*/  @UP1 ULDC UR5, c[0x0][0x44c] ;  /* 0x0001130000051ab9 */ /* 0x000fe20000000800 */
[----:B------:R-:W-:Y:S01]  /*0ab0*/  MOV R19, UR4 ;  /* 0x0000000400137c02 */ /* 0x000fe20008000f00 */
[----:B------:R-:W-:Y:S01]  /*0ac0*/  USEL UR11, UR6, 0x1, UP0 ;  /* 0x00000001060b7887 */ /* 0x000fe20008000000 */
[----:B------:R-:W-:Y:S01]  /*0ad0*/  @UP1 ULDC UR10, c[0x0][0x450] ;  /* 0x00011400000a1ab9 */ /* 0x000fe20000000800 */
[----:B------:R-:W-:Y:S02]  /*0ae0*/  USHF.R.U32.HI UR12, URZ, 0x10, UR9 ;  /* 0x000000103f0c7899 */ /* 0x000fe40008011609 */
[----:B------:R-:W-:Y:S02]  /*0af0*/  UIMAD UR7, UR11, UR8, UR7 ;  /* 0x000000080b0772a4 */ /* 0x000fe4000f8e0207 */
[----:B------:R-:W-:Y:S01]  /*0b00*/  IMAD.U32 R17, RZ, RZ, UR11 ;  /* 0x0000000bff117e24 */ /* 0x000fe2000f8e00ff */
[----:B-1----:R-:W-:-:S04]  /*0b10*/  USHF.L.U32 UR60, UR60, 0x7, URZ ;  /* 0x000000073c3c7899 */ /* 0x002fc8000800063f */
[----:B------:R-:W-:Y:S02]  /*0b20*/  @UP1 UIADD3 UR4, UR60, 0x7f, URZ ;  /* 0x0000007f3c041890 */ /* 0x000fe4000fffe03f */
[----:B------:R-:W-:Y:S02]  /*0b30*/  UIADD3 UR6, UR60, 0x7f, URZ ;  /* 0x0000007f3c067890 */ /* 0x000fe4000fffe03f */
[----:B------:R-:W-:Y:S02]  /*0b40*/  UIMAD.WIDE.U32 UR4, UR4, UR5, URZ ;  /* 0x00000005040472a5 */ /* 0x000fe4000f8e003f */
[----:B------:R-:W-:Y:S02]  /*0b50*/  UIMAD UR4, UR11, UR8, 0x4f ;  /* 0x0000004f0b0474a4 */ /* 0x000fe4000f8e0208 */
[----:B------:R-:W-:Y:S02]  /*0b60*/  @UP1 USHF.R.U32.HI UR6, URZ, UR10, UR5 ;  /* 0x0000000a3f061299 */ /* 0x000fe40008011605 */
[----:B------:R-:W-:-:S02]  /*0b70*/  UIMAD.WIDE UR4, UR4, 0x66666667, URZ ;  /* 0x66666667040478a5 */ /* 0x000fc4000f8e023f */
[----:B------:R-:W-:Y:S02]  /*0b80*/  UIADD3 UR6, UR7, UR6, URZ ;  /* 0x0000000607067290 */ /* 0x000fe4000fffe03f */
[----:B------:R-:W-:Y:S02]  /*0b90*/  USHF.R.U32.HI UR4, URZ, 0x1f, UR5 ;  /* 0x0000001f3f047899 */ /* 0x000fe40008011605 */
[----:B------:R-:W-:Y:S02]  /*0ba0*/  UIMAD.WIDE UR6, UR6, 0x66666667, URZ ;  /* 0x66666667060678a5 */ /* 0x000fe4000f8e023f */
[----:B------:R-:W-:Y:S02]  /*0bb0*/  ULEA.HI.SX32 UR4, UR5, UR4, 0x1b ;  /* 0x0000000405047291 */ /* 0x000fe4000f8fda3f */
[----:B------:R-:W-:-:S04]  /*0bc0*/  USHF.R.U32.HI UR6, URZ, 0x1f, UR7 ;  /* 0x0000001f3f067899 */ /* 0x000fc80008011607 */
[----:B------:R-:W-:Y:S02]  /*0bd0*/  ULEA.HI.SX32 UR6, UR7, UR6, 0x1b ;  /* 0x0000000607067291 */ /* 0x000fe4000f8fda3f */
[----:B------:R-:W-:Y:S02]  /*0be0*/  ULOP3.LUT UR7, UR9, 0xffff, URZ, 0xc0, !UPT ;  /* 0x0000ffff09077892 */ /* 0x000fe4000f8ec03f */
[----:B------:R-:W-:-:S04]  /*0bf0*/  UISETP.LT.AND UP0, UPT, UR4, UR6, UPT ;  /* 0x000000060400728c */ /* 0x000fc8000bf01270 */
[----:B------:R-:W-:Y:S02]  /*0c00*/  USEL UR11, UR4, UR6, UP0 ;  /* 0x00000006040b7287 */ /* 0x000fe40008000000 */
[----:B------:R-:W-:Y:S02]  /*0c10*/  UISETP.NE.AND UP0, UPT, UR12, URZ, UPT ;  /* 0x0000003f0c00728c */ /* 0x000fe4000bf05270 */
[----:B------:R-:W-:Y:S01]  /*0c20*/  UISETP.GE.AND UP1, UPT, UR11, 0x1, UPT ;  /* 0x000000010b00788c */ /* 0x000fe2000bf26270 */
[----:B------:R-:W-:-:S05]  /*0c30*/  UMOV UR4, URZ ;  /* 0x0000003f00047c82 */ /* 0x000fca0008000000 */
[----:B------:R-:W-:-:S03]  /*0c40*/  PLOP3.LUT P0, PT, PT, PT, UP1, 0x80, 0x0 ;  /* 0x000000000000781c */ /* 0x000fc60003f0f018 */
[----:B------:R-:W-:-:S10]  /*0c50*/  @!UP0 ULDC UR12, c[0x0][0x9f0] ;  /* 0x00027c00000c8ab9 */ /* 0x000fd40000000800 */
[----:B------:R-:W-:Y:S05]  /*0c60*/  @!P0 BRA `(.L_x_2194) ;  /* 0x0000000000848947 */ /* 0x000fea0003800000 */
[----:B------:R-:W-:Y:S01]  /*0c70*/  IMAD.U32 R3, RZ, RZ, UR12 ;  /* 0x0000000cff037e24 */ /* 0x000fe2000f8e00ff */
[----:B------:R-:W-:Y:S01]  /*0c80*/  UIADD3 UR6, UR12, -0x1, UR11 ;  /* 0xffffffff0c067890 */ /* 0x000fe2000fffe00b */
[----:B------:R-:W-:-:S03]  /*0c90*/  UMOV UR4, URZ ;  /* 0x0000003f00047c82 */ /* 0x000fc60008000000 */
[-C--:B------:R-:W-:Y:S02]  /*0ca0*/  IABS R0, R3.reuse ;  /* 0x0000000300007213 */ /* 0x080fe40000000000 */
[----:B------:R-:W-:Y:S01]  /*0cb0*/  MOV R4, UR6 ;  /* 0x0000000600047c02 */ /* 0x000fe20008000f00 */
[----:B------:R-:W-:Y:S01]  /*0cc0*/  ULOP3.LUT UR6, UR6, UR12, URZ, 0x3c, !UPT ;  /* 0x0000000c06067292 */ /* 0x000fe2000f8e3c3f */
[----:B------:R-:W-:Y:S02]  /*0cd0*/  R2UR UR13, R0 ;  /* 0x00000000000d72ca */ /* 0x000fe400000e0000 */
[----:B------:R-:W-:Y:S02]  /*0ce0*/  IABS R4, R4 ;  /* 0x0000000400047213 */ /* 0x000fe40000000000 */
[----:B------:R-:W-:-:S03]  /*0cf0*/  IABS R5, R3 ;  /* 0x0000000300057213 */ /* 0x000fc60000000000 */
        /* <DEDUP_REMOVED lines=24> */
.L_x_2194:
[----:B------:R-:W-:Y:S01]  /*0e80*/  UIMAD UR6, UR7, UR4, URZ ;  /* 0x00000004070672a4 */ /* 0x000fe2000f8e023f */
[----:B------:R-:W-:Y:S01]  /*0e90*/  IMAD.U32 R0, RZ, RZ, UR11 ;  /* 0x0000000bff007e24 */ /* 0x000fe2000f8e00ff */
[----:B------:R-:W-:Y:S01]  /*0ea0*/  MOV R3, UR4 ;  /* 0x0000000400037c02 */ /* 0x000fe20008000f00 */
[----:B------:R-:W-:Y:S01]  /*0eb0*/  VIADD R18, R25, 0xffffff80 ;  /* 0xffffff8019127836 */ /* 0x000fe20000000000 */
[----:B------:R-:W-:Y:S01]  /*0ec0*/  R2UR UR5, R17 ;  /* 0x00000000110572ca */ /* 0x000fe200000e0000 */
[----:B0-----:R-:W-:Y:S01]  /*0ed0*/  IMAD.MOV.U32 R2, RZ, RZ, RZ ;  /* 0x000000ffff027224 */ /* 0x001fe200078e00ff */
[----:B------:R-:W-:Y:S01]  /*0ee0*/  VIADDMNMX R0, R3, UR6, R0, PT ;  /* 0x0000000603007c46 */ /* 0x000fe2000b800100 */
[----:B------:R-:W-:Y:S01]  /*0ef0*/  IMAD.U32 R22, RZ, RZ, UR6 ;  /* 0x00000006ff167e24 */ /* 0x000fe2000f8e00ff */
[----:B------:R-:W-:Y:S02]  /*0f00*/  PLOP3.LUT P0, PT, PT, PT, PT, 0x80, 0x0 ;  /* 0x000000000000781c */ /* 0x000fe40003f0f070 */
[----:B------:R-:W-:-:S02]  /*0f10*/  CS2R R150, SRZ ;  /* 0x0000000000967805 */ /* 0x000fc4000001ff00 */
[----:B------:R-:W-:Y:S02]  /*0f20*/  R2UR UR61, R0 ;  /* 0x00000000003d72ca */ /* 0x000fe400000e0000 */
[----:B------:R-:W-:Y:S02]  /*0f30*/  CS2R R148, SRZ ;  /* 0x0000000000947805 */ /* 0x000fe4000001ff00 */
[----:B------:R-:W-:Y:S02]  /*0f40*/  MOV R0, RZ ;  /* 0x000000ff00007202 */ /* 0x000fe40000000f00 */
[----:B------:R-:W-:Y:S02]  /*0f50*/  CS2R R146, SRZ ;  /* 0x0000000000927805 */ /* 0x000fe4000001ff00 */
[----:B------:R-:W-:Y:S02]  /*0f60*/  CS2R R144, SRZ ;  /* 0x0000000000907805 */ /* 0x000fe4000001ff00 */
[----:B------:R-:W-:-:S02]  /*0f70*/  CS2R R142, SRZ ;  /* 0x00000000008e7805 */ /* 0x000fc4000001ff00 */
[----:B------:R-:W-:Y:S01]  /*0f80*/  CS2R R140, SRZ ;  /* 0x00000000008c7805 */ /* 0x000fe2000001ff00 */
[----:B------:R-:W-:Y:S01]  /*0f90*/  UIMAD UR4, UR5, UR8, URZ ;  /* 0x00000008050472a4 */ /* 0x000fe2000f8e023f */
[----:B------:R-:W-:Y:S02]  /*0fa0*/  CS2R R138, SRZ ;  /* 0x00000000008a7805 */ /* 0x000fe4000001ff00 */
[----:B------:R-:W-:Y:S02]  /*0fb0*/  CS2R R136, SRZ ;  /* 0x0000000000887805 */ /* 0x000fe4000001ff00 */
[----:B------:R-:W-:Y:S02]  /*0fc0*/  CS2R R134, SRZ ;  /* 0x0000000000867805 */ /* 0x000fe4000001ff00 */
[----:B------:R-:W-:Y:S02]  /*0fd0*/  CS2R R132, SRZ ;  /* 0x0000000000847805 */ /* 0x000fe4000001ff00 */
[----:B------:R-:W-:Y:S01]  /*0fe0*/  CS2R R130, SRZ ;  /* 0x0000000000827805 */ /* 0x000fe2000001ff00 */
[----:B------:R-:W-:Y:S01]  /*0ff0*/  UISETP.GT.AND UP0, UPT, UR61, UR6, UPT ;  /* 0x000000063d00728c */ /* 0x000fe2000bf04270 */
[----:B------:R-:W-:Y:S01]  /*1000*/  IMAD.U32 R152, RZ, RZ, UR4 ;  /* 0x00000004ff987e24 */ /* 0x000fe2000f8e00ff */
[----:B------:R-:W-:-:S02]  /*1010*/  CS2R R128, SRZ ;  /* 0x0000000000807805 */ /* 0x000fc4000001ff00 */
[----:B------:R-:W-:Y:S02]  /*1020*/  CS2R R126, SRZ ;  /* 0x00000000007e7805 */ /* 0x000fe4000001ff00 */
[----:B------:R-:W-:Y:S02]  /*1030*/  CS2R R124, SRZ ;  /* 0x00000000007c7805 */ /* 0x000fe4000001ff00 */
[----:B------:R-:W-:Y:S02]  /*1040*/  CS2R R122, SRZ ;  /* 0x00000000007a7805 */ /* 0x000fe4000001ff00 */
[----:B------:R-:W-:Y:S02]  /*1050*/  PLOP3.LUT P1, PT, PT, PT, UP0, 0x80, 0x0 ;  /* 0x000000000000781c */ /* 0x000fe40003f2f008 */
        /* <DEDUP_REMOVED lines=85> */
.L_x_2196:
[----:B------:R-:W-:Y:S02]  /*15b0*/  R2UR UR4, R16 ;  /* 0x00000000100472ca */ /* 0x000fe400000e0000 */
[----:B------:R-:W-:-:S11]  /*15c0*/  SHF.L.U32 R0, RZ, 0x1f, RZ ;  /* 0x0000001fff007819 */ /* 0x000fd600000006ff */
[----:B------:R-:W0:Y:S02]  /*15d0*/  SYNCS.PHASECHK.TRANS64.TRYWAIT P0, [UR4+0x38800], R0 ;  /* 0x03880000ff0075a7 */ /* 0x000e240008000144 */
[----:B0-----:R-:W-:Y:S05]  /*15e0*/  @!P0 BRA `(.L_x_2197) ;  /* 0x0000014400308947 */ /* 0x001fea0003800000 */
.L_x_2284:
[----:B------:R-:W2:Y:S02]  /*15f0*/  LDL R2, [R1+0x4] ;  /* 0x0000040001027983 */ /* 0x000ea40000100800 */
[----:B--2---:R-:W-:-:S13]  /*1600*/  R2UR UR4, R2 ;  /* 0x00000000020472ca */ /* 0x004fda00000e0000 */
[----:B------:R-:W-:-:S06]  /*1610*/  ULOP3.LUT UR4, UR4, 0x1, URZ, 0xfc, !UPT ;  /* 0x0000000104047892 */ /* 0x000fcc000f8efc3f */
[----:B------:R-:W-:-:S04]  /*1620*/  MOV R2, UR4 ;  /* 0x0000000400027c02 */ /* 0x000fc80008000f00 */
[----:B------:R-:W-:-:S13]  /*1630*/  ISETP.NE.AND P0, PT, R2, 0x3, PT ;  /* 0x000000030200780c */ /* 0x000fda0003f05270 */
[----:B------:R-:W-:Y:S05]  /*1640*/  @!P0 BRA `(.L_x_2198) ;  /* 0x0000000000048947 */ /* 0x000fea0003800000 */
[----:B------:R-:W-:Y:S01]  /*1650*/  BPT.TRAP 0x1 ;  /* 0x000000040000795c */ /* 0x000fe20000300000 */
.L_x_2198:
[----:B------:R-:W-:-:S13]  /*1660*/  R2UR UR4, R16 ;  /* 0x00000000100472ca */ /* 0x000fda00000e0000 */
[----:B------:R1:W2:Y:S01]  /*1670*/  SYNCS.PHASECHK.TRANS64.TRYWAIT P1, [UR4+0x38830], R0 ;  /* 0x03883000ff0075a7 */ /* 0x0002a20008020144 */
[----:B------:R-:W-:Y:S05]  /*1680*/  @!P0 BRA `(.L_x_2199) ;  /* 0x0000000000048947 */ /* 0x000fea0003800000 */
[----:B------:R-:W-:Y:S01]  /*1690*/  BPT.TRAP 0x1 ;  /* 0x000000040000795c */ /* 0x000fe20000300000 */
.L_x_2199:
[----:B------:R-:W-:-:S05]  /*16a0*/  IMAD.U32 R4, RZ, RZ, UR36 ;  /* 0x00000024ff047e24 */ /* 0x000fca000f8e00ff */
[----:B------:R-:W-:Y:S01]  /*16b0*/  LOP3.LUT R4, R4, 0x10000, RZ, 0xfc, !PT ;  /* 0x0001000004047812 */ /* 0x000fe200078efcff */
[----:B--2---:R-:W-:Y:S06]  /*16c0*/  @P1 BRA `(.L_x_2200) ;  /* 0x00000000000c1947 */ /* 0x004fec0003800000 */
[----:B------:R-:W-:-:S13]  /*16d0*/  R2UR UR4, R16 ;  /* 0x00000000100472ca */ /* 0x000fda00000e0000 */
[----:B------:R-:W2:Y:S02]  /*16e0*/  SYNCS.PHASECHK.TRANS64.TRYWAIT P1, [UR4+0x38830], R0 ;  /* 0x03883000ff0075a7 */ /* 0x000ea40008020144 */
[----:B--2---:R-:W-:Y:S05]  /*16f0*/  @!P1 BRA `(.L_x_2201) ;  /* 0x0000014400089947 */ /* 0x004fea0003800000 */
.L_x_2200:
[----:B------:R-:W-:Y:S05]  /*1700*/  WARPSYNC.ALL ;  /* 0x0000000000007948 */ /* 0x000fea0003800000 */
[----:B------:R-:W-:Y:S01]  /*1710*/  IMAD.MOV.U32 R5, RZ, RZ, 0x40000040 ;  /* 0x40000040ff057424 */ /* 0x000fe200078e00ff */
[----:B------:R-:W-:Y:S01]  /*1720*/  R2UR UR4, R16 ;  /* 0x00000000100472ca */ /* 0x000fe200000e0000 */
[----:B------:R-:W-:-:S03]  /*1730*/  WARPGROUP.ARRIVE ;  /* 0x00000000000079c5 */ /* 0x000fc60000000000 */
        /* <DEDUP_REMOVED lines=16> */
[----:B------:R-:W-:Y:S01]  /*1840*/  R2UR UR21, R5 ;  /* 0x00000000051572ca */ /* 0x000fe200000e0000 */
[----:B------:R-:W-:Y:S01]  /*1850*/  IMAD.U32 R11, RZ, RZ, UR27 ;  /* 0x0000001bff0b7e24 */ /* 0x000fe2000f8e00ff */
[----:B------:R-:W-:Y:S01]  /*1860*/  R2UR UR4, R4 ;  /* 0x00000000040472ca */ /* 0x000fe200000e0000 */
[----:B------:R-:W-:Y:S01]  /*1870*/  ULOP3.LUT UR6, UR6, 0x3fff, URZ, 0xc0, !UPT ;  /* 0x00003fff06067892 */ /* 0x000fe2000f8ec03f */
[----:B------:R-:W-:Y:S01]  /*1880*/  UMOV UR31, 0x40000040 ;  /* 0x40000040001f7882 */ /* 0x000fe20000000000 */
[----:B------:R-:W-:-:S02]  /*1890*/  UMOV UR35, 0x40000040 ;  /* 0x4000004000237882 */ /* 0x000fc40000000000 */
[----:B------:R-:W-:Y:S01]  /*18a0*/  ULOP3.LUT UR24, UR6, 0x10000, URZ, 0xfc, !UPT ;  /* 0x0001000006187892 */ /* 0x000fe2000f8efc3f */
[----:B------:R-:W-:Y:S01]  /*18b0*/  UMOV UR39, 0x40000040 ;  /* 0x4000004000277882 */ /* 0x000fe20000000000 */
[----:B------:R-:W-:Y:S02]  /*18c0*/  UMOV UR43, 0x40000040 ;  /* 0x40000040002b7882 */ /* 0x000fe40000000000 */
[----:B------:R-:W-:Y:S02]  /*18d0*/  UIADD3 UR10, UR24, 0x80, URZ ;  /* 0x00000080180a7890 */ /* 0x000fe4000fffe03f */
[----:B------:R-:W-:Y:S02]  /*18e0*/  UIADD3 UR14, UR24, 0x100, URZ ;  /* 0x00000100180e7890 */ /* 0x000fe4000fffe03f */
[----:B------:R-:W-:Y:S01]  /*18f0*/  IMAD.U32 R15, RZ, RZ, UR24 ;  /* 0x00000018ff0f7e24 */ /* 0x000fe2000f8e00ff */
[----:B------:R-:W-:Y:S01]  /*1900*/  UMOV UR6, UR24 ;  /* 0x0000001800067c82 */ /* 0x000fe20008000000 */
[----:B------:R-:W-:Y:S01]  /*1910*/  UIADD3 UR18, UR24, 0x180, URZ ;  /* 0x0000018018127890 */ /* 0x000fe2000fffe03f */
[----:B------:R-:W-:Y:S01]  /*1920*/  HGMMA.64x16x16.F32.BF16 R56, gdesc[UR4], RZ, !UPT, gsb0 ;  /* 0x00200000043879f0 */ /* 0x000fe2000c0018ff */
[----:B------:R-:W-:Y:S01]  /*1930*/  UIADD3 UR22, UR24, 0x200, URZ ;  /* 0x0000020018167890 */ /* 0x000fe2000fffe03f */
[----:B------:R-:W-:Y:S01]  /*1940*/  R2UR UR6, R4 ;  /* 0x00000000040672ca */ /* 0x000fe200000e0000 */
[----:B------:R-:W-:Y:S01]  /*1950*/  UMOV UR5, 0x40000040 ;  /* 0x4000004000057882 */ /* 0x000fe20000000000 */
[----:B------:R-:W-:Y:S01]  /*1960*/  UIADD3 UR7, UR24, 0x204, URZ ;  /* 0x0000020418077890 */ /* 0x000fe2000fffe03f */
[----:B------:R-:W-:Y:S01]  /*1970*/  UMOV UR47, 0x40000040 ;  /* 0x40000040002f7882 */ /* 0x000fe20000000000 */
[----:B------:R-:W-:Y:S01]  /*1980*/  UMOV UR51, 0x40000040 ;  /* 0x4000004000337882 */ /* 0x000fe20000000000 */
[----:B------:R-:W-:Y:S01]  /*1990*/  UMOV UR55, 0x40000040 ;  /* 0x4000004000377882 */ /* 0x000fe20000000000 */
[----:B------:R-:W-:-:S07]  /*19a0*/  UMOV UR59, 0x40000040 ;  /* 0x40000040003b7882 */ /* 0x000fce0000000000 */
[----:B------:R-:W-:-:S07]  /*19b0*/  UIADD3 UR4, UR6, 0x2, URZ ;  /* 0x0000000206047890 */ /* 0x000fce000fffe03f */
[----:B------:R-:W-:Y:S01]  /*19c0*/  UMOV UR26, UR4 ;  /* 0x00000004001a7c82 */ /* 0x000fe20008000000 */
[----:B------:R-:W-:Y:S01]  /*19d0*/  UIADD3 UR4, UR24, 0x202, URZ ;  /* 0x0000020218047890 */ /* 0x000fe2000fffe03f */
[----:B------:R-:W-:Y:S01]  /*19e0*/  MOV R10, UR26 ;  /* 0x0000001a000a7c02 */ /* 0x000fe20008000f00 */
        /* <DEDUP_REMOVED lines=52> */
[----:B------:R-:W-:-:S06]  /*1d30*/  UMOV UR27, 0x40000040 ;  /* 0x40000040001b7882 */ /* 0x000fcc0000000000 */
        /* <DEDUP_REMOVED lines=120> */
[----:B------:R-:W-:Y:S01]  /*24c0*/  IMAD.U32 R9, RZ, RZ, UR15 ;  /* 0x0000000fff097e24 */ /* 0x000fe2000f8e00ff */
        /* <DEDUP_REMOVED lines=345> */
.L_x_2202:
[----:B------:R-:W-:Y:S01]  /*3a60*/  LOP3.LUT R3, R64, 0xffffff80, RZ, 0xc0, !PT ;  /* 0xffffff8040037812 */ /* 0x000fe200078ec0ff */
[----:B------:R-:W-:Y:S01]  /*3a70*/  UMOV UR7, 0xffffffb0 ;  /* 0xffffffb000077882 */ /* 0x000fe20000000000 */
[----:B------:R-:W-:Y:S01]  /*3a80*/  R2UR UR6, R19 ;  /* 0x00000000130672ca */ /* 0x000fe200000e0000 */
[----:B------:R-:W-:Y:S01]  /*3a90*/  UIMAD UR7, UR61, UR7, 0x51 ;  /* 0x000000513d0774a4 */ /* 0x000fe2000f8e0207 */
[----:B------:R-:W-:Y:S01]  /*3aa0*/  IADD3 R3, R18, -R3, RZ ;  /* 0x8000000312037210 */ /* 0x000fe20007ffe0ff */
[----:B------:R-:W-:Y:S01]  /*3ab0*/  ULDC UR10, c[0x0][0x9d8] ;  /* 0x00027600000a7ab9 */ /* 0x000fe20000000800 */
[----:B------:R-:W-:Y:S01]  /*3ac0*/  LEA.HI R65, R65, R18, RZ, 0x2 ;  /* 0x0000001241417211 */ /* 0x000fe200078f10ff */
[----:B------:R-:W-:Y:S01]  /*3ad0*/  FMUL.FTZ R58, R58, UR10 ;  /* 0x0000000a3a3a7c20 */ /* 0x000fe20008410000 */
[----:B------:R-:W-:Y:S01]  /*3ae0*/  SHF.R.S32.HI R0, RZ, 0x1f, R3 ;  /* 0x0000001fff007819 */ /* 0x000fe20000011403 */
[----:B------:R-:W-:Y:S01]  /*3af0*/  FMUL.FTZ R59, R59, UR10 ;  /* 0x0000000a3b3b7c20 */ /* 0x000fe20008410000 */
[----:B------:R-:W-:Y:S01]  /*3b00*/  LOP3.LUT R65, R65, 0xfffffffc, RZ, 0xc0, !PT ;  /* 0xfffffffc41417812 */ /* 0x000fe200078ec0ff */
[----:B------:R-:W-:Y:S01]  /*3b10*/  FMUL.FTZ R62, R62, UR10 ;  /* 0x0000000a3e3e7c20 */ /* 0x000fe20008410000 */
[CC--:B------:R-:W-:Y:S01]  /*3b20*/  LEA.HI R2, R0.reuse, R3.reuse, RZ, 0x2 ;  /* 0x0000000300027211 */ /* 0x0c0fe200078f10ff */
[----:B------:R-:W0:Y:S01]  /*3b30*/  MUFU.TANH R58, R58 ;  /* 0x0000003a003a7308 */ /* 0x000e220000002400 */
[----:B------:R-:W-:Y:S01]  /*3b40*/  LEA.HI R6, R0, R3, RZ, 0x5 ;  /* 0x0000000300067211 */ /* 0x000fe200078f28ff */
[----:B------:R-:W-:Y:S01]  /*3b50*/  IMAD.IADD R65, R18, 0x1, -R65 ;  /* 0x0000000112417824 */ /* 0x000fe200078e0a41 */
[--C-:B------:R-:W-:Y:S01]  /*3b60*/  SHF.R.S32.HI R0, RZ, 0x2, R2.reuse ;  /* 0x00000002ff007819 */ /* 0x100fe20000011402 */
[----:B------:R-:W-:Y:S01]  /*3b70*/  UISETP.NE.AND UP0, UPT, UR6, URZ, UPT ;  /* 0x0000003f0600728c */ /* 0x000fe2000bf05270 */
[----:B------:R-:W-:Y:S01]  /*3b80*/  SHF.R.S32.HI R7, RZ, 0x1f, R2 ;  /* 0x0000001fff077819 */ /* 0x000fe20000011402 */
[----:B------:R-:W-:Y:S01]  /*3b90*/  FMUL.FTZ R63, R63, UR10 ;  /* 0x0000000a3f3f7c20 */ /* 0x000fe20008410000 */
[----:B------:R-:W-:Y:S01]  /*3ba0*/  LEA.HI R12, R66, R66, RZ, 0x1 ;  /* 0x00000042420c7211 */ /* 0x000fe200078f08ff */
[----:B------:R-:W1:Y:S01]  /*3bb0*/  MUFU.TANH R59, R59 ;  /* 0x0000003b003b7308 */ /* 0x000e620000002400 */
[----:B------:R-:W-:Y:S01]  /*3bc0*/  SHF.R.S32.HI R6, RZ, 0x5, R6 ;  /* 0x00000005ff067819 */ /* 0x000fe20000011406 */
[----:B------:R-:W-:Y:S01]  /*3bd0*/  ULDC UR14, c[0x0][0x288] ;  /* 0x0000a200000e7ab9 */ /* 0x000fe20000000800 */
[-C--:B------:R-:W-:Y:S01]  /*3be0*/  LEA.HI R7, R7, R0.reuse, RZ, 0x3 ;  /* 0x0000000007077211 */ /* 0x080fe200078f18ff */
[----:B------:R-:W-:Y:S01]  /*3bf0*/  FMUL.FTZ R50, R50, UR10 ;  /* 0x0000000a32327c20 */ /* 0x000fe20008410000 */
[----:B------:R-:W-:Y:S01]  /*3c00*/  LOP3.LUT R13, R12, 0x3fffffe, RZ, 0xc0, !PT ;  /* 0x03fffffe0c0d7812 */ /* 0x000fe200078ec0ff */
[----:B------:R-:W-:Y:S01]  /*3c10*/  FMUL.FTZ R49, R49, UR10 ;  /* 0x0000000a31317c20 */ /* 0x000fe20008410000 */
[----:B------:R-:W-:Y:S01]  /*3c20*/  LEA R12, R6, UR60, 0x4 ;  /* 0x0000003c060c7c11 */ /* 0x000fe2000f8e20ff */
[----:B------:R-:W-:Y:S01]  /*3c30*/  @UP0 ULDC UR6, c[0x0][0x44c] ;  /* 0x0001130000060ab9 */ /* 0x000fe20000000800 */
[----:B------:R-:W-:Y:S01]  /*3c40*/  LOP3.LUT R7, R7, 0xfffffff8, RZ, 0xc0, !PT ;  /* 0xfffffff807077812 */ /* 0x000fe200078ec0ff */
[----:B------:R-:W-:Y:S01]  /*3c50*/  IMAD.IADD R13, R66, 0x1, -R13 ;  /* 0x00000001420d7824 */ /* 0x000fe200078e0a0d */
[----:B------:R-:W-:Y:S01]  /*3c60*/  LEA.HI R6, R65, R65, RZ, 0x1 ;  /* 0x0000004141067211 */ /* 0x000fe200078f08ff */
[----:B------:R-:W2:Y:S01]  /*3c70*/  MUFU.TANH R62, R62 ;  /* 0x0000003e003e7308 */ /* 0x000ea20000002400 */
[----:B------:R-:W-:Y:S01]  /*3c80*/  IADD3 R12, R12, R0, -R7 ;  /* 0x000000000c0c7210 */ /* 0x000fe20007ffe807 */
[----:B------:R-:W-:Y:S01]  /*3c90*/  FMUL.FTZ R52, R52, UR10 ;  /* 0x0000000a34347c20 */ /* 0x000fe20008410000 */
[----:B------:R-:W-:Y:S01]  /*3ca0*/  LOP3.LUT R6, R6, 0x1ffffffe, RZ, 0xc0, !PT ;  /* 0x1ffffffe06067812 */ /* 0x000fe200078ec0ff */
[----:B------:R-:W-:Y:S01]  /*3cb0*/  FMUL.FTZ R51, R51, UR10 ;  /* 0x0000000a33337c20 */ /* 0x000fe20008410000 */
[----:B------:R-:W-:Y:S01]  /*3cc0*/  PLOP3.LUT P1, PT, PT, PT, UP0, 0x80, 0x0 ;  /* 0x000000000000781c */ /* 0x000fe20003f2f008 */
[----:B------:R-:W-:Y:S01]  /*3cd0*/  FMUL.FTZ R42, R42, UR10 ;  /* 0x0000000a2a2a7c20 */ /* 0x000fe20008410000 */
[----:B------:R-:W-:Y:S01]  /*3ce0*/  LEA R13, R13, R12, 0x6 ;  /* 0x0000000c0d0d7211 */ /* 0x000fe200078e30ff */
[----:B------:R-:W-:Y:S01]  /*3cf0*/  IMAD.IADD R6, R65, 0x1, -R6 ;  /* 0x0000000141067824 */ /* 0x000fe200078e0a06 */
[----:B------:R-:W-:Y:S01]  /*3d00*/  PLOP3.LUT P2, PT, PT, PT, UP0, 0x80, 0x0 ;  /* 0x000000000000781c */ /* 0x000fe20003f4f008 */
[----:B------:R-:W3:Y:S01]  /*3d10*/  MUFU.TANH R63, R63 ;  /* 0x0000003f003f7308 */ /* 0x000ee20000002400 */
[----:B------:R-:W-:Y:S01]  /*3d20*/  R2UR UR22, R152 ;  /* 0x00000000981672ca */ /* 0x000fe200000e0000 */
[----:B------:R-:W-:Y:S01]  /*3d30*/  IMAD R14, R6, 0x8, R13 ;  /* 0x00000008060e7824 */ /* 0x000fe200078e020d */
[----:B------:R-:W-:Y:S01]  /*3d40*/  LOP3.LUT R18, R2, 0x7ffffffc, RZ, 0xc0, !PT ;  /* 0x7ffffffc02127812 */ /* 0x000fe200078ec0ff */
[----:B------:R-:W-:Y:S01]  /*3d50*/  FMUL.FTZ R43, R43, UR10 ;  /* 0x0000000a2b2b7c20 */ /* 0x000fe20008410000 */
[----:B------:R-:W-:Y:S01]  /*3d60*/  FMUL.FTZ R54, R54, UR10 ;  /* 0x0000000a36367c20 */ /* 0x000fe20008410000 */
[----:B------:R-:W-:-:S02]  /*3d70*/  IMAD.MOV.U32 R0, RZ, RZ, R14 ;  /* 0x000000ffff007224 */ /* 0x000fc400078e000e */
[----:B------:R-:W-:Y:S01]  /*3d80*/  FMUL.FTZ R46, R46, UR10 ;  /* 0x0000000a2e2e7c20 */ /* 0x000fe20008410000 */
[----:B------:R-:W-:Y:S01]  /*3d90*/  @P1 IMAD.HI.U32 R6, R14, UR6, RZ ;  /* 0x000000060e061c27 */ /* 0x000fe2000f8e00ff */
[----:B------:R-:W-:Y:S01]  /*3da0*/  @UP0 ULDC UR6, c[0x0][0x450] ;  /* 0x0001140000060ab9 */ /* 0x000fe20000000800 */
[----:B------:R-:W-:Y:S02]  /*3db0*/  MUFU.TANH R50, R50 ;  /* 0x0000003200327308 */ /* 0x000fe40000002400 */
[----:B------:R-:W-:Y:S01]  /*3dc0*/  FMUL.FTZ R55, R55, UR10 ;  /* 0x0000000a37377c20 */ /* 0x000fe20008410000 */
[----:B------:R-:W-:Y:S01]  /*3dd0*/  IMAD.IADD R18, R3, 0x1, -R18 ;  /* 0x0000000103127824 */ /* 0x000fe200078e0a12 */
[----:B------:R-:W-:Y:S01]  /*3de0*/  @P2 SHF.R.U32.HI R0, RZ, UR6, R6 ;  /* 0x00000006ff002c19 */ /* 0x000fe20008011606 */
[----:B------:R-:W-:Y:S01]  /*3df0*/  UIMAD UR6, UR61, -0x50, UR22 ;  /* 0xffffffb03d0678a4 */ /* 0x000fe2000f8e0216 */
[----:B------:R-:W-:Y:S01]  /*3e00*/  MOV R3, UR7 ;  /* 0x0000000700037c02 */ /* 0x000fe20008000f00 */
[----:B------:R-:W-:-:S02]  /*3e10*/  IMAD.U32 R12, RZ, RZ, UR22 ;  /* 0x00000016ff0c7e24 */ /* 0x000fc4000f8e00ff */
[----:B------:R-:W-:Y:S01]  /*3e20*/  FMUL.FTZ R47, R47, UR10 ;  /* 0x0000000a2f2f7c20 */ /* 0x000fe20008410000 */
[----:B------:R-:W4:Y:S01]  /*3e30*/  SHFL.IDX PT, R6, R0, 0x1, 0x1c1f ;  /* 0x003c1f0000067f89 */ /* 0x000f2200000e0000 */
[----:B------:R-:W-:Y:S01]  /*3e40*/  UIADD3 UR6, UR6, 0x50, URZ ;  /* 0x0000005006067890 */ /* 0x000fe2000fffe03f */
[----:B------:R-:W-:Y:S01]  /*3e50*/  IMAD R3, R18, -0x2, R3 ;  /* 0xfffffffe12037824 */ /* 0x000fe200078e0203 */
[----:B------:R-:W-:Y:S01]  /*3e60*/  MUFU.TANH R64, R49 ;  /* 0x0000003100407308 */ /* 0x000fe20000002400 */
[----:B------:R-:W-:Y:S01]  /*3e70*/  FMUL.FTZ R48, R48, UR10 ;  /* 0x0000000a30307c20 */ /* 0x000fe20008410000 */
[----:B------:R-:W-:Y:S01]  /*3e80*/  FMUL.FTZ R57, R57, UR10 ;  /* 0x0000000a39397c20 */ /* 0x000fe20008410000 */
[----:B------:R-:W-:Y:S01]  /*3e90*/  FMUL.FTZ R34, R34, UR10 ;  /* 0x0000000a22227c20 */ /* 0x000fe20008410000 */
[----:B------:R-:W-:Y:S01]  /*3ea0*/  IMAD.U32 R7, RZ, RZ, UR6 ;  /* 0x00000006ff077e24 */ /* 0x000fe2000f8e00ff */
[----:B------:R-:W-:Y:S01]  /*3eb0*/  IADD3 R3, R3, -UR14, R12 ;  /* 0x8000000e03037c10 */ /* 0x000fe2000fffe00c */
[----:B------:R-:W-:Y:S01]  /*3ec0*/  FMUL.FTZ R38, R38, UR10 ;  /* 0x0000000a26267c20 */ /* 0x000fe20008410000 */
[----:B------:R-:W-:Y:S01]  /*3ed0*/  FMUL.FTZ R35, R35, UR10 ;  /* 0x0000000a23237c20 */ /* 0x000fe20008410000 */
[----:B------:R-:W-:Y:S01]  /*3ee0*/  IMAD R2, R18, -0x2, R7 ;  /* 0xfffffffe12027824 */ /* 0x000fe200078e0207 */
        /* <DEDUP_REMOVED lines=10> */
[----:B------:R-:W2:Y:S01]  /*3f90*/  SHFL.IDX PT, R0, R0, RZ, 0x1c1f ;  /* 0x001c1fff00007589 */ /* 0x000ea200000e0000 */
[----:B------:R-:W-:Y:S01]  /*3fa0*/  FMUL.FTZ R53, R53, UR10 ;  /* 0x0000000a35357c20 */ /* 0x000fe20008410000 */
[--C-:B----4-:R-:W-:Y:S01]  /*3fb0*/  VIADDMNMX R6, R6, R3, R2.reuse, PT ;  /* 0x0000000306067246 */ /* 0x110fe20003800102 */
[----:B------:R-:W-:Y:S01]  /*3fc0*/  FMUL.FTZ R40, R40, UR10 ;  /* 0x0000000a28287c20 */ /* 0x000fe20008410000 */
[----:B------:R-:W-:Y:S01]  /*3fd0*/  FMUL.FTZ R41, R41, UR10 ;  /* 0x0000000a29297c20 */ /* 0x000fe20008410000 */
[----:B------:R-:W-:Y:S01]  /*3fe0*/  FMUL.FTZ R44, R44, UR10 ;  /* 0x0000000a2c2c7c20 */ /* 0x000fe20008410000 */
[C---:B------:R-:W-:Y:S01]  /*3ff0*/  ISETP.GT.AND P1, PT, R6.reuse, RZ, PT ;  /* 0x000000ff0600720c */ /* 0x040fe20003f24270 */
[----:B------:R0:W-:Y:S01]  /*4000*/  MUFU.TANH R13, R42 ;  /* 0x0000002a000d7308 */ /* 0x0001e20000002400 */
[----:B------:R-:W-:Y:S01]  /*4010*/  ISETP.GT.AND P2, PT, R6, 0x1, PT ;  /* 0x000000010600780c */ /* 0x000fe20003f44270 */
[----:B------:R-:W-:Y:S01]  /*4020*/  FMUL.FTZ R24, R24, UR10 ;  /* 0x0000000a18187c20 */ /* 0x000fe20008410000 */
[----:B------:R-:W-:Y:S01]  /*4030*/  ISETP.GT.AND P3, PT, R6, 0x8, PT ;  /* 0x000000080600780c */ /* 0x000fe20003f64270 */
[----:B------:R-:W-:Y:S01]  /*4040*/  FMUL.FTZ R45, R45, UR10 ;  /* 0x0000000a2d2d7c20 */ /* 0x000fe20008410000 */
[----:B------:R-:W-:Y:S01]  /*4050*/  FMUL.FTZ R25, R25, UR10 ;  /* 0x0000000a19197c20 */ /* 0x000fe20008410000 */
[----:B------:R-:W-:Y:S01]  /*4060*/  FMUL.FTZ R32, R32, UR10 ;  /* 0x0000000a20207c20 */ /* 0x000fe20008410000 */
[----:B------:R-:W-:Y:S01]  /*4070*/  FMUL.FTZ R28, R28, UR10 ;  /* 0x0000000a1c1c7c20 */ /* 0x000fe20008410000 */
[----:B------:R1:W-:Y:S01]  /*4080*/  MUFU.TANH R52, R43 ;  /* 0x0000002b00347308 */ /* 0x0003e20000002400 */
[----:B0-----:R-:W-:Y:S01]  /*4090*/  FSEL R42, R58, -INF , P1 ;  /* 0xff8000003a2a7808 */ /* 0x001fe20000800000 */
[----:B------:R-:W-:Y:S01]  /*40a0*/  FMUL.FTZ R33, R33, UR10 ;  /* 0x0000000a21217c20 */ /* 0x000fe20008410000 */
[----:B------:R-:W-:Y:S01]  /*40b0*/  ISETP.GT.AND P1, PT, R6, 0x9, PT ;  /* 0x000000090600780c */ /* 0x000fe20003f24270 */
[----:B------:R-:W-:Y:S01]  /*40c0*/  ULDC UR6, c[0x0][0x988] ;  /* 0x0002620000067ab9 */ /* 0x000fe20000000800 */
[----:B------:R-:W-:Y:S01]  /*40d0*/  FMUL.FTZ R36, R36, UR10 ;  /* 0x0000000a24247c20 */ /* 0x000fe20008410000 */
[----:B------:R-:W-:Y:S01]  /*40e0*/  FMUL.FTZ R37, R37, UR10 ;  /* 0x0000000a25257c20 */ /* 0x000fe20008410000 */
[----:B------:R-:W-:Y:S01]  /*40f0*/  FMUL.FTZ R29, R29, UR10 ;  /* 0x0000000a1d1d7c20 */ /* 0x000fe20008410000 */
[----:B------:R-:W0:Y:S01]  /*4100*/  MUFU.TANH R54, R54 ;  /* 0x0000003600367308 */ /* 0x000e220000002400 */
[----:B-1----:R-:W-:Y:S01]  /*4110*/  FSEL R43, R59, -INF , P2 ;  /* 0xff8000003b2b7808 */ /* 0x002fe20001000000 */
[----:B------:R-:W-:Y:S01]  /*4120*/  @UP0 ULDC UR10, c[0x0][0x44c] ;  /* 0x00011300000a0ab9 */ /* 0x000fe20000000800 */
[----:B------:R-:W-:Y:S01]  /*4130*/  ISETP.GT.AND P2, PT, R6, 0x10, PT ;  /* 0x000000100600780c */ /* 0x000fe20003f44270 */
[----:B------:R-:W-:Y:S01]  /*4140*/  @UP0 ULDC UR15, c[0x0][0x450] ;  /* 0x00011400000f0ab9 */ /* 0x000fe20000000800 */
[----:B------:R-:W-:Y:S01]  /*4150*/  FMNMX.FTZ R7, R42, R43, !PT ;  /* 0x0000002b2a077209 */ /* 0x000fe20007810000 */
[----:B------:R-:W-:Y:S01]  /*4160*/  UIADD3 UR18, UR61, -0x2, URZ ;  /* 0xfffffffe3d127890 */ /* 0x000fe2000fffe03f */
[----:B--2---:R-:W-:Y:S01]  /*4170*/  VIADDMNMX R0, R0, R3, R2, PT ;  /* 0x0000000300007246 */ /* 0x004fe20003800102 */
[----:B------:R1:W-:Y:S01]  /*4180*/  MUFU.TANH R20, R46 ;  /* 0x0000002e00147308 */ /* 0x0003e20000002400 */
[----:B------:R-:W-:Y:S01]  /*4190*/  R2UR UR11, R16 ;  /* 0x00000000100b72ca */ /* 0x000fe200000e0000 */
[----:B------:R-:W-:Y:S01]  /*41a0*/  UMOV UR61, URZ ;  /* 0x0000003f003d7c82 */ /* 0x000fe20008000000 */
[----:B------:R-:W-:Y:S01]  /*41b0*/  R2UR UR19, R22 ;  /* 0x00000000161372ca */ /* 0x000fe200000e0000 */
[----:B------:R-:W-:Y:S01]  /*41c0*/  IMAD.U32 R212, RZ, RZ, UR18 ;  /* 0x00000012ffd47e24 */ /* 0x000fe2000f8e00ff */
[----:B------:R-:W-:-:S02]  /*41d0*/  CS2R R150, SRZ ;  /* 0x0000000000967805 */ /* 0x000fc4000001ff00 */
[----:B------:R-:W-:Y:S02]  /*41e0*/  CS2R R148, SRZ ;  /* 0x0000000000947805 */ /* 0x000fe4000001ff00 */
[----:B------:R-:W-:Y:S01]  /*41f0*/  CS2R R146, SRZ ;  /* 0x0000000000927805 */ /* 0x000fe2000001ff00 */
[----:B------:R-:W2:Y:S01]  /*4200*/  MUFU.TANH R51, R55 ;  /* 0x0000003700337308 */ /* 0x000ea20000002400 */
[----:B-1----:R-:W-:Y:S02]  /*4210*/  FSEL R46, R62, -INF , P3 ;  /* 0xff8000003e2e7808 */ /* 0x002fe40001800000 */
[----:B------:R-:W-:Y:S02]  /*4220*/  CS2R R144, SRZ ;  /* 0x0000000000907805 */ /* 0x000fe4000001ff00 */
[----:B------:R-:W-:Y:S02]  /*4230*/  ISETP.GT.AND P3, PT, R0, 0x8, PT ;  /* 0x000000080000780c */ /* 0x000fe40003f64270 */
[----:B------:R-:W-:-:S02]  /*4240*/  CS2R R142, SRZ ;  /* 0x00000000008e7805 */ /* 0x000fc4000001ff00 */
[----:B------:R-:W-:Y:S01]  /*4250*/  FMNMX.FTZ R12, R46, R7, !PT ;  /* 0x000000072e0c7209 */ /* 0x000fe20007810000 */
[----:B------:R-:W-:Y:S01]  /*4260*/  UIADD3 UR7, UR11, 0x38840, URZ ;  /* 0x000388400b077890 */ /* 0x000fe2000fffe03f */
[----:B------:R-:W-:Y:S01]  /*4270*/  CS2R R140, SRZ ;  /* 0x00000000008c7805 */ /* 0x000fe2000001ff00 */
[----:B------:R3:W1:Y:S01]  /*4280*/  MUFU.TANH R21, R47 ;  /* 0x0000002f00157308 */ /* 0x0006620000002400 */
[----:B------:R-:W-:Y:S01]  /*4290*/  UIMAD.WIDE.U32 UR10, UR60, UR10, URZ ;  /* 0x0000000a3c0a72a5 */ /* 0x000fe2000f8e003f */
[----:B------:R-:W-:Y:S02]  /*42a0*/  CS2R R138, SRZ ;  /* 0x00000000008a7805 */ /* 0x000fe4000001ff00 */
[----:B------:R-:W-:Y:S02]  /*42b0*/  CS2R R136, SRZ ;  /* 0x0000000000887805 */ /* 0x000fe4000001ff00 */
[----:B------:R-:W-:Y:S01]  /*42c0*/  CS2R R134, SRZ ;  /* 0x0000000000867805 */ /* 0x000fe2000001ff00 */
[----:B------:R-:W-:Y:S01]  /*42d0*/  @UP0 USHF.R.U32.HI UR60, URZ, UR15, UR11 ;  /* 0x0000000f3f3c0299 */ /* 0x000fe2000801160b */
[----:B------:R-:W-:-:S02]  /*42e0*/  CS2R R132, SRZ ;  /* 0x0000000000847805 */ /* 0x000fc4000001ff00 */
[----:B------:R-:W-:Y:S01]  /*42f0*/  CS2R R130, SRZ ;  /* 0x0000000000827805 */ /* 0x000fe2000001ff00 */
[----:B------:R4:W-:Y:S01]  /*4300*/  MUFU.TANH R71, R48 ;  /* 0x0000003000477308 */ /* 0x0009e20000002400 */
[----:B---3--:R-:W-:Y:S01]  /*4310*/  FSEL R47, R63, -INF , P1 ;  /* 0xff8000003f2f7808 */ /* 0x008fe20000800000 */
[----:B------:R-:W-:Y:S01]  /*4320*/  UIADD3 UR10, UR60, -UR14, UR22 ;  /* 0x8000000e3c0a7290 */ /* 0x000fe2000fffe016 */
[----:B------:R-:W-:Y:S01]  /*4330*/  ISETP.GT.AND P1, PT, R6, 0x11, PT ;  /* 0x000000110600780c */ /* 0x000fe20003f24270 */
[----:B------:R-:W3:Y:S01]  /*4340*/  S2UR UR22, SR_CgaCtaId ;  /* 0x00000000001679c3 */ /* 0x000ee20000008800 */
[----:B------:R-:W-:Y:S01]  /*4350*/  FMNMX.FTZ R7, R47, R12, !PT ;  /* 0x0000000c2f077209 */ /* 0x000fe20007810000 */
[----:B------:R-:W-:Y:S01]  /*4360*/  UIMAD.WIDE UR10, UR10, 0x66666667, URZ ;  /* 0x666666670a0a78a5 */ /* 0x000fe2000f8e023f */
[----:B-----5:R-:W-:Y:S01]  /*4370*/  FSEL R49, R49, -INF , P1 ;  /* 0xff80000031317808 */ /* 0x020fe20000800000 */
[----:B------:R-:W-:Y:S01]  /*4380*/  MUFU.TANH R68, R57 ;  /* 0x0000003900447308 */ /* 0x000fe20000002400 */
[----:B----4-:R-:W-:Y:S01]  /*4390*/  FSEL R48, R50, -INF , P2 ;  /* 0xff80000032307808 */ /* 0x010fe20001000000 */
[----:B------:R-:W-:Y:S01]  /*43a0*/  USHF.R.U32.HI UR10, URZ, 0x1f, UR11 ;  /* 0x0000001f3f0a7899 */ /* 0x000fe2000801160b */
[----:B------:R-:W-:-:S02]  /*43b0*/  ISETP.GT.AND P2, PT, R6, 0x18, PT ;  /* 0x000000180600780c */ /* 0x000fc40003f44270 */
[----:B------:R-:W-:Y:S02]  /*43c0*/  CS2R R128, SRZ ;  /* 0x0000000000807805 */ /* 0x000fe4000001ff00 */
[----:B------:R-:W-:Y:S01]  /*43d0*/  FMNMX.FTZ R12, R48, R7, !PT ;  /* 0x00000007300c7209 */ /* 0x000fe20007810000 */
[----:B------:R-:W-:Y:S01]  /*43e0*/  ULEA.HI.SX32 UR10, UR11, UR10, 0x1b ;  /* 0x0000000a0b0a7291 */ /* 0x000fe2000f8fda3f */
[----:B------:R-:W-:Y:S01]  /*43f0*/  ISETP.GT.AND P1, PT, R6, 0x19, PT ;  /* 0x000000190600780c */ /* 0x000fe20003f24270 */
[----:B------:R-:W4:Y:S01]  /*4400*/  MUFU.TANH R34, R34 ;  /* 0x0000002200227308 */ /* 0x000f220000002400 */
[----:B0-----:R-:W-:Y:S01]  /*4410*/  FSEL R50, R54, -INF , P2 ;  /* 0xff80000036327808 */ /* 0x001fe20001000000 */
[----:B------:R-:W-:Y:S01]  /*4420*/  UISETP.LT.AND UP0, UPT, UR19, UR10, UPT ;  /* 0x0000000a1300728c */ /* 0x000fe2000bf01270 */
[----:B------:R-:W-:Y:S02]  /*4430*/  FMNMX.FTZ R7, R49, R12, !PT ;  /* 0x0000000c31077209 */ /* 0x000fe40007810000 */
[----:B------:R-:W-:-:S02]  /*4440*/  CS2R R126, SRZ ;  /* 0x00000000007e7805 */ /* 0x000fc4000001ff00 */
[----:B------:R-:W-:Y:S01]  /*4450*/  ISETP.GT.AND P2, PT, R6, 0x20, PT ;  /* 0x000000200600780c */ /* 0x000fe20003f44270 */
[----:B------:R-:W-:Y:S01]  /*4460*/  USEL UR11, UR19, UR10, !UP0 ;  /* 0x0000000a130b7287 */ /* 0x000fe2000c000000 */
[----:B--2---:R-:W-:Y:S01]  /*4470*/  FSEL R51, R51, -INF , P1 ;  /* 0xff80000033337808 */ /* 0x004fe20000800000 */
[----:B------:R0:W2:Y:S01]  /*4480*/  MUFU.TANH R57, R38 ;  /* 0x0000002600397308 */ /* 0x0000a20000002400 */
[----:B------:R-:W-:Y:S01]  /*4490*/  FMNMX.FTZ R12, R50, R7, !PT ;  /* 0x00000007320c7209 */ /* 0x000fe20007810000 */
[----:B------:R-:W-:Y:S01]  /*44a0*/  UISETP.GE.AND UP0, UPT, UR18, UR11, UPT ;  /* 0x0000000b1200728c */ /* 0x000fe2000bf06270 */
[----:B------:R-:W-:Y:S01]  /*44b0*/  ISETP.GT.AND P1, PT, R6, 0x21, PT ;  /* 0x000000210600780c */ /* 0x000fe20003f24270 */
[----:B---3--:R-:W-:Y:S01]  /*44c0*/  UPRMT UR7, UR22, 0x654, UR7 ;  /* 0x0000065416077896 */ /* 0x008fe20008000007 */
[----:B------:R-:W-:Y:S01]  /*44d0*/  FMNMX.FTZ R7, R51, R12, !PT ;  /* 0x0000000c33077209 */ /* 0x000fe20007810000 */
[----:B------:R-:W-:Y:S01]  /*44e0*/  IMAD.U32 R213, RZ, RZ, UR11 ;  /* 0x0000000bffd57e24 */ /* 0x000fe2000f8e00ff */
[----:B------:R-:W-:Y:S01]  /*44f0*/  FSEL R52, R52, -INF , P1 ;  /* 0xff80000034347808 */ /* 0x000fe20000800000 */
[----:B------:R-:W3:Y:S01]  /*4500*/  MUFU.TANH R35, R35 ;  /* 0x0000002300237308 */ /* 0x000ee20000002400 */
[----:B0-----:R-:W-:-:S02]  /*4510*/  FSEL R38, R13, -INF , P2 ;  /* 0xff8000000d267808 */ /* 0x001fc40001000000 */
[----:B------:R-:W-:Y:S02]  /*4520*/  CS2R R124, SRZ ;  /* 0x00000000007c7805 */ /* 0x000fe4000001ff00 */
[----:B------:R-:W-:Y:S02]  /*4530*/  ISETP.GT.AND P2, PT, R6, 0x28, PT ;  /* 0x000000280600780c */ /* 0x000fe40003f44270 */
[----:B------:R-:W-:Y:S02]  /*4540*/  CS2R R122, SRZ ;  /* 0x00000000007a7805 */ /* 0x000fe4000001ff00 */
[----:B------:R-:W-:Y:S01]  /*4550*/  FMNMX.FTZ R7, R38, R7, !PT ;  /* 0x0000000726077209 */ /* 0x000fe20007810000 */
[----:B------:R-:W-:Y:S01]  /*4560*/  SYNCS.ARRIVE.TRANS64.RED.A1T0 RZ, [UR7], RZ ;  /* 0x000000ffffff79a7 */ /* 0x000fe20008100407 */
[----:B------:R-:W-:Y:S01]  /*4570*/  ISETP.GT.AND P1, PT, R6, 0x29, PT ;  /* 0x000000290600780c */ /* 0x000fe20003f24270 */
[----:B------:R0:W5:Y:S01]  /*4580*/  MUFU.TANH R58, R39 ;  /* 0x00000027003a7308 */ /* 0x0001620000002400 */
[----:B------:R-:W-:Y:S01]  /*4590*/  FMNMX.FTZ R12, R52, R7, !PT ;  /* 0x00000007340c7209 */ /* 0x000fe20007810000 */
[----:B------:R-:W-:Y:S01]  /*45a0*/  UMOV UR7, URZ ;  /* 0x0000003f00077c82 */ /* 0x000fe20008000000 */
[----:B-1----:R-:W-:-:S02]  /*45b0*/  FSEL R54, R21, -INF , P1 ;  /* 0xff80000015367808 */ /* 0x002fc40000800000 */
[----:B------:R-:W-:Y:S02]  /*45c0*/  CS2R R120, SRZ ;  /* 0x0000000000787805 */ /* 0x000fe4000001ff00 */
[----:B------:R-:W-:Y:S02]  /*45d0*/  ISETP.GT.AND P1, PT, R6, 0x31, PT ;  /* 0x000000310600780c */ /* 0x000fe40003f24270 */
[----:B------:R-:W-:Y:S02]  /*45e0*/  CS2R R118, SRZ ;  /* 0x0000000000767805 */ /* 0x000fe4000001ff00 */
[----:B------:R-:W-:Y:S01]  /*45f0*/  CS2R R116, SRZ ;  /* 0x0000000000747805 */ /* 0x000fe2000001ff00 */
[----:B------:R-:W1:Y:S01]  /*4600*/  MUFU.TANH R26, R26 ;  /* 0x0000001a001a7308 */ /* 0x000e620000002400 */
[----:B0-----:R-:W-:Y:S02]  /*4610*/  FSEL R39, R20, -INF , P2 ;  /* 0xff80000014277808 */ /* 0x001fe40001000000 */
[----:B------:R-:W-:-:S02]  /*4620*/  CS2R R114, SRZ ;  /* 0x0000000000727805 */ /* 0x000fc4000001ff00 */
[----:B------:R-:W-:Y:S02]  /*4630*/  ISETP.GT.AND P2, PT, R6, 0x30, PT ;  /* 0x000000300600780c */ /* 0x000fe40003f44270 */
[----:B------:R-:W-:Y:S02]  /*4640*/  CS2R R112, SRZ ;  /* 0x0000000000707805 */ /* 0x000fe4000001ff00 */
[----:B------:R-:W-:Y:S02]  /*4650*/  FMNMX.FTZ R7, R39, R12, !PT ;  /* 0x0000000c27077209 */ /* 0x000fe40007810000 */
[----:B------:R-:W-:Y:S02]  /*4660*/  CS2R R110, SRZ ;  /* 0x00000000006e7805 */ /* 0x000fe4000001ff00 */
[----:B----4-:R-:W-:Y:S01]  /*4670*/  FSEL R55, R34, -INF , P2 ;  /* 0xff80000022377808 */ /* 0x010fe20001000000 */
[----:B------:R3:W-:Y:S01]  /*4680*/  MUFU.TANH R67, R56 ;  /* 0x0000003800437308 */ /* 0x0007e20000002400 */
[----:B------:R-:W-:-:S02]  /*4690*/  FMNMX.FTZ R12, R54, R7, !PT ;  /* 0x00000007360c7209 */ /* 0x000fc40007810000 */
[----:B------:R-:W-:Y:S02]  /*46a0*/  CS2R R108, SRZ ;  /* 0x00000000006c7805 */ /* 0x000fe4000001ff00 */
[----:B------:R-:W-:Y:S02]  /*46b0*/  ISETP.GT.AND P2, PT, R6, 0x38, PT ;  /* 0x000000380600780c */ /* 0x000fe40003f44270 */
[----:B------:R-:W-:Y:S02]  /*46c0*/  CS2R R106, SRZ ;  /* 0x00000000006a7805 */ /* 0x000fe4000001ff00 */
[----:B------:R-:W-:Y:S02]  /*46d0*/  FMNMX.FTZ R7, R55, R12, !PT ;  /* 0x0000000c37077209 */ /* 0x000fe40007810000 */
[----:B------:R-:W-:Y:S02]  /*46e0*/  CS2R R104, SRZ ;  /* 0x0000000000687805 */ /* 0x000fe4000001ff00 */
[----:B--2---:R-:W-:Y:S01]  /*46f0*/  FSEL R57, R57, -INF , P2 ;  /* 0xff80000039397808 */ /* 0x004fe20001000000 */
[----:B------:R-:W0:Y:S01]  /*4700*/  MUFU.TANH R27, R27 ;  /* 0x0000001b001b7308 */ /* 0x000e220000002400 */
[----:B---3--:R-:W-:-:S02]  /*4710*/  FSEL R56, R35, -INF , P1 ;  /* 0xff80000023387808 */ /* 0x008fc40000800000 */
[----:B------:R-:W-:Y:S02]  /*4720*/  CS2R R102, SRZ ;  /* 0x0000000000667805 */ /* 0x000fe4000001ff00 */
[----:B------:R-:W-:Y:S02]  /*4730*/  ISETP.GT.AND P1, PT, R6, 0x39, PT ;  /* 0x000000390600780c */ /* 0x000fe40003f24270 */
[----:B------:R-:W-:Y:S02]  /*4740*/  CS2R R100, SRZ ;  /* 0x0000000000647805 */ /* 0x000fe4000001ff00 */
[----:B------:R-:W-:Y:S02]  /*4750*/  FMNMX.FTZ R12, R56, R7, !PT ;  /* 0x00000007380c7209 */ /* 0x000fe40007810000 */
[----:B------:R-:W-:Y:S02]  /*4760*/  CS2R R98, SRZ ;  /* 0x0000000000627805 */ /* 0x000fe4000001ff00 */
[----:B------:R-:W-:Y:S01]  /*4770*/  ISETP.GT.AND P2, PT, R6, 0x40, PT ;  /* 0x000000400600780c */ /* 0x000fe20003f44270 */
[----:B------:R-:W-:Y:S01]  /*4780*/  MUFU.TANH R30, R30 ;  /* 0x0000001e001e7308 */ /* 0x000fe20000002400 */
[----:B-----5:R-:W-:-:S02]  /*4790*/  FSEL R58, R58, -INF , P1 ;  /* 0xff8000003a3a7808 */ /* 0x020fc40000800000 */
[----:B------:R-:W-:Y:S02]  /*47a0*/  CS2R R96, SRZ ;  /* 0x0000000000607805 */ /* 0x000fe4000001ff00 */
[----:B------:R-:W-:Y:S02]  /*47b0*/  FMNMX.FTZ R7, R57, R12, !PT ;  /* 0x0000000c39077209 */ /* 0x000fe40007810000 */
[----:B------:R-:W-:Y:S02]  /*47c0*/  CS2R R94, SRZ ;  /* 0x00000000005e7805 */ /* 0x000fe4000001ff00 */
[----:B------:R-:W-:Y:S02]  /*47d0*/  ISETP.GT.AND P1, PT, R6, 0x41, PT ;  /* 0x000000410600780c */ /* 0x000fe40003f24270 */
[----:B------:R-:W-:Y:S02]  /*47e0*/  CS2R R92, SRZ ;  /* 0x00000000005c7805 */ /* 0x000fe4000001ff00 */
[----:B-1----:R-:W-:Y:S01]  /*47f0*/  FSEL R59, R26, -INF , P2 ;  /* 0xff8000001a3b7808 */ /* 0x002fe20001000000 */
[----:B------:R-:W1:Y:S01]  /*4800*/  MUFU.TANH R31, R31 ;  /* 0x0000001f001f7308 */ /* 0x000e620000002400 */
[----:B------:R-:W-:-:S02]  /*4810*/  FMNMX.FTZ R12, R58, R7, !PT ;  /* 0x000000073a0c7209 */ /* 0x000fc40007810000 */
[----:B------:R-:W-:Y:S02]  /*4820*/  CS2R R90, SRZ ;  /* 0x00000000005a7805 */ /* 0x000fe4000001ff00 */
[----:B------:R-:W-:Y:S02]  /*4830*/  ISETP.GT.AND P2, PT, R6, 0x48, PT ;  /* 0x000000480600780c */ /* 0x000fe40003f44270 */
[----:B------:R-:W-:Y:S02]  /*4840*/  CS2R R88, SRZ ;  /* 0x0000000000587805 */ /* 0x000fe4000001ff00 */
[----:B------:R-:W-:Y:S02]  /*4850*/  FMNMX.FTZ R7, R59, R12, !PT ;  /* 0x0000000c3b077209 */ /* 0x000fe40007810000 */
[----:B------:R-:W-:Y:S02]  /*4860*/  CS2R R86, SRZ ;  /* 0x0000000000567805 */ /* 0x000fe4000001ff00 */
[----:B------:R-:W-:Y:S01]  /*4870*/  CS2R R84, SRZ ;  /* 0x0000000000547805 */ /* 0x000fe2000001ff00 */
[----:B------:R0:W2:Y:S01]  /*4880*/  MUFU.TANH R69, R60 ;  /* 0x0000003c00457308 */ /* 0x0000a20000002400 */
[----:B------:R-:W-:-:S02]  /*4890*/  CS2R R82, SRZ ;  /* 0x0000000000527805 */ /* 0x000fc4000001ff00 */
[----:B------:R-:W-:Y:S02]  /*48a0*/  CS2R R80, SRZ ;  /* 0x0000000000507805 */ /* 0x000fe4000001ff00 */
[----:B------:R-:W-:Y:S02]  /*48b0*/  CS2R R78, SRZ ;  /* 0x00000000004e7805 */ /* 0x000fe4000001ff00 */
[----:B------:R-:W-:Y:S02]  /*48c0*/  CS2R R76, SRZ ;  /* 0x00000000004c7805 */ /* 0x000fe4000001ff00 */
[----:B------:R-:W-:Y:S02]  /*48d0*/  CS2R R74, SRZ ;  /* 0x00000000004a7805 */ /* 0x000fe4000001ff00 */
[----:B------:R-:W-:Y:S01]  /*48e0*/  CS2R R72, SRZ ;  /* 0x0000000000487805 */ /* 0x000fe2000001ff00 */
[----:B------:R3:W4:Y:S01]  /*48f0*/  MUFU.TANH R70, R61 ;  /* 0x0000003d00467308 */ /* 0x0007220000002400 */
[----:B0-----:R-:W-:-:S02]  /*4900*/  FSEL R60, R27, -INF , P1 ;  /* 0xff8000001b3c7808 */ /* 0x001fc40000800000 */
[----:B------:R-:W-:Y:S02]  /*4910*/  ISETP.GT.AND P1, PT, R6, 0x49, PT ;  /* 0x000000490600780c */ /* 0x000fe40003f24270 */
[----:B------:R-:W-:Y:S02]  /*4920*/  FMNMX.FTZ R6, R60, R7, !PT ;  /* 0x000000073c067209 */ /* 0x000fe40007810000 */
[----:B-1----:R-:W-:Y:S01]  /*4930*/  FSEL R62, R31, -INF , P1 ;  /* 0xff8000001f3e7808 */ /* 0x002fe20000800000 */
[----:B------:R-:W0:Y:S01]  /*4940*/  MUFU.TANH R53, R53 ;  /* 0x0000003500357308 */ /* 0x000e220000002400 */
[----:B---3--:R-:W-:Y:S02]  /*4950*/  FSEL R61, R30, -INF , P2 ;  /* 0xff8000001e3d7808 */ /* 0x008fe40001000000 */
[----:B------:R-:W-:Y:S02]  /*4960*/  ISETP.GT.AND P1, PT, R0, RZ, PT ;  /* 0x000000ff0000720c */ /* 0x000fe40003f24270 */
[----:B------:R-:W-:-:S02]  /*4970*/  FMNMX.FTZ R7, R61, R6, !PT ;  /* 0x000000063d077209 */ /* 0x000fc40007810000 */
[----:B------:R-:W-:Y:S01]  /*4980*/  ISETP.GT.AND P2, PT, R0, 0x1, PT ;  /* 0x000000010000780c */ /* 0x000fe20003f44270 */
[----:B------:R-:W1:Y:S01]  /*4990*/  MUFU.TANH R26, R40 ;  /* 0x00000028001a7308 */ /* 0x000e620000002400 */
[----:B------:R-:W-:Y:S02]  /*49a0*/  FMNMX.FTZ R7, R62, R7, !PT ;  /* 0x000000073e077209 */ /* 0x000fe40007810000 */
[----:B------:R-:W-:Y:S02]  /*49b0*/  FSEL R2, R67, -INF , P1 ;  /* 0xff80000043027808 */ /* 0x000fe40000800000 */
[----:B------:R-:W-:Y:S01]  /*49c0*/  ISETP.GT.AND P1, PT, R0, 0x9, PT ;  /* 0x000000090000780c */ /* 0x000fe20003f24270 */
[----:B------:R-:W3:Y:S01]  /*49d0*/  SHFL.BFLY PT, R6, R7, 0x2, 0x1f ;  /* 0x0c401f0007067f89 */ /* 0x000ee200000e0000 */
[----:B--2---:R-:W-:Y:S01]  /*49e0*/  FSEL R12, R69, -INF , P3 ;  /* 0xff800000450c7808 */ /* 0x004fe20001800000 */
[----:B------:R-:W2:Y:S01]  /*49f0*/  MUFU.TANH R41, R41 ;  /* 0x0000002900297308 */ /* 0x000ea20000002400 */
[----:B----4-:R-:W-:-:S02]  /*4a00*/  FSEL R13, R70, -INF , P1 ;  /* 0xff800000460d7808 */ /* 0x010fc40000800000 */
[C---:B------:R-:W-:Y:S02]  /*4a10*/  ISETP.GT.AND P1, PT, R0.reuse, 0x11, PT ;  /* 0x000000110000780c */ /* 0x040fe40003f24270 */
[----:B------:R-:W-:-:S03]  /*4a20*/  ISETP.GT.AND P3, PT, R0, 0x28, PT ;  /* 0x000000280000780c */ /* 0x000fc60003f64270 */
[----:B------:R-:W4:Y:S08]  /*4a30*/  MUFU.TANH R44, R44 ;  /* 0x0000002c002c7308 */ /* 0x000f300000002400 */
[----:B------:R-:W-:Y:S01]  /*4a40*/  MUFU.TANH R40, R24 ;  /* 0x0000001800287308 */ /* 0x000fe20000002400 */
[----:B---3--:R-:W-:Y:S02]  /*4a50*/  FMNMX.FTZ R20, R7, R6, !PT ;  /* 0x0000000607147209 */ /* 0x008fe40007810000 */
[----:B------:R-:W-:-:S05]  /*4a60*/  FSEL R7, R68, -INF , P2 ;  /* 0xff80000044077808 */ /* 0x000fca0001000000 */
[----:B------:R-:W3:Y:S01]  /*4a70*/  MUFU.TANH R45, R45 ;  /* 0x0000002d002d7308 */ /* 0x000ee20000002400 */
[----:B------:R-:W-:Y:S01]  /*4a80*/  ISETP.GT.AND P2, PT, R0, 0x10, PT ;  /* 0x000000100000780c */ /* 0x000fe20003f44270 */
[----:B------:R-:W5:Y:S01]  /*4a90*/  SHFL.BFLY PT, R21, R20, 0x1, 0x1f ;  /* 0x0c201f0014157f89 */ /* 0x000f6200000e0000 */
[----:B------:R-:W-:Y:S02]  /*4aa0*/  FMNMX.FTZ R3, R2, R7, !PT ;  /* 0x0000000702037209 */ /* 0x000fe40007810000 */
[----:B------:R-:W-:Y:S02]  /*4ab0*/  CS2R R68, SRZ ;  /* 0x0000000000447805 */ /* 0x000fe4000001ff00 */
[----:B------:R-:W-:Y:S01]  /*4ac0*/  FMNMX.FTZ R6, R12, R3, !PT ;  /* 0x000000030c067209 */ /* 0x000fe20007810000 */
[----:B------:R-:W-:Y:S03]  /*4ad0*/  MUFU.TANH R63, R25 ;  /* 0x00000019003f7308 */ /* 0x000fe60000002400 */
[----:B------:R-:W-:-:S05]  /*4ae0*/  FMNMX.FTZ R27, R13, R6, !PT ;  /* 0x000000060d1b7209 */ /* 0x000fca0007810000 */
[----:B------:R-:W3:Y:S08]  /*4af0*/  MUFU.TANH R30, R32 ;  /* 0x00000020001e7308 */ /* 0x000ef00000002400 */
[----:B------:R0:W-:Y:S01]  /*4b00*/  MUFU.TANH R65, R28 ;  /* 0x0000001c00417308 */ /* 0x0001e20000002400 */
[----:B-----5:R-:W-:Y:S02]  /*4b10*/  FMNMX.FTZ R3, R20, R21, !PT ;  /* 0x0000001514037209 */ /* 0x020fe40007810000 */
[----:B------:R-:W-:-:S02]  /*4b20*/  FSEL R20, R71, -INF , P2 ;  /* 0xff80000047147808 */ /* 0x000fc40001000000 */
[----:B------:R-:W-:Y:S02]  /*4b30*/  CS2R R70, SRZ ;  /* 0x0000000000467805 */ /* 0x000fe4000001ff00 */
[----:B------:R-:W-:Y:S02]  /*4b40*/  ISETP.GT.AND P2, PT, R0, 0x18, PT ;  /* 0x000000180000780c */ /* 0x000fe40003f44270 */
[----:B------:R-:W-:Y:S01]  /*4b50*/  FSEL R21, R64, -INF , P1 ;  /* 0xff80000040157808 */ /* 0x000fe20000800000 */
[----:B0-----:R-:W-:Y:S01]  /*4b60*/  FMUL.FTZ R28, R3, UR6 ;  /* 0x00000006031c7c20 */ /* 0x001fe20008410000 */
[----:B------:R-:W-:Y:S01]  /*4b70*/  FMNMX.FTZ R6, R20, R27, !PT ;  /* 0x0000001b14067209 */ /* 0x000fe20007810000 */
[----:B------:R-:W0:Y:S01]  /*4b80*/  MUFU.TANH R34, R33 ;  /* 0x0000002100227308 */ /* 0x000e220000002400 */
[----:B------:R-:W-:Y:S02]  /*4b90*/  ISETP.GT.AND P1, PT, R0, 0x19, PT ;  /* 0x000000190000780c */ /* 0x000fe40003f24270 */
[----:B------:R-:W-:-:S02]  /*4ba0*/  FSEL R24, R66, -INF , P2 ;  /* 0xff80000042187808 */ /* 0x000fc40001000000 */
[----:B------:R-:W-:Y:S02]  /*4bb0*/  CS2R R66, SRZ ;  /* 0x0000000000427805 */ /* 0x000fe4000001ff00 */
[----:B------:R-:W-:Y:S02]  /*4bc0*/  FMNMX.FTZ R27, R21, R6, !PT ;  /* 0x00000006151b7209 */ /* 0x000fe40007810000 */
[----:B------:R-:W-:Y:S01]  /*4bd0*/  ISETP.GT.AND P2, PT, R0, 0x20, PT ;  /* 0x000000200000780c */ /* 0x000fe20003f44270 */
[----:B------:R-:W5:Y:S01]  /*4be0*/  MUFU.TANH R36, R36 ;  /* 0x0000002400247308 */ /* 0x000f620000002400 */
[----:B------:R-:W-:Y:S02]  /*4bf0*/  FSEL R25, R53, -INF , P1 ;  /* 0xff80000035197808 */ /* 0x000fe40000800000 */
[----:B------:R-:W-:Y:S02]  /*4c00*/  FMNMX.FTZ R6, R24, R27, !PT ;  /* 0x0000001b18067209 */ /* 0x000fe40007810000 */
[----:B------:R-:W-:-:S02]  /*4c10*/  ISETP.GT.AND P1, PT, R0, 0x21, PT ;  /* 0x000000210000780c */ /* 0x000fc40003f24270 */
[----:B-1----:R-:W-:Y:S01]  /*4c20*/  FSEL R26, R26, -INF , P2 ;  /* 0xff8000001a1a7808 */ /* 0x002fe20001000000 */
[----:B------:R-:W1:Y:S01]  /*4c30*/  MUFU.TANH R37, R37 ;  /* 0x0000002500257308 */ /* 0x000e620000002400 */
[----:B------:R-:W-:Y:S02]  /*4c40*/  FMNMX.FTZ R31, R25, R6, !PT ;  /* 0x00000006191f7209 */ /* 0x000fe40007810000 */
[----:B------:R-:W-:Y:S02]  /*4c50*/  FSETP.NEU.FTZ.AND P2, PT, R3, -INF , PT ;  /* 0xff8000000300780b */ /* 0x000fe40003f5d000 */
[----:B--2---:R-:W-:Y:S02]  /*4c60*/  FSEL R27, R41, -INF , P1 ;  /* 0xff800000291b7808 */ /* 0x004fe40000800000 */
[----:B------:R-:W-:Y:S01]  /*4c70*/  FMNMX.FTZ R6, R26, R31, !PT ;  /* 0x0000001f1a067209 */ /* 0x000fe20007810000 */
[----:B------:R3:W2:Y:S01]  /*4c80*/  MUFU.TANH R64, R29 ;  /* 0x0000001d00407308 */ /* 0x0006a20000002400 */
[----:B------:R-:W-:-:S02]  /*4c90*/  FSEL R41, R28, RZ, P2 ;  /* 0x000000ff1c297208 */ /* 0x000fc40001000000 */
[----:B------:R-:W-:Y:S02]  /*4ca0*/  ISETP.GT.AND P1, PT, R0, 0x29, PT ;  /* 0x000000290000780c */ /* 0x000fe40003f24270 */
[----:B----4-:R-:W-:Y:S01]  /*4cb0*/  FSEL R28, R44, -INF , P3 ;  /* 0xff8000002c1c7808 */ /* 0x010fe20001800000 */
[--C-:B------:R-:W-:Y:S01]  /*4cc0*/  FFMA.FTZ R42, R42, UR6, -R41.reuse ;  /* 0x000000062a2a7c23 */ /* 0x100fe20008010829 */
[----:B------:R-:W-:Y:S01]  /*4cd0*/  FMNMX.FTZ R31, R27, R6, !PT ;  /* 0x000000061b1f7209 */ /* 0x000fe20007810000 */
[--C-:B------:R-:W-:Y:S01]  /*4ce0*/  FFMA.FTZ R43, R43, UR6, -R41.reuse ;  /* 0x000000062b2b7c23 */ /* 0x100fe20008010829 */
[----:B------:R-:W-:Y:S01]  /*4cf0*/  ISETP.GT.AND P2, PT, R0, 0x30, PT ;  /* 0x000000300000780c */ /* 0x000fe20003f44270 */
[--C-:B------:R-:W-:Y:S01]  /*4d00*/  FFMA.FTZ R46, R46, UR6, -R41.reuse ;  /* 0x000000062e2e7c23 */ /* 0x100fe20008010829 */
[----:B---3--:R-:W-:Y:S01]  /*4d10*/  FSEL R29, R45, -INF , P1 ;  /* 0xff8000002d1d7808 */ /* 0x008fe20000800000 */
[----:B------:R-:W-:Y:S01]  /*4d20*/  MUFU.EX2 R42, R42 ;  /* 0x0000002a002a7308 */ /* 0x000fe20000000800 */
[----:B------:R-:W-:Y:S01]  /*4d30*/  FMNMX.FTZ R6, R28, R31, !PT ;  /* 0x0000001f1c067209 */ /* 0x000fe20007810000 */
[--C-:B------:R-:W-:Y:S01]  /*4d40*/  FFMA.FTZ R47, R47, UR6, -R41.reuse ;  /* 0x000000062f2f7c23 */ /* 0x100fe20008010829 */
[----:B------:R-:W-:Y:S01]  /*4d50*/  ISETP.GT.AND P1, PT, R0, 0x31, PT ;  /* 0x000000310000780c */ /* 0x000fe20003f24270 */
[--C-:B------:R-:W-:Y:S01]  /*4d60*/  FFMA.FTZ R48, R48, UR6, -R41.reuse ;  /* 0x0000000630307c23 */ /* 0x100fe20008010829 */
[----:B------:R-:W-:Y:S01]  /*4d70*/  FSEL R30, R30, -INF , P2 ;  /* 0xff8000001e1e7808 */ /* 0x000fe20001000000 */
[--C-:B------:R-:W-:Y:S01]  /*4d80*/  FFMA.FTZ R49, R49, UR6, -R41.reuse ;  /* 0x0000000631317c23 */ /* 0x100fe20008010829 */
[----:B------:R-:W-:Y:S01]  /*4d90*/  FMNMX.FTZ R33, R29, R6, !PT ;  /* 0x000000061d217209 */ /* 0x000fe20007810000 */
[----:B------:R-:W3:Y:S01]  /*4da0*/  MUFU.EX2 R43, R43 ;  /* 0x0000002b002b7308 */ /* 0x000ee20000000800 */
[----:B------:R-:W-:Y:S01]  /*4db0*/  ISETP.GT.AND P2, PT, R0, 0x38, PT ;  /* 0x000000380000780c */ /* 0x000fe20003f44270 */
[--C-:B------:R-:W-:Y:S01]  /*4dc0*/  FFMA.FTZ R50, R50, UR6, -R41.reuse ;  /* 0x0000000632327c23 */ /* 0x100fe20008010829 */
[----:B0-----:R-:W-:Y:S01]  /*4dd0*/  FSEL R31, R34, -INF , P1 ;  /* 0xff800000221f7808 */ /* 0x001fe20000800000 */
[--C-:B------:R-:W-:Y:S01]  /*4de0*/  FFMA.FTZ R51, R51, UR6, -R41.reuse ;  /* 0x0000000633337c23 */ /* 0x100fe20008010829 */
[----:B------:R-:W-:Y:S01]  /*4df0*/  FMNMX.FTZ R6, R30, R33, !PT ;  /* 0x000000211e067209 */ /* 0x000fe20007810000 */
[--C-:B------:R-:W-:Y:S01]  /*4e00*/  FFMA.FTZ R52, R52, UR6, -R41.reuse ;  /* 0x0000000634347c23 */ /* 0x100fe20008010829 */
[----:B------:R-:W-:Y:S01]  /*4e10*/  ISETP.GT.AND P1, PT, R0, 0x39, PT ;  /* 0x000000390000780c */ /* 0x000fe20003f24270 */
[----:B------:R-:W-:Y:S01]  /*4e20*/  MUFU.EX2 R46, R46 ;  /* 0x0000002e002e7308 */ /* 0x000fe20000000800 */
[----:B-----5:R-:W-:Y:S01]  /*4e30*/  FSEL R32, R36, -INF , P2 ;  /* 0xff80000024207808 */ /* 0x020fe20001000000 */
[--C-:B------:R-:W-:Y:S01]  /*4e40*/  FFMA.FTZ R39, R39, UR6, -R41.reuse ;  /* 0x0000000627277c23 */ /* 0x100fe20008010829 */
[----:B------:R-:W-:Y:S01]  /*4e50*/  FMNMX.FTZ R35, R31, R6, !PT ;  /* 0x000000061f237209 */ /* 0x000fe20007810000 */
[--C-:B------:R-:W-:Y:S01]  /*4e60*/  FFMA.FTZ R54, R54, UR6, -R41.reuse ;  /* 0x0000000636367c23 */ /* 0x100fe20008010829 */
[----:B------:R-:W-:Y:S01]  /*4e70*/  ISETP.GT.AND P2, PT, R0, 0x40, PT ;  /* 0x000000400000780c */ /* 0x000fe20003f44270 */
[--C-:B------:R-:W-:Y:S01]  /*4e80*/  FFMA.FTZ R55, R55, UR6, -R41.reuse ;  /* 0x0000000637377c23 */ /* 0x100fe20008010829 */
[----:B-1----:R-:W-:Y:S01]  /*4e90*/  FSEL R33, R37, -INF , P1 ;  /* 0xff80000025217808 */ /* 0x002fe20000800000 */
[----:B------:R-:W0:Y:S01]  /*4ea0*/  MUFU.EX2 R47, R47 ;  /* 0x0000002f002f7308 */ /* 0x000e220000000800 */
[----:B------:R-:W-:Y:S01]  /*4eb0*/  FMNMX.FTZ R6, R32, R35, !PT ;  /* 0x0000002320067209 */ /* 0x000fe20007810000 */
[--C-:B------:R-:W-:Y:S01]  /*4ec0*/  FFMA.FTZ R56, R56, UR6, -R41.reuse ;  /* 0x0000000638387c23 */ /* 0x100fe20008010829 */
[----:B------:R-:W-:Y:S01]  /*4ed0*/  ISETP.GT.AND P1, PT, R0, 0x41, PT ;  /* 0x000000410000780c */ /* 0x000fe20003f24270 */
[--C-:B------:R-:W-:Y:S01]  /*4ee0*/  FFMA.FTZ R57, R57, UR6, -R41.reuse ;  /* 0x0000000639397c23 */ /* 0x100fe20008010829 */
[----:B------:R-:W-:Y:S01]  /*4ef0*/  FSEL R34, R40, -INF , P2 ;  /* 0xff80000028227808 */ /* 0x000fe20001000000 */
[--C-:B------:R-:W-:Y:S01]  /*4f00*/  FFMA.FTZ R40, R38, UR6, -R41.reuse ;  /* 0x0000000626287c23 */ /* 0x100fe20008010829 */
[----:B------:R-:W-:Y:S01]  /*4f10*/  FMNMX.FTZ R37, R33, R6, !PT ;  /* 0x0000000621257209 */ /* 0x000fe20007810000 */
[----:B------:R-:W-:Y:S01]  /*4f20*/  MUFU.EX2 R48, R48 ;  /* 0x0000003000307308 */ /* 0x000fe20000000800 */
[----:B------:R-:W-:Y:S01]  /*4f30*/  ISETP.GT.AND P2, PT, R0, 0x48, PT ;  /* 0x000000480000780c */ /* 0x000fe20003f44270 */
[--C-:B------:R-:W-:Y:S01]  /*4f40*/  FFMA.FTZ R58, R58, UR6, -R41.reuse ;  /* 0x000000063a3a7c23 */ /* 0x100fe20008010829 */
[----:B------:R-:W-:Y:S01]  /*4f50*/  FSEL R35, R63, -INF , P1 ;  /* 0xff8000003f237808 */ /* 0x000fe20000800000 */
[--C-:B------:R-:W-:Y:S01]  /*4f60*/  FFMA.FTZ R59, R59, UR6, -R41.reuse ;  /* 0x000000063b3b7c23 */ /* 0x100fe20008010829 */
[----:B------:R-:W-:Y:S01]  /*4f70*/  FMNMX.FTZ R6, R34, R37, !PT ;  /* 0x0000002522067209 */ /* 0x000fe20007810000 */
[--C-:B------:R-:W-:Y:S01]  /*4f80*/  FFMA.FTZ R60, R60, UR6, -R41.reuse ;  /* 0x000000063c3c7c23 */ /* 0x100fe20008010829 */
[----:B------:R-:W-:Y:S01]  /*4f90*/  ISETP.GT.AND P1, PT, R0, 0x49, PT ;  /* 0x000000490000780c */ /* 0x000fe20003f24270 */
[----:B------:R-:W1:Y:S01]  /*4fa0*/  MUFU.EX2 R49, R49 ;  /* 0x0000003100317308 */ /* 0x000e620000000800 */
[----:B------:R-:W-:Y:S01]  /*4fb0*/  FSEL R0, R65, -INF , P2 ;  /* 0xff80000041007808 */ /* 0x000fe20001000000 */
[--C-:B------:R-:W-:Y:S01]  /*4fc0*/  FFMA.FTZ R61, R61, UR6, -R41.reuse ;  /* 0x000000063d3d7c23 */ /* 0x100fe20008010829 */
[----:B------:R-:W-:Y:S01]  /*4fd0*/  FMNMX.FTZ R37, R35, R6, !PT ;  /* 0x0000000623257209 */ /* 0x000fe20007810000 */
[----:B------:R-:W-:Y:S01]  /*4fe0*/  FFMA.FTZ R41, R62, UR6, -R41 ;  /* 0x000000063e297c23 */ /* 0x000fe20008010829 */
[----:B--2---:R-:W-:-:S02]  /*4ff0*/  FSEL R36, R64, -INF , P1 ;  /* 0xff80000040247808 */ /* 0x004fc40000800000 */
[----:B------:R-:W-:Y:S02]  /*5000*/  CS2R R64, SRZ ;  /* 0x0000000000407805 */ /* 0x000fe4000001ff00 */
[----:B------:R-:W-:Y:S01]  /*5010*/  FMNMX.FTZ R37, R0, R37, !PT ;  /* 0x0000002500257209 */ /* 0x000fe20007810000 */
[----:B------:R-:W-:Y:S01]  /*5020*/  MUFU.EX2 R50, R50 ;  /* 0x0000003200327308 */ /* 0x000fe20000000800 */
[----:B---3--:R-:W-:Y:S02]  /*5030*/  F2FP.BF16.F32.PACK_AB R209, R43, R42 ;  /* 0x0000002a2bd1723e */ /* 0x008fe400000010ff */
[----:B------:R-:W-:Y:S02]  /*5040*/  CS2R R62, SRZ ;  /* 0x00000000003e7805 */ /* 0x000fe4000001ff00 */
[----:B------:R-:W-:Y:S02]  /*5050*/  FMNMX.FTZ R37, R36, R37, !PT ;  /* 0x0000002524257209 */ /* 0x000fe40007810000 */
[----:B0-----:R-:W-:-:S03]  /*5060*/  F2FP.BF16.F32.PACK_AB R211, R47, R46 ;  /* 0x0000002e2fd3723e */ /* 0x001fc600000010ff */
[----:B------:R-:W0:Y:S01]  /*5070*/  SHFL.BFLY PT, R6, R37, 0x2, 0x1f ;  /* 0x0c401f0025067f89 */ /* 0x000e2200000e0000 */
[----:B------:R-:W2:Y:S01]  /*5080*/  MUFU.EX2 R51, R51 ;  /* 0x0000003300337308 */ /* 0x000ea20000000800 */
[----:B-1----:R-:W-:-:S07]  /*5090*/  F2FP.BF16.F32.PACK_AB R205, R49, R48 ;  /* 0x0000003031cd723e */ /* 0x002fce00000010ff */
[----:B------:R-:W-:Y:S08]  /*50a0*/  MUFU.EX2 R40, R40 ;  /* 0x0000002800287308 */ /* 0x000ff00000000800 */
[----:B------:R-:W-:Y:S01]  /*50b0*/  MUFU.EX2 R201, R52 ;  /* 0x0000003400c97308 */ /* 0x000fe20000000800 */
[----:B--2---:R-:W-:Y:S02]  /*50c0*/  F2FP.BF16.F32.PACK_AB R207, R51, R50 ;  /* 0x0000003233cf723e */ /* 0x004fe400000010ff */
[----:B0-----:R-:W-:-:S05]  /*50d0*/  FMNMX.FTZ R38, R37, R6, !PT ;  /* 0x0000000625267209 */ /* 0x001fca0007810000 */
[----:B------:R-:W-:Y:S01]  /*50e0*/  MUFU.EX2 R39, R39 ;  /* 0x0000002700277308 */ /* 0x000fe20000000800 */
[----:B------:R-:W0:Y:S07]  /*50f0*/  SHFL.BFLY PT, R37, R38, 0x1, 0x1f ;  /* 0x0c201f0026257f89 */ /* 0x000e2e00000e0000 */
[----:B------:R-:W1:Y:S08]  /*5100*/  MUFU.EX2 R54, R54 ;  /* 0x0000003600367308 */ /* 0x000e700000000800 */
[----:B------:R-:W-:Y:S08]  /*5110*/  MUFU.EX2 R55, R55 ;  /* 0x0000003700377308 */ /* 0x000ff00000000800 */
[----:B------:R-:W2:Y:S01]  /*5120*/  MUFU.EX2 R56, R56 ;  /* 0x0000003800387308 */ /* 0x000ea20000000800 */
[----:B-1----:R-:W-:-:S02]  /*5130*/  F2FP.BF16.F32.PACK_AB R203, R54, R39 ;  /* 0x0000002736cb723e */ /* 0x002fc400000010ff */
[----:B0-----:R-:W-:-:S04]  /*5140*/  FMNMX.FTZ R6, R38, R37, !PT ;  /* 0x0000002526067209 */ /* 0x001fc80007810000 */
[C---:B------:R-:W-:Y:S01]  /*5150*/  FSETP.NEU.FTZ.AND P1, PT, R6.reuse, -INF , PT ;  /* 0xff8000000600780b */ /* 0x040fe20003f3d000 */
[----:B------:R-:W-:Y:S01]  /*5160*/  FMUL.FTZ R37, R6, UR6 ;  /* 0x0000000606257c20 */ /* 0x000fe20008410000 */
[----:B------:R-:W-:Y:S04]  /*5170*/  MUFU.EX2 R57, R57 ;  /* 0x0000003900397308 */ /* 0x000fe80000000800 */
[----:B------:R-:W-:Y:S02]  /*5180*/  FSEL R37, R37, RZ, P1 ;  /* 0x000000ff25257208 */ /* 0x000fe40000800000 */
[----:B------:R-:W-:Y:S02]  /*5190*/  PLOP3.LUT P1, PT, PT, PT, UP0, 0x80, 0x0 ;  /* 0x000000000000781c */ /* 0x000fe40003f2f008 */
        /* <DEDUP_REMOVED lines=23> */
[----:B--2---:R-:W-:Y:S01]  /*5310*/  F2FP.BF16.F32.PACK_AB R197, R56, R55 ;  /* 0x0000003738c5723e */ /* 0x004fe200000010ff */
[----:B------:R-:W2:Y:S01]  /*5320*/  MUFU.EX2 R12, R12 ;  /* 0x0000000c000c7308 */ /* 0x000ea20000000800 */
[----:B0-----:R-:W-:-:S07]  /*5330*/  F2FP.BF16.F32.PACK_AB R199, R58, R57 ;  /* 0x000000393ac7723e */ /* 0x001fce00000010ff */
[----:B------:R-:W0:Y:S01]  /*5340*/  MUFU.EX2 R13, R13 ;  /* 0x0000000d000d7308 */ /* 0x000e220000000800 */
[----:B-1----:R-:W-:Y:S01]  /*5350*/  FADD.FTZ R45, R2, R7 ;  /* 0x00000007022d7221 */ /* 0x002fe20000010000 */
[----:B------:R-:W-:-:S06]  /*5360*/  F2FP.BF16.F32.PACK_AB R208, R7, R2 ;  /* 0x0000000207d0723e */ /* 0x000fcc00000010ff */
[----:B------:R-:W1:Y:S01]  /*5370*/  MUFU.EX2 R20, R20 ;  /* 0x0000001400147308 */ /* 0x000e620000000800 */
[----:B--2---:R-:W-:Y:S01]  /*5380*/  FADD.FTZ R38, R12, R45 ;  /* 0x0000002d0c267221 */ /* 0x004fe20000010000 */
[----:B------:R-:W-:-:S06]  /*5390*/  FADD.FTZ R45, R42, R43 ;  /* 0x0000002b2a2d7221 */ /* 0x000fcc0000010000 */
[----:B------:R-:W2:Y:S01]  /*53a0*/  MUFU.EX2 R21, R21 ;  /* 0x0000001500157308 */ /* 0x000ea20000000800 */
[C---:B0-----:R-:W-:Y:S01]  /*53b0*/  FADD.FTZ R53, R13.reuse, R38 ;  /* 0x000000260d357221 */ /* 0x041fe20000010000 */
[----:B------:R-:W-:Y:S01]  /*53c0*/  FADD.FTZ R38, R46, R45 ;  /* 0x0000002d2e267221 */ /* 0x000fe20000010000 */
[----:B------:R-:W-:-:S03]  /*53d0*/  F2FP.BF16.F32.PACK_AB R210, R13, R12 ;  /* 0x0000000c0dd2723e */ /* 0x000fc600000010ff */
[----:B------:R-:W-:Y:S01]  /*53e0*/  FADD.FTZ R45, R47, R38 ;  /* 0x000000262f2d7221 */ /* 0x000fe20000010000 */
[----:B------:R-:W-:Y:S01]  /*53f0*/  CS2R R46, SRZ ;  /* 0x00000000002e7805 */ /* 0x000fe2000001ff00 */
[----:B------:R-:W0:Y:S01]  /*5400*/  MUFU.EX2 R24, R24 ;  /* 0x0000001800187308 */ /* 0x000e220000000800 */
[----:B-1----:R-:W-:Y:S01]  /*5410*/  FADD.FTZ R44, R20, R53 ;  /* 0x00000035142c7221 */ /* 0x002fe20000010000 */
[----:B------:R-:W-:-:S04]  /*5420*/  FADD.FTZ R38, R48, R45 ;  /* 0x0000002d30267221 */ /* 0x000fc80000010000 */
[----:B------:R-:W-:Y:S01]  /*5430*/  FADD.FTZ R45, R49, R38 ;  /* 0x00000026312d7221 */ /* 0x000fe20000010000 */
[----:B------:R-:W-:Y:S01]  /*5440*/  CS2R R48, SRZ ;  /* 0x0000000000307805 */ /* 0x000fe2000001ff00 */
[----:B------:R-:W1:Y:S01]  /*5450*/  MUFU.EX2 R25, R25 ;  /* 0x0000001900197308 */ /* 0x000e620000000800 */
[C---:B--2---:R-:W-:Y:S01]  /*5460*/  FADD.FTZ R53, R21.reuse, R44 ;  /* 0x0000002c15357221 */ /* 0x044fe20000010000 */
[----:B------:R-:W-:Y:S01]  /*5470*/  FADD.FTZ R38, R50, R45 ;  /* 0x0000002d32267221 */ /* 0x000fe20000010000 */
[----:B------:R-:W-:-:S03]  /*5480*/  F2FP.BF16.F32.PACK_AB R204, R21, R20 ;  /* 0x0000001415cc723e */ /* 0x000fc600000010ff */
[----:B------:R-:W-:Y:S01]  /*5490*/  FADD.FTZ R37, R51, R38 ;  /* 0x0000002633257221 */ /* 0x000fe20000010000 */
[----:B------:R-:W-:Y:S01]  /*54a0*/  CS2R R50, SRZ ;  /* 0x0000000000327805 */ /* 0x000fe2000001ff00 */
[----:B------:R-:W2:Y:S01]  /*54b0*/  MUFU.EX2 R26, R26 ;  /* 0x0000001a001a7308 */ /* 0x000ea20000000800 */
[----:B0-----:R-:W-:Y:S01]  /*54c0*/  FADD.FTZ R44, R24, R53 ;  /* 0x00000035182c7221 */ /* 0x001fe20000010000 */
[----:B------:R-:W-:-:S04]  /*54d0*/  FADD.FTZ R38, R40, R37 ;  /* 0x0000002528267221 */ /* 0x000fc80000010000 */
[C---:B------:R-:W-:Y:S01]  /*54e0*/  FADD.FTZ R38, R201.reuse, R38 ;  /* 0x00000026c9267221 */ /* 0x040fe20000010000 */
[----:B------:R-:W-:Y:S01]  /*54f0*/  F2FP.BF16.F32.PACK_AB R201, R201, R40 ;  /* 0x00000028c9c9723e */ /* 0x000fe200000010ff */
[----:B------:R-:W0:Y:S01]  /*5500*/  MUFU.EX2 R27, R27 ;  /* 0x0000001b001b7308 */ /* 0x000e220000000800 */
[----:B-1----:R-:W-:Y:S01]  /*5510*/  FADD.FTZ R53, R25, R44 ;  /* 0x0000002c19357221 */ /* 0x002fe20000010000 */
[----:B------:R-:W-:Y:S01]  /*5520*/  FADD.FTZ R7, R39, R38 ;  /* 0x0000002627077221 */ /* 0x000fe20000010000 */
[----:B------:R-:W-:Y:S02]  /*5530*/  F2FP.BF16.F32.PACK_AB R206, R25, R24 ;  /* 0x0000001819ce723e */ /* 0x000fe400000010ff */
[----:B------:R-:W-:Y:S02]  /*5540*/  CS2R R44, SRZ ;  /* 0x00000000002c7805 */ /* 0x000fe4000001ff00 */
[----:B------:R-:W-:Y:S01]  /*5550*/  CS2R R38, SRZ ;  /* 0x0000000000267805 */ /* 0x000fe2000001ff00 */
[----:B------:R-:W-:Y:S01]  /*5560*/  FADD.FTZ R2, R54, R7 ;  /* 0x0000000736027221 */ /* 0x000fe20000010000 */
[----:B------:R-:W-:Y:S01]  /*5570*/  CS2R R24, SRZ ;  /* 0x0000000000187805 */ /* 0x000fe2000001ff00 */
[----:B------:R-:W1:Y:S01]  /*5580*/  MUFU.EX2 R28, R28 ;  /* 0x0000001c001c7308 */ /* 0x000e620000000800 */
[----:B--2---:R-:W-:Y:S01]  /*5590*/  FADD.FTZ R42, R26, R53 ;  /* 0x000000351a2a7221 */ /* 0x004fe20000010000 */
[----:B------:R-:W-:Y:S01]  /*55a0*/  FADD.FTZ R13, R55, R2 ;  /* 0x00000002370d7221 */ /* 0x000fe20000010000 */
[----:B------:R-:W-:-:S02]  /*55b0*/  CS2R R54, SRZ ;  /* 0x0000000000367805 */ /* 0x000fc4000001ff00 */
[----:B------:R-:W-:Y:S01]  /*55c0*/  CS2R R52, SRZ ;  /* 0x0000000000347805 */ /* 0x000fe2000001ff00 */
[----:B------:R-:W-:Y:S02]  /*55d0*/  FADD.FTZ R2, R56, R13 ;  /* 0x0000000d38027221 */ /* 0x000fe40000010000 */
[----:B------:R-:W2:Y:S01]  /*55e0*/  MUFU.EX2 R29, R29 ;  /* 0x0000001d001d7308 */ /* 0x000ea20000000800 */
[----:B0-----:R-:W-:Y:S01]  /*55f0*/  FADD.FTZ R43, R27, R42 ;  /* 0x0000002a1b2b7221 */ /* 0x001fe20000010000 */
[----:B------:R-:W-:Y:S01]  /*5600*/  FADD.FTZ R13, R57, R2 ;  /* 0x00000002390d7221 */ /* 0x000fe20000010000 */
[----:B------:R-:W-:Y:S02]  /*5610*/  F2FP.BF16.F32.PACK_AB R200, R27, R26 ;  /* 0x0000001a1bc8723e */ /* 0x000fe400000010ff */
[----:B------:R-:W-:Y:S02]  /*5620*/  CS2R R56, SRZ ;  /* 0x0000000000387805 */ /* 0x000fe4000001ff00 */
[----:B------:R-:W-:Y:S01]  /*5630*/  CS2R R26, SRZ ;  /* 0x00000000001a7805 */ /* 0x000fe2000001ff00 */
[----:B------:R-:W0:Y:S01]  /*5640*/  MUFU.EX2 R30, R30 ;  /* 0x0000001e001e7308 */ /* 0x000e220000000800 */
[----:B-1----:R-:W-:-:S07]  /*5650*/  FADD.FTZ R42, R28, R43 ;  /* 0x0000002b1c2a7221 */ /* 0x002fce0000010000 */
[----:B------:R-:W1:Y:S01]  /*5660*/  MUFU.EX2 R31, R31 ;  /* 0x0000001f001f7308 */ /* 0x000e620000000800 */
[C---:B--2---:R-:W-:Y:S01]  /*5670*/  FADD.FTZ R37, R29.reuse, R42 ;  /* 0x0000002a1d257221 */ /* 0x044fe20000010000 */
[----:B------:R-:W-:Y:S02]  /*5680*/  F2FP.BF16.F32.PACK_AB R202, R29, R28 ;  /* 0x0000001c1dca723e */ /* 0x000fe400000010ff */
[----:B------:R-:W-:Y:S02]  /*5690*/  CS2R R42, SRZ ;  /* 0x00000000002a7805 */ /* 0x000fe4000001ff00 */
[----:B------:R-:W-:Y:S02]  /*56a0*/  CS2R R28, SRZ ;  /* 0x00000000001c7805 */ /* 0x000fe4000001ff00 */
[----:B------:R-:W2:Y:S01]  /*56b0*/  MUFU.EX2 R32, R32 ;  /* 0x0000002000207308 */ /* 0x000ea20000000800 */
[----:B0-----:R-:W-:-:S07]  /*56c0*/  FADD.FTZ R12, R30, R37 ;  /* 0x000000251e0c7221 */ /* 0x001fce0000010000 */
[----:B------:R-:W0:Y:S01]  /*56d0*/  MUFU.EX2 R33, R33 ;  /* 0x0000002100217308 */ /* 0x000e220000000800 */
[C---:B-1----:R-:W-:Y:S01]  /*56e0*/  FADD.FTZ R7, R31.reuse, R12 ;  /* 0x0000000c1f077221 */ /* 0x042fe20000010000 */
[----:B------:R-:W-:Y:S02]  /*56f0*/  F2FP.BF16.F32.PACK_AB R196, R31, R30 ;  /* 0x0000001e1fc4723e */ /* 0x000fe400000010ff */
[----:B------:R-:W-:-:S04]  /*5700*/  CS2R R30, SRZ ;  /* 0x00000000001e7805 */ /* 0x000fc8000001ff00 */
[----:B------:R-:W1:Y:S01]  /*5710*/  MUFU.EX2 R34, R34 ;  /* 0x0000002200227308 */ /* 0x000e620000000800 */
[----:B--2---:R-:W-:-:S07]  /*5720*/  FADD.FTZ R12, R32, R7 ;  /* 0x00000007200c7221 */ /* 0x004fce0000010000 */
[----:B------:R-:W2:Y:S01]  /*5730*/  MUFU.EX2 R35, R35 ;  /* 0x0000002300237308 */ /* 0x000ea20000000800 */
[C---:B0-----:R-:W-:Y:S01]  /*5740*/  FADD.FTZ R21, R33.reuse, R12 ;  /* 0x0000000c21157221 */ /* 0x041fe20000010000 */
[----:B------:R-:W-:Y:S01]  /*5750*/  FADD.FTZ R12, R58, R13 ;  /* 0x0000000d3a0c7221 */ /* 0x000fe20000010000 */
[----:B------:R-:W-:Y:S02]  /*5760*/  F2FP.BF16.F32.PACK_AB R198, R33, R32 ;  /* 0x0000002021c6723e */ /* 0x000fe400000010ff */
[----:B------:R-:W-:-:S03]  /*5770*/  CS2R R32, SRZ ;  /* 0x0000000000207805 */ /* 0x000fc6000001ff00 */
[----:B------:R-:W0:Y:S01]  /*5780*/  MUFU.EX2 R59, R59 ;  /* 0x0000003b003b7308 */ /* 0x000e220000000800 */
[----:B-1----:R-:W-:-:S07]  /*5790*/  FADD.FTZ R20, R34, R21 ;  /* 0x0000001522147221 */ /* 0x002fce0000010000 */
[----:B------:R-:W1:Y:S01]  /*57a0*/  MUFU.EX2 R0, R0 ;  /* 0x0000000000007308 */ /* 0x000e620000000800 */
[C---:B--2---:R-:W-:Y:S01]  /*57b0*/  FADD.FTZ R21, R35.reuse, R20 ;  /* 0x0000001423157221 */ /* 0x044fe20000010000 */
[----:B------:R-:W-:Y:S02]  /*57c0*/  F2FP.BF16.F32.PACK_AB R192, R35, R34 ;  /* 0x0000002223c0723e */ /* 0x000fe400000010ff */
[----:B------:R-:W-:-:S04]  /*57d0*/  CS2R R34, SRZ ;  /* 0x0000000000227805 */ /* 0x000fc8000001ff00 */
[----:B------:R-:W2:Y:S01]  /*57e0*/  MUFU.EX2 R60, R60 ;  /* 0x0000003c003c7308 */ /* 0x000ea20000000800 */
[----:B0-----:R-:W-:-:S07]  /*57f0*/  FADD.FTZ R13, R59, R12 ;  /* 0x0000000c3b0d7221 */ /* 0x001fce0000010000 */
[----:B------:R0:W3:Y:S01]  /*5800*/  MUFU.EX2 R7, R36 ;  /* 0x0000002400077308 */ /* 0x0000e20000000800 */
[----:B-1----:R-:W-:-:S07]  /*5810*/  FADD.FTZ R20, R0, R21 ;  /* 0x0000001500147221 */ /* 0x002fce0000010000 */
[----:B------:R-:W1:Y:S01]  /*5820*/  MUFU.EX2 R61, R61 ;  /* 0x0000003d003d7308 */ /* 0x000e620000000800 */
[C---:B--2---:R-:W-:Y:S01]  /*5830*/  FADD.FTZ R12, R60.reuse, R13 ;  /* 0x0000000d3c0c7221 */ /* 0x044fe20000010000 */
[----:B------:R-:W-:Y:S02]  /*5840*/  F2FP.BF16.F32.PACK_AB R193, R60, R59 ;  /* 0x0000003b3cc1723e */ /* 0x000fe400000010ff */
[----:B------:R-:W-:Y:S02]  /*5850*/  CS2R R58, SRZ ;  /* 0x00000000003a7805 */ /* 0x000fe4000001ff00 */
[----:B0-----:R-:W-:Y:S02]  /*5860*/  CS2R R36, SRZ ;  /* 0x0000000000247805 */ /* 0x001fe4000001ff00 */
[----:B------:R0:W2:Y:S01]  /*5870*/  MUFU.EX2 R2, R41 ;  /* 0x0000002900027308 */ /* 0x0000a20000000800 */
[C---:B---3--:R-:W-:Y:S01]  /*5880*/  FADD.FTZ R13, R7.reuse, R20 ;  /* 0x00000014070d7221 */ /* 0x048fe20000010000 */
[----:B------:R-:W-:Y:S01]  /*5890*/  F2FP.BF16.F32.PACK_AB R194, R7, R0 ;  /* 0x0000000007c2723e */ /* 0x000fe200000010ff */
[----:B------:R-:W-:-:S02]  /*58a0*/  IMAD.MOV.U32 R0, RZ, RZ, 0x3f800000 ;  /* 0x3f800000ff007424 */ /* 0x000fc400078e00ff */
[----:B-1----:R-:W-:Y:S01]  /*58b0*/  FADD.FTZ R7, R61, R12 ;  /* 0x0000000c3d077221 */ /* 0x002fe20000010000 */
[----:B0-----:R-:W-:-:S03]  /*58c0*/  CS2R R40, SRZ ;  /* 0x0000000000287805 */ /* 0x001fc6000001ff00 */
[C---:B--2---:R-:W-:Y:S01]  /*58d0*/  FADD.FTZ R12, R2.reuse, R7 ;  /* 0x00000007020c7221 */ /* 0x044fe20000010000 */
[----:B------:R-:W-:Y:S01]  /*58e0*/  IMAD.U32 R7, RZ, RZ, UR7 ;  /* 0x00000007ff077e24 */ /* 0x000fe2000f8e00ff */
[----:B------:R-:W-:Y:S02]  /*58f0*/  F2FP.BF16.F32.PACK_AB R195, R2, R61 ;  /* 0x0000003d02c3723e */ /* 0x000fe400000010ff */
[----:B------:R-:W-:Y:S02]  /*5900*/  CS2R R60, SRZ ;  /* 0x00000000003c7805 */ /* 0x000fe4000001ff00 */
[----:B------:R-:W-:Y:S01]  /*5910*/  MOV R2, 0x3f800000 ;  /* 0x3f80000000027802 */ /* 0x000fe20000000f00 */
[----:B------:R-:W-:Y:S06]  /*5920*/  @!P1 BRA `(.L_x_2203) ;  /* 0x0000004400bc9947 */ /* 0x000fec0003800000 */
[----:B------:R-:W-:Y:S01]  /*5930*/  R2UR UR7, R212 ;  /* 0x00000000d40772ca */ /* 0x000fe200000e0000 */
[----:B------:R-:W-:Y:S01]  /*5940*/  UMOV UR6, URZ ;  /* 0x0000003f00067c82 */ /* 0x000fe20008000000 */
[----:B------:R-:W-:Y:S01]  /*5950*/  MOV R21, R3 ;  /* 0x0000000300157202 */ /* 0x000fe20000000f00 */
[----:B------:R-:W-:Y:S02]  /*5960*/  IMAD.MOV.U32 R20, RZ, RZ, R6 ;  /* 0x000000ffff147224 */ /* 0x000fe400078e0006 */
[----:B------:R-:W-:Y:S02]  /*5970*/  IMAD.U32 R217, RZ, RZ, UR6 ;  /* 0x00000006ffd97e24 */ /* 0x000fe4000f8e00ff */
[----:B------:R-:W-:Y:S02]  /*5980*/  IMAD.MOV.U32 R2, RZ, RZ, 0x3f800000 ;  /* 0x3f800000ff027424 */ /* 0x000fe400078e00ff */
[----:B------:R-:W-:Y:S02]  /*5990*/  IMAD.MOV.U32 R151, RZ, RZ, RZ ;  /* 0x000000ffff977224 */ /* 0x000fe400078e00ff */
[----:B------:R-:W-:-:S02]  /*59a0*/  IMAD.U32 R218, RZ, RZ, UR6 ;  /* 0x00000006ffda7e24 */ /* 0x000fc4000f8e00ff */
[----:B------:R-:W-:-:S07]  /*59b0*/  MOV R212, UR7 ;  /* 0x0000000700d47c02 */ /* 0x000fce0008000f00 */
.L_x_2214:
        /* <DEDUP_REMOVED lines=8> */
.L_x_2204:
[----:B------:R-:W-:Y:S02]  /*5a40*/  R2UR UR10, R218 ;  /* 0x00000000da0a72ca */ /* 0x000fe400000e0000 */
[----:B------:R-:W-:Y:S02]  /*5a50*/  R2UR UR6, R16 ;  /* 0x00000000100672ca */ /* 0x000fe400000e0000 */
[----:B------:R-:W-:-:S09]  /*5a60*/  R2UR UR7, R7 ;  /* 0x00000000070772ca */ /* 0x000fd200000e0000 */
[----:B------:R-:W-:-:S04]  /*5a70*/  UIADD3 UR61, UR10, 0x1, URZ ;  /* 0x000000010a3d7890 */ /* 0x000fc8000fffe03f */
[----:B------:R-:W-:Y:S01]  /*5a80*/  UISETP.NE.AND UP0, UPT, UR61, 0x2, UPT ;  /* 0x000000023d00788c */ /* 0x000fe2000bf05270 */
[----:B------:R-:W-:-:S03]  /*5a90*/  MOV R3, UR7 ;  /* 0x0000000700037c02 */ /* 0x000fc60008000f00 */
[----:B------:R-:W-:Y:S01]  /*5aa0*/  USEL UR61, UR61, URZ, UP0 ;  /* 0x0000003f3d3d7287 */ /* 0x000fe20008000000 */
[----:B------:R-:W-:-:S03]  /*5ab0*/  SHF.L.U32 R3, R3, 0x1f, RZ ;  /* 0x0000001f03037819 */ /* 0x000fc600000006ff */
[----:B------:R-:W-:-:S06]  /*5ac0*/  ULEA UR6, UR61, UR6, 0x3 ;  /* 0x000000063d067291 */ /* 0x000fcc000f8e183f */
[----:B------:R-:W-:-:S03]  /*5ad0*/  IMAD.U32 R214, RZ, RZ, UR6 ;  /* 0x00000006ffd67e24 */ /* 0x000fc6000f8e00ff */
[----:B------:R0:W1:Y:S01]  /*5ae0*/  SYNCS.PHASECHK.TRANS64.TRYWAIT P1, [UR6+0x38830], R3 ;  /* 0x03883003ff0075a7 */ /* 0x0000620008020146 */
[----:B------:R-:W-:Y:S05]  /*5af0*/  @!P0 BRA `(.L_x_2205) ;  /* 0x0000000000048947 */ /* 0x000fea0003800000 */
[----:B------:R-:W-:Y:S01]  /*5b00*/  BPT.TRAP 0x1 ;  /* 0x000000040000795c */ /* 0x000fe20000300000 */
.L_x_2205:
[----:B-1----:R-:W-:Y:S05]  /*5b10*/  @P1 BRA `(.L_x_2206) ;  /* 0x00000000000c1947 */ /* 0x002fea0003800000 */
[----:B------:R-:W-:-:S13]  /*5b20*/  R2UR UR6, R214 ;  /* 0x00000000d60672ca */ /* 0x000fda00000e0000 */
[----:B------:R-:W1:Y:S02]  /*5b30*/  SYNCS.PHASECHK.TRANS64.TRYWAIT P1, [UR6+0x38830], R3 ;  /* 0x03883003ff0075a7 */ /* 0x000e640008020146 */
[----:B-1----:R-:W-:Y:S05]  /*5b40*/  @!P1 BRA `(.L_x_2207) ;  /* 0x0000010000109947 */ /* 0x002fea0003800000 */
.L_x_2206:
[----:B------:R-:W-:Y:S01]  /*5b50*/  R2UR UR6, R15 ;  /* 0x000000000f0672ca */ /* 0x000fe200000e0000 */
[----:B------:R-:W-:Y:S01]  /*5b60*/  WARPGROUP.ARRIVE ;  /* 0x00000000000079c5 */ /* 0x000fe20000000000 */
        /* <DEDUP_REMOVED lines=11> */
[----:B------:R-:W-:Y:S01]  /*5c20*/  UIMAD UR60, UR61, 0xa00, UR6 ;  /* 0x00000a003d3c78a4 */ /* 0x000fe2000f8e0206 */
[----:B------:R-:W-:Y:S01]  /*5c30*/  MOV R215, UR53 ;  /* 0x0000003500d77c02 */ /* 0x000fe20008000f00 */
[----:B------:R-:W-:Y:S01]  /*5c40*/  UMOV UR23, 0x40000040 ;  /* 0x4000004000177882 */ /* 0x000fe20000000000 */
[----:B------:R-:W-:Y:S01]  /*5c50*/  MOV R216, UR52 ;  /* 0x0000003400d87c02 */ /* 0x000fe20008000f00 */
[----:B------:R-:W-:Y:S01]  /*5c60*/  UIADD3 UR6, UR60, 0x80, URZ ;  /* 0x000000803c067890 */ /* 0x000fe2000fffe03f */
[----:B------:R-:W-:Y:S01]  /*5c70*/  R2UR UR52, R10 ;  /* 0x000000000a3472ca */ /* 0x000fe200000e0000 */
[----:B------:R-:W-:Y:S01]  /*5c80*/  UIADD3 UR7, UR60, 0x102, URZ ;  /* 0x000001023c077890 */ /* 0x000fe2000fffe03f */
[----:B------:R-:W-:Y:S01]  /*5c90*/  R2UR UR53, R11 ;  /* 0x000000000b3572ca */ /* 0x000fe200000e0000 */
[----:B------:R-:W-:Y:S01]  /*5ca0*/  UMOV UR58, UR60 ;  /* 0x0000003c003a7c82 */ /* 0x000fe20008000000 */
[----:B------:R-:W-:Y:S01]  /*5cb0*/  UIADD3 UR14, UR60, 0x280, URZ ;  /* 0x000002803c0e7890 */ /* 0x000fe2000fffe03f */
[----:B------:R-:W-:Y:S01]  /*5cc0*/  HGMMA.64x16x16.F32.BF16 R184, gdesc[UR56], RZ, !UPT, gsb0 ;  /* 0x0020000038b879f0 */ /* 0x000fe2000c0018ff */
[----:B------:R-:W-:Y:S01]  /*5cd0*/  UMOV UR50, UR6 ;  /* 0x0000000600327c82 */ /* 0x000fe20008000000 */
[----:B------:R-:W-:Y:S01]  /*5ce0*/  R2UR UR56, R4 ;  /* 0x00000000043872ca */ /* 0x000fe200000e0000 */
[----:B------:R-:W-:Y:S01]  /*5cf0*/  UIADD3 UR58, UR60, 0x100, URZ ;  /* 0x000001003c3a7890 */ /* 0x000fe2000fffe03f */
[----:B------:R-:W-:Y:S01]  /*5d00*/  R2UR UR57, R5 ;  /* 0x00000000053972ca */ /* 0x000fe200000e0000 */
[----:B------:R-:W-:Y:S01]  /*5d10*/  UMOV UR59, 0x40000040 ;  /* 0x40000040003b7882 */ /* 0x000fe20000000000 */
[----:B------:R-:W-:Y:S01]  /*5d20*/  UIADD3 UR6, UR60, 0x180, URZ ;  /* 0x000001803c067890 */ /* 0x000fe2000fffe03f */
[-C--:B------:R-:W-:Y:S01]  /*5d30*/  FMUL.FTZ R24, R24, R0.reuse ;  /* 0x0000000018187220 */ /* 0x080fe20000410000 */
[----:B------:R-:W-:Y:S01]  /*5d40*/  UMOV UR10, UR52 ;  /* 0x00000034000a7c82 */ /* 0x000fe20008000000 */
        /* <DEDUP_REMOVED lines=52> */
[----:B------:R-:W-:Y:S01]  /*6090*/  UMOV UR50, UR6 ;  /* 0x0000000600327c82 */ /* 0x000fe20008000000 */
[----:B------:R-:W-:Y:S01]  /*60a0*/  R2UR UR49, R5 ;  /* 0x00000000053172ca */ /* 0x000fe200000e0000 */
[----:B------:R-:W-:Y:S01]  /*60b0*/  UMOV UR51, 0x40000040 ;  /* 0x4000004000337882 */ /* 0x000fe20000000000 */
[----:B------:R-:W-:Y:S01]  /*60c0*/  UIADD3 UR6, UR60, 0x2, URZ ;  /* 0x000000023c067890 */ /* 0x000fe2000fffe03f */
[-C--:B------:R-:W-:Y:S01]  /*60d0*/  FMUL.FTZ R92, R92, R0.reuse ;  /* 0x000000005c5c7220 */ /* 0x080fe20000410000 */
[-C--:B------:R-:W-:Y:S01]  /*60e0*/  FMUL.FTZ R93, R93, R0.reuse ;  /* 0x000000005d5d7220 */ /* 0x080fe20000410000 */
[-C--:B------:R-:W-:Y:S01]  /*60f0*/  FMUL.FTZ R96, R96, R0.reuse ;  /* 0x0000000060607220 */ /* 0x080fe20000410000 */
[-C--:B------:R-:W-:Y:S01]  /*6100*/  FMUL.FTZ R97, R97, R0.reuse ;  /* 0x0000000061617220 */ /* 0x080fe20000410000 */
[-C--:B------:R-:W-:Y:S01]  /*6110*/  FMUL.FTZ R100, R100, R0.reuse ;  /* 0x0000000064647220 */ /* 0x080fe20000410000 */
[-C--:B------:R-:W-:Y:S01]  /*6120*/  FMUL.FTZ R101, R101, R0.reuse ;  /* 0x0000000065657220 */ /* 0x080fe20000410000 */
[----:B------:R-:W-:Y:S01]  /*6130*/  UMOV UR54, UR6 ;  /* 0x0000000600367c82 */ /* 0x000fe20008000000 */
        /* <DEDUP_REMOVED lines=99> */
[----:B------:R-:W-:Y:S01]  /*6770*/  R2UR UR49, R3 ;  /* 0x00000000033172ca */ /* 0x000fe200000e0000 */
[----:B------:R-:W-:Y:S01]  /*6780*/  UIADD3 UR50, UR60, 0x782, URZ ;  /* 0x000007823c327890 */ /* 0x000fe2000fffe03f */
[----:B------:R-:W-:Y:S01]  /*6790*/  R2UR UR48, R6 ;  /* 0x00000000063072ca */ /* 0x000fe200000e0000 */
[----:B------:R-:W-:Y:S01]  /*67a0*/  UMOV UR51, 0x40000040 ;  /* 0x4000004000337882 */ /* 0x000fe20000000000 */
[----:B------:R-:W-:Y:S02]  /*67b0*/  MOV R3, UR9 ;  /* 0x0000000900037c02 */ /* 0x000fe40008000f00 */
        /* <DEDUP_REMOVED lines=441> */
.L_x_2208:
        /* <DEDUP_REMOVED lines=9> */
.L_x_2209:
[----:B-1----:R-:W-:Y:S05]  /*83e0*/  @P1 BRA `(.L_x_2210) ;  /* 0x0000000000081947 */ /* 0x002fea0003800000 */
[----:B------:R-:W1:Y:S02]  /*83f0*/  SYNCS.PHASECHK.TRANS64.TRYWAIT P1, [UR10+0x38850], R0 ;  /* 0x03885000ff0075a7 */ /* 0x000e64000802014a */
[----:B-1----:R-:W-:Y:S05]  /*8400*/  @!P1 BRA `(.L_x_2211) ;  /* 0x000000d400fc9947 */ /* 0x002fea0003800000 */
.L_x_2210:
[----:B------:R-:W-:Y:S01]  /*8410*/  R2UR UR6, R16 ;  /* 0x00000000100672ca */ /* 0x000fe200000e0000 */
[----:B------:R-:W-:Y:S01]  /*8420*/  WARPGROUP.ARRIVE ;  /* 0x00000000000079c5 */ /* 0x000fe20000000000 */
[----:B------:R-:W-:-:S11]  /*8430*/  R2UR UR7, R218 ;  /* 0x00000000da0772ca */ /* 0x000fd600000e0000 */
[----:B------:R-:W-:-:S04]  /*8440*/  UIADD3 UR6, UR6, 0x400, URZ ;  /* 0x0000040006067890 */ /* 0x000fc8000fffe03f */
[----:B------:R-:W-:-:S04]  /*8450*/  USHF.R.U32.HI UR6, URZ, 0x4, UR6 ;  /* 0x000000043f067899 */ /* 0x000fc80008011606 */
[----:B------:R-:W-:-:S04]  /*8460*/  ULOP3.LUT UR6, UR6, 0x3fff, URZ, 0xc0, !UPT ;  /* 0x00003fff06067892 */ /* 0x000fc8000f8ec03f */
[----:B------:R-:W-:-:S04]  /*8470*/  ULOP3.LUT UR6, UR6, 0x2800000, URZ, 0xfc, !UPT ;  /* 0x0280000006067892 */ /* 0x000fc8000f8efc3f */
[----:B------:R-:W-:-:S03]  /*8480*/  UIMAD UR11, UR7, 0xa00, UR6 ;  /* 0x00000a00070b78a4 */ /* 0x000fc6000f8e0206 */
[----:B------:R-:W-:-:S04]  /*8490*/  UMOV UR7, 0x40000040 ;  /* 0x4000004000077882 */ /* 0x000fc80000000000 */
        /* <DEDUP_REMOVED lines=29> */
.L_x_2212:
[----:B------:R-:W-:Y:S01]  /*8670*/  R2UR UR6, R19 ;  /* 0x00000000130672ca */ /* 0x000fe200000e0000 */
[----:B------:R-:W-:Y:S01]  /*8680*/  ULDC UR7, c[0x0][0x9d8] ;  /* 0x0002760000077ab9 */ /* 0x000fe20000000800 */
[----:B------:R-:W-:Y:S01]  /*8690*/  R2UR UR15, R212 ;  /* 0x00000000d40f72ca */ /* 0x000fe200000e0000 */
[----:B------:R-:W-:Y:S01]  /*86a0*/  FMUL.FTZ R176, R176, UR7 ;  /* 0x00000007b0b07c20 */ /* 0x000fe20008410000 */
[----:B-1----:R-:W-:Y:S01]  /*86b0*/  FMUL.FTZ R3, R185, UR7 ;  /* 0x00000007b9037c20 */ /* 0x002fe20008410000 */
[----:B------:R-:W-:Y:S01]  /*86c0*/  FMUL.FTZ R185, R191, UR7 ;  /* 0x00000007bfb97c20 */ /* 0x000fe20008410000 */
[----:B0-----:R-:W-:Y:S01]  /*86d0*/  FMUL.FTZ R0, R180, UR7 ;  /* 0x00000007b4007c20 */ /* 0x001fe20008410000 */
[----:B------:R-:W-:Y:S01]  /*86e0*/  MUFU.TANH R191, R176 ;  /* 0x000000b000bf7308 */ /* 0x000fe20000002400 */
[----:B------:R-:W-:Y:S01]  /*86f0*/  IMAD.MOV.U32 R180, RZ, RZ, R14 ;  /* 0x000000ffffb47224 */ /* 0x000fe200078e000e */
[----:B------:R-:W-:Y:S01]  /*8700*/  R2UR UR14, R17 ;  /* 0x00000000110e72ca */ /* 0x000fe200000e0000 */
[----:B------:R-:W-:Y:S01]  /*8710*/  FMUL.FTZ R2, R184, UR7 ;  /* 0x00000007b8027c20 */ /* 0x000fe20008410000 */
[----:B------:R-:W-:Y:S01]  /*8720*/  FMUL.FTZ R192, R189, UR7 ;  /* 0x00000007bdc07c20 */ /* 0x000fe20008410000 */
[----:B------:R-:W-:Y:S01]  /*8730*/  MOV R189, 0xfffffffe ;  /* 0xfffffffe00bd7802 */ /* 0x000fe20000000f00 */
[----:B------:R-:W-:Y:S01]  /*8740*/  UISETP.NE.AND UP0, UPT, UR6, URZ, UPT ;  /* 0x0000003f0600728c */ /* 0x000fe2000bf05270 */
[----:B------:R-:W-:Y:S01]  /*8750*/  FMUL.FTZ R193, R188, UR7 ;  /* 0x00000007bcc17c20 */ /* 0x000fe20008410000 */
[----:B------:R-:W-:Y:S01]  /*8760*/  ULDC UR11, c[0x0][0x2f0] ;  /* 0x0000bc00000b7ab9 */ /* 0x000fe20000000800 */
[----:B------:R0:W-:Y:S01]  /*8770*/  MUFU.TANH R194, R0 ;  /* 0x0000000000c27308 */ /* 0x0001e20000002400 */
        /* <DEDUP_REMOVED lines=8> */
[----:B------:R-:W1:Y:S01]  /*8800*/  MUFU.TANH R2, R2 ;  /* 0x0000000200027308 */ /* 0x000e620000002400 */
[----:B0-----:R-:W-:Y:S01]  /*8810*/  IMAD.U32 R0, RZ, RZ, UR11 ;  /* 0x0000000bff007e24 */ /* 0x001fe2000f8e00ff */
[----:B------:R-:W-:Y:S01]  /*8820*/  ULDC UR11, c[0x0][0x288] ;  /* 0x0000a200000b7ab9 */ /* 0x000fe20000000800 */
[----:B------:R-:W-:Y:S01]  /*8830*/  FMUL.FTZ R184, R187, UR7 ;  /* 0x00000007bbb87c20 */ /* 0x000fe20008410000 */
[----:B------:R-:W-:Y:S01]  /*8840*/  FMUL.FTZ R187, R178, UR7 ;  /* 0x00000007b2bb7c20 */ /* 0x000fe20008410000 */
[----:B------:R-:W-:Y:S01]  /*8850*/  FMUL.FTZ R168, R168, UR7 ;  /* 0x00000007a8a87c20 */ /* 0x000fe20008410000 */
[----:B------:R-:W-:Y:S01]  /*8860*/  FMUL.FTZ R169, R169, UR7 ;  /* 0x00000007a9a97c20 */ /* 0x000fe20008410000 */
[----:B------:R-:W-:Y:S01]  /*8870*/  @P1 IMAD.HI.U32 R176, R14, UR6, RZ ;  /* 0x000000060eb01c27 */ /* 0x000fe2000f8e00ff */
[----:B------:R-:W-:Y:S01]  /*8880*/  @UP0 ULDC UR6, c[0x0][0x450] ;  /* 0x0001140000060ab9 */ /* 0x000fe20000000800 */
[----:B------:R-:W0:Y:S02]  /*8890*/  MUFU.TANH R3, R3 ;  /* 0x0000000300037308 */ /* 0x000e240000002400 */
[----:B------:R-:W-:Y:S01]  /*88a0*/  FMUL.FTZ R173, R173, UR7 ;  /* 0x00000007adad7c20 */ /* 0x000fe20008410000 */
[----:B------:R-:W-:Y:S01]  /*88b0*/  FMUL.FTZ R172, R172, UR7 ;  /* 0x00000007acac7c20 */ /* 0x000fe20008410000 */
[----:B------:R-:W-:Y:S01]  /*88c0*/  @P2 SHF.R.U32.HI R180, RZ, UR6, R176 ;  /* 0x00000006ffb42c19 */ /* 0x000fe200080116b0 */
[----:B------:R-:W-:Y:S01]  /*88d0*/  UMOV UR6, 0x1 ;  /* 0x0000000100067882 */ /* 0x000fe20000000000 */
[----:B------:R-:W-:Y:S01]  /*88e0*/  FMUL.FTZ R160, R160, UR7 ;  /* 0x00000007a0a07c20 */ /* 0x000fe20008410000 */
[----:B------:R-:W-:Y:S01]  /*88f0*/  UIMAD UR6, UR15, -0x50, UR6 ;  /* 0xffffffb00f0678a4 */ /* 0x000fe2000f8e0206 */
[----:B------:R-:W-:Y:S01]  /*8900*/  FMUL.FTZ R161, R161, UR7 ;  /* 0x00000007a1a17c20 */ /* 0x000fe20008410000 */
[----:B------:R-:W2:Y:S01]  /*8910*/  SHFL.IDX PT, R176, R180, RZ, 0x1c1f ;  /* 0x001c1fffb4b07589 */ /* 0x000ea200000e0000 */
[----:B------:R-:W3:Y:S01]  /*8920*/  MUFU.TANH R193, R193 ;  /* 0x000000c100c17308 */ /* 0x000ee20000002400 */
[----:B------:R-:W-:Y:S01]  /*8930*/  FMUL.FTZ R164, R164, UR7 ;  /* 0x00000007a4a47c20 */ /* 0x000fe20008410000 */
[----:B------:R-:W-:Y:S01]  /*8940*/  FMUL.FTZ R165, R165, UR7 ;  /* 0x00000007a5a57c20 */ /* 0x000fe20008410000 */
[----:B------:R-:W-:-:S02]  /*8950*/  IMAD R189, R18, R189, UR6 ;  /* 0x0000000612bd7e24 */ /* 0x000fc4000f8e02bd */
[----:B------:R-:W-:Y:S01]  /*8960*/  FMUL.FTZ R152, R152, UR7 ;  /* 0x0000000798987c20 */ /* 0x000fe20008410000 */
[----:B------:R-:W-:Y:S01]  /*8970*/  FMUL.FTZ R153, R153, UR7 ;  /* 0x0000000799997c20 */ /* 0x000fe20008410000 */
[----:B------:R-:W-:Y:S01]  /*8980*/  FMUL.FTZ R182, R182, UR7 ;  /* 0x00000007b6b67c20 */ /* 0x000fe20008410000 */
[----:B------:R-:W-:Y:S01]  /*8990*/  IMAD R189, R0, UR14, R189 ;  /* 0x0000000e00bd7c24 */ /* 0x000fe2000f8e02bd */
[----:B------:R-:W4:Y:S01]  /*89a0*/  MUFU.TANH R192, R192 ;  /* 0x000000c000c07308 */ /* 0x000f220000002400 */
[----:B------:R-:W-:Y:S01]  /*89b0*/  FMUL.FTZ R183, R183, UR7 ;  /* 0x00000007b7b77c20 */ /* 0x000fe20008410000 */
[----:B------:R-:W-:Y:S01]  /*89c0*/  FMUL.FTZ R170, R170, UR7 ;  /* 0x00000007aaaa7c20 */ /* 0x000fe20008410000 */
[----:B------:R-:W-:Y:S01]  /*89d0*/  FMUL.FTZ R171, R171, UR7 ;  /* 0x00000007abab7c20 */ /* 0x000fe20008410000 */
[----:B------:R-:W-:Y:S01]  /*89e0*/  FMUL.FTZ R174, R174, UR7 ;  /* 0x00000007aeae7c20 */ /* 0x000fe20008410000 */
[----:B------:R-:W-:Y:S01]  /*89f0*/  ULDC UR6, c[0x0][0x988] ;  /* 0x0002620000067ab9 */ /* 0x000fe20000000800 */
[----:B------:R-:W-:-:S02]  /*8a00*/  FMUL.FTZ R175, R175, UR7 ;  /* 0x00000007afaf7c20 */ /* 0x000fc40008410000 */
[----:B------:R1:W-:Y:S01]  /*8a10*/  MUFU.TANH R195, R181 ;  /* 0x000000b500c37308 */ /* 0x0003e20000002400 */
[----:B--2---:R-:W-:-:S07]  /*8a20*/  IADD3 R0, R176, -UR11, R189 ;  /* 0x8000000bb0007c10 */ /* 0x004fce000fffe0bd */
[----:B------:R-:W2:Y:S01]  /*8a30*/  MUFU.TANH R190, R190 ;  /* 0x000000be00be7308 */ /* 0x000ea20000002400 */
[C---:B------:R-:W-:Y:S02]  /*8a40*/  ISETP.GT.AND P1, PT, R0.reuse, RZ, PT ;  /* 0x000000ff0000720c */ /* 0x040fe40003f24270 */
[----:B------:R-:W-:Y:S02]  /*8a50*/  ISETP.GT.AND P2, PT, R0, 0x1, PT ;  /* 0x000000010000780c */ /* 0x000fe40003f44270 */
[----:B-1----:R-:W-:-:S03]  /*8a60*/  FSEL R181, R2, -INF , P1 ;  /* 0xff80000002b57808 */ /* 0x002fc60000800000 */
[----:B------:R-:W1:Y:S01]  /*8a70*/  MUFU.TANH R196, R168 ;  /* 0x000000a800c47308 */ /* 0x000e620000002400 */
[C---:B------:R-:W-:Y:S02]  /*8a80*/  ISETP.GT.AND P1, PT, R0.reuse, 0x8, PT ;  /* 0x000000080000780c */ /* 0x040fe40003f24270 */
[----:B0-----:R-:W-:Y:S02]  /*8a90*/  FSEL R179, R3, -INF , P2 ;  /* 0xff80000003b37808 */ /* 0x001fe40001000000 */
[----:B------:R-:W-:Y:S02]  /*8aa0*/  FMNMX.FTZ R2, R181, R20, !PT ;  /* 0x00000014b5027209 */ /* 0x000fe40007810000 */
[----:B------:R-:W-:Y:S01]  /*8ab0*/  ISETP.GT.AND P2, PT, R0, 0x9, PT ;  /* 0x000000090000780c */ /* 0x000fe20003f44270 */
[----:B------:R-:W0:Y:S01]  /*8ac0*/  MUFU.TANH R197, R169 ;  /* 0x000000a900c57308 */ /* 0x000e220000002400 */
[----:B---3--:R-:W-:Y:S02]  /*8ad0*/  FSEL R178, R193, -INF , P1 ;  /* 0xff800000c1b27808 */ /* 0x008fe40000800000 */
[----:B------:R-:W-:-:S02]  /*8ae0*/  FMNMX.FTZ R3, R179, R2, !PT ;  /* 0x00000002b3037209 */ /* 0x000fc40007810000 */
[----:B------:R-:W-:Y:S02]  /*8af0*/  ISETP.GT.AND P1, PT, R0, 0x10, PT ;  /* 0x000000100000780c */ /* 0x000fe40003f24270 */
[----:B----4-:R-:W-:Y:S01]  /*8b00*/  FSEL R177, R192, -INF , P2 ;  /* 0xff800000c0b17808 */ /* 0x010fe20001000000 */
[----:B------:R2:W3:Y:S01]  /*8b10*/  MUFU.TANH R199, R173 ;  /* 0x000000ad00c77308 */ /* 0x0004e20000002400 */
[----:B------:R-:W-:Y:S02]  /*8b20*/  FMNMX.FTZ R2, R178, R3, !PT ;  /* 0x00000003b2027209 */ /* 0x000fe40007810000 */
[C---:B------:R-:W-:Y:S02]  /*8b30*/  ISETP.GT.AND P2, PT, R0.reuse, 0x11, PT ;  /* 0x000000110000780c */ /* 0x040fe40003f44270 */
[----:B------:R-:W-:Y:S02]  /*8b40*/  FSEL R176, R191, -INF , P1 ;  /* 0xff800000bfb07808 */ /* 0x000fe40000800000 */
[----:B------:R-:W-:Y:S01]  /*8b50*/  FMNMX.FTZ R3, R177, R2, !PT ;  /* 0x00000002b1037209 */ /* 0x000fe20007810000 */
[----:B------:R4:W5:Y:S01]  /*8b60*/  MUFU.TANH R198, R172 ;  /* 0x000000ac00c67308 */ /* 0x0009620000002400 */
[----:B------:R-:W-:-:S02]  /*8b70*/  ISETP.GT.AND P1, PT, R0, 0x18, PT ;  /* 0x000000180000780c */ /* 0x000fc40003f24270 */
[----:B--2---:R-:W-:Y:S01]  /*8b80*/  FSEL R173, R190, -INF , P2 ;  /* 0xff800000bead7808 */ /* 0x004fe20001000000 */
[----:B------:R-:W-:Y:S01]  /*8b90*/  FMUL.FTZ R190, R157, UR7 ;  /* 0x000000079dbe7c20 */ /* 0x000fe20008410000 */
[----:B------:R-:W-:Y:S02]  /*8ba0*/  FMNMX.FTZ R2, R176, R3, !PT ;  /* 0x00000003b0027209 */ /* 0x000fe40007810000 */
[----:B------:R-:W-:Y:S01]  /*8bb0*/  ISETP.GT.AND P2, PT, R0, 0x19, PT ;  /* 0x000000190000780c */ /* 0x000fe20003f44270 */
[----:B------:R-:W2:Y:S01]  /*8bc0*/  MUFU.TANH R200, R160 ;  /* 0x000000a000c87308 */ /* 0x000ea20000002400 */
[----:B----4-:R-:W-:Y:S02]  /*8bd0*/  FSEL R172, R194, -INF , P1 ;  /* 0xff800000c2ac7808 */ /* 0x010fe40000800000 */
[----:B------:R-:W-:Y:S02]  /*8be0*/  FMNMX.FTZ R3, R173, R2, !PT ;  /* 0x00000002ad037209 */ /* 0x000fe40007810000 */
[----:B------:R-:W-:-:S02]  /*8bf0*/  ISETP.GT.AND P1, PT, R0, 0x20, PT ;  /* 0x000000200000780c */ /* 0x000fc40003f24270 */
[----:B------:R-:W-:Y:S01]  /*8c00*/  FSEL R168, R195, -INF , P2 ;  /* 0xff800000c3a87808 */ /* 0x000fe20001000000 */
[----:B------:R-:W4:Y:S01]  /*8c10*/  MUFU.TANH R193, R161 ;  /* 0x000000a100c17308 */ /* 0x000f220000002400 */
[----:B------:R-:W-:Y:S02]  /*8c20*/  FMNMX.FTZ R3, R172, R3, !PT ;  /* 0x00000003ac037209 */ /* 0x000fe40007810000 */
[----:B------:R-:W-:Y:S02]  /*8c30*/  ISETP.GT.AND P2, PT, R0, 0x21, PT ;  /* 0x000000210000780c */ /* 0x000fe40003f44270 */
[----:B-1----:R-:W-:Y:S02]  /*8c40*/  FSEL R169, R196, -INF , P1 ;  /* 0xff800000c4a97808 */ /* 0x002fe40000800000 */
[----:B------:R-:W-:Y:S01]  /*8c50*/  FMNMX.FTZ R2, R168, R3, !PT ;  /* 0x00000003a8027209 */ /* 0x000fe20007810000 */
[----:B------:R0:W1:Y:S01]  /*8c60*/  MUFU.TANH R191, R164 ;  /* 0x000000a400bf7308 */ /* 0x0000620000002400 */
[----:B------:R-:W-:-:S02]  /*8c70*/  ISETP.GT.AND P1, PT, R0, 0x28, PT ;  /* 0x000000280000780c */ /* 0x000fc40003f24270 */
[----:B------:R-:W-:-:S05]  /*8c80*/  FMNMX.FTZ R3, R169, R2, !PT ;  /* 0x00000002a9037209 */ /* 0x000fca0007810000 */
[----:B------:R5:W1:Y:S01]  /*8c90*/  MUFU.TANH R194, R165 ;  /* 0x000000a500c27308 */ /* 0x000a620000002400 */
[----:B0-----:R-:W-:Y:S02]  /*8ca0*/  FSEL R164, R197, -INF , P2 ;  /* 0xff800000c5a47808 */ /* 0x001fe40001000000 */
[----:B------:R-:W-:Y:S02]  /*8cb0*/  ISETP.GT.AND P2, PT, R0, 0x29, PT ;  /* 0x000000290000780c */ /* 0x000fe40003f44270 */
[----:B------:R-:W-:Y:S02]  /*8cc0*/  FMNMX.FTZ R2, R164, R3, !PT ;  /* 0x00000003a4027209 */ /* 0x000fe40007810000 */
[----:B---3--:R-:W-:Y:S01]  /*8cd0*/  FSEL R160, R199, -INF , P2 ;  /* 0xff800000c7a07808 */ /* 0x008fe20001000000 */
[----:B------:R0:W3:Y:S01]  /*8ce0*/  MUFU.TANH R195, R152 ;  /* 0x0000009800c37308 */ /* 0x0000e20000002400 */
[----:B-----5:R-:W-:Y:S02]  /*8cf0*/  FSEL R165, R198, -INF , P1 ;  /* 0xff800000c6a57808 */ /* 0x020fe40000800000 */
[----:B------:R-:W-:-:S02]  /*8d00*/  ISETP.GT.AND P1, PT, R0, 0x30, PT ;  /* 0x000000300000780c */ /* 0x000fc40003f24270 */
[----:B------:R-:W-:Y:S01]  /*8d10*/  FMNMX.FTZ R3, R165, R2, !PT ;  /* 0x00000002a5037209 */ /* 0x000fe20007810000 */
[----:B------:R-:W-:Y:S01]  /*8d20*/  FMUL.FTZ R2, R156, UR7 ;  /* 0x000000079c027c20 */ /* 0x000fe20008410000 */
[----:B------:R-:W-:Y:S01]  /*8d30*/  ISETP.GT.AND P2, PT, R0, 0x31, PT ;  /* 0x000000310000780c */ /* 0x000fe20003f44270 */
[----:B------:R3:W5:Y:S01]  /*8d40*/  MUFU.TANH R196, R153 ;  /* 0x0000009900c47308 */ /* 0x0007620000002400 */
[----:B--2---:R-:W-:Y:S02]  /*8d50*/  FSEL R161, R200, -INF , P1 ;  /* 0xff800000c8a17808 */ /* 0x004fe40000800000 */
[----:B0-----:R-:W-:Y:S02]  /*8d60*/  FMNMX.FTZ R152, R160, R3, !PT ;  /* 0x00000003a0987209 */ /* 0x001fe40007810000 */
[----:B------:R-:W-:Y:S02]  /*8d70*/  ISETP.GT.AND P1, PT, R0, 0x38, PT ;  /* 0x000000380000780c */ /* 0x000fe40003f24270 */
[----:B----4-:R-:W-:Y:S01]  /*8d80*/  FSEL R156, R193, -INF , P2 ;  /* 0xff800000c19c7808 */ /* 0x010fe20001000000 */
[----:B------:R0:W2:Y:S01]  /*8d90*/  MUFU.TANH R197, R2 ;  /* 0x0000000200c57308 */ /* 0x0000a20000002400 */
[----:B------:R-:W-:-:S02]  /*8da0*/  FMNMX.FTZ R3, R161, R152, !PT ;  /* 0x00000098a1037209 */ /* 0x000fc40007810000 */
[----:B------:R-:W-:Y:S02]  /*8db0*/  ISETP.GT.AND P2, PT, R0, 0x39, PT ;  /* 0x000000390000780c */ /* 0x000fe40003f44270 */
[----:B-1----:R-:W-:Y:S02]  /*8dc0*/  FSEL R157, R191, -INF , P1 ;  /* 0xff800000bf9d7808 */ /* 0x002fe40000800000 */
[----:B------:R-:W-:Y:S01]  /*8dd0*/  FMNMX.FTZ R192, R156, R3, !PT ;  /* 0x000000039cc07209 */ /* 0x000fe20007810000 */
[----:B------:R1:W4:Y:S01]  /*8de0*/  MUFU.TANH R193, R190 ;  /* 0x000000be00c17308 */ /* 0x0003220000002400 */
[----:B------:R-:W-:Y:S02]  /*8df0*/  ISETP.GT.AND P1, PT, R0, 0x40, PT ;  /* 0x000000400000780c */ /* 0x000fe40003f24270 */
[----:B------:R-:W-:Y:S01]  /*8e00*/  FSEL R152, R194, -INF , P2 ;  /* 0xff800000c2987808 */ /* 0x000fe20001000000 */
[----:B------:R-:W-:Y:S01]  /*8e10*/  FMUL.FTZ R194, R154, UR7 ;  /* 0x000000079ac27c20 */ /* 0x000fe20008410000 */
[----:B------:R-:W-:-:S02]  /*8e20*/  FMNMX.FTZ R3, R157, R192, !PT ;  /* 0x000000c09d037209 */ /* 0x000fc40007810000 */
[----:B------:R-:W-:Y:S01]  /*8e30*/  ISETP.GT.AND P2, PT, R0, 0x41, PT ;  /* 0x000000410000780c */ /* 0x000fe20003f44270 */
[----:B------:R-:W4:Y:S01]  /*8e40*/  MUFU.TANH R6, R6 ;  /* 0x0000000600067308 */ /* 0x000f220000002400 */
[----:B---3--:R-:W-:Y:S01]  /*8e50*/  FSEL R153, R195, -INF , P1 ;  /* 0xff800000c3997808 */ /* 0x008fe20000800000 */
[----:B------:R-:W-:Y:S01]  /*8e60*/  FMUL.FTZ R195, R155, UR7 ;  /* 0x000000079bc37c20 */ /* 0x000fe20008410000 */
[----:B0-----:R-:W-:Y:S02]  /*8e70*/  FMNMX.FTZ R2, R152, R3, !PT ;  /* 0x0000000398027209 */ /* 0x001fe40007810000 */
[----:B------:R-:W-:Y:S02]  /*8e80*/  ISETP.GT.AND P1, PT, R0, 0x48, PT ;  /* 0x000000480000780c */ /* 0x000fe40003f24270 */
[----:B-----5:R-:W-:Y:S01]  /*8e90*/  FSEL R3, R196, -INF , P2 ;  /* 0xff800000c4037808 */ /* 0x020fe20001000000 */
[----:B------:R-:W0:Y:S01]  /*8ea0*/  MUFU.TANH R184, R184 ;  /* 0x000000b800b87308 */ /* 0x000e220000002400 */
[----:B-1----:R-:W-:Y:S01]  /*8eb0*/  FMNMX.FTZ R190, R153, R2, !PT ;  /* 0x0000000299be7209 */ /* 0x002fe20007810000 */
[----:B------:R-:W-:Y:S01]  /*8ec0*/  FMUL.FTZ R196, R158, UR7 ;  /* 0x000000079ec47c20 */ /* 0x000fe20008410000 */
[----:B------:R-:W-:-:S02]  /*8ed0*/  ISETP.GT.AND P2, PT, R0, 0x49, PT ;  /* 0x000000490000780c */ /* 0x000fc40003f44270 */
[----:B--2---:R-:W-:Y:S01]  /*8ee0*/  FSEL R2, R197, -INF , P1 ;  /* 0xff800000c5027808 */ /* 0x004fe20000800000 */
[----:B------:R-:W-:Y:S01]  /*8ef0*/  FMUL.FTZ R197, R159, UR7 ;  /* 0x000000079fc57c20 */ /* 0x000fe20008410000 */
[----:B------:R-:W-:Y:S01]  /*8f00*/  FMNMX.FTZ R191, R3, R190, !PT ;  /* 0x000000be03bf7209 */ /* 0x000fe20007810000 */
[----:B------:R-:W-:Y:S01]  /*8f10*/  FMUL.FTZ R190, R162, UR7 ;  /* 0x00000007a2be7c20 */ /* 0x000fe20008410000 */
[----:B----4-:R-:W-:Y:S01]  /*8f20*/  FSEL R0, R193, -INF , P2 ;  /* 0xff800000c1007808 */ /* 0x010fe20001000000 */
[----:B------:R-:W1:Y:S01]  /*8f30*/  SHFL.IDX PT, R162, R180, 0x1, 0x1c1f ;  /* 0x003c1f00b4a27f89 */ /* 0x000e6200000e0000 */
[----:B------:R-:W-:Y:S01]  /*8f40*/  FMNMX.FTZ R191, R2, R191, !PT ;  /* 0x000000bf02bf7209 */ /* 0x000fe20007810000 */
[----:B------:R-:W2:Y:S03]  /*8f50*/  MUFU.TANH R186, R186 ;  /* 0x000000ba00ba7308 */ /* 0x000ea60000002400 */
[----:B------:R-:W-:Y:S01]  /*8f60*/  FMNMX.FTZ R192, R0, R191, !PT ;  /* 0x000000bf00c07209 */ /* 0x000fe20007810000 */
[----:B------:R-:W-:-:S04]  /*8f70*/  FMUL.FTZ R191, R163, UR7 ;  /* 0x00000007a3bf7c20 */ /* 0x000fc80008410000 */
[----:B------:R-:W3:Y:S01]  /*8f80*/  SHFL.BFLY PT, R193, R192, 0x2, 0x1f ;  /* 0x0c401f00c0c17f89 */ /* 0x000ee200000e0000 */
[----:B------:R-:W4:Y:S08]  /*8f90*/  MUFU.TANH R185, R185 ;  /* 0x000000b900b97308 */ /* 0x000f300000002400 */
[----:B------:R-:W5:Y:S01]  /*8fa0*/  MUFU.TANH R187, R187 ;  /* 0x000000bb00bb7308 */ /* 0x000f620000002400 */
[----:B-1----:R-:W-:Y:S01]  /*8fb0*/  IADD3 R189, R162, -UR11, R189 ;  /* 0x8000000ba2bd7c10 */ /* 0x002fe2000fffe0bd */
[----:B------:R-:W1:Y:S06]  /*8fc0*/  S2UR UR11, SR_CgaCtaId ;  /* 0x00000000000b79c3 */ /* 0x000e6c0000008800 */
[----:B------:R-:W1:Y:S01]  /*8fd0*/  MUFU.TANH R188, R188 ;  /* 0x000000bc00bc7308 */ /* 0x000e620000002400 */
[----:B------:R-:W-:-:S02]  /*8fe0*/  ISETP.GT.AND P1, PT, R189, RZ, PT ;  /* 0x000000ffbd00720c */ /* 0x000fc40003f24270 */
[C---:B------:R-:W-:Y:S02]  /*8ff0*/  ISETP.GT.AND P2, PT, R189.reuse, 0x1, PT ;  /* 0x00000001bd00780c */ /* 0x040fe40003f44270 */
[----:B------:R-:W-:Y:S02]  /*9000*/  FSEL R154, R6, -INF , P1 ;  /* 0xff800000069a7808 */ /* 0x000fe40000800000 */
[----:B---3--:R-:W-:Y:S01]  /*9010*/  FMNMX.FTZ R163, R192, R193, !PT ;  /* 0x000000c1c0a37209 */ /* 0x008fe20007810000 */
[----:B------:R-:W-:Y:S01]  /*9020*/  FMUL.FTZ R192, R166, UR7 ;  /* 0x00000007a6c07c20 */ /* 0x000fe20008410000 */
[----:B------:R-:W-:Y:S01]  /*9030*/  ISETP.GT.AND P1, PT, R189, 0x8, PT ;  /* 0x00000008bd00780c */ /* 0x000fe20003f24270 */
[----:B------:R-:W3:Y:S01]  /*9040*/  MUFU.TANH R182, R182 ;  /* 0x000000b600b67308 */ /* 0x000ee20000002400 */
[----:B0-----:R-:W-:Y:S01]  /*9050*/  FSEL R184, R184, -INF , P2 ;  /* 0xff800000b8b87808 */ /* 0x001fe20001000000 */
[----:B------:R-:W0:Y:S01]  /*9060*/  SHFL.BFLY PT, R166, R163, 0x1, 0x1f ;  /* 0x0c201f00a3a67f89 */ /* 0x000e2200000e0000 */
[----:B------:R-:W-:Y:S01]  /*9070*/  FMNMX.FTZ R155, R154, R21, !PT ;  /* 0x000000159a9b7209 */ /* 0x000fe20007810000 */
[----:B------:R-:W-:Y:S01]  /*9080*/  FMUL.FTZ R193, R167, UR7 ;  /* 0x00000007a7c17c20 */ /* 0x000fe20008410000 */
[----:B------:R-:W-:-:S02]  /*9090*/  ISETP.GT.AND P2, PT, R189, 0x9, PT ;  /* 0x00000009bd00780c */ /* 0x000fc40003f44270 */
[----:B--2---:R-:W-:Y:S01]  /*90a0*/  FSEL R186, R186, -INF , P1 ;  /* 0xff800000baba7808 */ /* 0x004fe20000800000 */
[----:B------:R-:W2:Y:S01]  /*90b0*/  MUFU.TANH R183, R183 ;  /* 0x000000b700b77308 */ /* 0x000ea20000002400 */
[----:B------:R-:W-:Y:S02]  /*90c0*/  FMNMX.FTZ R155, R184, R155, !PT ;  /* 0x0000009bb89b7209 */ /* 0x000fe40007810000 */
[----:B------:R-:W-:Y:S02]  /*90d0*/  ISETP.GT.AND P1, PT, R189, 0x10, PT ;  /* 0x00000010bd00780c */ /* 0x000fe40003f24270 */
[----:B----4-:R-:W-:Y:S02]  /*90e0*/  FSEL R185, R185, -INF , P2 ;  /* 0xff800000b9b97808 */ /* 0x010fe40001000000 */
[----:B------:R-:W-:Y:S01]  /*90f0*/  FMNMX.FTZ R158, R186, R155, !PT ;  /* 0x0000009bba9e7209 */ /* 0x000fe20007810000 */
[----:B------:R-:W4:Y:S01]  /*9100*/  MUFU.TANH R170, R170 ;  /* 0x000000aa00aa7308 */ /* 0x000f220000002400 */
[----:B------:R-:W-:-:S02]  /*9110*/  ISETP.GT.AND P2, PT, R189, 0x11, PT ;  /* 0x00000011bd00780c */ /* 0x000fc40003f44270 */
[----:B-----5:R-:W-:Y:S02]  /*9120*/  FSEL R155, R187, -INF , P1 ;  /* 0xff800000bb9b7808 */ /* 0x020fe40000800000 */
[----:B------:R-:W-:Y:S02]  /*9130*/  FMNMX.FTZ R162, R185, R158, !PT ;  /* 0x0000009eb9a27209 */ /* 0x000fe40007810000 */
[----:B------:R-:W-:Y:S01]  /*9140*/  ISETP.GT.AND P3, PT, R189, 0x18, PT ;  /* 0x00000018bd00780c */ /* 0x000fe20003f64270 */
[----:B------:R-:W5:Y:S01]  /*9150*/  MUFU.TANH R171, R171 ;  /* 0x000000ab00ab7308 */ /* 0x000f620000002400 */
[----:B-1----:R-:W-:Y:S02]  /*9160*/  FSEL R158, R188, -INF , P2 ;  /* 0xff800000bc9e7808 */ /* 0x002fe40001000000 */
[----:B0-----:R-:W-:Y:S02]  /*9170*/  FMNMX.FTZ R6, R163, R166, !PT ;  /* 0x000000a6a3067209 */ /* 0x001fe40007810000 */
[----:B------:R-:W-:-:S02]  /*9180*/  FMNMX.FTZ R163, R155, R162, !PT ;  /* 0x000000a29ba37209 */ /* 0x000fc40007810000 */
[C---:B------:R-:W-:Y:S01]  /*9190*/  FSETP.NEU.FTZ.AND P1, PT, R6.reuse, -INF , PT ;  /* 0xff8000000600780b */ /* 0x040fe20003f3d000 */
[----:B------:R-:W-:Y:S01]  /*91a0*/  FMUL.FTZ R187, R6, UR6 ;  /* 0x0000000606bb7c20 */ /* 0x000fe20008410000 */
[----:B------:R-:W0:Y:S01]  /*91b0*/  MUFU.TANH R174, R174 ;  /* 0x000000ae00ae7308 */ /* 0x000e220000002400 */
[----:B------:R-:W-:Y:S02]  /*91c0*/  ISETP.GT.AND P4, PT, R189, 0x19, PT ;  /* 0x00000019bd00780c */ /* 0x000fe40003f84270 */
[----:B---3--:R-:W-:Y:S02]  /*91d0*/  FSEL R159, R182, -INF , P3 ;  /* 0xff800000b69f7808 */ /* 0x008fe40001800000 */
[----:B------:R-:W-:Y:S02]  /*91e0*/  FMNMX.FTZ R166, R158, R163, !PT ;  /* 0x000000a39ea67209 */ /* 0x000fe40007810000 */
[----:B------:R-:W-:Y:S01]  /*91f0*/  FSEL R187, R187, RZ, P1 ;  /* 0x000000ffbbbb7208 */ /* 0x000fe20000800000 */
[----:B------:R-:W1:Y:S01]  /*9200*/  MUFU.TANH R175, R175 ;  /* 0x000000af00af7308 */ /* 0x000e620000002400 */
[----:B------:R-:W-:-:S02]  /*9210*/  ISETP.GT.AND P2, PT, R189, 0x20, PT ;  /* 0x00000020bd00780c */ /* 0x000fc40003f44270 */
[----:B--2---:R-:W-:Y:S01]  /*9220*/  FSEL R162, R183, -INF , P4 ;  /* 0xff800000b7a27808 */ /* 0x004fe20002000000 */
[--C-:B------:R-:W-:Y:S01]  /*9230*/  FFMA.FTZ R182, R181, UR6, -R187.reuse ;  /* 0x00000006b5b67c23 */ /* 0x100fe200080108bb */
[----:B------:R-:W-:Y:S01]  /*9240*/  FMNMX.FTZ R163, R159, R166, !PT ;  /* 0x000000a69fa37209 */ /* 0x000fe20007810000 */
[--C-:B------:R-:W-:Y:S01]  /*9250*/  FFMA.FTZ R208, R179, UR6, -R187.reuse ;  /* 0x00000006b3d07c23 */ /* 0x100fe200080108bb */
[C---:B------:R-:W-:Y:S01]  /*9260*/  ISETP.GT.AND P3, PT, R189.reuse, 0x21, PT ;  /* 0x00000021bd00780c */ /* 0x040fe20003f64270 */
[----:B------:R-:W2:Y:S01]  /*9270*/  MUFU.TANH R190, R190 ;  /* 0x000000be00be7308 */ /* 0x000ea20000002400 */
[----:B----4-:R-:W-:Y:S01]  /*9280*/  FSEL R166, R170, -INF , P2 ;  /* 0xff800000aaa67808 */ /* 0x010fe20001000000 */
[--C-:B------:R-:W-:Y:S01]  /*9290*/  FFMA.FTZ R210, R178, UR6, -R187.reuse ;  /* 0x00000006b2d27c23 */ /* 0x100fe200080108bb */
[----:B------:R-:W-:Y:S01]  /*92a0*/  FMNMX.FTZ R181, R162, R163, !PT ;  /* 0x000000a3a2b57209 */ /* 0x000fe20007810000 */
[--C-:B------:R-:W-:Y:S01]  /*92b0*/  FFMA.FTZ R204, R176, UR6, -R187.reuse ;  /* 0x00000006b0cc7c23 */ /* 0x100fe200080108bb */
[----:B------:R-:W-:Y:S01]  /*92c0*/  ISETP.GT.AND P2, PT, R189, 0x28, PT ;  /* 0x00000028bd00780c */ /* 0x000fe20003f44270 */
[--C-:B------:R-:W-:Y:S01]  /*92d0*/  FFMA.FTZ R206, R172, UR6, -R187.reuse ;  /* 0x00000006acce7c23 */ /* 0x100fe200080108bb */
[----:B-----5:R-:W-:Y:S01]  /*92e0*/  FSEL R167, R171, -INF , P3 ;  /* 0xff800000aba77808 */ /* 0x020fe20001800000 */
[----:B------:R-:W3:Y:S01]  /*92f0*/  MUFU.TANH R191, R191 ;  /* 0x000000bf00bf7308 */ /* 0x000ee20000002400 */
[----:B------:R-:W-:Y:S01]  /*9300*/  FMNMX.FTZ R180, R166, R181, !PT ;  /* 0x000000b5a6b47209 */ /* 0x000fe20007810000 */
[--C-:B------:R-:W-:Y:S01]  /*9310*/  FFMA.FTZ R202, R165, UR6, -R187.reuse ;  /* 0x00000006a5ca7c23 */ /* 0x100fe200080108bb */
[----:B------:R-:W-:Y:S01]  /*9320*/  ISETP.GT.AND P3, PT, R189, 0x29, PT ;  /* 0x00000029bd00780c */ /* 0x000fe20003f64270 */
[--C-:B------:R-:W-:Y:S01]  /*9330*/  FFMA.FTZ R165, R160, UR6, -R187.reuse ;  /* 0x00000006a0a57c23 */ /* 0x100fe200080108bb */
[----:B0-----:R-:W-:Y:S01]  /*9340*/  FSEL R170, R174, -INF , P2 ;  /* 0xff800000aeaa7808 */ /* 0x001fe20001000000 */
[--C-:B------:R-:W-:Y:S01]  /*9350*/  FFMA.FTZ R200, R169, UR6, -R187.reuse ;  /* 0x00000006a9c87c23 */ /* 0x100fe200080108bb */
[----:B------:R-:W-:Y:S01]  /*9360*/  FMNMX.FTZ R179, R167, R180, !PT ;  /* 0x000000b4a7b37209 */ /* 0x000fe20007810000 */
[----:B------:R-:W0:Y:S01]  /*9370*/  MUFU.TANH R192, R192 ;  /* 0x000000c000c07308 */ /* 0x000e220000002400 */
[----:B------:R-:W-:Y:S01]  /*9380*/  ISETP.GT.AND P2, PT, R189, 0x30, PT ;  /* 0x00000030bd00780c */ /* 0x000fe20003f44270 */
[--C-:B------:R-:W-:Y:S01]  /*9390*/  FFMA.FTZ R198, R157, UR6, -R187.reuse ;  /* 0x000000069dc67c23 */ /* 0x100fe200080108bb */
[----:B-1----:R-:W-:Y:S01]  /*93a0*/  FSEL R171, R175, -INF , P3 ;  /* 0xff800000afab7808 */ /* 0x002fe20001800000 */
[--C-:B------:R-:W-:Y:S01]  /*93b0*/  FFMA.FTZ R177, R177, UR6, -R187.reuse ;  /* 0x00000006b1b17c23 */ /* 0x100fe200080108bb */
[----:B------:R-:W-:Y:S01]  /*93c0*/  FMNMX.FTZ R180, R170, R179, !PT ;  /* 0x000000b3aab47209 */ /* 0x000fe20007810000 */
[--C-:B------:R-:W-:Y:S01]  /*93d0*/  FFMA.FTZ R169, R164, UR6, -R187.reuse ;  /* 0x00000006a4a97c23 */ /* 0x100fe200080108bb */
[----:B------:R-:W-:Y:S01]  /*93e0*/  ISETP.GT.AND P3, PT, R189, 0x31, PT ;  /* 0x00000031bd00780c */ /* 0x000fe20003f64270 */
[----:B------:R-:W1:Y:S01]  /*93f0*/  MUFU.TANH R193, R193 ;  /* 0x000000c100c17308 */ /* 0x000e620000002400 */
[----:B--2---:R-:W-:Y:S01]  /*9400*/  FSEL R174, R190, -INF , P2 ;  /* 0xff800000beae7808 */ /* 0x004fe20001000000 */
[----:B------:R-:W-:Y:S01]  /*9410*/  FFMA.FTZ R157, R152, UR6, -R187 ;  /* 0x00000006989d7c23 */ /* 0x000fe200080108bb */
[----:B------:R-:W-:-:S02]  /*9420*/  FMNMX.FTZ R179, R171, R180, !PT ;  /* 0x000000b4abb37209 */ /* 0x000fc40007810000 */
[----:B------:R-:W-:Y:S02]  /*9430*/  ISETP.GT.AND P2, PT, R189, 0x38, PT ;  /* 0x00000038bd00780c */ /* 0x000fe40003f44270 */
[----:B---3--:R-:W-:Y:S01]  /*9440*/  FSEL R175, R191, -INF , P3 ;  /* 0xff800000bfaf7808 */ /* 0x008fe20001800000 */
[----:B------:R-:W2:Y:S01]  /*9450*/  MUFU.TANH R194, R194 ;  /* 0x000000c200c27308 */ /* 0x000ea20000002400 */
[----:B------:R-:W-:Y:S02]  /*9460*/  FMNMX.FTZ R180, R174, R179, !PT ;  /* 0x000000b3aeb47209 */ /* 0x000fe40007810000 */
[----:B------:R-:W-:Y:S02]  /*9470*/  ISETP.GT.AND P3, PT, R189, 0x39, PT ;  /* 0x00000039bd00780c */ /* 0x000fe40003f64270 */
[----:B0-----:R-:W-:Y:S01]  /*9480*/  FSEL R178, R192, -INF , P2 ;  /* 0xff800000c0b27808 */ /* 0x001fe20001000000 */
[--C-:B------:R-:W-:Y:S01]  /*9490*/  FFMA.FTZ R192, R153, UR6, -R187.reuse ;  /* 0x0000000699c07c23 */ /* 0x100fe200080108bb */
[----:B------:R-:W-:Y:S01]  /*94a0*/  FMNMX.FTZ R181, R175, R180, !PT ;  /* 0x000000b4afb57209 */ /* 0x000fe20007810000 */
[----:B------:R-:W0:Y:S01]  /*94b0*/  MUFU.TANH R195, R195 ;  /* 0x000000c300c37308 */ /* 0x000e220000002400 */
[----:B------:R-:W-:Y:S01]  /*94c0*/  ISETP.GT.AND P2, PT, R189, 0x40, PT ;  /* 0x00000040bd00780c */ /* 0x000fe20003f44270 */
[----:B------:R-:W-:Y:S01]  /*94d0*/  FFMA.FTZ R153, R3, UR6, -R187 ;  /* 0x0000000603997c23 */ /* 0x000fe200080108bb */
[----:B-1----:R-:W-:-:S02]  /*94e0*/  FSEL R179, R193, -INF , P3 ;  /* 0xff800000c1b37808 */ /* 0x002fc40001800000 */
[C---:B------:R-:W-:Y:S02]  /*94f0*/  ISETP.GT.AND P3, PT, R189.reuse, 0x41, PT ;  /* 0x00000041bd00780c */ /* 0x040fe40003f64270 */
[----:B------:R-:W-:Y:S01]  /*9500*/  R2UR UR7, R214 ;  /* 0x00000000d60772ca */ /* 0x000fe200000e0000 */
[----:B------:R-:W-:Y:S01]  /*9510*/  MUFU.TANH R196, R196 ;  /* 0x000000c400c47308 */ /* 0x000fe20000002400 */
[----:B--2---:R-:W-:Y:S01]  /*9520*/  FSEL R180, R194, -INF , P2 ;  /* 0xff800000c2b47808 */ /* 0x004fe20001000000 */
[----:B------:R-:W-:Y:S01]  /*9530*/  FFMA.FTZ R194, R2, UR6, -R187 ;  /* 0x0000000602c27c23 */ /* 0x000fe200080108bb */
[----:B------:R-:W-:-:S05]  /*9540*/  ISETP.GT.AND P2, PT, R189, 0x48, PT ;  /* 0x00000048bd00780c */ /* 0x000fca0003f44270 */
[----:B------:R-:W1:Y:S01]  /*9550*/  MUFU.TANH R197, R197 ;  /* 0x000000c500c57308 */ /* 0x000e620000002400 */
[----:B0-----:R-:W-:Y:S02]  /*9560*/  FSEL R176, R195, -INF , P3 ;  /* 0xff800000c3b07808 */ /* 0x001fe40001800000 */
[----:B------:R-:W-:Y:S01]  /*9570*/  ISETP.GT.AND P3, PT, R189, 0x49, PT ;  /* 0x00000049bd00780c */ /* 0x000fe20003f64270 */
[----:B------:R-:W-:Y:S01]  /*9580*/  FFMA.FTZ R189, R173, UR6, -R187 ;  /* 0x00000006adbd7c23 */ /* 0x000fe200080108bb */
[----:B------:R-:W-:-:S03]  /*9590*/  UIADD3 UR7, UR7, 0x38840, URZ ;  /* 0x0003884007077890 */ /* 0x000fc6000fffe03f */
[----:B------:R0:W-:Y:S01]  /*95a0*/  MUFU.EX2 R163, R182 ;  /* 0x000000b600a37308 */ /* 0x0001e20000000800 */
[----:B------:R-:W-:-:S07]  /*95b0*/  UPRMT UR7, UR11, 0x654, UR7 ;  /* 0x000006540b077896 */ /* 0x000fce0008000007 */
[----:B------:R-:W-:Y:S01]  /*95c0*/  MUFU.EX2 R208, R208 ;  /* 0x000000d000d07308 */ /* 0x000fe20000000800 */
[----:B0-----:R-:W-:Y:S01]  /*95d0*/  FMNMX.FTZ R182, R178, R181, !PT ;  /* 0x000000b5b2b67209 */ /* 0x001fe20007810000 */
[----:B------:R-:W-:Y:S01]  /*95e0*/  SYNCS.ARRIVE.TRANS64.RED.A1T0 RZ, [UR7], RZ ;  /* 0x000000ffffff79a7 */ /* 0x000fe20008100407 */
[----:B-1----:R-:W-:Y:S02]  /*95f0*/  FSEL R188, R197, -INF , P3 ;  /* 0xff800000c5bc7808 */ /* 0x002fe40001800000 */
[----:B------:R-:W-:Y:S02]  /*9600*/  FMNMX.FTZ R181, R179, R182, !PT ;  /* 0x000000b6b3b57209 */ /* 0x000fe40007810000 */
[----:B------:R-:W-:Y:S01]  /*9610*/  FSEL R182, R196, -INF , P2 ;  /* 0xff800000c4b67808 */ /* 0x000fe20001000000 */
[--C-:B------:R-:W-:Y:S01]  /*9620*/  FFMA.FTZ R196, R161, UR6, -R187.reuse ;  /* 0x00000006a1c47c23 */ /* 0x100fe200080108bb */
[----:B------:R-:W-:Y:S01]  /*9630*/  FMNMX.FTZ R181, R180, R181, !PT ;  /* 0x000000b5b4b57209 */ /* 0x000fe20007810000 */
[----:B------:R-:W-:Y:S01]  /*9640*/  FFMA.FTZ R161, R156, UR6, -R187 ;  /* 0x000000069ca17c23 */ /* 0x000fe200080108bb */
[----:B------:R-:W-:Y:S02]  /*9650*/  MUFU.EX2 R210, R210 ;  /* 0x000000d200d27308 */ /* 0x000fe40000000800 */
[----:B------:R-:W-:-:S04]  /*9660*/  FMNMX.FTZ R173, R176, R181, !PT ;  /* 0x000000b5b0ad7209 */ /* 0x000fc80007810000 */
[----:B------:R-:W-:Y:S02]  /*9670*/  FMNMX.FTZ R173, R182, R173, !PT ;  /* 0x000000adb6ad7209 */ /* 0x000fe40007810000 */
[----:B------:R-:W-:Y:S02]  /*9680*/  MUFU.EX2 R177, R177 ;  /* 0x000000b100b17308 */ /* 0x000fe40000000800 */
[----:B------:R-:W-:Y:S01]  /*9690*/  FMNMX.FTZ R172, R188, R173, !PT ;  /* 0x000000adbcac7209 */ /* 0x000fe20007810000 */
[----:B------:R-:W-:-:S04]  /*96a0*/  FFMA.FTZ R173, R168, UR6, -R187 ;  /* 0x00000006a8ad7c23 */ /* 0x000fc800080108bb */
[----:B------:R-:W0:Y:S01]  /*96b0*/  SHFL.BFLY PT, R183, R172, 0x2, 0x1f ;  /* 0x0c401f00acb77f89 */ /* 0x000e2200000e0000 */
[----:B------:R-:W-:Y:S08]  /*96c0*/  MUFU.EX2 R204, R204 ;  /* 0x000000cc00cc7308 */ /* 0x000ff00000000800 */
        /* <DEDUP_REMOVED lines=8> */
[----:B0-----:R-:W-:Y:S01]  /*9750*/  FMNMX.FTZ R3, R183, R160, !PT ;  /* 0x000000a0b7037209 */ /* 0x001fe20007810000 */
[----:B------:R-:W-:-:S03]  /*9760*/  FFMA.FTZ R183, R0, UR6, -R187 ;  /* 0x0000000600b77c23 */ /* 0x000fc600080108bb */
[C---:B------:R-:W-:Y:S01]  /*9770*/  FSETP.NEU.FTZ.AND P2, PT, R3.reuse, -INF , PT ;  /* 0xff8000000300780b */ /* 0x040fe20003f5d000 */
[C---:B------:R-:W-:Y:S02]  /*9780*/  FMUL.FTZ R2, R3.reuse, UR6 ;  /* 0x0000000603027c20 */ /* 0x040fe40008410000 */
[----:B------:R-:W-:Y:S01]  /*9790*/  MUFU.EX2 R165, R165 ;  /* 0x000000a500a57308 */ /* 0x000fe20000000800 */
[----:B------:R-:W-:Y:S02]  /*97a0*/  FSEL R0, R3, RZ, P2 ;  /* 0x000000ff03007208 */ /* 0x000fe40001000000 */
[----:B------:R-:W-:-:S03]  /*97b0*/  FSEL R187, R2, RZ, P2 ;  /* 0x000000ff02bb7208 */ /* 0x000fc60001000000 */
[----:B------:R-:W-:Y:S02]  /*97c0*/  FADD.FTZ R2, -R0, R21 ;  /* 0x0000001500027221 */ /* 0x000fe40000010100 */
[----:B------:R-:W-:Y:S01]  /*97d0*/  MUFU.EX2 R196, R196 ;  /* 0x000000c400c47308 */ /* 0x000fe20000000800 */
[--C-:B------:R-:W-:Y:S01]  /*97e0*/  FFMA.FTZ R205, R155, UR6, -R187.reuse ;  /* 0x000000069bcd7c23 */ /* 0x100fe200080108bb */
[----:B------:R-:W-:Y:S01]  /*97f0*/  FSEL R155, R6, RZ, P1 ;  /* 0x000000ff069b7208 */ /* 0x000fe20000800000 */
[--C-:B------:R-:W-:Y:S01]  /*9800*/  FFMA.FTZ R209, R154, UR6, -R187.reuse ;  /* 0x000000069ad17c23 */ /* 0x100fe200080108bb */
[----:B------:R-:W-:Y:S01]  /*9810*/  FMUL.FTZ R2, R2, UR6 ;  /* 0x0000000602027c20 */ /* 0x000fe20008410000 */
[--C-:B------:R-:W-:Y:S01]  /*9820*/  FFMA.FTZ R152, R184, UR6, -R187.reuse ;  /* 0x00000006b8987c23 */ /* 0x100fe200080108bb */
[--C-:B------:R-:W-:Y:S01]  /*9830*/  FFMA.FTZ R211, R186, UR6, -R187.reuse ;  /* 0x00000006bad37c23 */ /* 0x100fe200080108bb */
[----:B------:R-:W-:Y:S01]  /*9840*/  FADD.FTZ R155, -R155, R20 ;  /* 0x000000149b9b7221 */ /* 0x000fe20000010100 */
[--C-:B------:R-:W-:Y:S01]  /*9850*/  FFMA.FTZ R154, R185, UR6, -R187.reuse ;  /* 0x00000006b99a7c23 */ /* 0x100fe200080108bb */
        /* <DEDUP_REMOVED lines=14> */
[----:B------:R-:W-:-:S02]  /*9940*/  FFMA.FTZ R182, R182, UR6, -R187 ;  /* 0x00000006b6b67c23 */ /* 0x000fc400080108bb */
[----:B------:R-:W1:Y:S08]  /*9950*/  MUFU.EX2 R2, R2 ;  /* 0x0000000200027308 */ /* 0x000e700000000800 */
[----:B------:R-:W2:Y:S01]  /*9960*/  MUFU.EX2 R152, R152 ;  /* 0x0000009800987308 */ /* 0x000ea20000000800 */
[----:B0-----:R-:W-:-:S04]  /*9970*/  FFMA.FTZ R13, R0, R13, R163 ;  /* 0x0000000d000d7223 */ /* 0x001fc800000100a3 */
[----:B------:R-:W-:-:S03]  /*9980*/  FADD.FTZ R13, R208, R13 ;  /* 0x0000000dd00d7221 */ /* 0x000fc60000010000 */
[----:B------:R-:W0:Y:S01]  /*9990*/  MUFU.EX2 R211, R211 ;  /* 0x000000d300d37308 */ /* 0x000e220000000800 */
[----:B-1----:R-:W-:Y:S01]  /*99a0*/  FFMA.FTZ R21, R2, R12, R209 ;  /* 0x0000000c02157223 */ /* 0x002fe200000100d1 */
[----:B------:R-:W-:-:S06]  /*99b0*/  FADD.FTZ R164, R210, R13 ;  /* 0x0000000dd2a47221 */ /* 0x000fcc0000010000 */
[----:B------:R-:W1:Y:S01]  /*99c0*/  MUFU.EX2 R154, R154 ;  /* 0x0000009a009a7308 */ /* 0x000e620000000800 */
[----:B--2---:R-:W-:Y:S01]  /*99d0*/  FADD.FTZ R12, R152, R21 ;  /* 0x00000015980c7221 */ /* 0x004fe20000010000 */
[----:B------:R-:W-:-:S04]  /*99e0*/  FADD.FTZ R21, R177, R164 ;  /* 0x000000a4b1157221 */ /* 0x000fc80000010000 */
[----:B------:R-:W-:Y:S02]  /*99f0*/  FADD.FTZ R164, R204, R21 ;  /* 0x00000015cca47221 */ /* 0x000fe40000010000 */
[----:B------:R-:W2:Y:S01]  /*9a00*/  MUFU.EX2 R205, R205 ;  /* 0x000000cd00cd7308 */ /* 0x000ea20000000800 */
[----:B0-----:R-:W-:Y:S01]  /*9a10*/  FADD.FTZ R13, R211, R12 ;  /* 0x0000000cd30d7221 */ /* 0x001fe20000010000 */
[----:B------:R-:W-:Y:S01]  /*9a20*/  FADD.FTZ R21, R181, R164 ;  /* 0x000000a4b5157221 */ /* 0x000fe20000010000 */
[----:B------:R-:W-:-:S03]  /*9a30*/  FFMA.FTZ R164, R179, UR6, -R187 ;  /* 0x00000006b3a47c23 */ /* 0x000fc600080108bb */
[----:B------:R-:W-:Y:S02]  /*9a40*/  FADD.FTZ R166, R206, R21 ;  /* 0x00000015cea67221 */ /* 0x000fe40000010000 */
[----:B------:R-:W0:Y:S01]  /*9a50*/  MUFU.EX2 R156, R156 ;  /* 0x0000009c009c7308 */ /* 0x000e220000000800 */
[----:B-1----:R-:W-:Y:S01]  /*9a60*/  FADD.FTZ R12, R154, R13 ;  /* 0x0000000d9a0c7221 */ /* 0x002fe20000010000 */
[----:B------:R-:W-:-:S04]  /*9a70*/  FADD.FTZ R21, R173, R166 ;  /* 0x000000a6ad157221 */ /* 0x000fc80000010000 */
[----:B------:R-:W-:Y:S02]  /*9a80*/  FADD.FTZ R166, R200, R21 ;  /* 0x00000015c8a67221 */ /* 0x000fe40000010000 */
[----:B------:R-:W1:Y:S01]  /*9a90*/  MUFU.EX2 R207, R207 ;  /* 0x000000cf00cf7308 */ /* 0x000e620000000800 */
[----:B--2---:R-:W-:Y:S01]  /*9aa0*/  FADD.FTZ R13, R205, R12 ;  /* 0x0000000ccd0d7221 */ /* 0x004fe20000010000 */
[----:B------:R-:W-:Y:S01]  /*9ab0*/  FADD.FTZ R21, R169, R166 ;  /* 0x000000a6a9157221 */ /* 0x000fe20000010000 */
[--C-:B------:R-:W-:Y:S01]  /*9ac0*/  FFMA.FTZ R166, R176, UR6, -R187.reuse ;  /* 0x00000006b0a67c23 */ /* 0x100fe200080108bb */
[----:B------:R-:W-:Y:S02]  /*9ad0*/  FFMA.FTZ R187, R188, UR6, -R187 ;  /* 0x00000006bcbb7c23 */ /* 0x000fe400080108bb */
        /* <DEDUP_REMOVED lines=47> */
.L_x_2213:
[----:B------:R-:W0:Y:S01]  /*9dd0*/  S2UR UR14, SR_CgaCtaId ;  /* 0x00000000000e79c3 */ /* 0x000e220000008800 */
[----:B------:R-:W-:Y:S01]  /*9de0*/  R2UR UR11, R213 ;  /* 0x00000000d50b72ca */ /* 0x000fe200000e0000 */
[----:B------:R-:W-:Y:S01]  /*9df0*/  UIADD3 UR10, UR10, 0x38860, URZ ;  /* 0x000388600a0a7890 */ /* 0x000fe2000fffe03f */
[----:B------:R-:W-:Y:S01]  /*9e00*/  R2UR UR7, R212 ;  /* 0x00000000d40772ca */ /* 0x000fe200000e0000 */
[----:B------:R-:W-:Y:S01]  /*9e10*/  IMAD.MOV.U32 R21, RZ, RZ, R3 ;  /* 0x000000ffff157224 */ /* 0x000fe200078e0003 */
[----:B------:R-:W-:Y:S01]  /*9e20*/  F2FP.BF16.F32.PACK_AB R201, R20, R201 ;  /* 0x000000c914c9723e */ /* 0x000fe200000010ff */
[----:B------:R-:W-:Y:S01]  /*9e30*/  IMAD.MOV.U32 R20, RZ, RZ, R6 ;  /* 0x000000ffff147224 */ /* 0x000fe200078e0006 */
[----:B------:R-:W-:Y:S01]  /*9e40*/  F2FP.BF16.F32.PACK_AB R208, R208, R163 ;  /* 0x000000a3d0d0723e */ /* 0x000fe200000010ff */
[----:B------:R-:W-:Y:S01]  /*9e50*/  IMAD.U32 R218, RZ, RZ, UR61 ;  /* 0x0000003dffda7e24 */ /* 0x000fe2000f8e00ff */
[----:B------:R-:W-:Y:S02]  /*9e60*/  F2FP.BF16.F32.PACK_AB R209, R152, R209 ;  /* 0x000000d198d1723e */ /* 0x000fe400000010ff */
[----:B------:R-:W-:-:S02]  /*9e70*/  F2FP.BF16.F32.PACK_AB R210, R177, R210 ;  /* 0x000000d2b1d2723e */ /* 0x000fc400000010ff */
[----:B------:R-:W-:Y:S02]  /*9e80*/  F2FP.BF16.F32.PACK_AB R211, R154, R211 ;  /* 0x000000d39ad3723e */ /* 0x000fe400000010ff */
[----:B------:R-:W-:Y:S01]  /*9e90*/  F2FP.BF16.F32.PACK_AB R204, R181, R204 ;  /* 0x000000ccb5cc723e */ /* 0x000fe200000010ff */
[----:B------:R-:W-:Y:S01]  /*9ea0*/  UISETP.GT.AND UP0, UPT, UR7, UR11, UPT ;  /* 0x0000000b0700728c */ /* 0x000fe2000bf04270 */
[----:B------:R-:W-:Y:S01]  /*9eb0*/  F2FP.BF16.F32.PACK_AB R205, R156, R205 ;  /* 0x000000cd9ccd723e */ /* 0x000fe200000010ff */
[----:B------:R-:W-:Y:S01]  /*9ec0*/  UIADD3 UR7, UR7, -0x1, URZ ;  /* 0xffffffff07077890 */ /* 0x000fe2000fffe03f */
[----:B------:R-:W-:Y:S02]  /*9ed0*/  F2FP.BF16.F32.PACK_AB R206, R173, R206 ;  /* 0x000000ceadce723e */ /* 0x000fe400000010ff */
[----:B------:R-:W-:Y:S02]  /*9ee0*/  F2FP.BF16.F32.PACK_AB R207, R158, R207 ;  /* 0x000000cf9ecf723e */ /* 0x000fe400000010ff */
[----:B------:R-:W-:Y:S01]  /*9ef0*/  PLOP3.LUT P1, PT, PT, PT, UP0, 0x80, 0x0 ;  /* 0x000000000000781c */ /* 0x000fe20003f2f008 */
[----:B0-----:R-:W-:Y:S01]  /*9f00*/  UPRMT UR10, UR14, 0x654, UR10 ;  /* 0x000006540e0a7896 */ /* 0x001fe2000800000a */
[----:B------:R-:W-:Y:S01]  /*9f10*/  IMAD.U32 R212, RZ, RZ, UR7 ;  /* 0x00000007ffd47e24 */ /* 0x000fe2000f8e00ff */
[----:B------:R-:W-:-:S02]  /*9f20*/  F2FP.BF16.F32.PACK_AB R200, R169, R200 ;  /* 0x000000c8a9c8723e */ /* 0x000fc400000010ff */
[----:B------:R-:W-:Y:S02]  /*9f30*/  F2FP.BF16.F32.PACK_AB R202, R165, R202 ;  /* 0x000000caa5ca723e */ /* 0x000fe400000010ff */
[----:B------:R-:W-:Y:S02]  /*9f40*/  F2FP.BF16.F32.PACK_AB R203, R160, R203 ;  /* 0x000000cba0cb723e */ /* 0x000fe400000010ff */
[----:B------:R-:W-:Y:S01]  /*9f50*/  F2FP.BF16.F32.PACK_AB R196, R161, R196 ;  /* 0x000000c4a1c4723e */ /* 0x000fe200000010ff */
        /* <DEDUP_REMOVED lines=8> */
[----:B------:R-:W-:Y:S02]  /*9fe0*/  MOV R217, UR10 ;  /* 0x0000000a00d97c02 */ /* 0x000fe40008000f00 */
[----:B------:R-:W-:Y:S01]  /*9ff0*/  F2FP.BF16.F32.PACK_AB R195, R187, R182 ;  /* 0x000000b6bbc3723e */ /* 0x000fe200000010ff */
[----:B------:R-:W-:Y:S06]  /*a000*/  @P1 BRA `(.L_x_2214) ;  /* 0xffffffb8006c1947 */ /* 0x000fec000383ffff */
[----:B------:R-:W-:-:S07]  /*a010*/  IMAD.U32 R212, RZ, RZ, UR7 ;  /* 0x00000007ffd47e24 */ /* 0x000fce000f8e00ff */
.L_x_2203:
[----:B------:R-:W-:Y:S02]  /*a020*/  R2UR UR10, R22 ;  /* 0x00000000160a72ca */ /* 0x000fe400000e0000 */
[----:B------:R-:W-:-:S13]  /*a030*/  R2UR UR7, R212 ;  /* 0x00000000d40772ca */ /* 0x000fda00000e0000 */
[----:B------:R-:W-:-:S06]  /*a040*/  UISETP.GE.AND UP0, UPT, UR7, UR10, UPT ;  /* 0x0000000a0700728c */ /* 0x000fcc000bf06270 */
[----:B------:R-:W-:-:S13]  /*a050*/  PLOP3.LUT P1, PT, PT, PT, UP0, 0x80, 0x0 ;  /* 0x000000000000781c */ /* 0x000fda0003f2f008 */
[----:B------:R-:W-:Y:S05]  /*a060*/  @!P1 BRA `(.L_x_2215) ;  /* 0x00000040000c9947 */ /* 0x000fea0003800000 */
[----:B------:R-:W-:Y:S01]  /*a070*/  R2UR UR6, R7 ;  /* 0x00000000070672ca */ /* 0x000fe200000e0000 */
[----:B------:R-:W-:Y:S01]  /*a080*/  IMAD.MOV.U32 R17, RZ, RZ, R6 ;  /* 0x000000ffff117224 */ /* 0x000fe200078e0006 */
[----:B------:R-:W-:Y:S01]  /*a090*/  MOV R14, R3 ;  /* 0x00000003000e7202 */ /* 0x000fe20000000f00 */
[----:B------:R-:W-:Y:S01]  /*a0a0*/  UMOV UR60, UR61 ;  /* 0x0000003d003c7c82 */ /* 0x000fe20008000000 */
[----:B------:R-:W-:-:S09]  /*a0b0*/  ULDC UR7, c[0x0][0x9d8] ;  /* 0x0002760000077ab9 */ /* 0x000fd20000000800 */
[----:B------:R-:W-:-:S07]  /*a0c0*/  IMAD.U32 R214, RZ, RZ, UR6 ;  /* 0x00000006ffd67e24 */ /* 0x000fce000f8e00ff */
.L_x_2226:
        /* <DEDUP_REMOVED lines=9> */
.L_x_2216:
[----:B------:R-:W-:Y:S02]  /*a160*/  R2UR UR6, R16 ;  /* 0x00000000100672ca */ /* 0x000fe400000e0000 */
[----:B------:R-:W-:-:S11]  /*a170*/  R2UR UR10, R7 ;  /* 0x00000000070a72ca */ /* 0x000fd600000e0000 */
[----:B------:R-:W-:Y:S02]  /*a180*/  ULEA UR6, UR61, UR6, 0x3 ;  /* 0x000000063d067291 */ /* 0x000fe4000f8e183f */
[----:B------:R-:W-:-:S04]  /*a190*/  MOV R3, UR10 ;  /* 0x0000000a00037c02 */ /* 0x000fc80008000f00 */
[----:B------:R-:W-:Y:S01]  /*a1a0*/  SHF.L.U32 R3, R3, 0x1f, RZ ;  /* 0x0000001f03037819 */ /* 0x000fe200000006ff */
[----:B------:R-:W-:-:S03]  /*a1b0*/  IMAD.U32 R213, RZ, RZ, UR6 ;  /* 0x00000006ffd57e24 */ /* 0x000fc6000f8e00ff */
[----:B------:R0:W1:Y:S01]  /*a1c0*/  SYNCS.PHASECHK.TRANS64.TRYWAIT P1, [UR6+0x38830], R3 ;  /* 0x03883003ff0075a7 */ /* 0x0000620008020146 */
[----:B------:R-:W-:Y:S05]  /*a1d0*/  @!P0 BRA `(.L_x_2217) ;  /* 0x0000000000048947 */ /* 0x000fea0003800000 */
[----:B------:R-:W-:Y:S01]  /*a1e0*/  BPT.TRAP 0x1 ;  /* 0x000000040000795c */ /* 0x000fe20000300000 */
.L_x_2217:
[----:B-1----:R-:W-:Y:S05]  /*a1f0*/  @P1 BRA `(.L_x_2218) ;  /* 0x00000000000c1947 */ /* 0x002fea0003800000 */
[----:B------:R-:W-:-:S13]  /*a200*/  R2UR UR6, R213 ;  /* 0x00000000d50672ca */ /* 0x000fda00000e0000 */
[----:B------:R-:W1:Y:S02]  /*a210*/  SYNCS.PHASECHK.TRANS64.TRYWAIT P1, [UR6+0x38830], R3 ;  /* 0x03883003ff0075a7 */ /* 0x000e640008020146 */
[----:B-1----:R-:W-:Y:S05]  /*a220*/  @!P1 BRA `(.L_x_2219) ;  /* 0x000000b8008c9947 */ /* 0x002fea0003800000 */
.L_x_2218:
        /* <DEDUP_REMOVED lines=35> */
[----:B------:R-:W-:Y:S01]  /*a460*/  R2UR UR14, R10 ;  /* 0x000000000a0e72ca */ /* 0x000fe200000e0000 */
[----:B------:R-:W-:Y:S01]  /*a470*/  UMOV UR54, UR10 ;  /* 0x0000000a00367c82 */ /* 0x000fe20008000000 */
[----:B------:R-:W-:Y:S01]  /*a480*/  R2UR UR15, R11 ;  /* 0x000000000b0f72ca */ /* 0x000fe200000e0000 */
        /* <DEDUP_REMOVED lines=303> */
[----:B------:R-:W-:Y:S02]  /*b780*/  R2UR UR14, R8 ;  /* 0x00000000080e72ca */ /* 0x000fe400000e0000 */
[----:B------:R-:W-:-:S11]  /*b790*/  R2UR UR15, R9 ;  /* 0x00000000090f72ca */ /* 0x000fd600000e0000 */
        /* <DEDUP_REMOVED lines=308> */
.L_x_2220:
        /* <DEDUP_REMOVED lines=8> */
.L_x_2221:
[----:B-1----:R-:W-:Y:S05]  /*cb60*/  @P1 BRA `(.L_x_2222) ;  /* 0x0000000000081947 */ /* 0x002fea0003800000 */
[----:B------:R-:W1:Y:S02]  /*cb70*/  SYNCS.PHASECHK.TRANS64.TRYWAIT P1, [UR14+0x38850], R0 ;  /* 0x03885000ff0075a7 */ /* 0x000e64000802014e */
[----:B-1----:R-:W-:Y:S05]  /*cb80*/  @!P1 BRA `(.L_x_2223) ;  /* 0x0000009000509947 */ /* 0x002fea0003800000 */
.L_x_2222:
        /* <DEDUP_REMOVED lines=37> */
.L_x_2224:
        /* <DEDUP_REMOVED lines=45> */
[----:B------:R-:W-:Y:S01]  /*d0b0*/  ULDC UR6, c[0x0][0x988] ;  /* 0x0002620000067ab9 */ /* 0x000fe20000000800 */
[----:B------:R-:W2:Y:S01]  /*d0c0*/  MUFU.TANH R20, R20 ;  /* 0x0000001400147308 */ /* 0x000ea20000002400 */
[----:B0-----:R-:W-:Y:S01]  /*d0d0*/  FMNMX.FTZ R3, R18, R3, !PT ;  /* 0x0000000312037209 */ /* 0x001fe20007810000 */
[----:B------:R-:W0:Y:S01]  /*d0e0*/  S2UR UR11, SR_CgaCtaId ;  /* 0x00000000000b79c3 */ /* 0x000e220000008800 */
[----:B------:R-:W-:-:S05]  /*d0f0*/  R2UR UR10, R213 ;  /* 0x00000000d50a72ca */ /* 0x000fca00000e0000 */
[----:B------:R-:W3:Y:S01]  /*d100*/  MUFU.TANH R187, R187 ;  /* 0x000000bb00bb7308 */ /* 0x000ee20000002400 */
[----:B-1----:R-:W-:Y:S01]  /*d110*/  FMNMX.FTZ R0, R186, R167, !PT ;  /* 0x000000a7ba007209 */ /* 0x002fe20007810000 */
[----:B------:R-:W-:-:S06]  /*d120*/  FMUL.FTZ R167, R153, UR7 ;  /* 0x0000000799a77c20 */ /* 0x000fcc0008410000 */
[----:B------:R-:W1:Y:S01]  /*d130*/  MUFU.TANH R21, R21 ;  /* 0x0000001500157308 */ /* 0x000e620000002400 */
[----:B--2---:R-:W-:Y:S01]  /*d140*/  FMNMX.FTZ R2, R20, R3, !PT ;  /* 0x0000000314027209 */ /* 0x004fe20007810000 */
[----:B------:R-:W-:-:S06]  /*d150*/  UIADD3 UR10, UR10, 0x38840, URZ ;  /* 0x000388400a0a7890 */ /* 0x000fcc000fffe03f */
[----:B------:R-:W2:Y:S01]  /*d160*/  MUFU.TANH R188, R188 ;  /* 0x000000bc00bc7308 */ /* 0x000ea20000002400 */
[----:B---3--:R-:W-:Y:S01]  /*d170*/  FMNMX.FTZ R3, R187, R0, !PT ;  /* 0x00000000bb037209 */ /* 0x008fe20007810000 */
[----:B0-----:R-:W-:-:S06]  /*d180*/  UPRMT UR10, UR11, 0x654, UR10 ;  /* 0x000006540b0a7896 */ /* 0x001fcc000800000a */
[----:B------:R-:W0:Y:S01]  /*d190*/  MUFU.TANH R176, R176 ;  /* 0x000000b000b07308 */ /* 0x000e220000002400 */
[----:B-1----:R-:W-:Y:S02]  /*d1a0*/  FMNMX.FTZ R153, R21, R2, !PT ;  /* 0x0000000215997209 */ /* 0x002fe40007810000 */
[----:B------:R-:W-:Y:S05]  /*d1b0*/  SYNCS.ARRIVE.TRANS64.RED.A1T0 RZ, [UR10], RZ ;  /* 0x000000ffffff79a7 */ /* 0x000fea000810040a */
[----:B------:R-:W1:Y:S01]  /*d1c0*/  MUFU.TANH R189, R189 ;  /* 0x000000bd00bd7308 */ /* 0x000e620000002400 */
[----:B--2---:R-:W-:-:S07]  /*d1d0*/  FMNMX.FTZ R0, R188, R3, !PT ;  /* 0x00000003bc007209 */ /* 0x004fce0007810000 */
[----:B------:R-:W2:Y:S01]  /*d1e0*/  MUFU.TANH R177, R177 ;  /* 0x000000b100b17308 */ /* 0x000ea20000002400 */
[----:B0-----:R-:W-:Y:S01]  /*d1f0*/  FMNMX.FTZ R2, R176, R153, !PT ;  /* 0x00000099b0027209 */ /* 0x001fe20007810000 */
[----:B------:R-:W-:-:S06]  /*d200*/  FMUL.FTZ R153, R155, UR7 ;  /* 0x000000079b997c20 */ /* 0x000fcc0008410000 */
        /* <DEDUP_REMOVED lines=31> */
[----:B-1----:R-:W-:Y:S01]  /*d400*/  FMNMX.FTZ R2, R160, R155, !PT ;  /* 0x0000009ba0027209 */ /* 0x002fe20007810000 */
[----:B------:R-:W-:-:S06]  /*d410*/  FMUL.FTZ R155, R159, UR7 ;  /* 0x000000079f9b7c20 */ /* 0x000fcc0008410000 */
        /* <DEDUP_REMOVED lines=23> */
[----:B-1----:R-:W-:Y:S02]  /*d590*/  FMNMX.FTZ R2, R154, R159, !PT ;  /* 0x0000009f9a027209 */ /* 0x002fe40007810000 */
[----:B--2---:R-:W-:-:S05]  /*d5a0*/  FMNMX.FTZ R0, R157, R0, !PT ;  /* 0x000000009d007209 */ /* 0x004fca0007810000 */
[----:B------:R-:W1:Y:S01]  /*d5b0*/  SHFL.BFLY PT, R3, R0, 0x2, 0x1f ;  /* 0x0c401f0000037f89 */ /* 0x000e6200000e0000 */
[----:B0-----:R-:W-:-:S05]  /*d5c0*/  FMNMX.FTZ R2, R155, R2, !PT ;  /* 0x000000029b027209 */ /* 0x001fca0007810000 */
[----:B------:R-:W0:Y:S01]  /*d5d0*/  SHFL.BFLY PT, R159, R2, 0x2, 0x1f ;  /* 0x0c401f00029f7f89 */ /* 0x000e2200000e0000 */
[----:B-1----:R-:W-:-:S05]  /*d5e0*/  FMNMX.FTZ R158, R0, R3, !PT ;  /* 0x00000003009e7209 */ /* 0x002fca0007810000 */
[----:B------:R-:W1:Y:S01]  /*d5f0*/  SHFL.BFLY PT, R3, R158, 0x1, 0x1f ;  /* 0x0c201f009e037f89 */ /* 0x000e6200000e0000 */
[----:B0-----:R-:W-:-:S05]  /*d600*/  FMNMX.FTZ R159, R2, R159, !PT ;  /* 0x0000009f029f7209 */ /* 0x001fca0007810000 */
[----:B------:R-:W0:Y:S01]  /*d610*/  SHFL.BFLY PT, R190, R159, 0x1, 0x1f ;  /* 0x0c201f009fbe7f89 */ /* 0x000e2200000e0000 */
[----:B-1----:R-:W-:-:S05]  /*d620*/  FMNMX.FTZ R6, R158, R3, !PT ;  /* 0x000000039e067209 */ /* 0x002fca0007810000 */
[C---:B------:R-:W-:Y:S01]  /*d630*/  FADD.FTZ R17, -R6.reuse, R17 ;  /* 0x0000001106117221 */ /* 0x040fe20000010100 */
[----:B------:R-:W-:Y:S01]  /*d640*/  FMUL.FTZ R191, R6, UR6 ;  /* 0x0000000606bf7c20 */ /* 0x000fe20008410000 */
[----:B0-----:R-:W-:Y:S02]  /*d650*/  FMNMX.FTZ R3, R159, R190, !PT ;  /* 0x000000be9f037209 */ /* 0x001fe40007810000 */
[----:B------:R-:W-:Y:S01]  /*d660*/  FMUL.FTZ R190, R17, UR6 ;  /* 0x0000000611be7c20 */ /* 0x000fe20008410000 */
[--C-:B------:R-:W-:Y:S01]  /*d670*/  FFMA.FTZ R17, R184, UR6, -R191.reuse ;  /* 0x00000006b8117c23 */ /* 0x100fe200080108bf */
[--C-:B------:R-:W-:Y:S01]  /*d680*/  FFMA.FTZ R208, R185, UR6, -R191.reuse ;  /* 0x00000006b9d07c23 */ /* 0x100fe200080108bf */
[--C-:B------:R-:W-:Y:S01]  /*d690*/  FFMA.FTZ R210, R186, UR6, -R191.reuse ;  /* 0x00000006bad27c23 */ /* 0x100fe200080108bf */
[----:B------:R-:W-:Y:S01]  /*d6a0*/  FADD.FTZ R14, -R3, R14 ;  /* 0x0000000e030e7221 */ /* 0x000fe20000010100 */
[----:B------:R-:W-:Y:S01]  /*d6b0*/  MUFU.EX2 R0, R190 ;  /* 0x000000be00007308 */ /* 0x000fe20000000800 */
[--C-:B------:R-:W-:Y:S01]  /*d6c0*/  FFMA.FTZ R159, R187, UR6, -R191.reuse ;  /* 0x00000006bb9f7c23 */ /* 0x100fe200080108bf */
[--C-:B------:R-:W-:Y:S01]  /*d6d0*/  FFMA.FTZ R204, R188, UR6, -R191.reuse ;  /* 0x00000006bccc7c23 */ /* 0x100fe200080108bf */
[----:B------:R-:W-:Y:S01]  /*d6e0*/  FMUL.FTZ R14, R14, UR6 ;  /* 0x000000060e0e7c20 */ /* 0x000fe20008410000 */
        /* <DEDUP_REMOVED lines=13> */
[----:B0-----:R-:W-:Y:S01]  /*d7c0*/  FMUL.FTZ R14, R3, UR6 ;  /* 0x00000006030e7c20 */ /* 0x001fe20008410000 */
[--C-:B------:R-:W-:Y:S01]  /*d7d0*/  FFMA.FTZ R175, R175, UR6, -R191.reuse ;  /* 0x00000006afaf7c23 */ /* 0x100fe200080108bf */
[--C-:B------:R-:W-:Y:S01]  /*d7e0*/  FFMA.FTZ R165, R165, UR6, -R191.reuse ;  /* 0x00000006a5a57c23 */ /* 0x100fe200080108bf */
[----:B------:R-:W-:Y:S01]  /*d7f0*/  FFMA.FTZ R167, R167, UR6, -R191 ;  /* 0x00000006a7a77c23 */ /* 0x000fe200080108bf */
        /* <DEDUP_REMOVED lines=12> */
[----:B-1----:R-:W-:Y:S01]  /*d8c0*/  FFMA.FTZ R13, R0, R13, R17 ;  /* 0x0000000d000d7223 */ /* 0x002fe20000010011 */
        /* <DEDUP_REMOVED lines=9> */
[----:B------:R-:W-:Y:S01]  /*d960*/  FFMA.FTZ R154, R154, UR6, -R14 ;  /* 0x000000069a9a7c23 */ /* 0x000fe2000801080e */
[----:B------:R-:W-:-:S04]  /*d970*/  FFMA.FTZ R157, R157, UR6, -R191 ;  /* 0x000000069d9d7c23 */ /* 0x000fc800080108bf */
[----:B------:R-:W0:Y:S01]  /*d980*/  MUFU.EX2 R210, R210 ;  /* 0x000000d200d27308 */ /* 0x000e220000000800 */
[----:B--2---:R-:W-:-:S07]  /*d990*/  FFMA.FTZ R19, R2, R12, R209 ;  /* 0x0000000c02137223 */ /* 0x004fce00000100d1 */
        /* <DEDUP_REMOVED lines=16> */
[--C-:B------:R-:W-:Y:S01]  /*daa0*/  FFMA.FTZ R162, R163, UR6, -R14.reuse ;  /* 0x00000006a3a27c23 */ /* 0x100fe2000801080e */
[----:B------:R-:W-:-:S05]  /*dab0*/  FFMA.FTZ R14, R155, UR6, -R14 ;  /* 0x000000069b0e7c23 */ /* 0x000fca000801080e */
        /* <DEDUP_REMOVED lines=58> */
.L_x_2225:
[----:B------:R-:W0:Y:S01]  /*de60*/  S2UR UR15, SR_CgaCtaId ;  /* 0x00000000000f79c3 */ /* 0x000e220000008800 */
[----:B------:R-:W-:Y:S01]  /*de70*/  R2UR UR11, R22 ;  /* 0x00000000160b72ca */ /* 0x000fe200000e0000 */
[----:B------:R-:W-:Y:S01]  /*de80*/  UIADD3 UR14, UR14, 0x38860, URZ ;  /* 0x000388600e0e7890 */ /* 0x000fe2000fffe03f */
[----:B------:R-:W-:Y:S01]  /*de90*/  R2UR UR10, R212 ;  /* 0x00000000d40a72ca */ /* 0x000fe200000e0000 */
[----:B------:R-:W-:Y:S01]  /*dea0*/  UMOV UR60, UR61 ;  /* 0x0000003d003c7c82 */ /* 0x000fe20008000000 */
[----:B------:R-:W-:Y:S02]  /*deb0*/  F2FP.BF16.F32.PACK_AB R208, R208, R17 ;  /* 0x00000011d0d0723e */ /* 0x000fe400000010ff */
[----:B------:R-:W-:Y:S01]  /*dec0*/  F2FP.BF16.F32.PACK_AB R195, R14, R195 ;  /* 0x000000c30ec3723e */ /* 0x000fe200000010ff */
[----:B------:R-:W-:Y:S01]  /*ded0*/  IMAD.MOV.U32 R14, RZ, RZ, R3 ;  /* 0x000000ffff0e7224 */ /* 0x000fe200078e0003 */
[----:B------:R-:W-:Y:S02]  /*dee0*/  F2FP.BF16.F32.PACK_AB R209, R18, R209 ;  /* 0x000000d112d1723e */ /* 0x000fe400000010ff */
[----:B------:R-:W-:-:S02]  /*def0*/  F2FP.BF16.F32.PACK_AB R210, R159, R210 ;  /* 0x000000d29fd2723e */ /* 0x000fc400000010ff */
[----:B------:R-:W-:Y:S02]  /*df00*/  F2FP.BF16.F32.PACK_AB R211, R20, R211 ;  /* 0x000000d314d3723e */ /* 0x000fe400000010ff */
[----:B------:R-:W-:Y:S01]  /*df10*/  F2FP.BF16.F32.PACK_AB R204, R185, R204 ;  /* 0x000000ccb9cc723e */ /* 0x000fe200000010ff */
[----:B------:R-:W-:Y:S01]  /*df20*/  UISETP.GT.AND UP0, UPT, UR10, UR11, UPT ;  /* 0x0000000b0a00728c */ /* 0x000fe2000bf04270 */
[----:B------:R-:W-:Y:S01]  /*df30*/  R2UR UR11, R7 ;  /* 0x00000000070b72ca */ /* 0x000fe200000e0000 */
        /* <DEDUP_REMOVED lines=8> */
[----:B------:R-:W-:Y:S01]  /*dfc0*/  IMAD.U32 R214, RZ, RZ, UR11 ;  /* 0x0000000bffd67e24 */ /* 0x000fe2000f8e00ff */
[----:B------:R-:W-:Y:S02]  /*dfd0*/  F2FP.BF16.F32.PACK_AB R201, R164, R201 ;  /* 0x000000c9a4c9723e */ /* 0x000fe400000010ff */
[----:B------:R-:W-:Y:S01]  /*dfe0*/  SYNCS.ARRIVE.TRANS64.RED.A1T0 RZ, [UR14], RZ ;  /* 0x000000ffffff79a7 */ /* 0x000fe2000810040e */
        /* <DEDUP_REMOVED lines=9> */
[----:B------:R-:W-:Y:S01]  /*e080*/  MOV R17, R6 ;  /* 0x0000000600117202 */ /* 0x000fe20000000f00 */
[----:B------:R-:W-:Y:S06]  /*e090*/  @P1 BRA `(.L_x_2226) ;  /* 0xffffffc0000c1947 */ /* 0x000fec000383ffff */
.L_x_2215:
        /* <DEDUP_REMOVED lines=131> */
.L_x_2227:
        /* <DEDUP_REMOVED lines=8> */
.L_x_2228:
[----:B-1----:R-:W-:Y:S05]  /*e950*/  @P1 BRA `(.L_x_2229) ;  /* 0x0000000000081947 */ /* 0x002fea0003800000 */
[----:B------:R-:W1:Y:S02]  /*e960*/  SYNCS.PHASECHK.TRANS64.TRYWAIT P1, [UR5+0x38850], R0 ;  /* 0x03885000ff0075a7 */ /* 0x000e640008020145 */
[----:B-1----:R-:W-:Y:S05]  /*e970*/  @!P1 BRA `(.L_x_2230) ;  /* 0x0000007000ec9947 */ /* 0x002fea0003800000 */
.L_x_2229:
[----:B------:R-:W-:Y:S01]  /*e980*/  R2UR UR4, R16 ;  /* 0x00000000100472ca */ /* 0x000fe200000e0000 */
[----:B------:R-:W-:Y:S01]  /*e990*/  WARPGROUP.ARRIVE ;  /* 0x00000000000079c5 */ /* 0x000fe20000000000 */
[----:B------:R-:W-:Y:S01]  /*e9a0*/  UMOV UR11, 0x40000040 ;  /* 0x40000040000b7882 */ /* 0x000fe20000000000 */
[----:B01----:R-:W0:Y:S04]  /*e9b0*/  SHFL.BFLY PT, R0, R13, 0x2, 0x1f ;  /* 0x0c401f000d007f89 */ /* 0x003e2800000e0000 */
[----:B------:R-:W1:Y:S06]  /*e9c0*/  SHFL.BFLY PT, R5, R12, 0x2, 0x1f ;  /* 0x0c401f000c057f89 */ /* 0x000e6c00000e0000 */
[----:B------:R-:W-:-:S04]  /*e9d0*/  UIADD3 UR4, UR4, 0x400, URZ ;  /* 0x0000040004047890 */ /* 0x000fc8000fffe03f */
[----:B------:R-:W-:-:S04]  /*e9e0*/  USHF.R.U32.HI UR4, URZ, 0x4, UR4 ;  /* 0x000000043f047899 */ /* 0x000fc80008011604 */
[----:B------:R-:W-:-:S04]  /*e9f0*/  ULOP3.LUT UR4, UR4, 0x3fff, URZ, 0xc0, !UPT ;  /* 0x00003fff04047892 */ /* 0x000fc8000f8ec03f */
[----:B------:R-:W-:Y:S01]  /*ea00*/  ULOP3.LUT UR4, UR4, 0x2800000, URZ, 0xfc, !UPT ;  /* 0x0280000004047892 */ /* 0x000fe2000f8efc3f */
[----:B0-----:R-:W-:Y:S01]  /*ea10*/  FADD.FTZ R0, R0, R13 ;  /* 0x0000000d00007221 */ /* 0x001fe20000010000 */
[----:B------:R-:W-:Y:S02]  /*ea20*/  IMAD.U32 R13, RZ, RZ, UR6 ;  /* 0x00000006ff0d7e24 */ /* 0x000fe4000f8e00ff */
[----:B------:R-:W-:Y:S01]  /*ea30*/  UIMAD UR4, UR61, 0xa00, UR4 ;  /* 0x00000a003d0478a4 */ /* 0x000fe2000f8e0204 */
[----:B-1----:R-:W-:-:S03]  /*ea40*/  FADD.FTZ R2, R5, R12 ;  /* 0x0000000c05027221 */ /* 0x002fc60000010000 */
[----:B------:R-:W-:Y:S01]  /*ea50*/  UIADD3 UR8, UR4, 0x80, URZ ;  /* 0x0000008004087890 */ /* 0x000fe2000fffe03f */
[----:B------:R-:W0:Y:S02]  /*ea60*/  SHFL.BFLY PT, R5, R0, 0x1, 0x1f ;  /* 0x0c201f0000057f89 */ /* 0x000e2400000e0000 */
[----:B------:R-:W-:-:S06]  /*ea70*/  UMOV UR10, UR4 ;  /* 0x00000004000a7c82 */ /* 0x000fcc0008000000 */
[----:B------:R-:W-:Y:S01]  /*ea80*/  HGMMA.64x256x16.F32.BF16 R24, R208, gdesc[UR8].tnspB, R24, gsb0 ;  /* 0x43e00008d0187df0 */ /* 0x000fe20008001818 */
[----:B------:R-:W-:Y:S01]  /*ea90*/  UMOV UR11, 0x40000040 ;  /* 0x40000040000b7882 */ /* 0x000fe20000000000 */
[----:B------:R-:W-:Y:S01]  /*eaa0*/  UMOV UR10, UR8 ;  /* 0x00000008000a7c82 */ /* 0x000fe20008000000 */
[----:B------:R-:W-:Y:S01]  /*eab0*/  UIADD3 UR8, UR4, 0x100, URZ ;  /* 0x0000010004087890 */ /* 0x000fe2000fffe03f */
[----:B------:R-:W1:Y:S01]  /*eac0*/  SHFL.BFLY PT, R7, R2, 0x1, 0x1f ;  /* 0x0c201f0002077f89 */ /* 0x000e6200000e0000 */
[----:B0-----:R-:W-:Y:S01]  /*ead0*/  FADD.FTZ R11, R0, R5 ;  /* 0x00000005000b7221 */ /* 0x001fe20000010000 */
[----:B------:R-:W-:Y:S01]  /*eae0*/  CS2R R4, SRZ ;  /* 0x0000000000047805 */ /* 0x000fe2000001ff00 */
[----:B------:R-:W-:-:S03]  /*eaf0*/  IMAD.MOV.U32 R0, RZ, RZ, -0x800000 ;  /* 0xff800000ff007424 */ /* 0x000fc600078e00ff */
[----:B------:R-:W-:Y:S01]  /*eb00*/  FSETP.NE.FTZ.AND P1, PT, R11, RZ, PT ;  /* 0x000000ff0b00720b */ /* 0x000fe20003f35000 */
[----:B-1----:R-:W-:Y:S01]  /*eb10*/  FADD.FTZ R14, R2, R7 ;  /* 0x00000007020e7221 */ /* 0x002fe20000010000 */
[----:B------:R-:W-:Y:S02]  /*eb20*/  MOV R7, UR6 ;  /* 0x0000000600077c02 */ /* 0x000fe40008000f00 */
[----:B------:R-:W-:Y:S02]  /*eb30*/  MOV R2, 0xff800000 ;  /* 0xff80000000027802 */ /* 0x000fe40000000f00 */
        /* <DEDUP_REMOVED lines=37> */
.L_x_2231:
        /* <DEDUP_REMOVED lines=133> */
.L_x_2195:
[----:B------:R-:W-:Y:S05]  /*f5e0*/  @P0 BRA `(.L_x_2232) ;  /* 0x0000002000600947 */ /* 0x000fea0003800000 */
[----:B------:R-:W0:Y:S01]  /*f5f0*/  S2R R3, SR_TID.X ;  /* 0x0000000000037919 */ /* 0x000e220000002100 */
[----:B------:R-:W-:Y:S01]  /*f600*/  R2UR UR13, R23 ;  /* 0x00000000170d72ca */ /* 0x000fe200000e0000 */
[----:B------:R-:W1:Y:S01]  /*f610*/  S2UR UR12, SR_CTAID.Z ;  /* 0x00000000000c79c3 */ /* 0x000e620000002700 */
[----:B------:R-:W-:Y:S01]  /*f620*/  ULDC.64 UR8, c[0x0][0xbd0] ;  /* 0x0002f40000087ab9 */ /* 0x000fe20000000a00 */
[----:B------:R-:W-:Y:S01]  /*f630*/  ULDC.64 UR14, c[0x0][0x208] ;  /* 0x00008200000e7ab9 */ /* 0x000fe20000000a00 */
[----:B------:R-:W-:Y:S05]  /*f640*/  BSSY B0, `(.L_x_2233) ;  /* 0x000014c000007945 */ /* 0x000fea0003800000 */
[----:B------:R-:W2:Y:S04]  /*f650*/  LDC.64 R18, c[0x0][0xbd8] ;  /* 0x0002f600ff127b82 */ /* 0x000ea80000000a00 */
[----:B------:R-:W-:-:S02]  /*f660*/  USHF.R.S32.HI UR7, URZ, 0x1f, UR13 ;  /* 0x0000001f3f077899 */ /* 0x000fc4000801140d */
[----:B------:R-:W-:Y:S02]  /*f670*/  UIMAD.WIDE.U32 UR4, UR13, UR8, URZ ;  /* 0x000000080d0472a5 */ /* 0x000fe4000f8e003f */
[----:B------:R-:W-:Y:S01]  /*f680*/  UIMAD UR6, UR7, UR8, URZ ;  /* 0x00000008070672a4 */ /* 0x000fe2000f8e023f */
[----:B------:R-:W3:Y:S03]  /*f690*/  S2UR UR11, SR_CTAID.Y ;  /* 0x00000000000b79c3 */ /* 0x000ee60000002600 */
[----:B------:R-:W-:-:S03]  /*f6a0*/  UIMAD UR6, UR13, UR9, UR6 ;  /* 0x000000090d0672a4 */ /* 0x000fc6000f8e0206 */
[----:B------:R-:W-:Y:S01]  /*f6b0*/  ULDC.64 UR8, c[0x0][0xb38] ;  /* 0x0002ce0000087ab9 */ /* 0x000fe20000000a00 */
[----:B------:R-:W-:Y:S01]  /*f6c0*/  UIADD3 UR6, UR5, UR6, URZ ;  /* 0x0000000605067290 */ /* 0x000fe2000fffe03f */
[----:B------:R-:W3:Y:S01]  /*f6d0*/  LDC R153, c[0x0][0xc50] ;  /* 0x00031400ff997b82 */ /* 0x000ee20000000800 */
[----:B------:R-:W-:Y:S02]  /*f6e0*/  UIMAD UR7, UR7, UR8, URZ ;  /* 0x00000008070772a4 */ /* 0x000fe4000f8e023f */
[----:B-1----:R-:W-:Y:S01]  /*f6f0*/  USHF.R.S32.HI UR10, URZ, 0x1f, UR12 ;  /* 0x0000001f3f0a7899 */ /* 0x002fe2000801140c */
[----:B0-----:R-:W-:-:S04]  /*f700*/  VIADD R5, R3, 0xffffff80 ;  /* 0xffffff8003057836 */ /* 0x001fc80000000000 */
[----:B------:R-:W0:Y:S01]  /*f710*/  LDC.64 R20, c[0x0][0xb40] ;  /* 0x0002d000ff147b82 */ /* 0x000e220000000a00 */
[----:B------:R-:W-:-:S04]  /*f720*/  SHF.R.S32.HI R4, RZ, 0x1f, R5 ;  /* 0x0000001fff047819 */ /* 0x000fc80000011405 */
[CC--:B------:R-:W-:Y:S02]  /*f730*/  LEA.HI R6, R4.reuse, R5.reuse, RZ, 0x7 ;  /* 0x0000000504067211 */ /* 0x0c0fe400078f38ff */
[----:B------:R-:W-:Y:S02]  /*f740*/  LEA.HI R11, R4, R5, RZ, 0x2 ;  /* 0x00000005040b7211 */ /* 0x000fe400078f10ff */
[----:B------:R-:W-:Y:S02]  /*f750*/  LOP3.LUT R8, R6, 0xffffff80, RZ, 0xc0, !PT ;  /* 0xffffff8006087812 */ /* 0x000fe400078ec0ff */
[----:B------:R-:W-:-:S03]  /*f760*/  SHF.R.S32.HI R7, RZ, 0x7, R6 ;  /* 0x00000007ff077819 */ /* 0x000fc60000011406 */
[----:B------:R-:W-:Y:S01]  /*f770*/  IMAD.IADD R3, R5, 0x1, -R8 ;  /* 0x0000000105037824 */ /* 0x000fe200078e0a08 */
[----:B------:R-:W-:Y:S01]  /*f780*/  LEA.HI R4, R6, R7, RZ, 0x1 ;  /* 0x0000000706047211 */ /* 0x000fe200078f08ff */
[----:B------:R-:W1:Y:S01]  /*f790*/  LDC R8, c[0x0][0xbe8] ;  /* 0x0002fa00ff087b82 */ /* 0x000e620000000800 */
[----:B------:R-:W-:Y:S02]  /*f7a0*/  LOP3.LUT R6, R11, 0xfffffffc, RZ, 0xc0, !PT ;  /* 0xfffffffc0b067812 */ /* 0x000fe400078ec0ff */
[----:B------:R-:W-:Y:S02]  /*f7b0*/  SHF.R.S32.HI R12, RZ, 0x1f, R3 ;  /* 0x0000001fff0c7819 */ /* 0x000fe40000011403 */
[----:B------:R-:W-:Y:S02]  /*f7c0*/  LOP3.LUT R4, R4, 0x3fffffe, RZ, 0xc0, !PT ;  /* 0x03fffffe04047812 */ /* 0x000fe400078ec0ff */
[----:B------:R-:W-:Y:S02]  /*f7d0*/  LEA.HI R10, R12, R3, RZ, 0x2 ;  /* 0x000000030c0a7211 */ /* 0x000fe400078f10ff */
[----:B------:R-:W-:Y:S01]  /*f7e0*/  IADD3 R5, R5, -R6, RZ ;  /* 0x8000000605057210 */ /* 0x000fe20007ffe0ff */
[----:B------:R-:W-:Y:S01]  /*f7f0*/  IMAD.IADD R6, R7, 0x1, -R4 ;  /* 0x0000000107067824 */ /* 0x000fe200078e0a04 */
[----:B------:R-:W-:-:S02]  /*f800*/  SHF.R.S32.HI R9, RZ, 0x2, R10 ;  /* 0x00000002ff097819 */ /* 0x000fc4000001140a */
[----:B------:R-:W-:Y:S02]  /*f810*/  SHF.R.S32.HI R14, RZ, 0x1f, R10 ;  /* 0x0000001fff0e7819 */ /* 0x000fe4000001140a */
[----:B------:R-:W-:Y:S02]  /*f820*/  LEA.HI R7, R5, R5, RZ, 0x1 ;  /* 0x0000000505077211 */ /* 0x000fe400078f08ff */
[----:B------:R-:W-:Y:S02]  /*f830*/  LEA.HI R14, R14, R9, RZ, 0x3 ;  /* 0x000000090e0e7211 */ /* 0x000fe400078f18ff */
[----:B------:R-:W-:Y:S02]  /*f840*/  LEA.HI R12, R12, R3, RZ, 0x5 ;  /* 0x000000030c0c7211 */ /* 0x000fe400078f28ff */
[----:B------:R-:W-:Y:S02]  /*f850*/  LOP3.LUT R14, R14, 0xfffffff8, RZ, 0xc0, !PT ;  /* 0xfffffff80e0e7812 */ /* 0x000fe400078ec0ff */
[----:B------:R-:W-:Y:S01]  /*f860*/  LOP3.LUT R10, R10, 0x7ffffffc, RZ, 0xc0, !PT ;  /* 0x7ffffffc0a0a7812 */ /* 0x000fe200078ec0ff */
[----:B------:R-:W-:Y:S01]  /*f870*/  BAR.SYNC.DEFER_BLOCKING 0x1, 0x100 ;  /* 0x0044000000007b1d */ /* 0x000fe20000010000 */
[----:B-1----:R-:W-:Y:S01]  /*f880*/  ISETP.NE.AND P0, PT, R8, 0x1, PT ;  /* 0x000000010800780c */ /* 0x002fe20003f05270 */
[----:B------:R-:W-:Y:S01]  /*f890*/  IMAD.IADD R4, R9, 0x1, -R14 ;  /* 0x0000000109047824 */ /* 0x000fe200078e0a0e */
[----:B------:R-:W-:-:S02]  /*f8a0*/  LOP3.LUT R14, R7, 0x1ffffffe, RZ, 0xc0, !PT ;  /* 0x1ffffffe070e7812 */ /* 0x000fc400078ec0ff */
[----:B------:R-:W-:Y:S01]  /*f8b0*/  SHF.R.S32.HI R7, RZ, 0x5, R12 ;  /* 0x00000005ff077819 */ /* 0x000fe2000001140c */
[----:B--2---:R-:W-:Y:S01]  /*f8c0*/  IMAD R12, R18, UR10, RZ ;  /* 0x0000000a120c7c24 */ /* 0x004fe2000f8e02ff */
[----:B------:R-:W-:Y:S01]  /*f8d0*/  IADD3 R11, R5, -R14, RZ ;  /* 0x8000000e050b7210 */ /* 0x000fe20007ffe0ff */
[----:B------:R-:W1:Y:S01]  /*f8e0*/  S2R R9, SR_CTAID.X ;  /* 0x0000000000097919 */ /* 0x000e620000002500 */
[----:B------:R-:W-:Y:S01]  /*f8f0*/  MOV R5, UR5 ;  /* 0x0000000500057c02 */ /* 0x000fe20008000f00 */
[----:B------:R-:W-:Y:S02]  /*f900*/  IMAD R7, R7, 0x10, R4 ;  /* 0x0000001007077824 */ /* 0x000fe400078e0204 */
[----:B------:R-:W-:Y:S01]  /*f910*/  IMAD.U32 R4, RZ, RZ, UR4 ;  /* 0x00000004ff047e24 */ /* 0x000fe2000f8e00ff */
[----:B------:R-:W-:Y:S01]  /*f920*/  UIMAD.WIDE.U32 UR4, UR13, UR8, URZ ;  /* 0x000000080d0472a5 */ /* 0x000fe2000f8e003f */
[----:B------:R-:W2:Y:S01]  /*f930*/  @P0 LDC R14, c[0x0][0xbec] ;  /* 0x0002fb00ff0e0b82 */ /* 0x000ea20000000800 */
[----:B------:R-:W-:-:S02]  /*f940*/  IMAD R16, R6, 0x40, R7 ;  /* 0x0000004006107824 */ /* 0x000fc400078e0207 */
[----:B------:R-:W-:Y:S01]  /*f950*/  IMAD.U32 R5, RZ, RZ, UR6 ;  /* 0x00000006ff057e24 */ /* 0x000fe2000f8e00ff */
[----:B------:R-:W-:Y:S01]  /*f960*/  UIMAD UR6, UR13, UR9, UR7 ;  /* 0x000000090d0672a4 */ /* 0x000fe2000f8e0207 */
[----:B------:R-:W-:Y:S01]  /*f970*/  IMAD R15, R19, UR12, R12 ;  /* 0x0000000c130f7c24 */ /* 0x000fe2000f8e020c */
[----:B------:R-:W-:Y:S01]  /*f980*/  LEA R6, R11, R16, 0x3 ;  /* 0x000000100b067211 */ /* 0x000fe200078e18ff */
[----:B------:R-:W-:Y:S01]  /*f990*/  IMAD.WIDE.U32 R4, R18, UR12, R4 ;  /* 0x0000000c12047c25 */ /* 0x000fe2000f8e0004 */
[----:B------:R-:W4:Y:S01]  /*f9a0*/  @P0 LDC R17, c[0x0][0xbf0] ;  /* 0x0002fc00ff110b82 */ /* 0x000f220000000800 */
[----:B------:R-:W-:Y:S02]  /*f9b0*/  UIADD3 UR6, UR5, UR6, URZ ;  /* 0x0000000605067290 */ /* 0x000fe4000fffe03f */
[----:B------:R-:W-:Y:S01]  /*f9c0*/  MOV R7, UR5 ;  /* 0x0000000500077c02 */ /* 0x000fe20008000f00 */
[----:B------:R-:W-:Y:S01]  /*f9d0*/  IMAD R18, RZ, RZ, -UR13 ;  /* 0x8000000dff127e24 */ /* 0x000fe2000f8e02ff */
[----:B------:R-:W-:Y:S01]  /*f9e0*/  ULDC.64 UR8, c[0x0][0xb28] ;  /* 0x0002ca0000087ab9 */ /* 0x000fe20000000a00 */
[----:B------:R-:W-:-:S02]  /*f9f0*/  IMAD.IADD R5, R5, 0x1, R15 ;  /* 0x0000000105057824 */ /* 0x000fc400078e020f */
[----:B------:R-:W-:Y:S01]  /*fa00*/  IMAD.U32 R7, RZ, RZ, UR6 ;  /* 0x00000006ff077e24 */ /* 0x000fe2000f8e00ff */
[----:B------:R-:W5:Y:S01]  /*fa10*/  @P0 LDC R22, c[0x0][0xbec] ;  /* 0x0002fb00ff160b82 */ /* 0x000f620000000800 */
[----:B---3--:R-:W-:Y:S01]  /*fa20*/  IMAD R153, R153, R18, UR11 ;  /* 0x0000000b99997e24 */ /* 0x008fe2000f8e0212 */
[----:B------:R-:W-:-:S06]  /*fa30*/  ULDC.64 UR6, c[0x0][0xb48] ;  /* 0x0002d20000067ab9 */ /* 0x000fcc0000000a00 */
[----:B------:R-:W3:Y:S01]  /*fa40*/  @P0 LDC R155, c[0x0][0xbf0] ;  /* 0x0002fc00ff9b0b82 */ /* 0x000ee20000000800 */
[----:B-1----:R-:W-:Y:S02]  /*fa50*/  IMAD R11, R9, 0x80, R6 ;  /* 0x00000080090b7824 */ /* 0x002fe400078e0206 */
[----:B------:R-:W-:Y:S01]  /*fa60*/  IMAD.U32 R6, RZ, RZ, UR4 ;  /* 0x00000004ff067e24 */ /* 0x000fe2000f8e00ff */
[----:B------:R-:W-:Y:S01]  /*fa70*/  ULDC.64 UR4, c[0x0][0xbe0] ;  /* 0x0002f80000047ab9 */ /* 0x000fe20000000a00 */
[----:B--2---:R-:W-:Y:S01]  /*fa80*/  @P0 IMAD.HI.U32 R12, R11, R14, RZ ;  /* 0x0000000e0b0c0227 */ /* 0x004fe200078e00ff */
[----:B------:R-:W-:-:S03]  /*fa90*/  MOV R13, R11 ;  /* 0x0000000b000d7202 */ /* 0x000fc60000000f00 */
[C---:B0-----:R-:W-:Y:S01]  /*faa0*/  IMAD R14, R20.reuse, UR10, RZ ;  /* 0x0000000a140e7c24 */ /* 0x041fe2000f8e02ff */
[----:B----4-:R-:W-:Y:S01]  /*fab0*/  @P0 SHF.R.U32.HI R13, RZ, R17, R12 ;  /* 0x00000011ff0d0219 */ /* 0x010fe2000001160c */
[----:B------:R-:W-:-:S04]  /*fac0*/  IMAD.WIDE.U32 R6, R20, UR12, R6 ;  /* 0x0000000c14067c25 */ /* 0x000fc8000f8e0006 */
[----:B------:R-:W-:Y:S01]  /*fad0*/  IMAD R17, R21, UR12, R14 ;  /* 0x0000000c15117c24 */ /* 0x000fe2000f8e020e */
[----:B------:R-:W-:Y:S01]  /*fae0*/  SHF.R.S32.HI R14, RZ, 0x1f, R153 ;  /* 0x0000001fff0e7819 */ /* 0x000fe20000011499 */
[----:B-----5:R-:W-:-:S03]  /*faf0*/  @P0 IMAD.HI.U32 R22, R11, R22, RZ ;  /* 0x000000160b160227 */ /* 0x020fc600078e00ff */
[----:B------:R-:W-:Y:S01]  /*fb00*/  IADD3 R7, R7, R17, RZ ;  /* 0x0000001107077210 */ /* 0x000fe20007ffe0ff */
[----:B------:R-:W-:Y:S02]  /*fb10*/  IMAD.MOV.U32 R15, RZ, RZ, R11 ;  /* 0x000000ffff0f7224 */ /* 0x000fe400078e000b */
[C---:B------:R-:W-:Y:S01]  /*fb20*/  IMAD R12, R14.reuse, UR4, RZ ;  /* 0x000000040e0c7c24 */ /* 0x040fe2000f8e02ff */
[----:B---3--:R-:W-:Y:S01]  /*fb30*/  @P0 SHF.R.U32.HI R15, RZ, R155, R22 ;  /* 0x0000009bff0f0219 */ /* 0x008fe20000011616 */
[----:B------:R-:W-:Y:S02]  /*fb40*/  IMAD R17, R14, UR6, RZ ;  /* 0x000000060e117c24 */ /* 0x000fe4000f8e02ff */
[----:B------:R-:W-:-:S04]  /*fb50*/  IMAD.WIDE.U32 R4, R153, UR4, R4 ;  /* 0x0000000499047c25 */ /* 0x000fc8000f8e0004 */
[----:B------:R-:W-:Y:S01]  /*fb60*/  IMAD R14, R153, UR5, R12 ;  /* 0x00000005990e7c24 */ /* 0x000fe2000f8e020c */
[----:B------:R-:W-:Y:S01]  /*fb70*/  IADD3 R4, P0, R13, R4, RZ ;  /* 0x000000040d047210 */ /* 0x000fe20007f1e0ff */
[C---:B------:R-:W-:Y:S01]  /*fb80*/  IMAD R19, R153.reuse, UR7, R17 ;  /* 0x0000000799137c24 */ /* 0x040fe2000f8e0211 */
[--C-:B------:R-:W-:Y:S01]  /*fb90*/  SHF.R.S32.HI R17, RZ, 0x1f, R13.reuse ;  /* 0x0000001fff117819 */ /* 0x100fe2000001140d */
[----:B------:R-:W-:Y:S01]  /*fba0*/  IMAD.MOV R13, RZ, RZ, -R13 ;  /* 0x000000ffff0d7224 */ /* 0x000fe200078e0a0d */
[----:B------:R-:W-:Y:S01]  /*fbb0*/  SHF.R.S32.HI R12, RZ, 0x1f, R15 ;  /* 0x0000001fff0c7819 */ /* 0x000fe2000001140f */
[----:B------:R-:W-:Y:S01]  /*fbc0*/  ULDC.64 UR4, c[0x0][0xb30] ;  /* 0x0002cc0000047ab9 */ /* 0x000fe20000000a00 */
[----:B------:R-:W-:Y:S01]  /*fbd0*/  IMAD.WIDE.U32 R6, R153, UR6, R6 ;  /* 0x0000000699067c25 */ /* 0x000fe2000f8e0006 */
[----:B------:R-:W-:Y:S01]  /*fbe0*/  IADD3.X R5, R17, R5, R14, P0, !PT ;  /* 0x0000000511057210 */ /* 0x000fe200007fe40e */
[----:B------:R-:W-:Y:S02]  /*fbf0*/  ULDC.64 UR6, c[0x0][0xbc8] ;  /* 0x0002f20000067ab9 */ /* 0x000fe40000000a00 */
[----:B------:R-:W-:Y:S01]  /*fc00*/  IMAD.MOV R18, RZ, RZ, -R15 ;  /* 0x000000ffff127224 */ /* 0x000fe200078e0a0f */
[----:B------:R-:W-:Y:S01]  /*fc10*/  IADD3 R7, R7, R19, RZ ;  /* 0x0000001307077210 */ /* 0x000fe20007ffe0ff */
[----:B------:R-:W-:-:S02]  /*fc20*/  IMAD R12, R12, UR4, RZ ;  /* 0x000000040c0c7c24 */ /* 0x000fc4000f8e02ff */
[C-C-:B------:R-:W-:Y:S02]  /*fc30*/  IMAD R13, R8.reuse, R13, R11.reuse ;  /* 0x0000000d080d7224 */ /* 0x140fe400078e020b */
[----:B------:R-:W-:Y:S02]  /*fc40*/  IMAD R11, R8, R18, R11 ;  /* 0x00000012080b7224 */ /* 0x000fe400078e020b */
[C---:B------:R-:W-:Y:S01]  /*fc50*/  IMAD R17, R15.reuse, UR5, R12 ;  /* 0x000000050f117c24 */ /* 0x040fe2000f8e020c */
[----:B------:R-:W-:Y:S01]  /*fc60*/  SHF.R.S32.HI R12, RZ, 0x1f, R13 ;  /* 0x0000001fff0c7819 */ /* 0x000fe2000001140d */
[----:B------:R-:W-:Y:S01]  /*fc70*/  IMAD.WIDE.U32 R6, R15, UR4, R6 ;  /* 0x000000040f067c25 */ /* 0x000fe2000f8e0006 */
[----:B------:R-:W-:Y:S01]  /*fc80*/  SHF.R.S32.HI R14, RZ, 0x1f, R11 ;  /* 0x0000001fff0e7819 */ /* 0x000fe2000001140b */
[----:B------:R-:W0:Y:S01]  /*fc90*/  S2UR UR5, SR_CgaCtaId ;  /* 0x00000000000579c3 */ /* 0x000e220000008800 */
[----:B------:R-:W-:Y:S01]  /*fca0*/  UMOV UR4, 0x400 ;  /* 0x0000040000047882 */ /* 0x000fe20000000000 */
[----:B------:R-:W-:-:S02]  /*fcb0*/  IMAD R12, R12, UR6, RZ ;  /* 0x000000060c0c7c24 */ /* 0x000fc4000f8e02ff */
[----:B------:R-:W-:Y:S02]  /*fcc0*/  IMAD.IADD R7, R7, 0x1, R17 ;  /* 0x0000000107077824 */ /* 0x000fe400078e0211 */
[----:B------:R-:W-:Y:S02]  /*fcd0*/  IMAD R14, R14, UR8, RZ ;  /* 0x000000080e0e7c24 */ /* 0x000fe4000f8e02ff */
[C---:B------:R-:W-:Y:S02]  /*fce0*/  IMAD R15, R13.reuse, UR7, R12 ;  /* 0x000000070d0f7c24 */ /* 0x040fe4000f8e020c */
[----:B------:R-:W-:Y:S01]  /*fcf0*/  IMAD.WIDE.U32 R4, R13, UR6, R4 ;  /* 0x000000060d047c25 */ /* 0x000fe2000f8e0004 */
[----:B------:R-:W-:-:S03]  /*fd00*/  ULDC.64 UR6, c[0x0][0xba8] ;  /* 0x0002ea0000067ab9 */ /* 0x000fc60000000a00 */
[C---:B------:R-:W-:Y:S01]  /*fd10*/  IMAD R17, R11.reuse, UR9, R14 ;  /* 0x000000090b117c24 */ /* 0x040fe2000f8e020e */
[----:B------:R-:W-:Y:S01]  /*fd20*/  LEA R18, P0, R4, UR6, 0x2 ;  /* 0x0000000604127c11 */ /* 0x000fe2000f8010ff */
[----:B------:R-:W-:Y:S01]  /*fd30*/  IMAD.WIDE.U32 R12, R11, UR8, R6 ;  /* 0x000000080b0c7c25 */ /* 0x000fe2000f8e0006 */
[----:B------:R-:W-:Y:S01]  /*fd40*/  ULDC.64 UR8, c[0x0][0xb00] ;  /* 0x0002c00000087ab9 */ /* 0x000fe20000000a00 */
[----:B------:R-:W-:Y:S02]  /*fd50*/  ULDC UR6, c[0x0][0xa88] ;  /* 0x0002a20000067ab9 */ /* 0x000fe40000000800 */
[----:B------:R-:W-:Y:S01]  /*fd60*/  IMAD.IADD R5, R5, 0x1, R15 ;  /* 0x0000000105057824 */ /* 0x000fe200078e020f */
[----:B------:R-:W-:Y:S01]  /*fd70*/  IADD3 R7, R13, R17, RZ ;  /* 0x000000110d077210 */ /* 0x000fe20007ffe0ff */
[----:B------:R-:W-:Y:S01]  /*fd80*/  SHFL.IDX PT, R14, R18, 0x1, 0x1c1f ;  /* 0x003c1f00120e7f89 */ /* 0x000fe200000e0000 */
[----:B------:R-:W-:Y:S01]  /*fd90*/  LEA R6, P1, R12, UR8, 0x2 ;  /* 0x000000080c067c11 */ /* 0x000fe2000f8210ff */
[----:B------:R-:W-:Y:S01]  /*fda0*/  IMAD R11, R9, 0x80, R16 ;  /* 0x00000080090b7824 */ /* 0x000fe200078e0210 */
[----:B------:R-:W-:Y:S01]  /*fdb0*/  LEA.HI.X R17, R4, UR7, R5, 0x2, P0 ;  /* 0x0000000704117c11 */ /* 0x000fe200080f1405 */
[----:B0-----:R-:W-:Y:S01]  /*fdc0*/  ULEA UR4, UR5, UR4, 0x18 ;  /* 0x0000000405047291 */ /* 0x001fe2000f8ec03f */
[----:B------:R-:W-:Y:S01]  /*fdd0*/  LEA.HI.X R7, R12, UR9, R7, 0x2, P1 ;  /* 0x000000090c077c11 */ /* 0x000fe200088f1407 */
[----:B------:R-:W-:Y:S01]  /*fde0*/  IMAD R8, R8, UR6, RZ ;  /* 0x0000000608087c24 */ /* 0x000fe2000f8e02ff */
[----:B------:R-:W-:Y:S01]  /*fdf0*/  SHFL.IDX PT, R12, R18, RZ, 0x1c1f ;  /* 0x001c1fff120c7589 */ /* 0x000fe200000e0000 */
[----:B------:R-:W-:Y:S01]  /*fe00*/  LOP3.LUT P0, RZ, R3, 0x3, RZ, 0xc0, !PT ;  /* 0x0000000303ff7812 */ /* 0x000fe2000780c0ff */
[C---:B------:R-:W-:Y:S01]  /*fe10*/  VIADD R9, R11.reuse, 0x8 ;  /* 0x000000080b097836 */ /* 0x040fe20000000000 */
[----:B------:R-:W-:Y:S01]  /*fe20*/  UIADD3 UR4, UR4, 0x38820, URZ ;  /* 0x0003882004047890 */ /* 0x000fe2000fffe03f */
[----:B------:R-:W0:Y:S01]  /*fe30*/  SHFL.IDX PT, R13, R17, RZ, 0x1c1f ;  /* 0x001c1fff110d7589 */ /* 0x000e2200000e0000 */
[----:B------:R-:W-:-:S02]  /*fe40*/  ISETP.GE.OR P1, PT, R11, R8, P0 ;  /* 0x000000080b00720c */ /* 0x000fc40000726670 */
[-C--:B------:R-:W-:Y:S01]  /*fe50*/  ISETP.GE.OR P0, PT, R9, R8.reuse, P0 ;  /* 0x000000080900720c */ /* 0x080fe20000706670 */
[----:B------:R-:W1:Y:S01]  /*fe60*/  SHFL.IDX PT, R15, R17, 0x1, 0x1c1f ;  /* 0x003c1f00110f7f89 */ /* 0x000e6200000e0000 */
[----:B------:R-:W-:Y:S01]  /*fe70*/  ISETP.GE.AND P2, PT, R11, R8, PT ;  /* 0x000000080b00720c */ /* 0x000fe20003f46270 */
[----:B------:R-:W-:Y:S01]  /*fe80*/  UPRMT UR4, URZ, 0x654, UR4 ;  /* 0x000006543f047896 */ /* 0x000fe20008000004 */
[----:B------:R-:W-:Y:S01]  /*fe90*/  IADD3 R3, R3, -R10, RZ ;  /* 0x8000000a03037210 */ /* 0x000fe20007ffe0ff */
[----:B------:R2:W3:Y:S04]  /*fea0*/  SHFL.IDX PT, R4, R6, RZ, 0x1c1f ;  /* 0x001c1fff06047589 */ /* 0x0004e800000e0000 */
[----:B------:R2:W4:Y:S01]  /*feb0*/  SHFL.IDX PT, R5, R7, RZ, 0x1c1f ;  /* 0x001c1fff07057589 */ /* 0x00052200000e0000 */
[----:B------:R-:W-:-:S02]  /*fec0*/  IMAD.SHL.U32 R3, R3, 0x2, RZ ;  /* 0x0000000203037824 */ /* 0x000fc400078e00ff */
[----:B------:R-:W-:Y:S01]  /*fed0*/  SYNCS.ARRIVE.TRANS64.RED.A1T0 RZ, [UR4], RZ ;  /* 0x000000ffffff79a7 */ /* 0x000fe20008100404 */
[----:B0-----:R2:W-:Y:S04]  /*fee0*/  @!P1 ST.E desc[UR14][R12.64], R0 ;  /* 0x000000000c009985 */ /* 0x0015e8000c10190e */
[----:B-1----:R2:W-:Y:S01]  /*fef0*/  @!P0 ST.E desc[UR14][R14.64], R2 ;  /* 0x000000020e008985 */ /* 0x0025e2000c10190e */
[----:B------:R-:W-:Y:S05]  /*ff00*/  @P2 BRA `(.L_x_2234) ;  /* 0x0000000800fc2947 */ /* 0x000fea0003800000 */
[C---:B--2---:R-:W-:Y:S01]  /*ff10*/  VIADD R0, R3.reuse, 0x8 ;  /* 0x0000000803007836 */ /* 0x044fe20000000000 */
[C---:B------:R-:W-:Y:S01]  /*ff20*/  IADD3 R2, R3.reuse, 0x10, RZ ;  /* 0x0000001003027810 */ /* 0x040fe20007ffe0ff */
[C---:B------:R-:W-:Y:S01]  /*ff30*/  VIADD R10, R3.reuse, 0x18 ;  /* 0x00000018030a7836 */ /* 0x040fe20000000000 */
[----:B------:R-:W-:Y:S01]  /*ff40*/  ULDC UR4, c[0x0][0xac8] ;  /* 0x0002b20000047ab9 */ /* 0x000fe20000000800 */
[C---:B------:R-:W-:Y:S01]  /*ff50*/  VIADD R18, R3.reuse, 0x20 ;  /* 0x0000002003127836 */ /* 0x040fe20000000000 */
[----:B------:R-:W-:Y:S01]  /*ff60*/  ISETP.GE.AND P3, PT, R0, UR4, PT ;  /* 0x0000000400007c0c */ /* 0x000fe2000bf66270 */
[----:B------:R-:W-:Y:S01]  /*ff70*/  ULDC.64 UR6, c[0x0][0x208] ;  /* 0x0000820000067ab9 */ /* 0x000fe20000000a00 */
[----:B------:R-:W-:Y:S01]  /*ff80*/  ISETP.GE.AND P4, PT, R2, UR4, PT ;  /* 0x0000000402007c0c */ /* 0x000fe2000bf86270 */
[C---:B------:R-:W-:Y:S01]  /*ff90*/  VIADD R21, R3.reuse, 0x48 ;  /* 0x0000004803157836 */ /* 0x040fe20000000000 */
[----:B------:R-:W-:Y:S01]  /*ffa0*/  ISETP.GE.AND P5, PT, R10, UR4, PT ;  /* 0x000000040a007c0c */ /* 0x000fe2000bfa6270 */
[C---:B------:R-:W-:Y:S01]  /*ffb0*/  VIADD R22, R3.reuse, 0x50 ;  /* 0x0000005003167836 */ /* 0x040fe20000000000 */
[----:B------:R-:W-:-:S02]  /*ffc0*/  ISETP.GE.AND P2, PT, R3, UR4, PT ;  /* 0x0000000403007c0c */ /* 0x000fc4000bf46270 */
[----:B------:R-:W-:Y:S02]  /*ffd0*/  IADD3 R19, R3, 0x28, RZ ;  /* 0x0000002803137810 */ /* 0x000fe40007ffe0ff */
[----:B------:R-:W-:Y:S02]  /*ffe0*/  ISETP.GE.AND P0, PT, R18, UR4, PT ;  /* 0x0000000412007c0c */ /* 0x000fe4000bf06270 */
[----:B------:R-:W-:Y:S02]  /*fff0*/  ISETP.GE.AND P1, PT, R19, UR4, PT ;  /* 0x0000000413007c0c */ /* 0x000fe4000bf26270 */
[----:B------:R-:W-:Y:S02]  /*10000*/  @!P3 LEA.HI R0, R0, R0, RZ, 0x1 ;  /* 0x000000000000b211 */ /* 0x000fe400078f08ff */
[----:B------:R-:W-:Y:S02]  /*10010*/  @!P4 LEA.HI R2, R2, R2, RZ, 0x1 ;  /* 0x000000020202c211 */ /* 0x000fe400078f08ff */
[----:B------:R-:W-:-:S02]  /*10020*/  @!P5 LEA.HI R10, R10, R10, RZ, 0x1 ;  /* 0x0000000a0a0ad211 */ /* 0x000fc400078f08ff */
[----:B------:R-:W-:Y:S01]  /*10030*/  @!P3 LOP3.LUT R13, R0, 0xfffffffe, RZ, 0xc0, !PT ;  /* 0xfffffffe000db812 */ /* 0x000fe200078ec0ff */
[C---:B------:R-:W-:Y:S01]  /*10040*/  VIADD R0, R3.reuse, 0x30 ;  /* 0x0000003003007836 */ /* 0x040fe20000000000 */
[----:B------:R-:W-:Y:S01]  /*10050*/  @!P4 LOP3.LUT R15, R2, 0xfffffffe, RZ, 0xc0, !PT ;  /* 0xfffffffe020fc812 */ /* 0x000fe200078ec0ff */
[C---:B------:R-:W-:Y:S01]  /*10060*/  VIADD R2, R3.reuse, 0x38 ;  /* 0x0000003803027836 */ /* 0x040fe20000000000 */
[----:B------:R-:W-:Y:S01]  /*10070*/  @!P5 LOP3.LUT R17, R10, 0xfffffffe, RZ, 0xc0, !PT ;  /* 0xfffffffe0a11d812 */ /* 0x000fe200078ec0ff */
[C-C-:B---34-:R-:W-:Y:S01]  /*10080*/  @!P2 IMAD.WIDE R10, R3.reuse, 0x4, R4.reuse ;  /* 0x00000004030aa825 */ /* 0x158fe200078e0204 */
[----:B------:R-:W-:Y:S02]  /*10090*/  IADD3 R20, R3, 0x40, RZ ;  /* 0x0000004003147810 */ /* 0x000fe40007ffe0ff */
[----:B------:R-:W-:Y:S01]  /*100a0*/  ISETP.GE.AND P6, PT, R22, UR4, PT ;  /* 0x0000000416007c0c */ /* 0x000fe2000bfc6270 */
[----:B------:R-:W-:Y:S01]  /*100b0*/  @!P3 IMAD.WIDE R12, R13, 0x4, R4 ;  /* 0x000000040d0cb825 */ /* 0x000fe200078e0204 */
[----:B------:R0:W-:Y:S01]  /*100c0*/  @!P2 ST.E.64 desc[UR6][R10.64], R24 ;  /* 0x000000180a00a985 */ /* 0x0001e2000c101b06 */
[----:B------:R-:W-:-:S02]  /*100d0*/  ISETP.GE.AND P2, PT, R0, UR4, PT ;  /* 0x0000000400007c0c */ /* 0x000fc4000bf46270 */
[--C-:B------:R-:W-:Y:S01]  /*100e0*/  @!P4 IMAD.WIDE R14, R15, 0x4, R4.reuse ;  /* 0x000000040f0ec825 */ /* 0x100fe200078e0204 */
[----:B------:R1:W-:Y:S01]  /*100f0*/  @!P3 ST.E.64 desc[UR6][R12.64], R28 ;  /* 0x0000001c0c00b985 */ /* 0x0003e2000c101b06 */
[----:B------:R-:W-:Y:S02]  /*10100*/  ISETP.GE.AND P3, PT, R2, UR4, PT ;  /* 0x0000000402007c0c */ /* 0x000fe4000bf66270 */
[----:B------:R-:W-:Y:S01]  /*10110*/  @!P5 IMAD.WIDE R16, R17, 0x4, R4 ;  /* 0x000000041110d825 */ /* 0x000fe200078e0204 */
[----:B------:R2:W-:Y:S01]  /*10120*/  @!P4 ST.E.64 desc[UR6][R14.64], R32 ;  /* 0x000000200e00c985 */ /* 0x0005e2000c101b06 */
[----:B------:R-:W-:Y:S02]  /*10130*/  ISETP.GE.AND P4, PT, R20, UR4, PT ;  /* 0x0000000414007c0c */ /* 0x000fe4000bf86270 */
[----:B------:R-:W-:Y:S01]  /*10140*/  @!P0 LEA.HI R18, R18, R18, RZ, 0x1 ;  /* 0x0000001212128211 */ /* 0x000fe200078f08ff */
[----:B------:R3:W-:Y:S01]  /*10150*/  @!P5 ST.E.64 desc[UR6][R16.64], R36 ;  /* 0x000000241000d985 */ /* 0x0007e2000c101b06 */
[----:B------:R-:W-:-:S02]  /*10160*/  ISETP.GE.AND P5, PT, R21, UR4, PT ;  /* 0x0000000415007c0c */ /* 0x000fc4000bfa6270 */
[----:B------:R-:W-:Y:S02]  /*10170*/  @!P1 LEA.HI R19, R19, R19, RZ, 0x1 ;  /* 0x0000001313139211 */ /* 0x000fe400078f08ff */
[----:B0-----:R-:W-:Y:S01]  /*10180*/  @!P0 LOP3.LUT R11, R18, 0xfffffffe, RZ, 0xc0, !PT ;  /* 0xfffffffe120b8812 */ /* 0x001fe200078ec0ff */
[----:B-1----:R-:W-:Y:S01]  /*10190*/  VIADD R28, R3, 0x60 ;  /* 0x00000060031c7836 */ /* 0x002fe20000000000 */
[----:B------:R-:W-:Y:S02]  /*101a0*/  @!P1 LOP3.LUT R13, R19, 0xfffffffe, RZ, 0xc0, !PT ;  /* 0xfffffffe130d9812 */ /* 0x000fe400078ec0ff */
        /* <DEDUP_REMOVED lines=11> */
[C---:B------:R-:W-:Y:S01]  /*10260*/  VIADD R0, R3.reuse, 0x68 ;  /* 0x0000006803007836 */ /* 0x040fe20000000000 */
[----:B------:R-:W-:Y:S01]  /*10270*/  @!P4 LOP3.LUT R19, R20, 0xfffffffe, RZ, 0xc0, !PT ;  /* 0xfffffffe1413c812 */ /* 0x000fe200078ec0ff */
[----:B------:R-:W-:Y:S01]  /*10280*/  VIADD R20, R3, 0x78 ;  /* 0x0000007803147836 */ /* 0x000fe20000000000 */
[----:B------:R-:W-:Y:S02]  /*10290*/  @!P5 LOP3.LUT R21, R21, 0xfffffffe, RZ, 0xc0, !PT ;  /* 0xfffffffe1515d812 */ /* 0x000fe400078ec0ff */
[----:B------:R-:W-:Y:S02]  /*102a0*/  IADD3 R24, R3, 0x58, RZ ;  /* 0x0000005803187810 */ /* 0x000fe40007ffe0ff */
[----:B------:R-:W-:Y:S01]  /*102b0*/  @!P6 LOP3.LUT R25, R22, 0xfffffffe, RZ, 0xc0, !PT ;  /* 0xfffffffe1619e812 */ /* 0x000fe200078ec0ff */
[----:B0-----:R-:W-:Y:S01]  /*102c0*/  @!P2 IMAD.WIDE R10, R15, 0x4, R4 ;  /* 0x000000040f0aa825 */ /* 0x001fe200078e0204 */
[----:B------:R-:W-:-:S02]  /*102d0*/  ISETP.GE.AND P1, PT, R24, UR4, PT ;  /* 0x0000000418007c0c */ /* 0x000fc4000bf26270 */
[----:B------:R-:W-:Y:S01]  /*102e0*/  ISETP.GE.AND P0, PT, R28, UR4, PT ;  /* 0x000000041c007c0c */ /* 0x000fe2000bf06270 */
[--C-:B-1----:R-:W-:Y:S01]  /*102f0*/  @!P3 IMAD.WIDE R12, R17, 0x4, R4.reuse ;  /* 0x00000004110cb825 */ /* 0x102fe200078e0204 */
[----:B------:R0:W-:Y:S01]  /*10300*/  @!P2 ST.E.64 desc[UR6][R10.64], R48 ;  /* 0x000000300a00a985 */ /* 0x0001e2000c101b06 */
[----:B------:R-:W-:Y:S02]  /*10310*/  IADD3 R2, R3, 0x70, RZ ;  /* 0x0000007003027810 */ /* 0x000fe40007ffe0ff */
[--C-:B------:R-:W-:Y:S01]  /*10320*/  @!P4 IMAD.WIDE R14, R19, 0x4, R4.reuse ;  /* 0x00000004130ec825 */ /* 0x100fe200078e0204 */
[----:B------:R1:W-:Y:S01]  /*10330*/  @!P3 ST.E.64 desc[UR6][R12.64], R52 ;  /* 0x000000340c00b985 */ /* 0x0003e2000c101b06 */
[----:B------:R-:W-:Y:S02]  /*10340*/  IADD3 R22, R3, 0x88, RZ ;  /* 0x0000008803167810 */ /* 0x000fe40007ffe0ff */
[----:B------:R-:W-:Y:S01]  /*10350*/  @!P5 IMAD.WIDE R16, R21, 0x4, R4 ;  /* 0x000000041510d825 */ /* 0x000fe200078e0204 */
[----:B------:R2:W-:Y:S01]  /*10360*/  @!P4 ST.E.64 desc[UR6][R14.64], R56 ;  /* 0x000000380e00c985 */ /* 0x0005e2000c101b06 */
[----:B------:R-:W-:-:S02]  /*10370*/  ISETP.GE.AND P2, PT, R0, UR4, PT ;  /* 0x0000000400007c0c */ /* 0x000fc4000bf46270 */
        /* <DEDUP_REMOVED lines=29> */
[----:B------:R-:W-:Y:S01]  /*10550*/  @!P3 LOP3.LUT R25, R22, 0xfffffffe, RZ, 0xc0, !PT ;  /* 0xfffffffe1619b812 */ /* 0x000fe200078ec0ff */
[----:B------:R-:W-:Y:S01]  /*10560*/  VIADD R22, R3, 0xc0 ;  /* 0x000000c003167836 */ /* 0x000fe20000000000 */
[----:B------:R-:W-:Y:S01]  /*10570*/  ISETP.GE.AND P0, PT, R24, UR4, PT ;  /* 0x0000000418007c0c */ /* 0x000fe2000bf06270 */
[--C-:B0-----:R-:W-:Y:S01]  /*10580*/  @!P2 IMAD.WIDE R10, R15, 0x4, R4.reuse ;  /* 0x000000040f0aa825 */ /* 0x101fe200078e0204 */
[----:B------:R-:W-:Y:S02]  /*10590*/  IADD3 R0, R3, 0xa0, RZ ;  /* 0x000000a003007810 */ /* 0x000fe40007ffe0ff */
[----:B------:R-:W-:Y:S01]  /*105a0*/  ISETP.GE.AND P1, PT, R28, UR4, PT ;  /* 0x000000041c007c0c */ /* 0x000fe2000bf26270 */
[--C-:B-1----:R-:W-:Y:S01]  /*105b0*/  @!P6 IMAD.WIDE R12, R17, 0x4, R4.reuse ;  /* 0x00000004110ce825 */ /* 0x102fe200078e0204 */
[----:B------:R0:W-:Y:S01]  /*105c0*/  @!P2 ST.E.64 desc[UR6][R10.64], R76 ;  /* 0x0000004c0a00a985 */ /* 0x0001e2000c101b06 */
[----:B------:R-:W-:Y:S02]  /*105d0*/  ISETP.GE.AND P2, PT, R0, UR4, PT ;  /* 0x0000000400007c0c */ /* 0x000fe4000bf46270 */
[----:B------:R-:W-:Y:S01]  /*105e0*/  @!P5 IMAD.WIDE R14, R19, 0x4, R4 ;  /* 0x00000004130ed825 */ /* 0x000fe200078e0204 */
[----:B------:R1:W-:Y:S01]  /*105f0*/  @!P6 ST.E.64 desc[UR6][R12.64], R80 ;  /* 0x000000500c00e985 */ /* 0x0003e2000c101b06 */
[----:B------:R-:W-:-:S02]  /*10600*/  ISETP.GE.AND P6, PT, R22, UR4, PT ;  /* 0x0000000416007c0c */ /* 0x000fc4000bfc6270 */
[--C-:B------:R-:W-:Y:S01]  /*10610*/  @!P4 IMAD.WIDE R16, R21, 0x4, R4.reuse ;  /* 0x000000041510c825 */ /* 0x100fe200078e0204 */
[----:B------:R2:W-:Y:S01]  /*10620*/  @!P5 ST.E.64 desc[UR6][R14.64], R84 ;  /* 0x000000540e00d985 */ /* 0x0005e2000c101b06 */
[----:B------:R-:W-:Y:S02]  /*10630*/  IADD3 R21, R3, 0xb8, RZ ;  /* 0x000000b803157810 */ /* 0x000fe40007ffe0ff */
[----:B------:R-:W-:Y:S01]  /*10640*/  @!P3 IMAD.WIDE R18, R25, 0x4, R4 ;  /* 0x000000041912b825 */ /* 0x000fe200078e0204 */
[----:B------:R3:W-:Y:S01]  /*10650*/  @!P4 ST.E.64 desc[UR6][R16.64], R88 ;  /* 0x000000581000c985 */ /* 0x0007e2000c101b06 */
[----:B------:R-:W-:Y:S02]  /*10660*/  ISETP.GE.AND P4, PT, R20, UR4, PT ;  /* 0x0000000414007c0c */ /* 0x000fe4000bf86270 */
[----:B------:R-:W-:Y:S01]  /*10670*/  ISETP.GE.AND P5, PT, R21, UR4, PT ;  /* 0x0000000415007c0c */ /* 0x000fe2000bfa6270 */
[----:B------:R4:W-:Y:S01]  /*10680*/  @!P3 ST.E.64 desc[UR6][R18.64], R92 ;  /* 0x0000005c1200b985 */ /* 0x0009e2000c101b06 */
[----:B------:R-:W-:-:S02]  /*10690*/  ISETP.GE.AND P3, PT, R2, UR4, PT ;  /* 0x0000000402007c0c */ /* 0x000fc4000bf66270 */
[----:B------:R-:W-:Y:S02]  /*106a0*/  @!P0 LEA.HI R24, R24, R24, RZ, 0x1 ;  /* 0x0000001818188211 */ /* 0x000fe400078f08ff */
[----:B------:R-:W-:Y:S02]  /*106b0*/  @!P1 LEA.HI R28, R28, R28, RZ, 0x1 ;  /* 0x0000001c1c1c9211 */ /* 0x000fe400078f08ff */
[----:B0-----:R-:W-:Y:S02]  /*106c0*/  @!P0 LOP3.LUT R11, R24, 0xfffffffe, RZ, 0xc0, !PT ;  /* 0xfffffffe180b8812 */ /* 0x001fe400078ec0ff */
[----:B------:R-:W-:Y:S02]  /*106d0*/  @!P2 LEA.HI R0, R0, R0, RZ, 0x1 ;  /* 0x000000000000a211 */ /* 0x000fe400078f08ff */
[----:B-1----:R-:W-:Y:S01]  /*106e0*/  @!P1 LOP3.LUT R13, R28, 0xfffffffe, RZ, 0xc0, !PT ;  /* 0xfffffffe1c0d9812 */ /* 0x002fe200078ec0ff */
[----:B------:R-:W-:Y:S01]  /*106f0*/  @!P0 IMAD.WIDE R10, R11, 0x4, R4 ;  /* 0x000000040b0a8825 */ /* 0x000fe200078e0204 */
[----:B------:R-:W-:-:S02]  /*10700*/  @!P4 LEA.HI R20, R20, R20, RZ, 0x1 ;  /* 0x000000141414c211 */ /* 0x000fc400078f08ff */
        /* <DEDUP_REMOVED lines=22> */
[----:B-1----:R-:W-:Y:S01]  /*10870*/  @!P4 IMAD.WIDE R12, R19, 0x4, R4 ;  /* 0x00000004130cc825 */ /* 0x002fe200078e0204 */
[----:B--2---:R-:W-:-:S03]  /*10880*/  IADD3 R14, R3, 0xe8, RZ ;  /* 0x000000e8030e7810 */ /* 0x004fc60007ffe0ff */
[----:B------:R-:W-:Y:S01]  /*10890*/  @!P6 IMAD.WIDE R18, R25, 0x4, R4 ;  /* 0x000000041912e825 */ /* 0x000fe200078e0204 */
[----:B------:R1:W-:Y:S01]  /*108a0*/  @!P4 ST.E.64 desc[UR6][R12.64], R112 ;  /* 0x000000700c00c985 */ /* 0x0003e2000c101b06 */
[----:B------:R-:W-:Y:S02]  /*108b0*/  ISETP.GE.AND P4, PT, R14, UR4, PT ;  /* 0x000000040e007c0c */ /* 0x000fe4000bf86270 */
[C---:B------:R-:W-:Y:S01]  /*108c0*/  VIADD R21, R3.reuse, 0xe0 ;  /* 0x000000e003157836 */ /* 0x040fe20000000000 */
[----:B------:R2:W-:Y:S01]  /*108d0*/  @!P5 ST.E.64 desc[UR6][R16.64], R116 ;  /* 0x000000741000d985 */ /* 0x0005e2000c101b06 */
[C---:B------:R-:W-:Y:S01]  /*108e0*/  VIADD R15, R3.reuse, 0xf0 ;  /* 0x000000f0030f7836 */ /* 0x040fe20000000000 */
[----:B------:R-:W-:Y:S01]  /*108f0*/  @!P0 LEA.HI R0, R0, R0, RZ, 0x1 ;  /* 0x0000000000008211 */ /* 0x000fe200078f08ff */
[----:B0-----:R-:W-:Y:S01]  /*10900*/  VIADD R11, R3, 0xf8 ;  /* 0x000000f8030b7836 */ /* 0x001fe20000000000 */
[----:B------:R0:W-:Y:S01]  /*10910*/  @!P6 ST.E.64 desc[UR6][R18.64], R120 ;  /* 0x000000781200e985 */ /* 0x0001e2000c101b06 */
[----:B------:R-:W-:-:S02]  /*10920*/  ISETP.GE.AND P3, PT, R21, UR4, PT ;  /* 0x0000000415007c0c */ /* 0x000fc4000bf66270 */
[----:B------:R-:W-:Y:S02]  /*10930*/  ISETP.GE.AND P5, PT, R15, UR4, PT ;  /* 0x000000040f007c0c */ /* 0x000fe4000bfa6270 */
[----:B------:R-:W-:Y:S02]  /*10940*/  ISETP.GE.AND P6, PT, R11, UR4, PT ;  /* 0x000000040b007c0c */ /* 0x000fe4000bfc6270 */
[----:B------:R-:W-:Y:S02]  /*10950*/  @!P1 LEA.HI R2, R2, R2, RZ, 0x1 ;  /* 0x0000000202029211 */ /* 0x000fe400078f08ff */
[----:B------:R-:W-:Y:S02]  /*10960*/  @!P2 LEA.HI R20, R20, R20, RZ, 0x1 ;  /* 0x000000141414a211 */ /* 0x000fe400078f08ff */
[----:B------:R-:W-:Y:S02]  /*10970*/  @!P4 LEA.HI R14, R14, R14, RZ, 0x1 ;  /* 0x0000000e0e0ec211 */ /* 0x000fe400078f08ff */
[----:B-1----:R-:W-:-:S02]  /*10980*/  @!P1 LOP3.LUT R13, R2, 0xfffffffe, RZ, 0xc0, !PT ;  /* 0xfffffffe020d9812 */ /* 0x002fc400078ec0ff */
[----:B------:R-:W-:Y:S02]  /*10990*/  @!P3 LEA.HI R21, R21, R21, RZ, 0x1 ;  /* 0x000000151515b211 */ /* 0x000fe400078f08ff */
[----:B------:R-:W-:Y:S02]  /*109a0*/  @!P5 LEA.HI R10, R15, R15, RZ, 0x1 ;  /* 0x0000000f0f0ad211 */ /* 0x000fe400078f08ff */
[----:B------:R-:W-:Y:S02]  /*109b0*/  @!P6 LEA.HI R12, R11, R11, RZ, 0x1 ;  /* 0x0000000b0b0ce211 */ /* 0x000fe400078f08ff */
[----:B------:R-:W-:Y:S02]  /*109c0*/  @!P0 LOP3.LUT R11, R0, 0xfffffffe, RZ, 0xc0, !PT ;  /* 0xfffffffe000b8812 */ /* 0x000fe400078ec0ff */
[----:B------:R-:W-:Y:S02]  /*109d0*/  @!P2 LOP3.LUT R15, R20, 0xfffffffe, RZ, 0xc0, !PT ;  /* 0xfffffffe140fa812 */ /* 0x000fe400078ec0ff */
[----:B--2---:R-:W-:-:S02]  /*109e0*/  @!P3 LOP3.LUT R17, R21, 0xfffffffe, RZ, 0xc0, !PT ;  /* 0xfffffffe1511b812 */ /* 0x004fc400078ec0ff */
        /* <DEDUP_REMOVED lines=17> */
.L_x_2234:
[----:B------:R-:W-:Y:S05]  /*10b00*/  BSYNC B0 ;  /* 0x0000000000007941 */ /* 0x000fea0003800000 */
.L_x_2233:
[----:B------:R-:W-:Y:S01]  /*10b10*/  ISETP.GE.AND P0, PT, R9, R8, PT ;  /* 0x000000080900720c */ /* 0x000fe20003f06270 */
[----:B0---4-:R1:W4:Y:S04]  /*10b20*/  SHFL.IDX PT, R5, R7, 0x1, 0x1c1f ;  /* 0x003c1f0007057f89 */ /* 0x01132800000e0000 */
[----:B---3--:R1:W3:Y:S08]  /*10b30*/  SHFL.IDX PT, R4, R6, 0x1, 0x1c1f ;  /* 0x003c1f0006047f89 */ /* 0x0082f000000e0000 */
[----:B-1----:R-:W-:Y:S05]  /*10b40*/  @P0 BRA `(.L_x_2193) ;  /* 0x0000004c00d00947 */ /* 0x002fea0003800000 */
[C---:B--2---:R-:W-:Y:S01]  /*10b50*/  IADD3 R0, R3.reuse, 0x8, RZ ;  /* 0x0000000803007810 */ /* 0x044fe20007ffe0ff */
[C---:B------:R-:W-:Y:S01]  /*10b60*/  VIADD R2, R3.reuse, 0x10 ;  /* 0x0000001003027836 */ /* 0x040fe20000000000 */
[----:B------:R-:W-:Y:S01]  /*10b70*/  ULDC UR4, c[0x0][0xac8] ;  /* 0x0002b20000047ab9 */ /* 0x000fe20000000800 */
[C---:B------:R-:W-:Y:S01]  /*10b80*/  VIADD R12, R3.reuse, 0x18 ;  /* 0x00000018030c7836 */ /* 0x040fe20000000000 */
[----:B------:R-:W-:Y:S01]  /*10b90*/  ISETP.GE.AND P1, PT, R0, UR4, PT ;  /* 0x0000000400007c0c */ /* 0x000fe2000bf26270 */
[----:B------:R-:W-:Y:S01]  /*10ba0*/  ULDC.64 UR6, c[0x0][0x208] ;  /* 0x0000820000067ab9 */ /* 0x000fe20000000a00 */
[----:B------:R-:W-:Y:S01]  /*10bb0*/  ISETP.GE.AND P2, PT, R2, UR4, PT ;  /* 0x0000000402007c0c */ /* 0x000fe2000bf46270 */
[C---:B------:R-:W-:Y:S01]  /*10bc0*/  VIADD R15, R3.reuse, 0x40 ;  /* 0x00000040030f7836 */ /* 0x040fe20000000000 */
[C---:B------:R-:W-:Y:S01]  /*10bd0*/  ISETP.GE.AND P0, PT, R3.reuse, UR4, PT ;  /* 0x0000000403007c0c */ /* 0x040fe2000bf06270 */
[C---:B------:R-:W-:Y:S01]  /*10be0*/  VIADD R16, R3.reuse, 0x48 ;  /* 0x0000004803107836 */ /* 0x040fe20000000000 */
[C---:B------:R-:W-:Y:S01]  /*10bf0*/  IADD3 R13, R3.reuse, 0x20, RZ ;  /* 0x00000020030d7810 */ /* 0x040fe20007ffe0ff */
[----:B------:R-:W-:Y:S01]  /*10c00*/  VIADD R20, R3, 0x58 ;  /* 0x0000005803147836 */ /* 0x000fe20000000000 */
[----:B------:R-:W-:-:S02]  /*10c10*/  ISETP.GE.AND P5, PT, R12, UR4, PT ;  /* 0x000000040c007c0c */ /* 0x000fc4000bfa6270 */
[----:B------:R-:W-:Y:S02]  /*10c20*/  ISETP.GE.AND P6, PT, R13, UR4, PT ;  /* 0x000000040d007c0c */ /* 0x000fe4000bfc6270 */
[C---:B------:R-:W-:Y:S02]  /*10c30*/  IADD3 R14, R3.reuse, 0x38, RZ ;  /* 0x00000038030e7810 */ /* 0x040fe40007ffe0ff */
[----:B------:R-:W-:Y:S02]  /*10c40*/  @!P1 LEA.HI R0, R0, R0, RZ, 0x1 ;  /* 0x0000000000009211 */ /* 0x000fe400078f08ff */
[----:B------:R-:W-:Y:S01]  /*10c50*/  @!P2 LEA.HI R2, R2, R2, RZ, 0x1 ;  /* 0x000000020202a211 */ /* 0x000fe200078f08ff */
[C-C-:B---34-:R-:W-:Y:S01]  /*10c60*/  @!P0 IMAD.WIDE R6, R3.reuse, 0x4, R4.reuse ;  /* 0x0000000403068825 */ /* 0x158fe200078e0204 */
[----:B------:R-:W-:Y:S02]  /*10c70*/  @!P1 LOP3.LUT R9, R0, 0xfffffffe, RZ, 0xc0, !PT ;  /* 0xfffffffe00099812 */ /* 0x000fe400078ec0ff */
[----:B------:R-:W-:Y:S01]  /*10c80*/  @!P2 LOP3.LUT R11, R2, 0xfffffffe, RZ, 0xc0, !PT ;  /* 0xfffffffe020ba812 */ /* 0x000fe200078ec0ff */
[----:B------:R-:W-:Y:S01]  /*10c90*/  VIADD R0, R3, 0x28 ;  /* 0x0000002803007836 */ /* 0x000fe20000000000 */
[----:B------:R0:W-:Y:S01]  /*10ca0*/  @!P0 ST.E.64 desc[UR6][R6.64], R26 ;  /* 0x0000001a06008985 */ /* 0x0001e2000c101b06 */
[----:B------:R-:W-:Y:S01]  /*10cb0*/  @!P1 IMAD.WIDE R8, R9, 0x4, R4 ;  /* 0x0000000409089825 */ /* 0x000fe200078e0204 */
[----:B------:R-:W-:-:S02]  /*10cc0*/  ISETP.GE.AND P3, PT, R15, UR4, PT ;  /* 0x000000040f007c0c */ /* 0x000fc4000bf66270 */
[----:B------:R-:W-:Y:S01]  /*10cd0*/  ISETP.GE.AND P0, PT, R0, UR4, PT ;  /* 0x0000000400007c0c */ /* 0x000fe2000bf06270 */
[----:B------:R-:W-:Y:S01]  /*10ce0*/  @!P2 IMAD.WIDE R10, R11, 0x4, R4 ;  /* 0x000000040b0aa825 */ /* 0x000fe200078e0204 */
[----:B------:R1:W-:Y:S01]  /*10cf0*/  @!P1 ST.E.64 desc[UR6][R8.64], R30 ;  /* 0x0000001e08009985 */ /* 0x0003e2000c101b06 */
[----:B------:R-:W-:Y:S02]  /*10d00*/  ISETP.GE.AND P4, PT, R16, UR4, PT ;  /* 0x0000000410007c0c */ /* 0x000fe4000bf86270 */
[----:B------:R-:W-:Y:S01]  /*10d10*/  VIADD R2, R3, 0x30 ;  /* 0x0000003003027836 */ /* 0x000fe20000000000 */
[----:B------:R2:W-:Y:S01]  /*10d20*/  @!P2 ST.E.64 desc[UR6][R10.64], R34 ;  /* 0x000000220a00a985 */ /* 0x0005e2000c101b06 */
[----:B------:R-:W-:Y:S02]  /*10d30*/  ISETP.GE.AND P2, PT, R14, UR4, PT ;  /* 0x000000040e007c0c */ /* 0x000fe4000bf46270 */
[----:B------:R-:W-:Y:S02]  /*10d40*/  @!P5 LEA.HI R12, R12, R12, RZ, 0x1 ;  /* 0x0000000c0c0cd211 */ /* 0x000fe400078f08ff */
[----:B------:R-:W-:-:S02]  /*10d50*/  ISETP.GE.AND P1, PT, R2, UR4, PT ;  /* 0x0000000402007c0c */ /* 0x000fc4000bf26270 */
[----:B------:R-:W-:Y:S02]  /*10d60*/  @!P6 LEA.HI R13, R13, R13, RZ, 0x1 ;  /* 0x0000000d0d0de211 */ /* 0x000fe400078f08ff */
[----:B0-----:R-:W-:Y:S02]  /*10d70*/  @!P5 LOP3.LUT R7, R12, 0xfffffffe, RZ, 0xc0, !PT ;  /* 0xfffffffe0c07d812 */ /* 0x001fe400078ec0ff */
[----:B-1----:R-:W-:Y:S02]  /*10d80*/  @!P6 LOP3.LUT R9, R13, 0xfffffffe, RZ, 0xc0, !PT ;  /* 0xfffffffe0d09e812 */ /* 0x002fe400078ec0ff */
[----:B------:R-:W-:Y:S01]  /*10d90*/  @!P0 LEA.HI R0, R0, R0, RZ, 0x1 ;  /* 0x0000000000008211 */ /* 0x000fe200078f08ff */
[--C-:B------:R-:W-:Y:S01]  /*10da0*/  @!P5 IMAD.WIDE R6, R7, 0x4, R4.reuse ;  /* 0x000000040706d825 */ /* 0x100fe200078e0204 */
[----:B------:R-:W-:Y:S02]  /*10db0*/  @!P2 LEA.HI R14, R14, R14, RZ, 0x1 ;  /* 0x0000000e0e0ea211 */ /* 0x000fe400078f08ff */
[----:B--2---:R-:W-:Y:S01]  /*10dc0*/  @!P3 LEA.HI R10, R15, R15, RZ, 0x1 ;  /* 0x0000000f0f0ab211 */ /* 0x004fe200078f08ff */
[----:B------:R-:W-:Y:S01]  /*10dd0*/  @!P6 IMAD.WIDE R8, R9, 0x4, R4 ;  /* 0x000000040908e825 */ /* 0x000fe200078e0204 */
[----:B------:R-:W-:Y:S01]  /*10de0*/  @!P1 LEA.HI R2, R2, R2, RZ, 0x1 ;  /* 0x0000000202029211 */ /* 0x000fe200078f08ff */
[----:B------:R0:W-:Y:S01]  /*10df0*/  @!P5 ST.E.64 desc[UR6][R6.64], R38 ;  /* 0x000000260600d985 */ /* 0x0001e2000c101b06 */
[----:B------:R-:W-:-:S02]  /*10e00*/  @!P4 LEA.HI R16, R16, R16, RZ, 0x1 ;  /* 0x000000101010c211 */ /* 0x000fc400078f08ff */
[----:B------:R-:W-:Y:S01]  /*10e10*/  @!P0 LOP3.LUT R11, R0, 0xfffffffe, RZ, 0xc0, !PT ;  /* 0xfffffffe000b8812 */ /* 0x000fe200078ec0ff */
[----:B------:R1:W-:Y:S01]  /*10e20*/  @!P6 ST.E.64 desc[UR6][R8.64], R42 ;  /* 0x0000002a0800e985 */ /* 0x0003e2000c101b06 */
[----:B------:R-:W-:Y:S01]  /*10e30*/  @!P1 LOP3.LUT R13, R2, 0xfffffffe, RZ, 0xc0, !PT ;  /* 0xfffffffe020d9812 */ /* 0x000fe200078ec0ff */
[C---:B------:R-:W-:Y:S01]  /*10e40*/  VIADD R0, R3.reuse, 0x60 ;  /* 0x0000006003007836 */ /* 0x040fe20000000000 */
[----:B------:R-:W-:Y:S02]  /*10e50*/  @!P2 LOP3.LUT R15, R14, 0xfffffffe, RZ, 0xc0, !PT ;  /* 0xfffffffe0e0fa812 */ /* 0x000fe400078ec0ff */
[----:B------:R-:W-:Y:S02]  /*10e60*/  @!P3 LOP3.LUT R17, R10, 0xfffffffe, RZ, 0xc0, !PT ;  /* 0xfffffffe0a11b812 */ /* 0x000fe400078ec0ff */
        /* <DEDUP_REMOVED lines=8> */
[----:B------:R-:W-:Y:S02]  /*10ef0*/  IADD3 R2, R3, 0x68, RZ ;  /* 0x0000006803027810 */ /* 0x000fe40007ffe0ff */
[--C-:B------:R-:W-:Y:S01]  /*10f00*/  @!P2 IMAD.WIDE R10, R15, 0x4, R4.reuse ;  /* 0x000000040f0aa825 */ /* 0x100fe200078e0204 */
[----:B------:R1:W-:Y:S03]  /*10f10*/  @!P1 ST.E.64 desc[UR6][R8.64], R50 ;  /* 0x0000003208009985 */ /* 0x0003e6000c101b06 */
[----:B------:R-:W-:Y:S01]  /*10f20*/  @!P3 IMAD.WIDE R12, R17, 0x4, R4 ;  /* 0x00000004110cb825 */ /* 0x000fe200078e0204 */
[----:B------:R2:W-:Y:S01]  /*10f30*/  @!P2 ST.E.64 desc[UR6][R10.64], R54 ;  /* 0x000000360a00a985 */ /* 0x0005e2000c101b06 */
[----:B------:R-:W-:-:S02]  /*10f40*/  ISETP.GE.AND P2, PT, R16, UR4, PT ;  /* 0x0000000410007c0c */ /* 0x000fc4000bf46270 */
[----:B------:R-:W-:Y:S01]  /*10f50*/  @!P4 IMAD.WIDE R14, R19, 0x4, R4 ;  /* 0x00000004130ec825 */ /* 0x000fe200078e0204 */
[----:B------:R3:W-:Y:S01]  /*10f60*/  @!P3 ST.E.64 desc[UR6][R12.64], R58 ;  /* 0x0000003a0c00b985 */ /* 0x0007e2000c101b06 */
[C---:B------:R-:W-:Y:S02]  /*10f70*/  IADD3 R19, R3.reuse, 0x80, RZ ;  /* 0x0000008003137810 */ /* 0x040fe40007ffe0ff */
[----:B------:R-:W-:Y:S01]  /*10f80*/  VIADD R17, R3, 0x78 ;  /* 0x0000007803117836 */ /* 0x000fe20000000000 */
[----:B------:R4:W-:Y:S01]  /*10f90*/  @!P4 ST.E.64 desc[UR6][R14.64], R62 ;  /* 0x0000003e0e00c985 */ /* 0x0009e2000c101b06 */
[----:B------:R-:W-:Y:S02]  /*10fa0*/  ISETP.GE.AND P4, PT, R0, UR4, PT ;  /* 0x0000000400007c0c */ /* 0x000fe4000bf86270 */
[----:B------:R-:W-:Y:S02]  /*10fb0*/  ISETP.GE.AND P3, PT, R2, UR4, PT ;  /* 0x0000000402007c0c */ /* 0x000fe4000bf66270 */
[----:B------:R-:W-:-:S02]  /*10fc0*/  ISETP.GE.AND P1, PT, R17, UR4, PT ;  /* 0x0000000411007c0c */ /* 0x000fc4000bf26270 */
[----:B------:R-:W-:Y:S02]  /*10fd0*/  ISETP.GE.AND P0, PT, R19, UR4, PT ;  /* 0x0000000413007c0c */ /* 0x000fe4000bf06270 */
        /* <DEDUP_REMOVED lines=37> */
[----:B------:R-:W-:Y:S02]  /*11230*/  @!P6 LEA.HI R18, R18, R18, RZ, 0x1 ;  /* 0x000000121212e211 */ /* 0x000fe400078f08ff */
[----:B------:R-:W-:Y:S01]  /*11240*/  VIADD R19, R3, 0xb8 ;  /* 0x000000b803137836 */ /* 0x000fe20000000000 */
[----:B------:R-:W-:Y:S01]  /*11250*/  @!P0 ST.E.64 desc[UR6][R14.64], R90 ;  /* 0x0000005a0e008985 */ /* 0x000fe2000c101b06 */
[----:B------:R-:W-:-:S02]  /*11260*/  ISETP.GE.AND P0, PT, R0, UR4, PT ;  /* 0x0000000400007c0c */ /* 0x000fc4000bf06270 */
[----:B------:R-:W-:Y:S02]  /*11270*/  @!P5 LEA.HI R20, R20, R20, RZ, 0x1 ;  /* 0x000000141414d211 */ /* 0x000fe400078f08ff */
        /* <DEDUP_REMOVED lines=9> */
[----:B------:R0:W-:Y:S01]  /*11310*/  @!P6 ST.E.64 desc[UR6][R6.64], R94 ;  /* 0x0000005e0600e985 */ /* 0x0001e2000c101b06 */
[----:B------:R-:W-:Y:S02]  /*11320*/  @!P3 LEA.HI R16, R16, R16, RZ, 0x1 ;  /* 0x000000101010b211 */ /* 0x000fe400078f08ff */
[----:B--2---:R-:W-:Y:S01]  /*11330*/  @!P0 LOP3.LUT R11, R0, 0xfffffffe, RZ, 0xc0, !PT ;  /* 0xfffffffe000b8812 */ /* 0x004fe200078ec0ff */
[----:B------:R1:W-:Y:S01]  /*11340*/  @!P5 ST.E.64 desc[UR6][R8.64], R98 ;  /* 0x000000620800d985 */ /* 0x0003e2000c101b06 */
[----:B------:R-:W-:Y:S01]  /*11350*/  ISETP.GE.AND P5, PT, R18, UR4, PT ;  /* 0x0000000412007c0c */ /* 0x000fe2000bfa6270 */
[----:B------:R-:W-:Y:S01]  /*11360*/  VIADD R0, R3, 0xd0 ;  /* 0x000000d003007836 */ /* 0x000fe20000000000 */
[----:B------:R-:W-:Y:S02]  /*11370*/  @!P2 LEA.HI R17, R17, R17, RZ, 0x1 ;  /* 0x000000111111a211 */ /* 0x000fe400078f08ff */
[----:B------:R-:W-:-:S02]  /*11380*/  IADD3 R20, R3, 0xc8, RZ ;  /* 0x000000c803147810 */ /* 0x000fc40007ffe0ff */
[----:B------:R-:W-:Y:S02]  /*11390*/  @!P1 LEA.HI R19, R19, R19, RZ, 0x1 ;  /* 0x0000001313139211 */ /* 0x000fe400078f08ff */
[----:B---3--:R-:W-:Y:S01]  /*113a0*/  @!P4 LOP3.LUT R13, R2, 0xfffffffe, RZ, 0xc0, !PT ;  /* 0xfffffffe020dc812 */ /* 0x008fe200078ec0ff */
[--C-:B0-----:R-:W-:Y:S01]  /*113b0*/  @!P0 IMAD.WIDE R6, R11, 0x4, R4.reuse ;  /* 0x000000040b068825 */ /* 0x101fe200078e0204 */
[----:B------:R-:W-:Y:S02]  /*113c0*/  @!P3 LOP3.LUT R15, R16, 0xfffffffe, RZ, 0xc0, !PT ;  /* 0xfffffffe100fb812 */ /* 0x000fe400078ec0ff */
[----:B------:R-:W-:Y:S01]  /*113d0*/  @!P2 LOP3.LUT R17, R17, 0xfffffffe, RZ, 0xc0, !PT ;  /* 0xfffffffe1111a812 */ /* 0x000fe200078ec0ff */
[--C-:B-1----:R-:W-:Y:S01]  /*113e0*/  @!P4 IMAD.WIDE R8, R13, 0x4, R4.reuse ;  /* 0x000000040d08c825 */ /* 0x102fe200078e0204 */
[----:B------:R-:W-:Y:S01]  /*113f0*/  ISETP.GE.AND P6, PT, R20, UR4, PT ;  /* 0x0000000414007c0c */ /* 0x000fe2000bfc6270 */
[----:B------:R0:W-:Y:S01]  /*11400*/  @!P0 ST.E.64 desc[UR6][R6.64], R102 ;  /* 0x0000006606008985 */ /* 0x0001e2000c101b06 */
[----:B------:R-:W-:Y:S01]  /*11410*/  @!P1 LOP3.LUT R19, R19, 0xfffffffe, RZ, 0xc0, !PT ;  /* 0xfffffffe13139812 */ /* 0x000fe200078ec0ff */
[--C-:B------:R-:W-:Y:S01]  /*11420*/  @!P3 IMAD.WIDE R10, R15, 0x4, R4.reuse ;  /* 0x000000040f0ab825 */ /* 0x100fe200078e0204 */
[----:B------:R-:W-:Y:S01]  /*11430*/  ISETP.GE.AND P0, PT, R0, UR4, PT ;  /* 0x0000000400007c0c */ /* 0x000fe2000bf06270 */
[----:B------:R1:W-:Y:S01]  /*11440*/  @!P4 ST.E.64 desc[UR6][R8.64], R106 ;  /* 0x0000006a0800c985 */ /* 0x0003e2000c101b06 */
[----:B------:R-:W-:Y:S01]  /*11450*/  IADD3 R16, R3, 0xe0, RZ ;  /* 0x000000e003107810 */ /* 0x000fe20007ffe0ff */
[--C-:B------:R-:W-:Y:S01]  /*11460*/  @!P2 IMAD.WIDE R12, R17, 0x4, R4.reuse ;  /* 0x00000004110ca825 */ /* 0x100fe200078e0204 */
[----:B------:R-:W-:Y:S01]  /*11470*/  @!P5 LEA.HI R18, R18, R18, RZ, 0x1 ;  /* 0x000000121212d211 */ /* 0x000fe200078f08ff */
[----:B------:R2:W-:Y:S02]  /*11480*/  @!P3 ST.E.64 desc[UR6][R10.64], R110 ;  /* 0x0000006e0a00b985 */ /* 0x0005e4000c101b06 */
[----:B------:R-:W-:-:S02]  /*11490*/  @!P1 IMAD.WIDE R14, R19, 0x4, R4 ;  /* 0x00000004130e9825 */ /* 0x000fc400078e0204 */
[----:B------:R-:W-:Y:S01]  /*114a0*/  @!P2 ST.E.64 desc[UR6][R12.64], R114 ;  /* 0x000000720c00a985 */ /* 0x000fe2000c101b06 */
[----:B------:R-:W-:Y:S01]  /*114b0*/  ISETP.GE.AND P2, PT, R16, UR4, PT ;  /* 0x0000000410007c0c */ /* 0x000fe2000bf46270 */
[C---:B------:R-:W-:Y:S01]  /*114c0*/  VIADD R2, R3.reuse, 0xd8 ;  /* 0x000000d803027836 */ /* 0x040fe20000000000 */
[----:B0-----:R-:W-:Y:S01]  /*114d0*/  @!P5 LOP3.LUT R7, R18, 0xfffffffe, RZ, 0xc0, !PT ;  /* 0xfffffffe1207d812 */ /* 0x001fe200078ec0ff */
[C---:B------:R-:W-:Y:S01]  /*114e0*/  VIADD R17, R3.reuse, 0xe8 ;  /* 0x000000e803117836 */ /* 0x040fe20000000000 */
[----:B------:R-:W-:Y:S01]  /*114f0*/  @!P1 ST.E.64 desc[UR6][R14.64], R118 ;  /* 0x000000760e009985 */ /* 0x000fe2000c101b06 */
[----:B------:R-:W-:Y:S01]  /*11500*/  VIADD R19, R3, 0xf0 ;  /* 0x000000f003137836 */ /* 0x000fe20000000000 */
[----:B------:R-:W-:Y:S01]  /*11510*/  ISETP.GE.AND P1, PT, R2, UR4, PT ;  /* 0x0000000402007c0c */ /* 0x000fe2000bf26270 */
[----:B------:R-:W-:Y:S01]  /*11520*/  @!P5 IMAD.WIDE R6, R7, 0x4, R4 ;  /* 0x000000040706d825 */ /* 0x000fe200078e0204 */
[----:B------:R-:W-:Y:S02]  /*11530*/  @!P6 LEA.HI R20, R20, R20, RZ, 0x1 ;  /* 0x000000141414e211 */ /* 0x000fe400078f08ff */
[----:B------:R-:W-:-:S02]  /*11540*/  ISETP.GE.AND P3, PT, R17, UR4, PT ;  /* 0x0000000411007c0c */ /* 0x000fc4000bf66270 */
[----:B------:R-:W-:Y:S01]  /*11550*/  ISETP.GE.AND P4, PT, R19, UR4, PT ;  /* 0x0000000413007c0c */ /* 0x000fe2000bf86270 */
[----:B------:R0:W-:Y:S01]  /*11560*/  @!P5 ST.E.64 desc[UR6][R6.64], R122 ;  /* 0x0000007a0600d985 */ /* 0x0001e2000c101b06 */
[----:B------:R-:W-:Y:S02]  /*11570*/  @!P0 LEA.HI R0, R0, R0, RZ, 0x1 ;  /* 0x0000000000008211 */ /* 0x000fe400078f08ff */
[----:B-1----:R-:W-:Y:S02]  /*11580*/  @!P6 LOP3.LUT R9, R20, 0xfffffffe, RZ, 0xc0, !PT ;  /* 0xfffffffe1409e812 */ /* 0x002fe400078ec0ff */
[----:B--2---:R-:W-:Y:S02]  /*11590*/  @!P0 LOP3.LUT R11, R0, 0xfffffffe, RZ, 0xc0, !PT ;  /* 0xfffffffe000b8812 */ /* 0x004fe400078ec0ff */
[----:B------:R-:W-:Y:S01]  /*115a0*/  @!P1 LEA.HI R2, R2, R2, RZ, 0x1 ;  /* 0x0000000202029211 */ /* 0x000fe200078f08ff */
[----:B------:R-:W-:Y:S01]  /*115b0*/  @!P6 IMAD.WIDE R8, R9, 0x4, R4 ;  /* 0x000000040908e825 */ /* 0x000fe200078e0204 */
[----:B------:R-:W-:-:S02]  /*115c0*/  @!P2 LEA.HI R16, R16, R16, RZ, 0x1 ;  /* 0x000000101010a211 */ /* 0x000fc400078f08ff */
[----:B------:R-:W-:Y:S02]  /*115d0*/  IADD3 R3, R3, 0xf8, RZ ;  /* 0x000000f803037810 */ /* 0x000fe40007ffe0ff */
[----:B------:R-:W-:Y:S01]  /*115e0*/  @!P3 LEA.HI R17, R17, R17, RZ, 0x1 ;  /* 0x000000111111b211 */ /* 0x000fe200078f08ff */
[----:B0-----:R-:W-:Y:S01]  /*115f0*/  @!P0 IMAD.WIDE R6, R11, 0x4, R4 ;  /* 0x000000040b068825 */ /* 0x001fe200078e0204 */
[----:B------:R0:W-:Y:S01]  /*11600*/  @!P6 ST.E.64 desc[UR6][R8.64], R126 ;  /* 0x0000007e0800e985 */ /* 0x0001e2000c101b06 */
[----:B------:R-:W-:Y:S02]  /*11610*/  @!P4 LEA.HI R19, R19, R19, RZ, 0x1 ;  /* 0x000000131313c211 */ /* 0x000fe400078f08ff */
[----:B------:R-:W-:Y:S01]  /*11620*/  @!P1 LOP3.LUT R13, R2, 0xfffffffe, RZ, 0xc0, !PT ;  /* 0xfffffffe020d9812 */ /* 0x000fe200078ec0ff */
[----:B------:R1:W-:Y:S01]  /*11630*/  @!P0 ST.E.64 desc[UR6][R6.64], R130 ;  /* 0x0000008206008985 */ /* 0x0003e2000c101b06 */
[----:B------:R-:W-:Y:S02]  /*11640*/  @!P2 LOP3.LUT R15, R16, 0xfffffffe, RZ, 0xc0, !PT ;  /* 0xfffffffe100fa812 */ /* 0x000fe400078ec0ff */
[----:B------:R-:W-:-:S02]  /*11650*/  ISETP.GE.AND P0, PT, R3, UR4, PT ;  /* 0x0000000403007c0c */ /* 0x000fc4000bf06270 */
[----:B------:R-:W-:Y:S01]  /*11660*/  @!P3 LOP3.LUT R17, R17, 0xfffffffe, RZ, 0xc0, !PT ;  /* 0xfffffffe1111b812 */ /* 0x000fe200078ec0ff */
[----:B------:R-:W-:Y:S01]  /*11670*/  @!P2 IMAD.WIDE R10, R15, 0x4, R4 ;  /* 0x000000040f0aa825 */ /* 0x000fe200078e0204 */
[----:B------:R-:W-:-:S03]  /*11680*/  @!P4 LOP3.LUT R19, R19, 0xfffffffe, RZ, 0xc0, !PT ;  /* 0xfffffffe1313c812 */ /* 0x000fc600078ec0ff */
[----:B0-----:R-:W-:-:S04]  /*11690*/  @!P1 IMAD.WIDE R8, R13, 0x4, R4 ;  /* 0x000000040d089825 */ /* 0x001fc800078e0204 */
        /* <DEDUP_REMOVED lines=13> */
.L_x_2232:
        /* <DEDUP_REMOVED lines=12> */
[----:B------:R-:W-:Y:S01]  /*11830*/  ISETP.NE.AND P0, PT, R6, 0x1, PT ;  /* 0x000000010600780c */ /* 0x000fe20003f05270 */
[----:B------:R-:W0:Y:S01]  /*11840*/  S2UR UR7, SR_CTAID.Z ;  /* 0x00000000000779c3 */ /* 0x000e220000002700 */
[----:B------:R-:W-:Y:S01]  /*11850*/  R2UR UR11, R23 ;  /* 0x00000000170b72ca */ /* 0x000fe200000e0000 */
[----:B------:R-:W-:Y:S01]  /*11860*/  ULDC.64 UR8, c[0x0][0xbd0] ;  /* 0x0002f40000087ab9 */ /* 0x000fe20000000a00 */
[----:B------:R-:W-:Y:S01]  /*11870*/  IMAD.MOV.U32 R5, RZ, RZ, R0 ;  /* 0x000000ffff057224 */ /* 0x000fe200078e0000 */
        /* <DEDUP_REMOVED lines=9> */
[----:B------:R-:W-:Y:S01]  /*11910*/  MOV R3, UR5 ;  /* 0x0000000500037c02 */ /* 0x000fe20008000f00 */
[----:B------:R-:W-:Y:S01]  /*11920*/  UIADD3 UR6, UR5, UR6, URZ ;  /* 0x0000000605067290 */ /* 0x000fe2000fffe03f */
[----:B------:R-:W-:Y:S02]  /*11930*/  IMAD.U32 R2, RZ, RZ, UR4 ;  /* 0x00000004ff027e24 */ /* 0x000fe4000f8e00ff */
[----:B------:R-:W-:Y:S02]  /*11940*/  ULDC.64 UR4, c[0x0][0xbe0] ;  /* 0x0002f80000047ab9 */ /* 0x000fe40000000a00 */
[----:B------:R-:W0:Y:S01]  /*11950*/  S2UR UR10, SR_CTAID.Y ;  /* 0x00000000000a79c3 */ /* 0x000e220000002600 */
[----:B------:R-:W-:-:S02]  /*11960*/  IMAD.U32 R3, RZ, RZ, UR6 ;  /* 0x00000006ff037e24 */ /* 0x000fc4000f8e00ff */
[C---:B-1----:R-:W-:Y:S02]  /*11970*/  IMAD R12, R10.reuse, UR8, RZ ;  /* 0x000000080a0c7c24 */ /* 0x042fe4000f8e02ff */
[----:B------:R-:W-:-:S03]  /*11980*/  IMAD.WIDE.U32 R2, R10, UR7, R2 ;  /* 0x000000070a027c25 */ /* 0x000fc6000f8e0002 */
[----:B------:R-:W0:Y:S01]  /*11990*/  LDC R8, c[0x0][0xc50] ;  /* 0x00031400ff087b82 */ /* 0x000e220000000800 */
[----:B--2---:R-:W-:-:S04]  /*119a0*/  @P0 IMAD.HI.U32 R4, R0, R7, RZ ;  /* 0x0000000700040227 */ /* 0x004fc800078e00ff */
[----:B------:R-:W-:Y:S02]  /*119b0*/  IMAD R7, RZ, RZ, -UR11 ;  /* 0x8000000bff077e24 */ /* 0x000fe4000f8e02ff */
[----:B------:R-:W-:Y:S01]  /*119c0*/  IMAD R11, R11, UR7, R12 ;  /* 0x000000070b0b7c24 */ /* 0x000fe2000f8e020c */
[----:B---3--:R-:W-:-:S03]  /*119d0*/  @P0 SHF.R.U32.HI R5, RZ, R9, R4 ;  /* 0x00000009ff050219 */ /* 0x008fc60000011604 */
[----:B------:R-:W-:Y:S02]  /*119e0*/  IMAD.IADD R3, R11, 0x1, R3 ;  /* 0x000000010b037824 */ /* 0x000fe400078e0203 */
[----:B0-----:R-:W-:Y:S01]  /*119f0*/  IMAD R9, R8, R7, UR10 ;  /* 0x0000000a08097e24 */ /* 0x001fe2000f8e0207 */
[----:B------:R-:W-:-:S03]  /*11a00*/  IADD3 R7, -R5, RZ, RZ ;  /* 0x000000ff05077210 */ /* 0x000fc60007ffe1ff */
        /* <DEDUP_REMOVED lines=20> */
.L_x_2191:
        /* <DEDUP_REMOVED lines=18> */
.L_x_2235:
[----:B------:R-:W-:Y:S01]  /*11c70*/  ULDC UR42, c[0x0][0xc50] ;  /* 0x00031400002a7ab9 */ /* 0x000fe20000000800 */
[----:B------:R-:W-:Y:S01]  /*11c80*/  UMOV UR39, UR6 ;  /* 0x0000000600277c82 */ /* 0x000fe20008000000 */
[----:B------:R-:W-:-:S11]  /*11c90*/  UISETP.NE.AND UP0, UPT, UR42, 0x1, UPT ;  /* 0x000000012a00788c */ /* 0x000fd6000bf05270 */
[----:B------:R-:W-:Y:S01]  /*11ca0*/  @UP0 ULDC UR4, c[0x0][0xc54] ;  /* 0x0003150000040ab9 */ /* 0x000fe20000000800 */
[----:B------:R-:W-:Y:S01]  /*11cb0*/  @UP0 ULDC UR7, c[0x0][0xc58] ;  /* 0x0003160000070ab9 */ /* 0x000fe20000000800 */
[----:B------:R-:W-:-:S04]  /*11cc0*/  UIMAD.WIDE.U32 UR4, UR6, UR4, URZ ;  /* 0x00000004060472a5 */ /* 0x000fc8000f8e003f */
[----:B------:R-:W-:-:S12]  /*11cd0*/  @UP0 USHF.R.U32.HI UR39, URZ, UR7, UR5 ;  /* 0x000000073f270299 */ /* 0x000fd80008011605 */
.L_x_2236:
        /* <DEDUP_REMOVED lines=12> */
[----:B0-----:R-:W-:-:S04]  /*11da0*/  ISETP.NE.U32.AND P0, PT, R2, RZ, PT ;  /* 0x000000ff0200720c */ /* 0x001fc80003f05070 */
[----:B------:R-:W-:-:S13]  /*11db0*/  ISETP.NE.AND.EX P0, PT, R3, RZ, PT, P0 ;  /* 0x000000ff0300720c */ /* 0x000fda0003f05300 */
[----:B------:R-:W0:Y:S08]  /*11dc0*/  @P0 LDC.64 R2, c[0x0][0xa28] ;  /* 0x00028a00ff020b82 */ /* 0x000e300000000a00 */
[----:B------:R-:W1:Y:S01]  /*11dd0*/  S2UR UR46, SR_CTAID.X ;  /* 0x00000000002e79c3 */ /* 0x000e620000002500 */
[----:B0-----:R-:W-:-:S05]  /*11de0*/  @P0 IMAD.WIDE R2, R26, 0x4, R2 ;  /* 0x000000041a020825 */ /* 0x001fca00078e0202 */
[----:B------:R0:W5:Y:S01]  /*11df0*/  @P0 LDG.E R23, desc[UR4][R2.64] ;  /* 0x0000000402170981 */ /* 0x000162000c1e1900 */
[----:B------:R-:W-:Y:S01]  /*11e00*/  ULDC UR4, c[0x0][0x448] ;  /* 0x0001120000047ab9 */ /* 0x000fe20000000800 */
[----:B------:R-:W-:Y:S02]  /*11e10*/  USHF.R.U32.HI UR9, URZ, 0x10, UR42 ;  /* 0x000000103f097899 */ /* 0x000fe4000801162a */
[----:B------:R-:W-:Y:S02]  /*11e20*/  UISETP.NE.AND UP1, UPT, UR4, 0x1, UPT ;  /* 0x000000010400788c */ /* 0x000fe4000bf25270 */
[----:B-1----:R-:W-:Y:S01]  /*11e30*/  ULEA UR6, UR46, 0x7f, 0x7 ;  /* 0x0000007f2e067891 */ /* 0x002fe2000f8e383f */
[----:B------:R-:W-:Y:S01]  /*11e40*/  ULDC.64 UR4, c[0x0][0x418] ;  /* 0x0001060000047ab9 */ /* 0x000fe20000000a00 */
[----:B------:R-:W-:Y:S02]  /*11e50*/  UP2UR UR47, UPR, URZ, 0x2 ;  /* 0x000000023f2f7883 */ /* 0x000fe40008000000 */
[----:B------:R-:W-:-:S02]  /*11e60*/  UISETP.NE.U32.AND UP0, UPT, UR4, URZ, UPT ;  /* 0x0000003f0400728c */ /* 0x000fc4000bf05070 */
[----:B------:R-:W-:Y:S02]  /*11e70*/  ULOP3.LUT UR42, UR42, 0xffff, URZ, 0xc0, !UPT ;  /* 0x0000ffff2a2a7892 */ /* 0x000fe4000f8ec03f */
[----:B------:R-:W-:Y:S01]  /*11e80*/  UISETP.NE.AND.EX UP0, UPT, UR5, URZ, UPT, UP0 ;  /* 0x0000003f0500728c */ /* 0x000fe2000bf05300 */
[----:B------:R-:W-:Y:S02]  /*11e90*/  ULDC UR4, c[0x0][0x424] ;  /* 0x0001090000047ab9 */ /* 0x000fe40000000800 */
[----:B------:R-:W-:Y:S01]  /*11ea0*/  @UP1 ULDC UR5, c[0x0][0x44c] ;  /* 0x0001130000051ab9 */ /* 0x000fe20000000800 */
[----:B------:R-:W-:Y:S02]  /*11eb0*/  USEL UR40, UR4, 0x1, UP0 ;  /* 0x0000000104287887 */ /* 0x000fe40008000000 */
[----:B------:R-:W-:Y:S02]  /*11ec0*/  UIMAD.WIDE.U32 UR4, UR6, UR5, URZ ;  /* 0x00000005060472a5 */ /* 0x000fe4000f8e003f */
[----:B------:R-:W-:Y:S01]  /*11ed0*/  UIMAD UR40, UR40, UR7, URZ ;  /* 0x00000007282872a4 */ /* 0x000fe2000f8e023f */
[----:B------:R-:W-:-:S02]  /*11ee0*/  UMOV UR38, URZ ;  /* 0x0000003f00267c82 */ /* 0x000fc40008000000 */
[----:B------:R-:W-:Y:S01]  /*11ef0*/  @UP1 ULDC UR7, c[0x0][0x450] ;  /* 0x0001140000071ab9 */ /* 0x000fe20000000800 */
[----:B------:R-:W-:Y:S02]  /*11f00*/  UIADD3 UR4, UR40, 0x4f, URZ ;  /* 0x0000004f28047890 */ /* 0x000fe4000fffe03f */
[----:B------:R-:W-:Y:S02]  /*11f10*/  @UP1 USHF.R.U32.HI UR6, URZ, UR7, UR5 ;  /* 0x000000073f061299 */ /* 0x000fe40008011605 */
[----:B------:R-:W-:-:S04]  /*11f20*/  UIADD3 UR5, UR40, 0x50, -UR8 ;  /* 0x0000005028057890 */ /* 0x000fc8000fffe808 */
[----:B------:R-:W-:Y:S02]  /*11f30*/  UIADD3 UR6, UR5, UR6, URZ ;  /* 0x0000000605067290 */ /* 0x000fe4000fffe03f */
[----:B------:R-:W-:Y:S02]  /*11f40*/  UIMAD.WIDE UR4, UR4, 0x66666667, URZ ;  /* 0x66666667040478a5 */ /* 0x000fe4000f8e023f */
[----:B------:R-:W-:Y:S02]  /*11f50*/  UIMAD.WIDE UR6, UR6, 0x66666667, URZ ;  /* 0x66666667060678a5 */ /* 0x000fe4000f8e023f */
[----:B------:R-:W-:Y:S02]  /*11f60*/  USHF.R.U32.HI UR41, URZ, 0x1f, UR5 ;  /* 0x0000001f3f297899 */ /* 0x000fe40008011605 */
[----:B------:R-:W-:Y:S02]  /*11f70*/  USHF.R.U32.HI UR43, URZ, 0x1f, UR7 ;  /* 0x0000001f3f2b7899 */ /* 0x000fe40008011607 */
[----:B------:R-:W-:-:S02]  /*11f80*/  ULEA.HI.SX32 UR41, UR5, UR41, 0x1b ;  /* 0x0000002905297291 */ /* 0x000fc4000f8fda3f */
[----:B------:R-:W-:-:S04]  /*11f90*/  ULEA.HI.SX32 UR43, UR7, UR43, 0x1b ;  /* 0x0000002b072b7291 */ /* 0x000fc8000f8fda3f */
[----:B------:R-:W-:-:S04]  /*11fa0*/  UISETP.LT.AND UP0, UPT, UR41, UR43, UPT ;  /* 0x0000002b2900728c */ /* 0x000fc8000bf01270 */
[----:B------:R-:W-:Y:S02]  /*11fb0*/  USEL UR11, UR41, UR43, UP0 ;  /* 0x0000002b290b7287 */ /* 0x000fe40008000000 */
[----:B------:R-:W-:Y:S02]  /*11fc0*/  UISETP.NE.AND UP0, UPT, UR9, URZ, UPT ;  /* 0x0000003f0900728c */ /* 0x000fe4000bf05270 */
[----:B------:R-:W-:-:S06]  /*11fd0*/  UISETP.GE.AND UP1, UPT, UR11, 0x1, UPT ;  /* 0x000000010b00788c */ /* 0x000fcc000bf26270 */
[----:B------:R-:W-:-:S03]  /*11fe0*/  PLOP3.LUT P0, PT, PT, PT, UP1, 0x80, 0x0 ;  /* 0x000000000000781c */ /* 0x000fc60003f0f018 */
[----:B------:R-:W-:-:S10]  /*11ff0*/  @!UP0 ULDC UR9, c[0x0][0x9f0] ;  /* 0x00027c0000098ab9 */ /* 0x000fd40000000800 */
[----:B0-----:R-:W-:Y:S05]  /*12000*/  @!P0 BRA `(.L_x_2238) ;  /* 0x0000000000788947 */ /* 0x001fea0003800000 */
[----:B------:R-:W-:Y:S01]  /*12010*/  IABS R2, UR9 ;  /* 0x0000000900027c13 */ /* 0x000fe20008000000 */
[----:B------:R-:W-:Y:S02]  /*12020*/  UIADD3 UR6, UR9, -0x1, UR11 ;  /* 0xffffffff09067890 */ /* 0x000fe4000fffe00b */
[----:B------:R-:W-:Y:S01]  /*12030*/  IABS R5, UR9 ;  /* 0x0000000900057c13 */ /* 0x000fe20008000000 */
[----:B------:R-:W-:Y:S01]  /*12040*/  UMOV UR4, URZ ;  /* 0x0000003f00047c82 */ /* 0x000fe20008000000 */
[----:B------:R-:W-:Y:S02]  /*12050*/  R2UR UR10, R2 ;  /* 0x00000000020a72ca */ /* 0x000fe400000e0000 */
[----:B------:R-:W-:Y:S01]  /*12060*/  IABS R4, UR6 ;  /* 0x0000000600047c13 */ /* 0x000fe20008000000 */
[----:B------:R-:W-:-:S03]  /*12070*/  ULOP3.LUT UR6, UR6, UR9, URZ, 0x3c, !UPT ;  /* 0x0000000906067292 */ /* 0x000fc6000f8e3c3f */
[----:B------:R-:W-:-:S07]  /*12080*/  R2UR UR8, R4 ;  /* 0x00000000040872ca */ /* 0x000fce00000e0000 */
        /* <DEDUP_REMOVED lines=22> */
.L_x_2238:
[----:B------:R-:W-:Y:S02]  /*121f0*/  UIMAD UR48, UR42, UR38, URZ ;  /* 0x000000262a3072a4 */ /* 0x000fe4000f8e023f */
[----:B------:R-:W-:Y:S02]  /*12200*/  IMAD.U32 R2, RZ, RZ, UR38 ;  /* 0x00000026ff027e24 */ /* 0x000fe4000f8e00ff */
[----:B------:R-:W-:Y:S02]  /*12210*/  IMAD.MOV.U32 R6, RZ, RZ, 0x1 ;  /* 0x00000001ff067424 */ /* 0x000fe400078e00ff */
[----:B------:R-:W-:-:S05]  /*12220*/  IMAD.U32 R19, RZ, RZ, UR48 ;  /* 0x00000030ff137e24 */ /* 0x000fca000f8e00ff */
[----:B------:R-:W-:Y:S02]  /*12230*/  VIADDMNMX R19, R19, R2, UR11, PT ;  /* 0x0000000b13137e46 */ /* 0x000fe4000b800102 */
[----:B------:R-:W-:Y:S02]  /*12240*/  MOV R2, RZ ;  /* 0x000000ff00027202 */ /* 0x000fe40000000f00 */
        /* <DEDUP_REMOVED lines=25> */
.L_x_2239:
        /* <DEDUP_REMOVED lines=20> */
.L_x_2241:
[----:B------:R0:W1:Y:S01]  /*12520*/  LDC.64 R2, c[0x4][R16] ;  /* 0x0100000010027b82 */ /* 0x0000620000000a00 */
[----:B------:R-:W-:Y:S01]  /*12530*/  ULDC.64 UR4, c[0x4][0xa8] ;  /* 0x01002a0000047ab9 */ /* 0x000fe20000000a00 */
[----:B------:R-:W-:Y:S01]  /*12540*/  ULDC.64 UR6, c[0x4][0xb0] ;  /* 0x01002c0000067ab9 */ /* 0x000fe20000000a00 */
[----:B------:R-:W-:Y:S01]  /*12550*/  IMAD.U32 R4, RZ, RZ, UR4 ;  /* 0x00000004ff047e24 */ /* 0x000fe2000f8e00ff */
        /* <DEDUP_REMOVED lines=11> */
.L_x_2240:
[----:B------:R-:W0:Y:S01]  /*12610*/  LDC.64 R2, c[0x0][0x9f8] ;  /* 0x00027e00ff027b82 */ /* 0x000e220000000a00 */
[----:B------:R-:W-:Y:S01]  /*12620*/  IMAD.MOV.U32 R34, RZ, RZ, R26 ;  /* 0x000000ffff227224 */ /* 0x000fe200078e001a */
[----:B------:R-:W-:-:S06]  /*12630*/  ULDC.64 UR4, c[0x0][0x208] ;  /* 0x0000820000047ab9 */ /* 0x000fcc0000000a00 */
[----:B------:R-:W1:Y:S01]  /*12640*/  LDC R18, c[0x0][0x430] ;  /* 0x00010c00ff127b82 */ /* 0x000e620000000800 */
[----:B0-----:R-:W-:-:S04]  /*12650*/  ISETP.NE.U32.AND P0, PT, R2, RZ, PT ;  /* 0x000000ff0200720c */ /* 0x001fc80003f05070 */
[----:B------:R-:W-:-:S13]  /*12660*/  ISETP.NE.AND.EX P0, PT, R3, RZ, PT, P0 ;  /* 0x000000ff0300720c */ /* 0x000fda0003f05300 */
[----:B------:R-:W0:Y:S02]  /*12670*/  @P0 LDC.64 R2, c[0x0][0x9f8] ;  /* 0x00027e00ff020b82 */ /* 0x000e240000000a00 */
[----:B0-----:R-:W-:-:S05]  /*12680*/  @P0 IMAD.WIDE R2, R26, 0x4, R2 ;  /* 0x000000041a020825 */ /* 0x001fca00078e0202 */
[----:B------:R0:W2:Y:S01]  /*12690*/  @P0 LDG.E R34, desc[UR4][R2.64] ;  /* 0x0000000402220981 */ /* 0x0000a2000c1e1900 */
[----:B------:R-:W-:Y:S01]  /*126a0*/  SHF.L.U32 R24, R25, 0x4, RZ ;  /* 0x0000000419187819 */ /* 0x000fe200000006ff */
[----:B------:R-:W-:Y:S01]  /*126b0*/  VIADD R29, R19, 0xffffffff ;  /* 0xffffffff131d7836 */ /* 0x000fe20000000000 */
[----:B------:R-:W-:Y:S02]  /*126c0*/  LOP3.LUT R6, R25, 0x7f, RZ, 0xc0, !PT ;  /* 0x0000007f19067812 */ /* 0x000fe400078ec0ff */
[----:B------:R-:W-:Y:S02]  /*126d0*/  LOP3.LUT R24, R24, 0x70, RZ, 0xc0, !PT ;  /* 0x0000007018187812 */ /* 0x000fe400078ec0ff */
[----:B------:R-:W-:Y:S02]  /*126e0*/  SHF.R.U32.HI R0, RZ, 0x3, R6 ;  /* 0x00000003ff007819 */ /* 0x000fe40000011606 */
[----:B-1----:R-:W-:Y:S02]  /*126f0*/  ISETP.NE.AND P1, PT, R18, 0x1, PT ;  /* 0x000000011200780c */ /* 0x002fe40003f25270 */
[----:B------:R-:W-:-:S02]  /*12700*/  LOP3.LUT R17, R24, R0, RZ, 0xfc, !PT ;  /* 0x0000000018117212 */ /* 0x000fc400078efcff */
[----:B------:R-:W-:-:S03]  /*12710*/  LOP3.LUT R16, R16, 0xffffffbf, RZ, 0xc0, !PT ;  /* 0xffffffbf10107812 */ /* 0x000fc600078ec0ff */
[----:B------:R-:W-:-:S04]  /*12720*/  IMAD R4, R29, 0x50, R17 ;  /* 0x000000501d047824 */ /* 0x000fc800078e0211 */
[C---:B-----5:R-:W-:Y:S01]  /*12730*/  IMAD.IADD R7, R4.reuse, 0x1, R23 ;  /* 0x0000000104077824 */ /* 0x060fe200078e0217 */
[----:B------:R-:W-:Y:S01]  /*12740*/  ISETP.GE.AND P0, PT, R4, UR40, PT ;  /* 0x0000002804007c0c */ /* 0x000fe2000bf06270 */
[----:B------:R-:W1:Y:S01]  /*12750*/  @P1 LDC R0, c[0x0][0x434] ;  /* 0x00010d00ff001b82 */ /* 0x000e620000000800 */
[----:B------:R-:W-:Y:S02]  /*12760*/  @P1 LOP3.LUT R16, R16, 0x40, RZ, 0xfc, !PT ;  /* 0x0000004010101812 */ /* 0x000fe400078efcff */
[----:B------:R-:W-:Y:S02]  /*12770*/  ISETP.GT.U32.OR P0, PT, R17, 0x4f, P0 ;  /* 0x0000004f1100780c */ /* 0x000fe40000704470 */
[----:B------:R-:W-:-:S03]  /*12780*/  MOV R10, R7 ;  /* 0x00000007000a7202 */ /* 0x000fc60000000f00 */
[----:B0-----:R-:W0:Y:S08]  /*12790*/  @P1 LDC R3, c[0x0][0x438] ;  /* 0x00010e00ff031b82 */ /* 0x001e300000000800 */
[----:B------:R-:W3:Y:S08]  /*127a0*/  @!P0 LDC.64 R8, c[0x0][0x428] ;  /* 0x00010a00ff088b82 */ /* 0x000ef00000000a00 */
[----:B------:R-:W4:Y:S01]  /*127b0*/  @!P0 LDC.64 R4, c[0x0][0x418] ;  /* 0x00010600ff048b82 */ /* 0x000f220000000a00 */
[----:B-1----:R-:W-:-:S05]  /*127c0*/  @P1 IMAD.HI.U32 R0, R7, R0, RZ ;  /* 0x0000000007001227 */ /* 0x002fca00078e00ff */
[----:B0-----:R-:W-:-:S04]  /*127d0*/  @P1 SHF.R.U32.HI R10, RZ, R3, R0 ;  /* 0x00000003ff0a1219 */ /* 0x001fc80000011600 */
[--C-:B------:R-:W-:Y:S01]  /*127e0*/  @!P0 SHF.R.S32.HI R3, RZ, 0x1f, R10.reuse ;  /* 0x0000001fff038819 */ /* 0x100fe2000001140a */
[----:B------:R-:W-:Y:S01]  /*127f0*/  @!P0 IMAD.MOV.U32 R2, RZ, RZ, R10 ;  /* 0x000000ffff028224 */ /* 0x000fe200078e000a */
[----:B------:R-:W-:Y:S02]  /*12800*/  LOP3.LUT R16, R16, 0xffffffef, RZ, 0xc0, !PT ;  /* 0xffffffef10107812 */ /* 0x000fe400078ec0ff */
[----:B--2---:R-:W-:Y:S01]  /*12810*/  SHF.R.S32.HI R11, RZ, 0x1f, R34 ;  /* 0x0000001fff0b7819 */ /* 0x004fe20000011422 */
[----:B---3--:R-:W-:-:S04]  /*12820*/  @!P0 IMAD.WIDE.U32 R2, R34, R8, R2 ;  /* 0x0000000822028225 */ /* 0x008fc800078e0002 */
[----:B------:R-:W-:Y:S01]  /*12830*/  @!P0 IMAD R0, R11, R8, RZ ;  /* 0x000000080b008224 */ /* 0x000fe200078e02ff */
[----:B----4-:R-:W-:Y:S01]  /*12840*/  @!P0 LEA R4, P1, R2, R4, 0x2 ;  /* 0x0000000402048211 */ /* 0x010fe200078210ff */
[----:B------:R0:W-:Y:S02]  /*12850*/  STL [R1], R11 ;  /* 0x0000000b01007387 */ /* 0x0001e40000100800 */
[----:B------:R-:W-:-:S04]  /*12860*/  @!P0 IMAD R9, R34, R9, R0 ;  /* 0x0000000922098224 */ /* 0x000fc800078e0200 */
[----:B------:R-:W-:-:S05]  /*12870*/  @!P0 IMAD.IADD R0, R3, 0x1, R9 ;  /* 0x0000000103008824 */ /* 0x000fca00078e0209 */
[----:B------:R-:W-:Y:S02]  /*12880*/  @!P0 LEA.HI.X R5, R2, R5, R0, 0x2, P1 ;  /* 0x0000000502058211 */ /* 0x000fe400008f1400 */
[----:B------:R-:W-:-:S06]  /*12890*/  MOV R0, RZ ;  /* 0x000000ff00007202 */ /* 0x000fcc0000000f00 */
[----:B------:R1:W5:Y:S01]  /*128a0*/  @!P0 LDG.E R0, desc[UR4][R4.64] ;  /* 0x0000000404008981 */ /* 0x000362000c1e1900 */
[----:B------:R-:W-:Y:S01]  /*128b0*/  ULDC UR4, c[0x0][0x2f4] ;  /* 0x0000bd0000047ab9 */ /* 0x000fe20000000800 */
[----:B------:R-:W-:Y:S01]  /*128c0*/  UMOV UR5, 0xffffffff ;  /* 0xffffffff00057882 */ /* 0x000fe20000000000 */
[----:B-1----:R-:W-:-:S05]  /*128d0*/  IMAD.SHL.U32 R4, R25, 0x8, RZ ;  /* 0x0000000819047824 */ /* 0x002fca00078e00ff */
        /* <DEDUP_REMOVED lines=15> */
[----:B0-----:R-:W-:Y:S06]  /*129d0*/  BRA.DIV UR5, `(.L_x_2242) ;  /* 0x0000003205ec7947 */ /* 0x001fec000b800000 */
.L_x_2286:
[----:B------:R-:W2:Y:S01]  /*129e0*/  LDL R2, [R1+0x4] ;  /* 0x0000040001027983 */ /* 0x000ea20000100800 */
[----:B------:R-:W-:Y:S01]  /*129f0*/  ISETP.GT.U32.AND P1, PT, R17, 0x4f, PT ;  /* 0x0000004f1100780c */ /* 0x000fe20003f24070 */
[----:B------:R-:W-:Y:S01]  /*12a00*/  IMAD.U32 R33, RZ, RZ, UR39 ;  /* 0x00000027ff217e24 */ /* 0x000fe2000f8e00ff */
[----:B------:R-:W-:Y:S01]  /*12a10*/  LOP3.LUT R16, R16, 0xfffffffe, RZ, 0xc0, !PT ;  /* 0xfffffffe10107812 */ /* 0x000fe200078ec0ff */
[----:B------:R-:W-:-:S03]  /*12a20*/  IMAD.MOV R8, RZ, RZ, -R10 ;  /* 0x000000ffff087224 */ /* 0x000fc600078e0a0a */
[----:B------:R-:W-:Y:S01]  /*12a30*/  SHF.R.S32.HI R33, RZ, 0x1f, R33 ;  /* 0x0000001fff217819 */ /* 0x000fe20000011421 */
[----:B------:R-:W-:-:S06]  /*12a40*/  IMAD R8, R18, R8, R7 ;  /* 0x0000000812087224 */ /* 0x000fcc00078e0207 */
[----:B------:R-:W-:-:S04]  /*12a50*/  @P1 LOP3.LUT R16, R16, 0x1, RZ, 0xfc, !PT ;  /* 0x0000000110101812 */ /* 0x000fc800078efcff */
[----:B------:R-:W-:Y:S02]  /*12a60*/  LOP3.LUT R16, R16, 0xffffffdf, RZ, 0xc0, !PT ;  /* 0xffffffdf10107812 */ /* 0x000fe400078ec0ff */
[----:B--2---:R-:W-:-:S13]  /*12a70*/  R2UR UR4, R2 ;  /* 0x00000000020472ca */ /* 0x004fda00000e0000 */
[----:B------:R-:W-:-:S06]  /*12a80*/  ULOP3.LUT UR4, UR4, 0x2, URZ, 0xfc, !UPT ;  /* 0x0000000204047892 */ /* 0x000fcc000f8efc3f */
[----:B------:R-:W-:-:S04]  /*12a90*/  MOV R2, UR4 ;  /* 0x0000000400027c02 */ /* 0x000fc80008000f00 */
[----:B------:R-:W-:-:S13]  /*12aa0*/  ISETP.NE.AND P0, PT, R2, 0x3, PT ;  /* 0x000000030200780c */ /* 0x000fda0003f05270 */
[----:B------:R-:W-:Y:S01]  /*12ab0*/  @P0 LOP3.LUT R16, R16, 0x20, RZ, 0xfc, !PT ;  /* 0x0000002010100812 */ /* 0x000fe200078efcff */
[----:B------:R-:W-:Y:S06]  /*12ac0*/  @!P0 BRA `(.L_x_2243) ;  /* 0x0000000000048947 */ /* 0x000fec0003800000 */
[----:B------:R-:W-:Y:S01]  /*12ad0*/  BPT.TRAP 0x1 ;  /* 0x000000040000795c */ /* 0x000fe20000300000 */
.L_x_2243:
        /* <DEDUP_REMOVED lines=26> */
.L_x_2287:
[----:B------:R-:W-:Y:S01]  /*12c80*/  ULDC.64 UR4, c[0x0][0x300] ;  /* 0x0000c00000047ab9 */ /* 0x000fe20000000a00 */
[----:B------:R-:W-:Y:S01]  /*12c90*/  R2UR UR6, R33 ;  /* 0x00000000210672ca */ /* 0x000fe200000e0000 */
[----:B------:R-:W-:Y:S01]  /*12ca0*/  IMAD R7, R7, UR4, RZ ;  /* 0x0000000407077c24 */ /* 0x000fe2000f8e02ff */
[----:B------:R-:W-:Y:S01]  /*12cb0*/  SHF.R.U32.HI R27, RZ, 0x3, R6 ;  /* 0x00000003ff1b7819 */ /* 0x000fe20000011606 */
[----:B0-----:R-:W-:Y:S01]  /*12cc0*/  IMAD.WIDE.U32 R2, R8, UR4, RZ ;  /* 0x0000000408027c25 */ /* 0x001fe2000f8e00ff */
[----:B------:R-:W-:-:S03]  /*12cd0*/  SHF.L.U32 R31, R6, 0x3, RZ ;  /* 0x00000003061f7819 */ /* 0x000fc600000006ff */
[----:B------:R-:W-:Y:S01]  /*12ce0*/  IMAD R7, R8, UR5, R7 ;  /* 0x0000000508077c24 */ /* 0x000fe2000f8e0207 */
[----:B------:R-:W-:Y:S02]  /*12cf0*/  ULDC.64 UR4, c[0x0][0x310] ;  /* 0x0000c40000047ab9 */ /* 0x000fe40000000a00 */
[----:B------:R-:W-:Y:S02]  /*12d00*/  IMAD R5, R5, UR4, RZ ;  /* 0x0000000405057c24 */ /* 0x000fe4000f8e02ff */
[----:B------:R-:W-:Y:S02]  /*12d10*/  IMAD.IADD R3, R3, 0x1, R7 ;  /* 0x0000000103037824 */ /* 0x000fe400078e0207 */
[C---:B------:R-:W-:Y:S02]  /*12d20*/  IMAD R5, R0.reuse, UR5, R5 ;  /* 0x0000000500057c24 */ /* 0x040fe4000f8e0205 */
[----:B------:R-:W-:Y:S01]  /*12d30*/  IMAD.WIDE.U32 R2, R0, UR4, R2 ;  /* 0x0000000400027c25 */ /* 0x000fe2000f8e0002 */
        /* <DEDUP_REMOVED lines=8> */
[----:B------:R-:W-:Y:S01]  /*12dc0*/  LEA R0, P0, R2, UR6, 0x1 ;  /* 0x0000000602007c11 */ /* 0x000fe2000f8008ff */
[----:B------:R-:W-:Y:S01]  /*12dd0*/  UMOV UR4, 0xffffffff ;  /* 0xffffffff00047882 */ /* 0x000fe20000000000 */
[----:B------:R-:W-:Y:S02]  /*12de0*/  LOP3.LUT R3, R4, 0x1c0, RZ, 0xc0, !PT ;  /* 0x000001c004037812 */ /* 0x000fe400078ec0ff */
[----:B------:R-:W-:Y:S01]  /*12df0*/  LEA.HI.X R7, R2, UR7, R7, 0x1, P0 ;  /* 0x0000000702077c11 */ /* 0x000fe200080f0c07 */
[----:B------:R-:W-:Y:S01]  /*12e00*/  IMAD.MOV.U32 R2, RZ, RZ, -0x50 ;  /* 0xffffffb0ff027424 */ /* 0x000fe200078e00ff */
[----:B------:R-:W-:-:S03]  /*12e10*/  LOP3.LUT R4, R3, 0x38, R4, 0xf8, !PT ;  /* 0x0000003803047812 */ /* 0x000fc600078ef804 */
[----:B------:R-:W-:Y:S01]  /*12e20*/  IMAD R6, R29, R2, UR40 ;  /* 0x000000281d067e24 */ /* 0x000fe2000f8e0202 */
[----:B------:R-:W-:-:S03]  /*12e30*/  LOP3.LUT R4, R4, 0x38, R25, 0x78, !PT ;  /* 0x0000003804047812 */ /* 0x000fc600078e7819 */
[----:B------:R-:W-:Y:S01]  /*12e40*/  IMAD.IADD R6, R6, 0x1, -R27 ;  /* 0x0000000106067824 */ /* 0x000fe200078e0a1b */
[----:B------:R-:W-:-:S04]  /*12e50*/  LOP3.LUT R31, R4, 0x200, R31, 0xf8, !PT ;  /* 0x00000200041f7812 */ /* 0x000fc800078ef81f */
        /* <DEDUP_REMOVED lines=44> */
.L_x_2299:
        /* <DEDUP_REMOVED lines=19> */
.L_x_2247:
[----:B------:R-:W-:Y:S05]  /*13250*/  BSYNC B0 ;  /* 0x0000000000007941 */ /* 0x000fea0003800000 */
.L_x_2246:
[----:B------:R-:W-:Y:S01]  /*13260*/  NOP ;  /* 0x0000000000007918 */ /* 0x000fe20000000000 */
[----:B------:R-:W-:Y:S01]  /*13270*/  SYNCS.ARRIVE.TRANS64.RED.A0T1 RZ, [UR44+0x38830], RZ ;  /* 0x038830ffffff79a7 */ /* 0x000fe2000820042c */
[----:B------:R-:W-:Y:S01]  /*13280*/  ARRIVES.LDGSTSBAR.64.TRANSCNT [UR44+0x38830] ;  /* 0x03883000ff0079b0 */ /* 0x000fe20008000aac */
[----:B------:R-:W-:Y:S01]  /*13290*/  NOP ;  /* 0x0000000000007918 */ /* 0x000fe20000000000 */
[----:B------:R-:W-:-:S13]  /*132a0*/  LOP3.LUT P0, RZ, R16, 0x20, RZ, 0xc0, !PT ;  /* 0x0000002010ff7812 */ /* 0x000fda000780c0ff */
[----:B------:R-:W-:Y:S05]  /*132b0*/  @!P0 BRA `(.L_x_2248) ;  /* 0x0000000000048947 */ /* 0x000fea0003800000 */
[----:B------:R-:W-:Y:S01]  /*132c0*/  BPT.TRAP 0x1 ;  /* 0x000000040000795c */ /* 0x000fe20000300000 */
.L_x_2248:
        /* <DEDUP_REMOVED lines=30> */
.L_x_2249:
[----:B0-----:R-:W0:Y:S01]  /*134b0*/  S2R R2, SR_TID.X ;  /* 0x0000000000027919 */ /* 0x001e220000002100 */
[----:B------:R-:W-:Y:S01]  /*134c0*/  UISETP.NE.AND UP0, UPT, UR47, URZ, UPT ;  /* 0x0000003f2f00728c */ /* 0x000fe2000bf05270 */
[----:B------:R-:W-:Y:S01]  /*134d0*/  IMAD.U32 R0, RZ, RZ, UR46 ;  /* 0x0000002eff007e24 */ /* 0x000fe2000f8e00ff */
[----:B------:R-:W1:Y:S01]  /*134e0*/  LDC R7, c[0x0][0x448] ;  /* 0x00011200ff077b82 */ /* 0x000e620000000800 */
[----:B------:R-:W-:Y:S01]  /*134f0*/  IMAD.U32 R4, RZ, RZ, UR36 ;  /* 0x00000024ff047e24 */ /* 0x000fe2000f8e00ff */
[----:B------:R-:W-:Y:S01]  /*13500*/  MOV R5, UR37 ;  /* 0x0000002500057c02 */ /* 0x000fe20008000f00 */
[----:B------:R-:W-:Y:S01]  /*13510*/  IMAD.U32 R3, RZ, RZ, UR45 ;  /* 0x0000002dff037e24 */ /* 0x000fe2000f8e00ff */
[----:B------:R-:W-:-:S05]  /*13520*/  PLOP3.LUT P0, PT, PT, PT, UP0, 0x80, 0x0 ;  /* 0x000000000000781c */ /* 0x000fca0003f0f008 */
[----:B------:R-:W-:Y:S01]  /*13530*/  @UP0 ULDC UR4, c[0x0][0x44c] ;  /* 0x0001130000040ab9 */ /* 0x000fe20000000800 */
[----:B0-----:R-:W-:-:S04]  /*13540*/  LOP3.LUT R2, R2, 0x7f, RZ, 0xc0, !PT ;  /* 0x0000007f02027812 */ /* 0x001fc800078ec0ff */
[----:B------:R-:W-:-:S04]  /*13550*/  SHF.R.U32.HI R2, RZ, 0x3, R2 ;  /* 0x00000003ff027819 */ /* 0x000fc80000011602 */
[----:B------:R-:W-:-:S05]  /*13560*/  LOP3.LUT R2, R24, R2, RZ, 0xfc, !PT ;  /* 0x0000000218027212 */ /* 0x000fca00078efcff */
[----:B------:R-:W-:-:S04]  /*13570*/  IMAD R0, R0, 0x80, R2 ;  /* 0x0000008000007824 */ /* 0x000fc800078e0202 */
[----:B------:R-:W-:Y:S01]  /*13580*/  @P0 IMAD.HI.U32 R2, R0, UR4, RZ ;  /* 0x0000000400020c27 */ /* 0x000fe2000f8e00ff */
[----:B------:R-:W-:Y:S01]  /*13590*/  PLOP3.LUT P0, PT, PT, PT, UP0, 0x80, 0x0 ;  /* 0x000000000000781c */ /* 0x000fe20003f0f008 */
[----:B------:R-:W-:Y:S01]  /*135a0*/  @UP0 ULDC UR4, c[0x0][0x450] ;  /* 0x0001140000040ab9 */ /* 0x000fe20000000800 */
[----:B------:R-:W-:-:S11]  /*135b0*/  MOV R9, R0 ;  /* 0x0000000000097202 */ /* 0x000fd60000000f00 */
[----:B------:R-:W-:Y:S01]  /*135c0*/  @P0 SHF.R.U32.HI R9, RZ, UR4, R2 ;  /* 0x00000004ff090c19 */ /* 0x000fe20008011602 */
[----:B------:R-:W-:Y:S01]  /*135d0*/  ULDC.64 UR4, c[0x0][0x2e0] ;  /* 0x0000b80000047ab9 */ /* 0x000fe20000000a00 */
[----:B------:R-:W-:Y:S02]  /*135e0*/  IMAD.MOV.U32 R2, RZ, RZ, R4 ;  /* 0x000000ffff027224 */ /* 0x000fe400078e0004 */
[----:B------:R-:W-:Y:S01]  /*135f0*/  IADD3 R5, -R9, RZ, RZ ;  /* 0x000000ff09057210 */ /* 0x000fe20007ffe1ff */
[----:B------:R-:W-:Y:S02]  /*13600*/  IMAD R25, R25, UR4, RZ ;  /* 0x0000000419197c24 */ /* 0x000fe4000f8e02ff */
[----:B------:R-:W-:-:S04]  /*13610*/  IMAD.WIDE.U32 R2, R26, UR4, R2 ;  /* 0x000000041a027c25 */ /* 0x000fc8000f8e0002 */
[----:B-1----:R-:W-:Y:S01]  /*13620*/  IMAD R5, R7, R5, R0 ;  /* 0x0000000507057224 */ /* 0x002fe200078e0200 */
[----:B------:R-:W-:Y:S01]  /*13630*/  SHF.R.S32.HI R0, RZ, 0x1f, R9 ;  /* 0x0000001fff007819 */ /* 0x000fe20000011409 */
[----:B------:R-:W-:Y:S01]  /*13640*/  IMAD R25, R26, UR5, R25 ;  /* 0x000000051a197c24 */ /* 0x000fe2000f8e0219 */
[----:B------:R-:W-:-:S03]  /*13650*/  ULDC.64 UR4, c[0x0][0x2d0] ;  /* 0x0000b40000047ab9 */ /* 0x000fc60000000a00 */
[----:B------:R-:W-:Y:S02]  /*13660*/  IMAD.IADD R3, R3, 0x1, R25 ;  /* 0x0000000103037824 */ /* 0x000fe400078e0219 */
[----:B------:R-:W-:Y:S02]  /*13670*/  IMAD R0, R0, UR4, RZ ;  /* 0x0000000400007c24 */ /* 0x000fe4000f8e02ff */
        /* <DEDUP_REMOVED lines=19> */
[----:B------:R-:W-:Y:S01]  /*137b0*/  SHFL.IDX PT, R3, R6, RZ, 0x181f ;  /* 0x00181fff06037589 */ /* 0x000fe200000e0000 */
[----:B------:R-:W-:Y:S01]  /*137c0*/  MOV R8, UR46 ;  /* 0x0000002e00087c02 */ /* 0x000fe20008000f00 */
[----:B------:R-:W-:Y:S01]  /*137d0*/  ULDC UR4, c[0x0][0x288] ;  /* 0x0000a20000047ab9 */ /* 0x000fe20000000800 */
[----:B------:R-:W-:Y:S01]  /*137e0*/  ULDC.64 UR6, c[0x0][0x208] ;  /* 0x0000820000067ab9 */ /* 0x000fe20000000a00 */
[----:B------:R-:W0:Y:S01]  /*137f0*/  SHFL.IDX PT, R2, R0, RZ, 0x181f ;  /* 0x00181fff00027589 */ /* 0x000e2200000e0000 */
[----:B------:R-:W-:Y:S02]  /*13800*/  IMAD R7, R7, UR4, RZ ;  /* 0x0000000407077c24 */ /* 0x000fe4000f8e02ff */
[----:B------:R-:W-:Y:S01]  /*13810*/  IMAD R8, R8, 0x80, R27 ;  /* 0x0000008008087824 */ /* 0x000fe200078e021b */
[----:B------:R-:W-:Y:S03]  /*13820*/  SHFL.IDX PT, R5, R6, 0x1, 0x181f ;  /* 0x00381f0006057f89 */ /* 0x000fe600000e0000 */
[C---:B------:R-:W-:Y:S01]  /*13830*/  VIADD R10, R8.reuse, 0x10 ;  /* 0x00000010080a7836 */ /* 0x040fe20000000000 */
[----:B------:R-:W-:Y:S01]  /*13840*/  ISETP.GE.AND P0, PT, R8, R7, PT ;  /* 0x000000070800720c */ /* 0x000fe20003f06270 */
[----:B------:R-:W1:Y:S04]  /*13850*/  SHFL.IDX PT, R4, R0, 0x1, 0x181f ;  /* 0x00381f0000047f89 */ /* 0x000e6800000e0000 */
[----:B------:R-:W-:Y:S08]  /*13860*/  SHFL.IDX PT, R14, R0, 0x7, 0x181f ;  /* 0x00f81f00000e7f89 */ /* 0x000ff000000e0000 */
[----:B------:R-:W-:Y:S01]  /*13870*/  @!P0 LEA R9, R31, UR44, 0x1 ;  /* 0x0000002c1f098c11 */ /* 0x000fe2000f8e08ff */
[----:B0-----:R-:W-:-:S05]  /*13880*/  @!P0 IMAD.WIDE.U32 R2, R22, 0x2, R2 ;  /* 0x0000000216028825 */ /* 0x001fca00078e0002 */
[----:B------:R-:W-:Y:S04]  /*13890*/  @!P0 LDGSTS.E.BYPASS.LTC128B.128 [R9+0x14400], desc[UR6][R2.64], !P4 ;  /* 0x1440000002098fae */ /* 0x000fe8000e101d46 */
[----:B------:R-:W-:Y:S04]  /*138a0*/  @!P0 LDGSTS.E.BYPASS.LTC128B.128 [R9+0x18400], desc[UR6][R2.64+0x80], !P3 ;  /* 0x1840008002098fae */ /* 0x000fe8000d901d46 */
[----:B------:R-:W-:Y:S04]  /*138b0*/  @!P0 LDGSTS.E.BYPASS.LTC128B.128 [R9+0x1c400], desc[UR6][R2.64+0x100], !P2 ;  /* 0x1c40010002098fae */ /* 0x000fe8000d101d46 */
[----:B------:R0:W-:Y:S01]  /*138c0*/  @!P0 LDGSTS.E.BYPASS.LTC128B.128 [R9+0x20400], desc[UR6][R2.64+0x180], !P1 ;  /* 0x2040018002098fae */ /* 0x0001e2000c901d46 */
[----:B------:R-:W-:-:S02]  /*138d0*/  ISETP.GE.AND P0, PT, R10, R7, PT ;  /* 0x000000070a00720c */ /* 0x000fc40003f06270 */
[----:B------:R-:W-:Y:S01]  /*138e0*/  IADD3 R10, R8, 0x20, RZ ;  /* 0x00000020080a7810 */ /* 0x000fe20007ffe0ff */
        /* <DEDUP_REMOVED lines=56> */
.L_x_2316:
[----:B------:R-:W-:Y:S01]  /*13c70*/  VIADD R8, R8, 0x70 ;  /* 0x0000007008087836 */ /* 0x000fe20000000000 */
[----:B------:R-:W-:Y:S01]  /*13c80*/  BSSY B0, `(.L_x_2251) ;  /* 0x000000f000007945 */ /* 0x000fe20003800000 */
[----:B-1----:R-:W-:Y:S01]  /*13c90*/  MOV R2, R14 ;  /* 0x0000000e00027202 */ /* 0x002fe20000000f00 */
[----:B------:R-:W-:Y:S02]  /*13ca0*/  IMAD.MOV.U32 R3, RZ, RZ, R6 ;  /* 0x000000ffff037224 */ /* 0x000fe400078e0006 */
[----:B------:R-:W-:-:S13]  /*13cb0*/  ISETP.GE.AND P0, PT, R8, R7, PT ;  /* 0x000000070800720c */ /* 0x000fda0003f06270 */
        /* <DEDUP_REMOVED lines=11> */
.L_x_2252:
[----:B------:R-:W-:Y:S05]  /*13d70*/  BSYNC B0 ;  /* 0x0000000000007941 */ /* 0x000fea0003800000 */
.L_x_2251:
[----:B------:R-:W-:Y:S01]  /*13d80*/  NOP ;  /* 0x0000000000007918 */ /* 0x000fe20000000000 */
[----:B------:R-:W-:Y:S01]  /*13d90*/  SYNCS.ARRIVE.TRANS64.RED.A0T1 RZ, [UR44+0x38800], RZ ;  /* 0x038800ffffff79a7 */ /* 0x000fe2000820042c */
[----:B------:R-:W-:Y:S01]  /*13da0*/  IMAD.MOV.U32 R0, RZ, RZ, 0x1 ;  /* 0x00000001ff007424 */ /* 0x000fe200078e00ff */
[----:B------:R-:W-:Y:S01]  /*13db0*/  IADD3 R19, R19, -0x2, RZ ;  /* 0xfffffffe13137810 */ /* 0x000fe20007ffe0ff */
[----:B------:R-:W-:Y:S01]  /*13dc0*/  ARRIVES.LDGSTSBAR.64.TRANSCNT [UR44+0x38800] ;  /* 0x03880000ff0079b0 */ /* 0x000fe20008000aac */
[----:B------:R-:W-:Y:S02]  /*13dd0*/  IMAD.MOV.U32 R26, RZ, RZ, 0x1 ;  /* 0x00000001ff1a7424 */ /* 0x000fe400078e00ff */
[----:B------:R-:W-:Y:S01]  /*13de0*/  SHF.L.U32 R0, R0, 0x1f, RZ ;  /* 0x0000001f00007819 */ /* 0x000fe200000006ff */
[----:B------:R-:W-:Y:S01]  /*13df0*/  NOP ;  /* 0x0000000000007918 */ /* 0x000fe20000000000 */
[----:B------:R-:W-:Y:S02]  /*13e00*/  SYNCS.ARRIVE.TRANS64.A1T0 RZ, [UR44+0x38800], RZ ;  /* 0x038800ffffff79a7 */ /* 0x000fe4000810002c */
[----:B------:R-:W1:Y:S02]  /*13e10*/  SYNCS.PHASECHK.TRANS64.TRYWAIT P0, [UR44+0x38820], R0 ;  /* 0x03882000ff0075a7 */ /* 0x000e64000800016c */
[----:B-1----:R-:W-:Y:S05]  /*13e20*/  @!P0 BRA `(.L_x_2253) ;  /* 0x0000003000888947 */ /* 0x002fea0003800000 */
.L_x_2317:
[----:B------:R-:W-:Y:S01]  /*13e30*/  ISETP.GE.AND P0, PT, R19, UR48, PT ;  /* 0x0000003013007c0c */ /* 0x000fe2000bf06270 */
[----:B------:R-:W-:-:S12]  /*13e40*/  IMAD.MOV.U32 R21, RZ, RZ, RZ ;  /* 0x000000ffff157224 */ /* 0x000fd800078e00ff */
[----:B------:R-:W-:Y:S05]  /*13e50*/  @!P0 BRA `(.L_x_2254) ;  /* 0x0000001000888947 */ /* 0x000fea0003800000 */
[----:B0-----:R-:W0:Y:S01]  /*13e60*/  S2R R2, SR_TID.X ;  /* 0x0000000000027919 */ /* 0x001e220000002100 */
[----:B------:R-:W-:Y:S01]  /*13e70*/  UIADD3 UR4, UR42, 0x1, URZ ;  /* 0x000000012a047890 */ /* 0x000fe2000fffe03f */
[----:B------:R-:W-:Y:S01]  /*13e80*/  LOP3.LUT R0, RZ, UR41, RZ, 0x33, !PT ;  /* 0x00000029ff007c12 */ /* 0x000fe2000f8e33ff */
[----:B------:R-:W-:Y:S01]  /*13e90*/  ULOP3.LUT UR5, URZ, UR43, URZ, 0x33, !UPT ;  /* 0x0000002b3f057292 */ /* 0x000fe2000f8e333f */
[----:B------:R-:W-:Y:S01]  /*13ea0*/  BSSY B0, `(.L_x_2254) ;  /* 0x000011d000007945 */ /* 0x000fe20003800000 */
[----:B------:R-:W-:Y:S01]  /*13eb0*/  UIMAD UR4, UR4, UR38, URZ ;  /* 0x00000026040472a4 */ /* 0x000fe2000f8e023f */
[----:B------:R-:W-:-:S05]  /*13ec0*/  MOV R20, RZ ;  /* 0x000000ff00147202 */ /* 0x000fca0000000f00 */
[----:B------:R-:W-:Y:S01]  /*13ed0*/  LOP3.LUT R3, RZ, UR4, RZ, 0x33, !PT ;  /* 0x00000004ff037c12 */ /* 0x000fe2000f8e33ff */
[----:B------:R-:W-:Y:S02]  /*13ee0*/  ULDC UR4, c[0x0][0x2f4] ;  /* 0x0000bd0000047ab9 */ /* 0x000fe40000000800 */
[----:B------:R-:W-:Y:S02]  /*13ef0*/  ISETP.GE.AND P4, PT, R22, UR4, PT ;  /* 0x0000000416007c0c */ /* 0x000fe4000bf86270 */
[----:B------:R-:W-:Y:S02]  /*13f00*/  VIMNMX3 R0, R0, UR5, R3, !PT ;  /* 0x0000000500007c0f */ /* 0x000fe4000f800103 */
        /* <DEDUP_REMOVED lines=9> */
[----:B------:R-:W-:Y:S01]  /*13fa0*/  IADD3 R3, R23, -0xf0, RZ ;  /* 0xffffff1017037810 */ /* 0x000fe20007ffe0ff */
[----:B------:R-:W-:Y:S02]  /*13fb0*/  IMAD.MOV.U32 R23, RZ, RZ, 0x1 ;  /* 0x00000001ff177424 */ /* 0x000fe400078e00ff */
[C---:B------:R-:W-:Y:S02]  /*13fc0*/  IMAD R5, R0.reuse, 0x50, R5 ;  /* 0x0000005000057824 */ /* 0x040fe400078e0205 */
[----:B------:R-:W-:Y:S02]  /*13fd0*/  IMAD R10, R0, -0x50, R3 ;  /* 0xffffffb0000a7824 */ /* 0x000fe400078e0203 */
[----:B------:R-:W-:-:S07]  /*13fe0*/  VIADD R0, R5, 0xa0 ;  /* 0x000000a005007836 */ /* 0x000fce0000000000 */
.L_x_2267:
        /* <DEDUP_REMOVED lines=37> */
.L_x_2255:
[----:B------:R-:W-:Y:S01]  /*14240*/  LEA R19, R21, UR44, 0x3 ;  /* 0x0000002c15137c11 */ /* 0x000fe2000f8e18ff */
[----:B------:R-:W-:Y:S01]  /*14250*/  BSSY B1, `(.L_x_2256) ;  /* 0x0000004000017945 */ /* 0x000fe20003800000 */
[----:B------:R-:W-:-:S04]  /*14260*/  SHF.L.U32 R2, R26, 0x1f, RZ ;  /* 0x0000001f1a027819 */ /* 0x000fc800000006ff */
[----:B------:R-:W1:Y:S02]  /*14270*/  SYNCS.PHASECHK.TRANS64.TRYWAIT P0, [R19+URZ+0x38840], R2 ;  /* 0x03884002130075a7 */ /* 0x000e64000800017f */
[----:B-1----:R-:W-:Y:S05]  /*14280*/  @!P0 BRA `(.L_x_2257) ;  /* 0x0000002c00888947 */ /* 0x002fea0003800000 */
.L_x_2318:
[----:B------:R-:W-:Y:S05]  /*14290*/  BSYNC B1 ;  /* 0x0000000000017941 */ /* 0x000fea0003800000 */
.L_x_2256:
        /* <DEDUP_REMOVED lines=73> */
.L_x_2330:
        /* <DEDUP_REMOVED lines=18> */
.L_x_2259:
        /* <DEDUP_REMOVED lines=10> */
.L_x_2260:
[----:B------:R1:W-:Y:S01]  /*148f0*/  SYNCS.ARRIVE.TRANS64.A1T0 RZ, [R19+URZ+0x38830], RZ ;  /* 0x038830ff13ff79a7 */ /* 0x0003e2000810003f */
[----:B------:R-:W-:Y:S05]  /*14900*/  @!P6 BRA `(.L_x_2261) ;  /* 0x000000000004e947 */ /* 0x000fea0003800000 */
[----:B------:R-:W-:Y:S01]  /*14910*/  BPT.TRAP 0x1 ;  /* 0x000000040000795c */ /* 0x000fe20000300000 */
.L_x_2261:
[----:B0-----:R-:W-:Y:S01]  /*14920*/  SHF.L.U32 R3, R23, 0x1f, RZ ;  /* 0x0000001f17037819 */ /* 0x001fe200000006ff */
[----:B------:R-:W-:Y:S01]  /*14930*/  BSSY B1, `(.L_x_2262) ;  /* 0x0000004000017945 */ /* 0x000fe20003800000 */
[----:B------:R-:W-:-:S04]  /*14940*/  LEA R4, R20, UR44, 0x3 ;  /* 0x0000002c14047c11 */ /* 0x000fc8000f8e18ff */
[----:B------:R-:W0:Y:S02]  /*14950*/  SYNCS.PHASECHK.TRANS64.TRYWAIT P0, [R4+URZ+0x38860], R3 ;  /* 0x03886003040075a7 */ /* 0x000e24000800017f */
[----:B0-----:R-:W-:Y:S05]  /*14960*/  @!P0 BRA `(.L_x_2263) ;  /* 0x0000002c00b08947 */ /* 0x001fea0003800000 */
.L_x_2331:
[----:B------:R-:W-:Y:S05]  /*14970*/  BSYNC B1 ;  /* 0x0000000000017941 */ /* 0x000fea0003800000 */
.L_x_2262:
        /* <DEDUP_REMOVED lines=56> */
.L_x_2343:
        /* <DEDUP_REMOVED lines=26> */
.L_x_2265:
        /* <DEDUP_REMOVED lines=10> */
.L_x_2266:
        /* <DEDUP_REMOVED lines=20> */
.L_x_2254:
[----:B------:R-:W-:-:S13]  /*15080*/  LOP3.LUT P0, RZ, R16, 0x20, RZ, 0xc0, !PT ;  /* 0x0000002010ff7812 */ /* 0x000fda000780c0ff */
[----:B------:R-:W-:Y:S05]  /*15090*/  @!P0 BRA `(.L_x_2268) ;  /* 0x0000000000048947 */ /* 0x000fea0003800000 */
[----:B------:R-:W-:Y:S01]  /*150a0*/  BPT.TRAP 0x1 ;  /* 0x000000040000795c */ /* 0x000fe20000300000 */
.L_x_2268:
        /* <DEDUP_REMOVED lines=12> */
.L_x_2344:
[----:B------:R-:W-:Y:S05]  /*15170*/  BSYNC B0 ;  /* 0x0000000000007941 */ /* 0x000fea0003800000 */
.L_x_2269:
        /* <DEDUP_REMOVED lines=62> */
.L_x_2356:
        /* <DEDUP_REMOVED lines=17> */
.L_x_2272:
        /* <DEDUP_REMOVED lines=10> */
.L_x_2273:
[----:B------:R-:W-:Y:S01]  /*15710*/  VIADD R2, R21, 0x1 ;  /* 0x0000000115027836 */ /* 0x000fe20000000000 */
[----:B------:R1:W-:Y:S04]  /*15720*/  SYNCS.ARRIVE.TRANS64.A1T0 RZ, [R0+URZ+0x38850], RZ ;  /* 0x038850ff00ff79a7 */ /* 0x0003e8000810003f */
[----:B------:R-:W-:-:S04]  /*15730*/  ISETP.NE.AND P0, PT, R2, 0x2, PT ;  /* 0x000000020200780c */ /* 0x000fc80003f05270 */
[----:B------:R-:W-:Y:S02]  /*15740*/  SEL R3, RZ, 0x1, P0 ;  /* 0x00000001ff037807 */ /* 0x000fe40000000000 */
[----:B------:R-:W-:Y:S02]  /*15750*/  SEL R2, R2, RZ, P0 ;  /* 0x000000ff02027207 */ /* 0x000fe40000000000 */
[----:B-1----:R-:W-:-:S07]  /*15760*/  LOP3.LUT R0, R26, R3, RZ, 0x3c, !PT ;  /* 0x000000031a007212 */ /* 0x002fce00078e3cff */
.L_x_2237:
[----:B0-----:R-:W0:Y:S01]  /*15770*/  S2R R4, SR_CgaCtaId ;  /* 0x0000000000047919 */ /* 0x001e220000008800 */
[----:B------:R-:W-:Y:S02]  /*15780*/  MOV R3, 0x400 ;  /* 0x0000040000037802 */ /* 0x000fe40000000f00 */
[----:B------:R-:W-:Y:S02]  /*15790*/  SHF.L.U32 R6, R6, 0x1f, RZ ;  /* 0x0000001f06067819 */ /* 0x000fe400000006ff */
[----:B0-----:R-:W-:-:S04]  /*157a0*/  LEA R7, R4, R3, 0x18 ;  /* 0x0000000304077211 */ /* 0x001fc800078ec0ff */
[----:B------:R-:W0:Y:S02]  /*157b0*/  SYNCS.PHASECHK.TRANS64.TRYWAIT P0, [R7+URZ+0x38820], R6 ;  /* 0x03882006070075a7 */ /* 0x000e24000800017f */
[----:B0-----:R-:W-:Y:S05]  /*157c0*/  @!P0 BRA `(.L_x_2274) ;  /* 0x0000002c00fc8947 */ /* 0x001fea0003800000 */
.L_x_2357:
[----:B------:R-:W-:-:S03]  /*157d0*/  UMOV UR4, 0xffffffff ;  /* 0xffffffff00047882 */ /* 0x000fc60000000000 */
[----:B------:R-:W-:Y:S05]  /*157e0*/  BRA.DIV UR4, `(.L_x_2275) ;  /* 0x0000003204087947 */ /* 0x000fea000b800000 */
[----:B------:R-:W1:Y:S02]  /*157f0*/  S2R R3, SR_TID.X ;  /* 0x0000000000037919 */ /* 0x000e640000002100 */
[----:B-1----:R-:W-:-:S04]  /*15800*/  SHF.R.U32.HI R3, RZ, 0x5, R3 ;  /* 0x00000005ff037819 */ /* 0x002fc80000011603 */
[----:B------:R-:W-:-:S05]  /*15810*/  LOP3.LUT R3, R3, 0x3, RZ, 0xc0, !PT ;  /* 0x0000000303037812 */ /* 0x000fca00078ec0ff */
[----:B------:R1:W2:Y:S02]  /*15820*/  SHFL.IDX PT, R14, R3, RZ, 0x1f ;  /* 0x00001fff030e7589 */ /* 0x0002a400000e0000 */
.L_x_2360:
[----:B--2---:R-:W-:-:S13]  /*15830*/  ISETP.NE.AND P0, PT, R14, RZ, PT ;  /* 0x000000ff0e00720c */ /* 0x004fda0003f05270 */
[----:B------:R-:W-:Y:S05]  /*15840*/  @P0 BRA `(.L_x_2193) ;  /* 0x0000000000900947 */ /* 0x000fea0003800000 */
[----:B------:R-:W-:-:S03]  /*15850*/  UMOV UR4, 0xffffffff ;  /* 0xffffffff00047882 */ /* 0x000fc60000000000 */
[----:B------:R-:W-:Y:S05]  /*15860*/  BRA.DIV UR4, `(.L_x_2276) ;  /* 0x00000032041c7947 */ /* 0x000fea000b800000 */
[----:B------:R-:W-:-:S13]  /*15870*/  ELECT P6, URZ, PT ;  /* 0x00000000003f782f */ /* 0x000fda00038c0000 */
.L_x_2363:
        /* <DEDUP_REMOVED lines=8> */
.L_x_2277:
[C---:B------:R-:W-:Y:S01]  /*15900*/  LEA R5, R2.reuse, R7, 0x3 ;  /* 0x0000000702057211 */ /* 0x040fe200078e18ff */
[----:B------:R-:W-:Y:S01]  /*15910*/  VIADD R2, R2, 0x1 ;  /* 0x0000000102027836 */ /* 0x000fe20000000000 */
[----:B------:R-:W-:-:S04]  /*15920*/  SHF.L.U32 R4, R0, 0x1f, RZ ;  /* 0x0000001f00047819 */ /* 0x000fc800000006ff */
[----:B------:R-:W1:Y:S01]  /*15930*/  SYNCS.PHASECHK.TRANS64.TRYWAIT P1, [R5+URZ+0x38840], R4 ;  /* 0x03884004050075a7 */ /* 0x000e62000802017f */
[----:B------:R-:W-:-:S04]  /*15940*/  ISETP.NE.AND P2, PT, R2, 0x2, PT ;  /* 0x000000020200780c */ /* 0x000fc80003f45270 */
[----:B------:R-:W-:Y:S01]  /*15950*/  SEL R3, RZ, 0x1, P2 ;  /* 0x00000001ff037807 */ /* 0x000fe20001000000 */
[----:B-1----:R-:W-:Y:S08]  /*15960*/  @!P1 BRA `(.L_x_2278) ;  /* 0x0000002c00fc9947 */ /* 0x002ff00003800000 */
.L_x_2364:
[----:B------:R-:W-:Y:S02]  /*15970*/  SEL R2, R2, RZ, P2 ;  /* 0x000000ff02027207 */ /* 0x000fe40001000000 */
[----:B------:R-:W-:Y:S01]  /*15980*/  LOP3.LUT R0, R0, R3, RZ, 0x3c, !PT ;  /* 0x0000000300007212 */ /* 0x000fe200078e3cff */
[----:B------:R-:W-:Y:S06]  /*15990*/  @!P0 BRA `(.L_x_2279) ;  /* 0x0000000000048947 */ /* 0x000fec0003800000 */
[----:B------:R-:W-:Y:S01]  /*159a0*/  BPT.TRAP 0x1 ;  /* 0x000000040000795c */ /* 0x000fe20000300000 */
.L_x_2279:
[----:B------:R-:W-:Y:S01]  /*159b0*/  IMAD R3, R2, 0x8, R7 ;  /* 0x0000000802037824 */ /* 0x000fe200078e0207 */
[----:B------:R-:W-:-:S04]  /*159c0*/  SHF.L.U32 R0, R0, 0x1f, RZ ;  /* 0x0000001f00007819 */ /* 0x000fc800000006ff */
[----:B------:R-:W2:Y:S02]  /*159d0*/  SYNCS.PHASECHK.TRANS64.TRYWAIT P1, [R3+URZ+0x38840], R0 ;  /* 0x03884000030075a7 */ /* 0x000ea4000802017f */
[----:B--2---:R-:W-:Y:S05]  /*159e0*/  @!P1 BRA `(.L_x_2280) ;  /* 0x0000002c00f09947 */ /* 0x004fea0003800000 */
.L_x_2365:
[----:B------:R-:W-:Y:S05]  /*159f0*/  @!P0 BRA `(.L_x_2281) ;  /* 0x0000000000048947 */ /* 0x000fea0003800000 */
[----:B------:R-:W-:Y:S01]  /*15a00*/  BPT.TRAP 0x1 ;  /* 0x000000040000795c */ /* 0x000fe20000300000 */
.L_x_2281:
[----:B------:R-:W3:Y:S02]  /*15a10*/  SYNCS.PHASECHK.TRANS64.TRYWAIT P1, [R5+URZ+0x38860], R4 ;  /* 0x03886004050075a7 */ /* 0x000ee4000802017f */
[----:B---3--:R-:W-:Y:S05]  /*15a20*/  @!P1 BRA `(.L_x_2282) ;  /* 0x0000002c00f49947 */ /* 0x008fea0003800000 */
.L_x_2366:
[----:B------:R-:W-:Y:S05]  /*15a30*/  @!P0 BRA `(.L_x_2283) ;  /* 0x0000000000048947 */ /* 0x000fea0003800000 */
[----:B------:R-:W-:Y:S01]  /*15a40*/  BPT.TRAP 0x1 ;  /* 0x000000040000795c */ /* 0x000fe20000300000 */
.L_x_2283:
[----:B----4-:R4:W0:Y:S02]  /*15a50*/  SYNCS.PHASECHK.TRANS64.TRYWAIT P0, [R3+URZ+0x38860], R0 ;  /* 0x03886000030075a7 */ /* 0x010824000800017f */
[----:B0-----:R-:W-:Y:S05]  /*15a60*/  @!P0 NANOSLEEP.SYNCS 0x989680 ;  /* 0x009896800000895d */ /* 0x001fea0003900000 */
[----:B------:R-:W0:Y:S02]  /*15a70*/  @!P0 SYNCS.PHASECHK.TRANS64 P0, [R3+URZ+0x38860], R0 ;  /* 0x03886000030085a7 */ /* 0x000e24000800007f */
[----:B0-----:R-:W-:Y:S05]  /*15a80*/  @!P0 BRA `(.L_x_2283) ;  /* 0xfffffffc00f08947 */ /* 0x001fea000383ffff */
.L_x_2193:
[----:B------:R-:W-:Y:S05]  /*15a90*/  BSYNC B6 ;  /* 0x0000000000067941 */ /* 0x000fea0003800000 */
.L_x_2190:
[----:B------:R-:W-:Y:S05]  /*15aa0*/  EXIT ;  /* 0x000000000000794d */ /* 0x000fea0003800000 */
.L_x_2197:
[----:B------:R-:W-:-:S13]  /*15ab0*/  R2UR UR4, R16 ;  /* 0x00000000100472ca */ /* 0x000fda00000e0000 */
[----:B0-----:R-:W-:-:S04]  /*15ac0*/  MOV R3, UR4 ;  /* 0x0000000400037c02 */ /* 0x001fc80008000f00 */
[----:B------:R0:W1:Y:S03]  /*15ad0*/  SYNCS.PHASECHK.TRANS64.TRYWAIT P0, [R3+URZ+0x38800], R0 ;  /* 0x03880000030075a7 */ /* 0x000066000800017f */
[----:B-1----:R-:W-:Y:S05]  /*15ae0*/  @!P0 NANOSLEEP.SYNCS 0x989680 ;  /* 0x009896800000895d */ /* 0x002fea0003900000 */
[----:B------:R-:W1:Y:S02]  /*15af0*/  @!P0 SYNCS.PHASECHK.TRANS64 P0, [R3+URZ+0x38800], R0 ;  /* 0x03880000030085a7 */ /* 0x000e64000800007f */
[----:B-1----:R-:W-:Y:S05]  /*15b00*/  @!P0 BRA `(.L_x_2197) ;  /* 0xfffffffc00e88947 */ /* 0x002fea000383ffff */
[----:B------:R-:W-:Y:S05]  /*15b10*/  BRA `(.L_x_2284) ;  /* 0xfffffeb800b47947 */ /* 0x000fea000383ffff */
.L_x_2201:
[----:B------:R-:W-:-:S13]  /*15b20*/  R2UR UR4, R16 ;  /* 0x00000000100472ca */ /* 0x000fda00000e0000 */
[----:B0-----:R-:W-:-:S04]  /*15b30*/  IMAD.U32 R3, RZ, RZ, UR4 ;  /* 0x00000004ff037e24 */ /* 0x001fc8000f8e00ff */
[----:B------:R0:W2:Y:S03]  /*15b40*/  SYNCS.PHASECHK.TRANS64.TRYWAIT P1, [R3+URZ+0x38830], R0 ;  /* 0x03883000030075a7 */ /* 0x0000a6000802017f */
[----:B--2---:R-:W-:Y:S05]  /*15b50*/  @!P1 NANOSLEEP.SYNCS 0x989680 ;  /* 0x009896800000995d */ /* 0x004fea0003900000 */
[----:B------:R-:W2:Y:S02]  /*15b60*/  @!P1 SYNCS.PHASECHK.TRANS64 P1, [R3+URZ+0x38830], R0 ;  /* 0x03883000030095a7 */ /* 0x000ea4000802007f */
[----:B--2---:R-:W-:Y:S05]  /*15b70*/  @!P1 BRA `(.L_x_2201) ;  /* 0xfffffffc00e89947 */ /* 0x004fea000383ffff */
[----:B------:R-:W-:Y:S05]  /*15b80*/  BRA `(.L_x_2200) ;  /* 0xfffffeb800dc7947 */ /* 0x000fea000383ffff */
.L_x_2207:
[----:B------:R-:W-:-:S13]  /*15b90*/  R2UR UR6, R214 ;  /* 0x00000000d60672ca */ /* 0x000fda00000e0000 */
[----:B-1----:R-:W-:-:S04]  /*15ba0*/  IMAD.U32 R6, RZ, RZ, UR6 ;  /* 0x00000006ff067e24 */ /* 0x002fc8000f8e00ff */
[----:B------:R1:W2:Y:S03]  /*15bb0*/  SYNCS.PHASECHK.TRANS64.TRYWAIT P1, [R6+URZ+0x38830], R3 ;  /* 0x03883003060075a7 */ /* 0x0002a6000802017f */
[----:B--2---:R-:W-:Y:S05]  /*15bc0*/  @!P1 NANOSLEEP.SYNCS 0x989680 ;  /* 0x009896800000995d */ /* 0x004fea0003900000 */
[----:B------:R-:W2:Y:S02]  /*15bd0*/  @!P1 SYNCS.PHASECHK.TRANS64 P1, [R6+URZ+0x38830], R3 ;  /* 0x03883003060095a7 */ /* 0x000ea4000802007f */
[----:B--2---:R-:W-:Y:S05]  /*15be0*/  @!P1 BRA `(.L_x_2207) ;  /* 0xfffffffc00e89947 */ /* 0x004fea000383ffff */
[----:B------:R-:W-:Y:S05]  /*15bf0*/  BRA `(.L_x_2206) ;  /* 0xfffffefc00d47947 */ /* 0x000fea000383ffff */
.L_x_2211:
[----:B-1----:R-:W-:-:S04]  /*15c00*/  MOV R3, UR10 ;  /* 0x0000000a00037c02 */ /* 0x002fc80008000f00 */
[----:B------:R1:W2:Y:S03]  /*15c10*/  SYNCS.PHASECHK.TRANS64.TRYWAIT P1, [R3+URZ+0x38850], R0 ;  /* 0x03885000030075a7 */ /* 0x0002a6000802017f */
[----:B--2---:R-:W-:Y:S05]  /*15c20*/  @!P1 NANOSLEEP.SYNCS 0x989680 ;  /* 0x009896800000995d */ /* 0x004fea0003900000 */
[----:B------:R-:W2:Y:S02]  /*15c30*/  @!P1 SYNCS.PHASECHK.TRANS64 P1, [R3+URZ+0x38850], R0 ;  /* 0x03885000030095a7 */ /* 0x000ea4000802007f */
[----:B--2---:R-:W-:Y:S05]  /*15c40*/  @!P1 BRA `(.L_x_2211) ;  /* 0xfffffffc00ec9947 */ /* 0x004fea000383ffff */
[----:B------:R-:W-:Y:S05]  /*15c50*/  BRA `(.L_x_2210) ;  /* 0xffffff2400ec7947 */ /* 0x000fea000383ffff */
.L_x_2219:
[----:B------:R-:W-:-:S13]  /*15c60*/  R2UR UR6, R213 ;  /* 0x00000000d50672ca */ /* 0x000fda00000e0000 */
[----:B-1----:R-:W-:-:S04]  /*15c70*/  IMAD.U32 R6, RZ, RZ, UR6 ;  /* 0x00000006ff067e24 */ /* 0x002fc8000f8e00ff */
[----:B------:R1:W2:Y:S03]  /*15c80*/  SYNCS.PHASECHK.TRANS64.TRYWAIT P1, [R6+URZ+0x38830], R3 ;  /* 0x03883003060075a7 */ /* 0x0002a6000802017f */
[----:B--2---:R-:W-:Y:S05]  /*15c90*/  @!P1 NANOSLEEP.SYNCS 0x989680 ;  /* 0x009896800000995d */ /* 0x004fea0003900000 */
[----:B------:R-:W2:Y:S02]  /*15ca0*/  @!P1 SYNCS.PHASECHK.TRANS64 P1, [R6+URZ+0x38830], R3 ;  /* 0x03883003060095a7 */ /* 0x000ea4000802007f */
[----:B--2---:R-:W-:Y:S05]  /*15cb0*/  @!P1 BRA `(.L_x_2219) ;  /* 0xfffffffc00e89947 */ /* 0x004fea000383ffff */
[----:B------:R-:W-:Y:S05]  /*15cc0*/  BRA `(.L_x_2218) ;  /* 0xffffff4400587947 */ /* 0x000fea000383ffff */
.L_x_2223:
[----:B-1----:R-:W-:-:S04]  /*15cd0*/  IMAD.U32 R3, RZ, RZ, UR14 ;  /* 0x0000000eff037e24 */ /* 0x002fc8000f8e00ff */
[----:B------:R1:W2:Y:S03]  /*15ce0*/  SYNCS.PHASECHK.TRANS64.TRYWAIT P1, [R3+URZ+0x38850], R0 ;  /* 0x03885000030075a7 */ /* 0x0002a6000802017f */
[----:B--2---:R-:W-:Y:S05]  /*15cf0*/  @!P1 NANOSLEEP.SYNCS 0x989680 ;  /* 0x009896800000995d */ /* 0x004fea0003900000 */
[----:B------:R-:W2:Y:S02]  /*15d00*/  @!P1 SYNCS.PHASECHK.TRANS64 P1, [R3+URZ+0x38850], R0 ;  /* 0x03885000030095a7 */ /* 0x000ea4000802007f */
[----:B--2---:R-:W-:Y:S05]  /*15d10*/  @!P1 BRA `(.L_x_2223) ;  /* 0xfffffffc00ec9947 */ /* 0x004fea000383ffff */
[----:B------:R-:W-:Y:S05]  /*15d20*/  BRA `(.L_x_2222) ;  /* 0xffffff6c00987947 */ /* 0x000fea000383ffff */
.L_x_2230:
[----:B-1----:R-:W-:-:S04]  /*15d30*/  MOV R5, UR5 ;  /* 0x0000000500057c02 */ /* 0x002fc80008000f00 */
[----:B------:R1:W2:Y:S03]  /*15d40*/  SYNCS.PHASECHK.TRANS64.TRYWAIT P1, [R5+URZ+0x38850], R0 ;  /* 0x03885000050075a7 */ /* 0x0002a6000802017f */
[----:B--2---:R-:W-:Y:S05]  /*15d50*/  @!P1 NANOSLEEP.SYNCS 0x989680 ;  /* 0x009896800000995d */ /* 0x004fea0003900000 */
[----:B------:R-:W2:Y:S02]  /*15d60*/  @!P1 SYNCS.PHASECHK.TRANS64 P1, [R5+URZ+0x38850], R0 ;  /* 0x03885000050095a7 */ /* 0x000ea4000802007f */
[----:B--2---:R-:W-:Y:S05]  /*15d70*/  @!P1 BRA `(.L_x_2230) ;  /* 0xfffffffc00ec9947 */ /* 0x004fea000383ffff */
[----:B------:R-:W-:Y:S05]  /*15d80*/  BRA `(.L_x_2229) ;  /* 0xffffff8800fc7947 */ /* 0x000fea000383ffff */
.L_x_2242:
[----:B------:R-:W-:Y:S01]  /*15d90*/  IMAD.MOV.U32 R13, RZ, RZ, R27 ;  /* 0x000000ffff0d7224 */ /* 0x000fe200078e001b */
[----:B------:R-:W-:Y:S01]  /*15da0*/  MOV R11, 0x1f ;  /* 0x0000001f000b7802 */ /* 0x000fe20000000f00 */
[----:B------:R-:W-:Y:S02]  /*15db0*/  IMAD.MOV.U32 R12, RZ, RZ, RZ ;  /* 0x000000ffff0c7224 */ /* 0x000fe400078e00ff */
[----:B------:R-:W-:-:S07]  /*15dc0*/  IMAD.MOV.U32 R15, RZ, RZ, -0x1 ;  /* 0xffffffffff0f7424 */ /* 0x000fce00078e00ff */
[----:B-----5:R-:W-:Y:S05]  /*15dd0*/  WARPSYNC.COLLECTIVE R15, `(.L_x_2285) ;  /* 0x000000000f087348 */ /* 0x020fea0003c00000 */
[----:B------:R0:W1:Y:S02]  /*15de0*/  SHFL.IDX P6, R14, R13, R12, R11 ;  /* 0x0000000c0d0e7389 */ /* 0x00006400000c000b */
[----:B01---5:R-:W-:Y:S01]  /*15df0*/  ENDCOLLECTIVE ;  /* 0x000000000000791b */ /* 0x023fe20003800000 */
.L_x_2285:
[----:B------:R-:W-:Y:S05]  /*15e00*/  BRA `(.L_x_2286) ;  /* 0xffffffc800f47947 */ /* 0x000fea000383ffff */
.L_x_2244:
[----:B0-----:R-:W-:-:S04]  /*15e10*/  IMAD.U32 R3, RZ, RZ, UR44 ;  /* 0x0000002cff037e24 */ /* 0x001fc8000f8e00ff */
[----:B------:R0:W1:Y:S03]  /*15e20*/  SYNCS.PHASECHK.TRANS64.TRYWAIT P0, [R3+URZ+0x38840], R2 ;  /* 0x03884002030075a7 */ /* 0x000066000800017f */
[----:B-1----:R-:W-:Y:S05]  /*15e30*/  @!P0 NANOSLEEP.SYNCS 0x989680 ;  /* 0x009896800000895d */ /* 0x002fea0003900000 */
[----:B------:R-:W1:Y:S02]  /*15e40*/  @!P0 SYNCS.PHASECHK.TRANS64 P0, [R3+URZ+0x38840], R2 ;  /* 0x03884002030085a7 */ /* 0x000e64000800007f */
[----:B-1----:R-:W-:Y:S05]  /*15e50*/  @!P0 BRA `(.L_x_2244) ;  /* 0xfffffffc00ec8947 */ /* 0x002fea000383ffff */
[----:B------:R-:W-:Y:S05]  /*15e60*/  BRA `(.L_x_2287) ;  /* 0xffffffcc00847947 */ /* 0x000fea000383ffff */
.L_x_2245:
        /* <DEDUP_REMOVED lines=8> */
.L_x_2289:
[----:B------:R-:W-:Y:S05]  /*15ef0*/  BSYNC B0 ;  /* 0x0000000000007941 */ /* 0x000fea0003800000 */
.L_x_2288:
[----:B------:R-:W-:Y:S01]  /*15f00*/  IMAD.MOV.U32 R13, RZ, RZ, R0 ;  /* 0x000000ffff0d7224 */ /* 0x000fe200078e0000 */
[----:B------:R-:W-:Y:S01]  /*15f10*/  MOV R12, RZ ;  /* 0x000000ff000c7202 */ /* 0x000fe20000000f00 */
[----:B------:R-:W-:Y:S01]  /*15f20*/  IMAD.MOV.U32 R11, RZ, RZ, 0x181f ;  /* 0x0000181fff0b7424 */ /* 0x000fe200078e00ff */
[C---:B------:R-:W-:Y:S01]  /*15f30*/  LOP3.LUT P4, RZ, R16.reuse, 0x10, RZ, 0xc0, !PT ;  /* 0x0000001010ff7812 */ /* 0x040fe2000788c0ff */
[----:B------:R-:W-:Y:S01]  /*15f40*/  IMAD.MOV.U32 R15, RZ, RZ, -0x1 ;  /* 0xffffffffff0f7424 */ /* 0x000fe200078e00ff */
[C---:B------:R-:W-:Y:S01]  /*15f50*/  LOP3.LUT P3, RZ, R16.reuse, 0x8, RZ, 0xc0, !PT ;  /* 0x0000000810ff7812 */ /* 0x040fe2000786c0ff */
[----:B------:R-:W-:Y:S01]  /*15f60*/  IMAD.MOV.U32 R5, RZ, RZ, R14 ;  /* 0x000000ffff057224 */ /* 0x000fe200078e000e */
[----:B------:R-:W-:-:S13]  /*15f70*/  LOP3.LUT P2, RZ, R16, 0x4, RZ, 0xc0, !PT ;  /* 0x0000000410ff7812 */ /* 0x000fda000784c0ff */
[----:B------:R-:W-:Y:S05]  /*15f80*/  WARPSYNC.COLLECTIVE R15, `(.L_x_2290) ;  /* 0x000000000f087348 */ /* 0x000fea0003c00000 */
[----:B------:R0:W1:Y:S02]  /*15f90*/  SHFL.IDX P6, R14, R13, R12, R11 ;  /* 0x0000000c0d0e7389 */ /* 0x00006400000c000b */
[----:B01----:R-:W-:Y:S01]  /*15fa0*/  ENDCOLLECTIVE ;  /* 0x000000000000791b */ /* 0x003fe20003800000 */
.L_x_2290:
[----:B------:R-:W-:Y:S01]  /*15fb0*/  LOP3.LUT P1, RZ, R16, 0x2, RZ, 0xc0, !PT ;  /* 0x0000000210ff7812 */ /* 0x000fe2000782c0ff */
[----:B------:R-:W-:Y:S01]  /*15fc0*/  ULDC.64 UR4, c[0x0][0x208] ;  /* 0x0000820000047ab9 */ /* 0x000fe20000000a00 */
[----:B------:R-:W-:Y:S01]  /*15fd0*/  @P0 LEA R9, R31, UR44, 0x1 ;  /* 0x0000002c1f090c11 */ /* 0x000fe2000f8e08ff */
        /* <DEDUP_REMOVED lines=15> */
.L_x_2291:
[----:B------:R-:W-:Y:S01]  /*160d0*/  @P0 LEA R21, R31, UR44, 0x1 ;  /* 0x0000002c1f150c11 */ /* 0x000fe2000f8e08ff */
[----:B------:R-:W-:Y:S01]  /*160e0*/  IMAD.MOV.U32 R13, RZ, RZ, R0 ;  /* 0x000000ffff0d7224 */ /* 0x000fe200078e0000 */
[----:B------:R-:W-:-:S07]  /*160f0*/  MOV R3, R14 ;  /* 0x0000000e00037202 */ /* 0x000fce0000000f00 */
[----:B------:R-:W-:Y:S05]  /*16100*/  WARPSYNC.COLLECTIVE R15, `(.L_x_2292) ;  /* 0x000000000f087348 */ /* 0x000fea0003c00000 */
[----:B------:R0:W1:Y:S02]  /*16110*/  SHFL.IDX P6, R14, R13, R12, R11 ;  /* 0x0000000c0d0e7389 */ /* 0x00006400000c000b */
[----:B01----:R-:W-:Y:S01]  /*16120*/  ENDCOLLECTIVE ;  /* 0x000000000000791b */ /* 0x003fe20003800000 */
.L_x_2292:
        /* <DEDUP_REMOVED lines=16> */
.L_x_2293:
[----:B------:R-:W-:Y:S02]  /*16230*/  @P0 LEA R9, R31, UR44, 0x1 ;  /* 0x0000002c1f090c11 */ /* 0x000fe4000f8e08ff */
[----:B------:R-:W-:Y:S01]  /*16240*/  MOV R13, R0 ;  /* 0x00000000000d7202 */ /* 0x000fe20000000f00 */
[----:B------:R-:W-:-:S07]  /*16250*/  IMAD.MOV.U32 R5, RZ, RZ, R14 ;  /* 0x000000ffff057224 */ /* 0x000fce00078e000e */
[----:B------:R-:W-:Y:S05]  /*16260*/  WARPSYNC.COLLECTIVE R15, `(.L_x_2294) ;  /* 0x000000000f087348 */ /* 0x000fea0003c00000 */
[----:B------:R0:W1:Y:S02]  /*16270*/  SHFL.IDX P6, R14, R13, R12, R11 ;  /* 0x0000000c0d0e7389 */ /* 0x00006400000c000b */
[----:B01----:R-:W-:Y:S01]  /*16280*/  ENDCOLLECTIVE ;  /* 0x000000000000791b */ /* 0x003fe20003800000 */
.L_x_2294:
        /* <DEDUP_REMOVED lines=16> */
.L_x_2295:
[----:B------:R-:W-:Y:S01]  /*16390*/  @P0 LEA R21, R31, UR44, 0x1 ;  /* 0x0000002c1f150c11 */ /* 0x000fe2000f8e08ff */
[----:B------:R-:W-:Y:S02]  /*163a0*/  IMAD.MOV.U32 R13, RZ, RZ, R0 ;  /* 0x000000ffff0d7224 */ /* 0x000fe400078e0000 */
[----:B------:R-:W-:-:S07]  /*163b0*/  IMAD.MOV.U32 R3, RZ, RZ, R14 ;  /* 0x000000ffff037224 */ /* 0x000fce00078e000e */
[----:B------:R-:W-:Y:S05]  /*163c0*/  WARPSYNC.COLLECTIVE R15, `(.L_x_2296) ;  /* 0x000000000f087348 */ /* 0x000fea0003c00000 */
[----:B------:R0:W1:Y:S02]  /*163d0*/  SHFL.IDX P6, R14, R13, R12, R11 ;  /* 0x0000000c0d0e7389 */ /* 0x00006400000c000b */
[----:B01----:R-:W-:Y:S01]  /*163e0*/  ENDCOLLECTIVE ;  /* 0x000000000000791b */ /* 0x003fe20003800000 */
.L_x_2296:
        /* <DEDUP_REMOVED lines=15> */
.L_x_2297:
[----:B------:R-:W-:Y:S01]  /*164e0*/  IMAD.MOV.U32 R13, RZ, RZ, R0 ;  /* 0x000000ffff0d7224 */ /* 0x000fe200078e0000 */
[----:B------:R-:W-:-:S07]  /*164f0*/  MOV R4, R14 ;  /* 0x0000000e00047202 */ /* 0x000fce0000000f00 */
[----:B------:R-:W-:Y:S05]  /*16500*/  WARPSYNC.COLLECTIVE R15, `(.L_x_2298) ;  /* 0x000000000f087348 */ /* 0x000fea0003c00000 */
[----:B------:R0:W1:Y:S02]  /*16510*/  SHFL.IDX P6, R14, R13, R12, R11 ;  /* 0x0000000c0d0e7389 */ /* 0x00006400000c000b */
[----:B01----:R-:W-:Y:S01]  /*16520*/  ENDCOLLECTIVE ;  /* 0x000000000000791b */ /* 0x003fe20003800000 */
.L_x_2298:
[----:B------:R-:W-:Y:S05]  /*16530*/  BRA `(.L_x_2299) ;  /* 0xffffffc800f87947 */ /* 0x000fea000383ffff */
.L_x_2250:
[----:B------:R-:W-:Y:S01]  /*16540*/  IMAD.MOV.U32 R13, RZ, RZ, R6 ;  /* 0x000000ffff0d7224 */ /* 0x000fe200078e0006 */
[----:B------:R-:W-:Y:S01]  /*16550*/  MOV R12, RZ ;  /* 0x000000ff000c7202 */ /* 0x000fe20000000f00 */
[----:B------:R-:W-:Y:S01]  /*16560*/  IMAD.MOV.U32 R11, RZ, RZ, 0x181f ;  /* 0x0000181fff0b7424 */ /* 0x000fe200078e00ff */
[----:B------:R-:W-:Y:S01]  /*16570*/  MOV R8, UR46 ;  /* 0x0000002e00087c02 */ /* 0x000fe20008000f00 */
[----:B------:R-:W-:-:S04]  /*16580*/  IMAD.MOV.U32 R15, RZ, RZ, -0x1 ;  /* 0xffffffffff0f7424 */ /* 0x000fc800078e00ff */
[----:B------:R-:W-:-:S07]  /*16590*/  IMAD R8, R8, 0x80, R27 ;  /* 0x0000008008087824 */ /* 0x000fce00078e021b */
[----:B------:R-:W-:Y:S05]  /*165a0*/  WARPSYNC.COLLECTIVE R15, `(.L_x_2300) ;  /* 0x000000000f087348 */ /* 0x000fea0003c00000 */
[----:B------:R0:W1:Y:S02]  /*165b0*/  SHFL.IDX P6, R14, R13, R12, R11 ;  /* 0x0000000c0d0e7389 */ /* 0x00006400000c000b */
[----:B01----:R-:W-:Y:S01]  /*165c0*/  ENDCOLLECTIVE ;  /* 0x000000000000791b */ /* 0x003fe20003800000 */
.L_x_2300:
[----:B------:R-:W-:Y:S02]  /*165d0*/  VIADD R4, R8, 0x10 ;  /* 0x0000001008047836 */ /* 0x000fe40000000000 */
[----:B------:R-:W-:Y:S01]  /*165e0*/  IMAD.MOV.U32 R13, RZ, RZ, R0 ;  /* 0x000000ffff0d7224 */ /* 0x000fe200078e0000 */
[----:B------:R-:W-:-:S07]  /*165f0*/  MOV R3, R14 ;  /* 0x0000000e00037202 */ /* 0x000fce0000000f00 */
[----:B------:R-:W-:Y:S05]  /*16600*/  WARPSYNC.COLLECTIVE R15, `(.L_x_2301) ;  /* 0x000000000f087348 */ /* 0x000fea0003c00000 */
[----:B------:R0:W1:Y:S02]  /*16610*/  SHFL.IDX P6, R14, R13, R12, R11 ;  /* 0x0000000c0d0e7389 */ /* 0x00006400000c000b */
[----:B01----:R-:W-:Y:S01]  /*16620*/  ENDCOLLECTIVE ;  /* 0x000000000000791b */ /* 0x003fe20003800000 */
.L_x_2301:
[----:B------:R-:W-:Y:S01]  /*16630*/  ULDC UR4, c[0x0][0x288] ;  /* 0x0000a20000047ab9 */ /* 0x000fe20000000800 */
[----:B------:R-:W-:Y:S01]  /*16640*/  ULDC.64 UR6, c[0x0][0x208] ;  /* 0x0000820000067ab9 */ /* 0x000fe20000000a00 */
[----:B------:R-:W-:-:S05]  /*16650*/  IMAD R7, R7, UR4, RZ ;  /* 0x0000000407077c24 */ /* 0x000fca000f8e02ff */
[----:B------:R-:W-:Y:S02]  /*16660*/  ISETP.GE.AND P0, PT, R8, R7, PT ;  /* 0x000000070800720c */ /* 0x000fe40003f06270 */
[----:B------:R-:W-:Y:S01]  /*16670*/  MOV R13, R6 ;  /* 0x00000006000d7202 */ /* 0x000fe20000000f00 */
[----:B------:R-:W-:-:S10]  /*16680*/  IMAD.MOV.U32 R12, RZ, RZ, 0x1 ;  /* 0x00000001ff0c7424 */ /* 0x000fd400078e00ff */
[----:B------:R-:W-:Y:S01]  /*16690*/  @!P0 LEA R9, R31, UR44, 0x1 ;  /* 0x0000002c1f098c11 */ /* 0x000fe2000f8e08ff */
        /* <DEDUP_REMOVED lines=13> */
.L_x_2302:
[----:B------:R-:W-:Y:S01]  /*16770*/  VIADD R2, R8, 0x20 ;  /* 0x0000002008027836 */ /* 0x000fe20000000000 */
[----:B------:R-:W-:Y:S02]  /*16780*/  @!P0 LEA R21, R31, UR44, 0x1 ;  /* 0x0000002c1f158c11 */ /* 0x000fe4000f8e08ff */
[----:B------:R-:W-:Y:S01]  /*16790*/  MOV R13, R0 ;  /* 0x00000000000d7202 */ /* 0x000fe20000000f00 */
[----:B------:R-:W-:-:S07]  /*167a0*/  IMAD.MOV.U32 R5, RZ, RZ, R14 ;  /* 0x000000ffff057224 */ /* 0x000fce00078e000e */
[----:B------:R-:W-:Y:S05]  /*167b0*/  WARPSYNC.COLLECTIVE R15, `(.L_x_2303) ;  /* 0x000000000f087348 */ /* 0x000fea0003c00000 */
[----:B------:R0:W1:Y:S02]  /*167c0*/  SHFL.IDX P6, R14, R13, R12, R11 ;  /* 0x0000000c0d0e7389 */ /* 0x00006400000c000b */
[----:B01----:R-:W-:Y:S01]  /*167d0*/  ENDCOLLECTIVE ;  /* 0x000000000000791b */ /* 0x003fe20003800000 */
.L_x_2303:
        /* <DEDUP_REMOVED lines=16> */
.L_x_2304:
[----:B------:R-:W-:Y:S01]  /*168e0*/  VIADD R4, R8, 0x30 ;  /* 0x0000003008047836 */ /* 0x000fe20000000000 */
[----:B------:R-:W-:Y:S02]  /*168f0*/  @!P0 LEA R9, R31, UR44, 0x1 ;  /* 0x0000002c1f098c11 */ /* 0x000fe4000f8e08ff */
[----:B------:R-:W-:Y:S01]  /*16900*/  MOV R13, R0 ;  /* 0x00000000000d7202 */ /* 0x000fe20000000f00 */
[----:B------:R-:W-:-:S07]  /*16910*/  IMAD.MOV.U32 R3, RZ, RZ, R14 ;  /* 0x000000ffff037224 */ /* 0x000fce00078e000e */
[----:B------:R-:W-:Y:S05]  /*16920*/  WARPSYNC.COLLECTIVE R15, `(.L_x_2305) ;  /* 0x000000000f087348 */ /* 0x000fea0003c00000 */
[----:B------:R0:W1:Y:S02]  /*16930*/  SHFL.IDX P6, R14, R13, R12, R11 ;  /* 0x0000000c0d0e7389 */ /* 0x00006400000c000b */
[----:B01----:R-:W-:Y:S01]  /*16940*/  ENDCOLLECTIVE ;  /* 0x000000000000791b */ /* 0x003fe20003800000 */
.L_x_2305:
        /* <DEDUP_REMOVED lines=16> */
.L_x_2306:
[----:B------:R-:W-:Y:S01]  /*16a50*/  VIADD R2, R8, 0x40 ;  /* 0x0000004008027836 */ /* 0x000fe20000000000 */
[----:B------:R-:W-:Y:S02]  /*16a60*/  @!P0 LEA R21, R31, UR44, 0x1 ;  /* 0x0000002c1f158c11 */ /* 0x000fe4000f8e08ff */
[----:B------:R-:W-:Y:S01]  /*16a70*/  MOV R13, R0 ;  /* 0x00000000000d7202 */ /* 0x000fe20000000f00 */
[----:B------:R-:W-:-:S07]  /*16a80*/  IMAD.MOV.U32 R5, RZ, RZ, R14 ;  /* 0x000000ffff057224 */ /* 0x000fce00078e000e */
[----:B------:R-:W-:Y:S05]  /*16a90*/  WARPSYNC.COLLECTIVE R15, `(.L_x_2307) ;  /* 0x000000000f087348 */ /* 0x000fea0003c00000 */
[----:B------:R0:W1:Y:S02]  /*16aa0*/  SHFL.IDX P6, R14, R13, R12, R11 ;  /* 0x0000000c0d0e7389 */ /* 0x00006400000c000b */
[----:B01----:R-:W-:Y:S01]  /*16ab0*/  ENDCOLLECTIVE ;  /* 0x000000000000791b */ /* 0x003fe20003800000 */
.L_x_2307:
        /* <DEDUP_REMOVED lines=16> */
.L_x_2308:
[----:B------:R-:W-:Y:S01]  /*16bc0*/  VIADD R4, R8, 0x50 ;  /* 0x0000005008047836 */ /* 0x000fe20000000000 */
[----:B------:R-:W-:Y:S02]  /*16bd0*/  @!P0 LEA R9, R31, UR44, 0x1 ;  /* 0x0000002c1f098c11 */ /* 0x000fe4000f8e08ff */
[----:B------:R-:W-:Y:S01]  /*16be0*/  MOV R13, R0 ;  /* 0x00000000000d7202 */ /* 0x000fe20000000f00 */
[----:B------:R-:W-:-:S07]  /*16bf0*/  IMAD.MOV.U32 R3, RZ, RZ, R14 ;  /* 0x000000ffff037224 */ /* 0x000fce00078e000e */
[----:B------:R-:W-:Y:S05]  /*16c00*/  WARPSYNC.COLLECTIVE R15, `(.L_x_2309) ;  /* 0x000000000f087348 */ /* 0x000fea0003c00000 */
[----:B------:R0:W1:Y:S02]  /*16c10*/  SHFL.IDX P6, R14, R13, R12, R11 ;  /* 0x0000000c0d0e7389 */ /* 0x00006400000c000b */
[----:B01----:R-:W-:Y:S01]  /*16c20*/  ENDCOLLECTIVE ;  /* 0x000000000000791b */ /* 0x003fe20003800000 */
.L_x_2309:
        /* <DEDUP_REMOVED lines=16> */
.L_x_2310:
[----:B------:R-:W-:Y:S01]  /*16d30*/  VIADD R2, R8, 0x60 ;  /* 0x0000006008027836 */ /* 0x000fe20000000000 */
[----:B------:R-:W-:Y:S02]  /*16d40*/  @!P0 LEA R21, R31, UR44, 0x1 ;  /* 0x0000002c1f158c11 */ /* 0x000fe4000f8e08ff */
[----:B------:R-:W-:Y:S01]  /*16d50*/  MOV R13, R0 ;  /* 0x00000000000d7202 */ /* 0x000fe20000000f00 */
[----:B------:R-:W-:-:S07]  /*16d60*/  IMAD.MOV.U32 R5, RZ, RZ, R14 ;  /* 0x000000ffff057224 */ /* 0x000fce00078e000e */
[----:B------:R-:W-:Y:S05]  /*16d70*/  WARPSYNC.COLLECTIVE R15, `(.L_x_2311) ;  /* 0x000000000f087348 */ /* 0x000fea0003c00000 */
[----:B------:R0:W1:Y:S02]  /*16d80*/  SHFL.IDX P6, R14, R13, R12, R11 ;  /* 0x0000000c0d0e7389 */ /* 0x00006400000c000b */
[----:B01----:R-:W-:Y:S01]  /*16d90*/  ENDCOLLECTIVE ;  /* 0x000000000000791b */ /* 0x003fe20003800000 */
.L_x_2311:
        /* <DEDUP_REMOVED lines=16> */
.L_x_2312:
[----:B------:R-:W-:Y:S02]  /*16ea0*/  @!P0 LEA R9, R31, UR44, 0x1 ;  /* 0x0000002c1f098c11 */ /* 0x000fe4000f8e08ff */
[----:B------:R-:W-:Y:S01]  /*16eb0*/  MOV R13, R0 ;  /* 0x00000000000d7202 */ /* 0x000fe20000000f00 */
[----:B------:R-:W-:-:S07]  /*16ec0*/  IMAD.MOV.U32 R3, RZ, RZ, R14 ;  /* 0x000000ffff037224 */ /* 0x000fce00078e000e */
[----:B------:R-:W-:Y:S05]  /*16ed0*/  WARPSYNC.COLLECTIVE R15, `(.L_x_2313) ;  /* 0x000000000f087348 */ /* 0x000fea0003c00000 */
[----:B------:R0:W1:Y:S02]  /*16ee0*/  SHFL.IDX P6, R14, R13, R12, R11 ;  /* 0x0000000c0d0e7389 */ /* 0x00006400000c000b */
[----:B01----:R-:W-:Y:S01]  /*16ef0*/  ENDCOLLECTIVE ;  /* 0x000000000000791b */ /* 0x003fe20003800000 */
.L_x_2313:
        /* <DEDUP_REMOVED lines=15> */
.L_x_2314:
[----:B------:R-:W-:Y:S02]  /*16ff0*/  IMAD.MOV.U32 R13, RZ, RZ, R0 ;  /* 0x000000ffff0d7224 */ /* 0x000fe400078e0000 */
[----:B------:R-:W-:-:S07]  /*17000*/  IMAD.MOV.U32 R6, RZ, RZ, R14 ;  /* 0x000000ffff067224 */ /* 0x000fce00078e000e */
[----:B------:R-:W-:Y:S05]  /*17010*/  WARPSYNC.COLLECTIVE R15, `(.L_x_2315) ;  /* 0x000000000f087348 */ /* 0x000fea0003c00000 */
[----:B------:R0:W1:Y:S02]  /*17020*/  SHFL.IDX P6, R14, R13, R12, R11 ;  /* 0x0000000c0d0e7389 */ /* 0x00006400000c000b */
[----:B01----:R-:W-:Y:S01]  /*17030*/  ENDCOLLECTIVE ;  /* 0x000000000000791b */ /* 0x003fe20003800000 */
.L_x_2315:
[----:B------:R-:W-:Y:S05]  /*17040*/  BRA `(.L_x_2316) ;  /* 0xffffffcc00087947 */ /* 0x000fea000383ffff */
.L_x_2253:
[----:B0-----:R-:W-:-:S04]  /*17050*/  MOV R3, UR44 ;  /* 0x0000002c00037c02 */ /* 0x001fc80008000f00 */
[----:B------:R0:W1:Y:S03]  /*17060*/  SYNCS.PHASECHK.TRANS64.TRYWAIT P0, [R3+URZ+0x38820], R0 ;  /* 0x03882000030075a7 */ /* 0x000066000800017f */
[----:B-1----:R-:W-:Y:S05]  /*17070*/  @!P0 NANOSLEEP.SYNCS 0x989680 ;  /* 0x009896800000895d */ /* 0x002fea0003900000 */
[----:B------:R-:W1:Y:S02]  /*17080*/  @!P0 SYNCS.PHASECHK.TRANS64 P0, [R3+URZ+0x38820], R0 ;  /* 0x03882000030085a7 */ /* 0x000e64000800007f */
[----:B-1----:R-:W-:Y:S05]  /*17090*/  @!P0 BRA `(.L_x_2253) ;  /* 0xfffffffc00ec8947 */ /* 0x002fea000383ffff */
[----:B------:R-:W-:Y:S05]  /*170a0*/  BRA `(.L_x_2317) ;  /* 0xffffffcc00607947 */ /* 0x000fea000383ffff */
.L_x_2257:
[----:B-1----:R1:W2:Y:S02]  /*170b0*/  SYNCS.PHASECHK.TRANS64.TRYWAIT P0, [R19+URZ+0x38840], R2 ;  /* 0x03884002130075a7 */ /* 0x0022a4000800017f */
[----:B--2---:R-:W-:Y:S05]  /*170c0*/  @!P0 NANOSLEEP.SYNCS 0x989680 ;  /* 0x009896800000895d */ /* 0x004fea0003900000 */
[----:B------:R-:W2:Y:S02]  /*170d0*/  @!P0 SYNCS.PHASECHK.TRANS64 P0, [R19+URZ+0x38840], R2 ;  /* 0x03884002130085a7 */ /* 0x000ea4000800007f */
[----:B--2---:R-:W-:Y:S05]  /*170e0*/  @!P0 BRA `(.L_x_2257) ;  /* 0xfffffffc00f08947 */ /* 0x004fea000383ffff */
[----:B------:R-:W-:Y:S05]  /*170f0*/  BRA `(.L_x_2318) ;  /* 0xffffffd000647947 */ /* 0x000fea000383ffff */
.L_x_2258:
        /* <DEDUP_REMOVED lines=8> */
.L_x_2320:
[----:B------:R-:W-:Y:S05]  /*17180*/  BSYNC B1 ;  /* 0x0000000000017941 */ /* 0x000fea0003800000 */
.L_x_2319:
        /* <DEDUP_REMOVED lines=11> */
.L_x_2321:
        /* <DEDUP_REMOVED lines=20> */
.L_x_2322:
[----:B------:R-:W-:Y:S01]  /*17380*/  MOV R13, R24 ;  /* 0x00000018000d7202 */ /* 0x000fe20000000f00 */
[----:B------:R-:W-:-:S07]  /*17390*/  IMAD.MOV.U32 R5, RZ, RZ, R14 ;  /* 0x000000ffff057224 */ /* 0x000fce00078e000e */
[----:B------:R-:W-:Y:S05]  /*173a0*/  WARPSYNC.COLLECTIVE R15, `(.L_x_2323) ;  /* 0x000000000f087348 */ /* 0x000fea0003c00000 */
[----:B------:R0:W1:Y:S02]  /*173b0*/  SHFL.IDX P6, R14, R13, R12, R11 ;  /* 0x0000000c0d0e7389 */ /* 0x00006400000c000b */
[----:B01----:R-:W-:Y:S01]  /*173c0*/  ENDCOLLECTIVE ;  /* 0x000000000000791b */ /* 0x003fe20003800000 */
.L_x_2323:
        /* <DEDUP_REMOVED lines=17> */
.L_x_2324:
[----:B------:R-:W-:Y:S01]  /*174e0*/  IMAD.MOV.U32 R13, RZ, RZ, R24 ;  /* 0x000000ffff0d7224 */ /* 0x000fe200078e0018 */
[----:B------:R-:W-:-:S07]  /*174f0*/  MOV R5, R14 ;  /* 0x0000000e00057202 */ /* 0x000fce0000000f00 */
[----:B------:R-:W-:Y:S05]  /*17500*/  WARPSYNC.COLLECTIVE R15, `(.L_x_2325) ;  /* 0x000000000f087348 */ /* 0x000fea0003c00000 */
[----:B------:R0:W1:Y:S02]  /*17510*/  SHFL.IDX P6, R14, R13, R12, R11 ;  /* 0x0000000c0d0e7389 */ /* 0x00006400000c000b */
[----:B01----:R-:W-:Y:S01]  /*17520*/  ENDCOLLECTIVE ;  /* 0x000000000000791b */ /* 0x003fe20003800000 */
.L_x_2325:
        /* <DEDUP_REMOVED lines=18> */
.L_x_2326:
[----:B------:R-:W-:Y:S02]  /*17650*/  IMAD.MOV.U32 R13, RZ, RZ, R24 ;  /* 0x000000ffff0d7224 */ /* 0x000fe400078e0018 */
[----:B------:R-:W-:-:S07]  /*17660*/  IMAD.MOV.U32 R32, RZ, RZ, R14 ;  /* 0x000000ffff207224 */ /* 0x000fce00078e000e */
[----:B------:R-:W-:Y:S05]  /*17670*/  WARPSYNC.COLLECTIVE R15, `(.L_x_2327) ;  /* 0x000000000f087348 */ /* 0x000fea0003c00000 */
[----:B------:R0:W1:Y:S02]  /*17680*/  SHFL.IDX P6, R14, R13, R12, R11 ;  /* 0x0000000c0d0e7389 */ /* 0x00006400000c000b */
[----:B01----:R-:W-:Y:S01]  /*17690*/  ENDCOLLECTIVE ;  /* 0x000000000000791b */ /* 0x003fe20003800000 */
.L_x_2327:
        /* <DEDUP_REMOVED lines=19> */
.L_x_2328:
[----:B------:R-:W-:Y:S01]  /*177d0*/  MOV R13, R24 ;  /* 0x00000018000d7202 */ /* 0x000fe20000000f00 */
[----:B------:R-:W-:-:S07]  /*177e0*/  IMAD.MOV.U32 R27, RZ, RZ, R14 ;  /* 0x000000ffff1b7224 */ /* 0x000fce00078e000e */
[----:B------:R-:W-:Y:S05]  /*177f0*/  WARPSYNC.COLLECTIVE R15, `(.L_x_2329) ;  /* 0x000000000f087348 */ /* 0x000fea0003c00000 */
[----:B------:R0:W1:Y:S02]  /*17800*/  SHFL.IDX P6, R14, R13, R12, R11 ;  /* 0x0000000c0d0e7389 */ /* 0x00006400000c000b */
[----:B01----:R-:W-:Y:S01]  /*17810*/  ENDCOLLECTIVE ;  /* 0x000000000000791b */ /* 0x003fe20003800000 */
.L_x_2329:
[----:B------:R-:W-:Y:S05]  /*17820*/  BRA `(.L_x_2330) ;  /* 0xffffffcc00c07947 */ /* 0x000fea000383ffff */
.L_x_2263:
[----:B0-----:R0:W2:Y:S02]  /*17830*/  SYNCS.PHASECHK.TRANS64.TRYWAIT P0, [R4+URZ+0x38860], R3 ;  /* 0x03886003040075a7 */ /* 0x0010a4000800017f */
[----:B--2---:R-:W-:Y:S05]  /*17840*/  @!P0 NANOSLEEP.SYNCS 0x989680 ;  /* 0x009896800000895d */ /* 0x004fea0003900000 */
[----:B------:R-:W2:Y:S02]  /*17850*/  @!P0 SYNCS.PHASECHK.TRANS64 P0, [R4+URZ+0x38860], R3 ;  /* 0x03886003040085a7 */ /* 0x000ea4000800007f */
[----:B--2---:R-:W-:Y:S05]  /*17860*/  @!P0 BRA `(.L_x_2263) ;  /* 0xfffffffc00f08947 */ /* 0x004fea000383ffff */
[----:B------:R-:W-:Y:S05]  /*17870*/  BRA `(.L_x_2331) ;  /* 0xffffffd0003c7947 */ /* 0x000fea000383ffff */
.L_x_2264:
        /* <DEDUP_REMOVED lines=8> */
.L_x_2333:
[----:B------:R-:W-:Y:S05]  /*17900*/  BSYNC B1 ;  /* 0x0000000000017941 */ /* 0x000fea0003800000 */
.L_x_2332:
        /* <DEDUP_REMOVED lines=9> */
.L_x_2334:
        /* <DEDUP_REMOVED lines=19> */
.L_x_2335:
[----:B------:R-:W-:Y:S02]  /*17ad0*/  IMAD.MOV.U32 R13, RZ, RZ, R17 ;  /* 0x000000ffff0d7224 */ /* 0x000fe400078e0011 */
[----:B------:R-:W-:-:S07]  /*17ae0*/  IMAD.MOV.U32 R3, RZ, RZ, R14 ;  /* 0x000000ffff037224 */ /* 0x000fce00078e000e */
[----:B------:R-:W-:Y:S05]  /*17af0*/  WARPSYNC.COLLECTIVE R15, `(.L_x_2336) ;  /* 0x000000000f087348 */ /* 0x000fea0003c00000 */
[----:B------:R0:W1:Y:S02]  /*17b00*/  SHFL.IDX P6, R14, R13, R12, R11 ;  /* 0x0000000c0d0e7389 */ /* 0x00006400000c000b */
[----:B01----:R-:W-:Y:S01]  /*17b10*/  ENDCOLLECTIVE ;  /* 0x000000000000791b */ /* 0x003fe20003800000 */
.L_x_2336:
        /* <DEDUP_REMOVED lines=19> */
.L_x_2337:
[----:B------:R-:W-:Y:S01]  /*17c50*/  IMAD.MOV.U32 R13, RZ, RZ, R17 ;  /* 0x000000ffff0d7224 */ /* 0x000fe200078e0011 */
[----:B------:R-:W-:-:S07]  /*17c60*/  MOV R3, R14 ;  /* 0x0000000e00037202 */ /* 0x000fce0000000f00 */
[----:B------:R-:W-:Y:S05]  /*17c70*/  WARPSYNC.COLLECTIVE R15, `(.L_x_2338) ;  /* 0x000000000f087348 */ /* 0x000fea0003c00000 */
[----:B------:R0:W1:Y:S02]  /*17c80*/  SHFL.IDX P6, R14, R13, R12, R11 ;  /* 0x0000000c0d0e7389 */ /* 0x00006400000c000b */
[----:B01----:R-:W-:Y:S01]  /*17c90*/  ENDCOLLECTIVE ;  /* 0x000000000000791b */ /* 0x003fe20003800000 */
.L_x_2338:
        /* <DEDUP_REMOVED lines=19> */
.L_x_2339:
[----:B------:R-:W-:Y:S01]  /*17dd0*/  MOV R13, R17 ;  /* 0x00000011000d7202 */ /* 0x000fe20000000f00 */
[----:B------:R-:W-:-:S07]  /*17de0*/  IMAD.MOV.U32 R3, RZ, RZ, R14 ;  /* 0x000000ffff037224 */ /* 0x000fce00078e000e */
[----:B------:R-:W-:Y:S05]  /*17df0*/  WARPSYNC.COLLECTIVE R15, `(.L_x_2340) ;  /* 0x000000000f087348 */ /* 0x000fea0003c00000 */
[----:B------:R0:W1:Y:S02]  /*17e00*/  SHFL.IDX P6, R14, R13, R12, R11 ;  /* 0x0000000c0d0e7389 */ /* 0x00006400000c000b */
[----:B01----:R-:W-:Y:S01]  /*17e10*/  ENDCOLLECTIVE ;  /* 0x000000000000791b */ /* 0x003fe20003800000 */
.L_x_2340:
        /* <DEDUP_REMOVED lines=19> */
.L_x_2341:
[----:B------:R-:W-:Y:S02]  /*17f50*/  IMAD.MOV.U32 R13, RZ, RZ, R17 ;  /* 0x000000ffff0d7224 */ /* 0x000fe400078e0011 */
[----:B------:R-:W-:-:S07]  /*17f60*/  IMAD.MOV.U32 R18, RZ, RZ, R14 ;  /* 0x000000ffff127224 */ /* 0x000fce00078e000e */
[----:B------:R-:W-:Y:S05]  /*17f70*/  WARPSYNC.COLLECTIVE R15, `(.L_x_2342) ;  /* 0x000000000f087348 */ /* 0x000fea0003c00000 */
[----:B------:R0:W1:Y:S02]  /*17f80*/  SHFL.IDX P6, R14, R13, R12, R11 ;  /* 0x0000000c0d0e7389 */ /* 0x00006400000c000b */
[----:B01----:R-:W-:Y:S01]  /*17f90*/  ENDCOLLECTIVE ;  /* 0x000000000000791b */ /* 0x003fe20003800000 */
.L_x_2342:
[----:B------:R-:W-:Y:S05]  /*17fa0*/  BRA `(.L_x_2343) ;  /* 0xffffffcc00547947 */ /* 0x000fea000383ffff */
.L_x_2270:
[----:B0-----:R0:W1:Y:S02]  /*17fb0*/  SYNCS.PHASECHK.TRANS64.TRYWAIT P0, [R0+URZ+0x38860], R3 ;  /* 0x03886003000075a7 */ /* 0x001064000800017f */
[----:B-1----:R-:W-:Y:S05]  /*17fc0*/  @!P0 NANOSLEEP.SYNCS 0x989680 ;  /* 0x009896800000895d */ /* 0x002fea0003900000 */
[----:B------:R-:W1:Y:S02]  /*17fd0*/  @!P0 SYNCS.PHASECHK.TRANS64 P0, [R0+URZ+0x38860], R3 ;  /* 0x03886003000085a7 */ /* 0x000e64000800007f */
[----:B-1----:R-:W-:Y:S05]  /*17fe0*/  @!P0 BRA `(.L_x_2270) ;  /* 0xfffffffc00f08947 */ /* 0x002fea000383ffff */
[----:B------:R-:W-:Y:S05]  /*17ff0*/  BRA `(.L_x_2344) ;  /* 0xffffffd0005c7947 */ /* 0x000fea000383ffff */
.L_x_2271:
        /* <DEDUP_REMOVED lines=8> */
.L_x_2346:
[----:B------:R-:W-:Y:S05]  /*18080*/  BSYNC B0 ;  /* 0x0000000000007941 */ /* 0x000fea0003800000 */
.L_x_2345:
        /* <DEDUP_REMOVED lines=9> */
.L_x_2347:
        /* <DEDUP_REMOVED lines=26> */
.L_x_2348:
[----:B------:R-:W-:Y:S01]  /*182c0*/  IMAD.MOV.U32 R13, RZ, RZ, R17 ;  /* 0x000000ffff0d7224 */ /* 0x000fe200078e0011 */
[----:B------:R-:W-:-:S07]  /*182d0*/  MOV R6, R14 ;  /* 0x0000000e00067202 */ /* 0x000fce0000000f00 */
[----:B------:R-:W-:Y:S05]  /*182e0*/  WARPSYNC.COLLECTIVE R15, `(.L_x_2349) ;  /* 0x000000000f087348 */ /* 0x000fea0003c00000 */
[----:B------:R0:W1:Y:S02]  /*182f0*/  SHFL.IDX P6, R14, R13, R12, R11 ;  /* 0x0000000c0d0e7389 */ /* 0x00006400000c000b */
[----:B01----:R-:W-:Y:S01]  /*18300*/  ENDCOLLECTIVE ;  /* 0x000000000000791b */ /* 0x003fe20003800000 */
.L_x_2349:
        /* <DEDUP_REMOVED lines=20> */
.L_x_2350:
[----:B------:R-:W-:Y:S01]  /*18450*/  IMAD.MOV.U32 R13, RZ, RZ, R17 ;  /* 0x000000ffff0d7224 */ /* 0x000fe200078e0011 */
[----:B------:R-:W-:-:S07]  /*18460*/  MOV R6, R14 ;  /* 0x0000000e00067202 */ /* 0x000fce0000000f00 */
[----:B------:R-:W-:Y:S05]  /*18470*/  WARPSYNC.COLLECTIVE R15, `(.L_x_2351) ;  /* 0x000000000f087348 */ /* 0x000fea0003c00000 */
[----:B------:R0:W1:Y:S02]  /*18480*/  SHFL.IDX P6, R14, R13, R12, R11 ;  /* 0x0000000c0d0e7389 */ /* 0x00006400000c000b */
[----:B01----:R-:W-:Y:S01]  /*18490*/  ENDCOLLECTIVE ;  /* 0x000000000000791b */ /* 0x003fe20003800000 */
.L_x_2351:
        /* <DEDUP_REMOVED lines=20> */
.L_x_2352:
[----:B------:R-:W-:Y:S01]  /*185e0*/  IMAD.MOV.U32 R13, RZ, RZ, R17 ;  /* 0x000000ffff0d7224 */ /* 0x000fe200078e0011 */
[----:B------:R-:W-:-:S07]  /*185f0*/  MOV R6, R14 ;  /* 0x0000000e00067202 */ /* 0x000fce0000000f00 */
[----:B------:R-:W-:Y:S05]  /*18600*/  WARPSYNC.COLLECTIVE R15, `(.L_x_2353) ;  /* 0x000000000f087348 */ /* 0x000fea0003c00000 */
[----:B------:R0:W1:Y:S02]  /*18610*/  SHFL.IDX P6, R14, R13, R12, R11 ;  /* 0x0000000c0d0e7389 */ /* 0x00006400000c000b */
[----:B01----:R-:W-:Y:S01]  /*18620*/  ENDCOLLECTIVE ;  /* 0x000000000000791b */ /* 0x003fe20003800000 */
.L_x_2353:
        /* <DEDUP_REMOVED lines=19> */
.L_x_2354:
[----:B------:R-:W-:Y:S01]  /*18760*/  IMAD.MOV.U32 R13, RZ, RZ, R17 ;  /* 0x000000ffff0d7224 */ /* 0x000fe200078e0011 */
[----:B------:R-:W-:-:S07]  /*18770*/  MOV R18, R14 ;  /* 0x0000000e00127202 */ /* 0x000fce0000000f00 */
[----:B------:R-:W-:Y:S05]  /*18780*/  WARPSYNC.COLLECTIVE R15, `(.L_x_2355) ;  /* 0x000000000f087348 */ /* 0x000fea0003c00000 */
[----:B------:R0:W1:Y:S02]  /*18790*/  SHFL.IDX P6, R14, R13, R12, R11 ;  /* 0x0000000c0d0e7389 */ /* 0x00006400000c000b */
[----:B01----:R-:W-:Y:S01]  /*187a0*/  ENDCOLLECTIVE ;  /* 0x000000000000791b */ /* 0x003fe20003800000 */
.L_x_2355:
[----:B------:R-:W-:Y:S05]  /*187b0*/  BRA `(.L_x_2356) ;  /* 0xffffffcc00687947 */ /* 0x000fea000383ffff */
.L_x_2274:
[----:B0-----:R0:W1:Y:S02]  /*187c0*/  SYNCS.PHASECHK.TRANS64.TRYWAIT P0, [R7+URZ+0x38820], R6 ;  /* 0x03882006070075a7 */ /* 0x001064000800017f */
[----:B-1----:R-:W-:Y:S05]  /*187d0*/  @!P0 NANOSLEEP.SYNCS 0x989680 ;  /* 0x009896800000895d */ /* 0x002fea0003900000 */
[----:B------:R-:W1:Y:S02]  /*187e0*/  @!P0 SYNCS.PHASECHK.TRANS64 P0, [R7+URZ+0x38820], R6 ;  /* 0x03882006070085a7 */ /* 0x000e64000800007f */
[----:B-1----:R-:W-:Y:S05]  /*187f0*/  @!P0 BRA `(.L_x_2274) ;  /* 0xfffffffc00f08947 */ /* 0x002fea000383ffff */
[----:B------:R-:W-:Y:S05]  /*18800*/  BRA `(.L_x_2357) ;  /* 0xffffffcc00f07947 */ /* 0x000fea000383ffff */
.L_x_2275:
        /* <DEDUP_REMOVED lines=11> */
.L_x_2359:
[----:B------:R-:W-:Y:S05]  /*188c0*/  BSYNC B0 ;  /* 0x0000000000007941 */ /* 0x000fea0003800000 */
.L_x_2358:
[----:B------:R-:W-:Y:S05]  /*188d0*/  BRA `(.L_x_2360) ;  /* 0xffffffcc00d47947 */ /* 0x000fea000383ffff */
.L_x_2276:
[----:B------:R-:W-:Y:S01]  /*188e0*/  BSSY B0, `(.L_x_2361) ;  /* 0x0000006000007945 */ /* 0x000fe20003800000 */
[----:B------:R-:W-:-:S07]  /*188f0*/  IMAD.MOV.U32 R15, RZ, RZ, -0x1 ;  /* 0xffffffffff0f7424 */ /* 0x000fce00078e00ff */
[----:B01---5:R-:W-:Y:S05]  /*18900*/  WARPSYNC.COLLECTIVE R15, `(.L_x_2362) ;  /* 0x000000000f0c7348 */ /* 0x023fea0003c00000 */
[----:B------:R-:W-:Y:S02]  /*18910*/  ELECT P6, UR62, PT ;  /* 0x00000000003e782f */ /* 0x000fe400038c0000 */
[----:B------:R-:W-:Y:S01]  /*18920*/  MOV R14, UR62 ;  /* 0x0000003e000e7c02 */ /* 0x000fe20008000f00 */
[----:B01---5:R-:W-:Y:S10]  /*18930*/  ENDCOLLECTIVE ;  /* 0x000000000000791b */ /* 0x023ff40003800000 */
.L_x_2362:
[----:B------:R-:W-:Y:S05]  /*18940*/  BSYNC B0 ;  /* 0x0000000000007941 */ /* 0x000fea0003800000 */
.L_x_2361:
[----:B------:R-:W-:Y:S05]  /*18950*/  BRA `(.L_x_2363) ;  /* 0xffffffcc00c87947 */ /* 0x000fea000383ffff */
.L_x_2278:
[----:B-1----:R1:W2:Y:S02]  /*18960*/  SYNCS.PHASECHK.TRANS64.TRYWAIT P1, [R5+URZ+0x38840], R4 ;  /* 0x03884004050075a7 */ /* 0x0022a4000802017f */
[----:B--2---:R-:W-:Y:S05]  /*18970*/  @!P1 NANOSLEEP.SYNCS 0x989680 ;  /* 0x009896800000995d */ /* 0x004fea0003900000 */
[----:B------:R-:W2:Y:S02]  /*18980*/  @!P1 SYNCS.PHASECHK.TRANS64 P1, [R5+URZ+0x38840], R4 ;  /* 0x03884004050095a7 */ /* 0x000ea4000802007f */
[----:B--2---:R-:W-:Y:S05]  /*18990*/  @!P1 BRA `(.L_x_2278) ;  /* 0xfffffffc00f09947 */ /* 0x004fea000383ffff */
[----:B------:R-:W-:Y:S05]  /*189a0*/  BRA `(.L_x_2364) ;  /* 0xffffffcc00f07947 */ /* 0x000fea000383ffff */
.L_x_2280:
[----:B--2---:R2:W3:Y:S02]  /*189b0*/  SYNCS.PHASECHK.TRANS64.TRYWAIT P1, [R3+URZ+0x38840], R0 ;  /* 0x03884000030075a7 */ /* 0x0044e4000802017f */
[----:B---3--:R-:W-:Y:S05]  /*189c0*/  @!P1 NANOSLEEP.SYNCS 0x989680 ;  /* 0x009896800000995d */ /* 0x008fea0003900000 */
[----:B------:R-:W3:Y:S02]  /*189d0*/  @!P1 SYNCS.PHASECHK.TRANS64 P1, [R3+URZ+0x38840], R0 ;  /* 0x03884000030095a7 */ /* 0x000ee4000802007f */
[----:B---3--:R-:W-:Y:S05]  /*189e0*/  @!P1 BRA `(.L_x_2280) ;  /* 0xfffffffc00f09947 */ /* 0x008fea000383ffff */
[----:B------:R-:W-:Y:S05]  /*189f0*/  BRA `(.L_x_2365) ;  /* 0xffffffcc00fc7947 */ /* 0x000fea000383ffff */
.L_x_2282:
[----:B---3--:R3:W4:Y:S02]  /*18a00*/  SYNCS.PHASECHK.TRANS64.TRYWAIT P1, [R5+URZ+0x38860], R4 ;  /* 0x03886004050075a7 */ /* 0x008724000802017f */
[----:B----4-:R-:W-:Y:S05]  /*18a10*/  @!P1 NANOSLEEP.SYNCS 0x989680 ;  /* 0x009896800000995d */ /* 0x010fea0003900000 */
[----:B------:R-:W4:Y:S02]  /*18a20*/  @!P1 SYNCS.PHASECHK.TRANS64 P1, [R5+URZ+0x38860], R4 ;  /* 0x03886004050095a7 */ /* 0x000f24000802007f */
[----:B----4-:R-:W-:Y:S05]  /*18a30*/  @!P1 BRA `(.L_x_2282) ;  /* 0xfffffffc00f09947 */ /* 0x010fea000383ffff */
[----:B------:R-:W-:Y:S05]  /*18a40*/  BRA `(.L_x_2366) ;  /* 0xffffffcc00f87947 */ /* 0x000fea000383ffff */
.L_x_2367:
        /* <DEDUP_REMOVED lines=11> */
.L_x_3277:


//--------------------- .text._ZN7cutlass13device_kernelIN5flash11enable_sm90INS1_16FlashAttnFwdSm90INS1_25CollectiveMainloopFwdSm90ILi2EN4cute5tupleIJNS5_1CILi1EEES8_S8_EEENS6_IJNS7_ILi128EEENS7_ILi80EEENS7_ILi256EEEEEELi256ENS_10bfloat16_tEfNS_4arch4Sm90ELb1ELb0ELb1ELb1ELb1ELb0ELb0ELb1ELb1ELb1ELb1ELb0EEENS1_21CollectiveEpilogueFwdINS6_IJSA_SC_SB_EEES9_SE_SG_Li256ELb1ELb1ELb1ELb0EEENS1_36VarlenDynamicPersistentTileSchedulerILi128ELi80ELi256ELi128ELb1ELb1ELb1ELb1ELb1ELb1EEEEEEEEEvNT_6ParamsE --------------------------
	.section	.text._ZN7cutlass13device_kernelIN5flash11enable_sm90INS1_16FlashAttnFwdSm90INS1_25CollectiveMainloopFwdSm90ILi2EN4cute5tupleIJNS5_1CILi1EEES8_S8_EEENS6_IJNS7_ILi128EEENS7_ILi80EEENS7_ILi256EEEEEELi256ENS_10bfloat16_tEfNS_4arch4Sm90ELb1ELb0ELb1ELb1ELb1ELb0ELb0ELb1ELb1ELb1ELb1ELb0EEENS1_21CollectiveEpilogueFwdINS6_IJSA_SC_SB_EEES9_SE_SG_Li256ELb1ELb1ELb1ELb0EEENS1_36VarlenDynamicPersistentTileSchedulerILi128ELi80ELi256ELi128ELb1ELb1ELb1ELb1ELb1ELb1EEEEEEEEEvNT_6ParamsE,"ax",@progbits
	.align	128
.text._ZN7cutlass13device_kernelIN5flash11enable_sm90INS1_16FlashAttnFwdSm90INS1_25CollectiveMainloopFwdSm90ILi2EN4cute5tupleIJNS5_1CILi1EEES8_S8_EEENS6_IJNS7_ILi128EEENS7_ILi80EEENS7_ILi256EEEEEELi256ENS_10bfloat16_tEfNS_4arch4Sm90ELb1ELb0ELb1ELb1ELb1ELb0ELb0ELb1ELb1ELb1ELb1ELb0EEENS1_21CollectiveEpilogueFwdINS6_IJSA_SC_SB_EEES9_SE_SG_Li256ELb1ELb1ELb1ELb0EEENS1_36VarlenDynamicPersistentTileSchedulerILi128ELi80ELi256ELi128ELb1ELb1ELb1ELb1ELb1ELb1EEEEEEEEEvNT_6ParamsE:
        .type           _ZN7cutlass13device_kernelIN5flash11enable_sm90INS1_16FlashAttnFwdSm90INS1_25CollectiveMainloopFwdSm90ILi2EN4cute5tupleIJNS5_1CILi1EEES8_S8_EEENS6_IJNS7_ILi128EEENS7_ILi80EEENS7_ILi256EEEEEELi256ENS_10bfloat16_tEfNS_4arch4Sm90ELb1ELb0ELb1ELb1ELb1ELb0ELb0ELb1ELb1ELb1ELb1ELb0EEENS1_21CollectiveEpilogueFwdINS6_IJSA_SC_SB_EEES9_SE_SG_Li256ELb1ELb1ELb1ELb0EEENS1_36VarlenDynamicPersistentTileSchedulerILi128ELi80ELi256ELi128ELb1ELb1ELb1ELb1ELb1ELb1EEEEEEEEEvNT_6ParamsE,@function
        .size           _ZN7cutlass13device_kernelIN5flash11enable_sm90INS1_16FlashAttnFwdSm90INS1_25CollectiveMainloopFwdSm90ILi2EN4cute5tupleIJNS5_1CILi1EEES8_S8_EEENS6_IJNS7_ILi128EEENS7_ILi80EEENS7_ILi256EEEEEELi256ENS_10bfloat16_tEfNS_4arch4Sm90ELb1ELb0ELb1ELb1ELb1ELb0ELb0ELb1ELb1ELb1ELb1ELb0EEENS1_21CollectiveEpilogueFwdINS6_IJSA_SC_SB_EEES9_SE_SG_Li256ELb1ELb1ELb1ELb0EEENS1_36VarlenDynamicPersistentTileSchedulerILi128ELi80ELi256ELi128ELb1ELb1ELb1ELb1ELb1ELb1EEEEEEEEEvNT_6ParamsE,(.L_x_3278 - _ZN7cutlass13device_kernelIN5flash11enable_sm90INS1_16FlashAttnFwdSm90INS1_25CollectiveMainloopFwdSm90ILi2EN4cute5tupleIJNS5_1CILi1EEES8_S8_EEENS6_IJNS7_ILi128EEENS7_ILi80EEENS7_ILi256EEEEEELi256ENS_10bfloat16_tEfNS_4arch4Sm90ELb1ELb0ELb1ELb1ELb1ELb0ELb0ELb1ELb1ELb1ELb1ELb0EEENS1_21CollectiveEpilogueFwdINS6_IJSA_SC_SB_EEES9_SE_SG_Li256ELb1ELb1ELb1ELb0EEENS1_36VarlenDynamicPersistentTileSchedulerILi128ELi80ELi256ELi128ELb1ELb1ELb1ELb1ELb1ELb1EEEEEEEEEvNT_6ParamsE)
        .other          _ZN7cutlass13device_kernelIN5flash11enable_sm90INS1_16FlashAttnFwdSm90INS1_25CollectiveMainloopFwdSm90ILi2EN4cute5tupleIJNS5_1CILi1EEES8_S8_EEENS6_IJNS7_ILi128EEENS7_ILi80EEENS7_ILi256EEEEEELi256ENS_10bfloat16_tEfNS_4arch4Sm90ELb1ELb0ELb1ELb1ELb1ELb0ELb0ELb1ELb1ELb1ELb1ELb0EEENS1_21CollectiveEpilogueFwdINS6_IJSA_SC_SB_EEES9_SE_SG_Li256ELb1ELb1ELb1ELb0EEENS1_36VarlenDynamicPersistentTileSchedulerILi128ELi80ELi256ELi128ELb1ELb1ELb1ELb1ELb1ELb1EEEEEEEEEvNT_6ParamsE,@"STO_CUDA_ENTRY STV_DEFAULT"
_ZN7cutlass13device_kernelIN5flash11enable_sm90INS1_16FlashAttnFwdSm90INS1_25CollectiveMainloopFwdSm90ILi2EN4cute5tupleIJNS5_1CILi1EEES8_S8_EEENS6_IJNS7_ILi128EEENS7_ILi80EEENS7_ILi256EEEEEELi256ENS_10bfloat16_tEfNS_4arch4Sm90ELb1ELb0ELb1ELb1ELb1ELb0ELb0ELb1ELb1ELb1ELb1ELb0EEENS1_21CollectiveEpilogueFwdINS6_IJSA_SC_SB_EEES9_SE_SG_Li256ELb1ELb1ELb1ELb0EEENS1_36VarlenDynamicPersistentTileSchedulerILi128ELi80ELi256ELi128ELb1ELb1ELb1ELb1ELb1ELb1EEEEEEEEEvNT_6ParamsE:
        /* <DEDUP_REMOVED lines=45> */
.L_x_2368:
        /* <DEDUP_REMOVED lines=22> */
.L_x_2369:
        /* <DEDUP_REMOVED lines=18> */
.L_x_2370:
        /* <DEDUP_REMOVED lines=22> */
.L_x_2371:
        /* <DEDUP_REMOVED lines=23> */
.L_x_2372:
        /* <DEDUP_REMOVED lines=10> */
.L_x_2374:
        /* <DEDUP_REMOVED lines=27> */
[C---:B------:R-:W-:Y:S01]  /*0a70*/  IMAD.IADD R13, R0.reuse, 0x1, -R5 ;  /* 0x00000001000d7824 */ /* 0x040fe200078e0a05 */
[CC--:B------:R-:W-:Y:S01]  /*0a80*/  LEA.HI R5, R3.reuse, R0.reuse, RZ, 0x2 ;  /* 0x0000000003057211 */ /* 0x0c0fe200078f10ff */
[----:B------:R-:W-:Y:S01]  /*0a90*/  ULOP3.LUT UR8, UR4, 0x1, URZ, 0xfc, !UPT ;  /* 0x0000000104087892 */ /* 0x000fe2000f8efc3f */
[----:B------:R-:W-:Y:S02]  /*0aa0*/  LEA.HI R3, R3, R0, RZ, 0x4 ;  /* 0x0000000003037211 */ /* 0x000fe400078f20ff */
[----:B------:R-:W-:Y:S01]  /*0ab0*/  SHF.R.S32.HI R8, RZ, 0x1f, R13 ;  /* 0x0000001fff087819 */ /* 0x000fe2000001140d */
[----:B------:R-:W-:Y:S01]  /*0ac0*/  STL [R1+0x34], R13 ;  /* 0x0000340d01007387 */ /* 0x000fe20000100800 */
[----:B------:R-:W-:Y:S01]  /*0ad0*/  LOP3.LUT R11, R5, 0xfffffffc, RZ, 0xc0, !PT ;  /* 0xfffffffc050b7812 */ /* 0x000fe200078ec0ff */
[----:B------:R-:W-:Y:S01]  /*0ae0*/  UMOV UR4, URZ ;  /* 0x0000003f00047c82 */ /* 0x000fe20008000000 */
[C---:B------:R-:W-:Y:S02]  /*0af0*/  LOP3.LUT R5, R3.reuse, 0x3fffff0, RZ, 0xc0, !PT ;  /* 0x03fffff003057812 */ /* 0x040fe400078ec0ff */
[----:B------:R-:W-:Y:S01]  /*0b00*/  SHF.R.S32.HI R4, RZ, 0x4, R3 ;  /* 0x00000004ff047819 */ /* 0x000fe20000011403 */
[----:B------:R-:W-:Y:S01]  /*0b10*/  IMAD.IADD R12, R0, 0x1, -R11 ;  /* 0x00000001000c7824 */ /* 0x000fe200078e0a0b */
[----:B------:R-:W-:Y:S01]  /*0b20*/  LEA.HI R9, R8, R13, RZ, 0x2 ;  /* 0x0000000d08097211 */ /* 0x000fe200078f10ff */
[----:B------:R-:W-:Y:S01]  /*0b30*/  IMAD.IADD R5, R0, 0x1, -R5 ;  /* 0x0000000100057824 */ /* 0x000fe200078e0a05 */
[----:B------:R-:W-:-:S02]  /*0b40*/  LEA.HI R0, R3, R4, RZ, 0x1 ;  /* 0x0000000403007211 */ /* 0x000fc400078f08ff */
[--C-:B------:R-:W-:Y:S01]  /*0b50*/  SHF.R.S32.HI R10, RZ, 0x2, R9.reuse ;  /* 0x00000002ff0a7819 */ /* 0x100fe20000011409 */
[----:B------:R-:W-:Y:S01]  /*0b60*/  IMAD R6, R5, 0x40, R6 ;  /* 0x0000004005067824 */ /* 0x000fe200078e0206 */
[----:B------:R-:W-:Y:S02]  /*0b70*/  SHF.R.S32.HI R7, RZ, 0x1f, R9 ;  /* 0x0000001fff077819 */ /* 0x000fe40000011409 */
        /* <DEDUP_REMOVED lines=10> */
[----:B------:R-:W-:Y:S01]  /*0c20*/  LOP3.LUT R9, R9, 0x7ffffffc, RZ, 0xc0, !PT ;  /* 0x7ffffffc09097812 */ /* 0x000fe200078ec0ff */
[----:B------:R-:W-:Y:S01]  /*0c30*/  IMAD.IADD R2, R3, 0x1, -R2 ;  /* 0x0000000103027824 */ /* 0x000fe200078e0a02 */
[----:B------:R-:W-:-:S02]  /*0c40*/  SHF.R.S32.HI R8, RZ, 0x5, R8 ;  /* 0x00000005ff087819 */ /* 0x000fc40000011408 */
[----:B------:R-:W-:Y:S01]  /*0c50*/  LOP3.LUT R3, R0, 0x1ffffffe, RZ, 0xc0, !PT ;  /* 0x1ffffffe00037812 */ /* 0x000fe200078ec0ff */
[----:B------:R-:W-:Y:S02]  /*0c60*/  IMAD R0, R7, 0x8, R6 ;  /* 0x0000000807007824 */ /* 0x000fe400078e0206 */
[----:B------:R-:W-:Y:S02]  /*0c70*/  IMAD.IADD R9, R13, 0x1, -R9 ;  /* 0x000000010d097824 */ /* 0x000fe400078e0a09 */
[----:B------:R-:W-:Y:S01]  /*0c80*/  IMAD R11, R8, 0x10, R11 ;  /* 0x00000010080b7824 */ /* 0x000fe200078e020b */
[----:B------:R0:W-:Y:S01]  /*0c90*/  STL [R1+0x3c], R0 ;  /* 0x00003c0001007387 */ /* 0x0001e20000100800 */
[----:B------:R-:W-:Y:S02]  /*0ca0*/  IMAD.SHL.U32 R23, R9, 0x2, RZ ;  /* 0x0000000209177824 */ /* 0x000fe400078e00ff */
[----:B------:R-:W-:Y:S02]  /*0cb0*/  IMAD.IADD R3, R12, 0x1, -R3 ;  /* 0x000000010c037824 */ /* 0x000fe400078e0a03 */
[C---:B------:R-:W-:Y:S01]  /*0cc0*/  VIADD R22, R23.reuse, 0x8 ;  /* 0x0000000817167836 */ /* 0x040fe20000000000 */
[C---:B------:R-:W-:Y:S01]  /*0cd0*/  IADD3 R19, R23.reuse, 0x20, RZ ;  /* 0x0000002017137810 */ /* 0x040fe20007ffe0ff */
[C---:B------:R-:W-:Y:S01]  /*0ce0*/  VIADD R21, R23.reuse, 0x10 ;  /* 0x0000001017157836 */ /* 0x040fe20000000000 */
[C---:B------:R-:W-:Y:S01]  /*0cf0*/  IADD3 R218, R23.reuse, 0xd8, RZ ;  /* 0x000000d817da7810 */ /* 0x040fe20007ffe0ff */
[C---:B------:R-:W-:Y:S01]  /*0d00*/  VIADD R20, R23.reuse, 0x18 ;  /* 0x0000001817147836 */ /* 0x040fe20000000000 */
[----:B------:R-:W-:Y:S01]  /*0d10*/  SHF.R.S32.HI R25, RZ, 0x1f, R22 ;  /* 0x0000001fff197819 */ /* 0x000fe20000011416 */
[----:B0-----:R-:W-:Y:S01]  /*0d20*/  IMAD R0, R2, 0x40, R11 ;  /* 0x0000004002007824 */ /* 0x001fe200078e020b */
[----:B------:R-:W-:Y:S01]  /*0d30*/  SHF.R.S32.HI R24, RZ, 0x1f, R21 ;  /* 0x0000001fff187819 */ /* 0x000fe20000011415 */
[----:B------:R-:W-:Y:S01]  /*0d40*/  IMAD.U32 R2, RZ, RZ, UR8 ;  /* 0x00000008ff027e24 */ /* 0x000fe2000f8e00ff */
[----:B------:R-:W-:Y:S01]  /*0d50*/  SHF.R.S32.HI R22, RZ, 0x1f, R20 ;  /* 0x0000001fff167819 */ /* 0x000fe20000011414 */
[C---:B------:R-:W-:Y:S01]  /*0d60*/  VIADD R18, R23.reuse, 0x28 ;  /* 0x0000002817127836 */ /* 0x040fe20000000000 */
[----:B------:R-:W-:Y:S01]  /*0d70*/  STL [R1+0x38], R0 ;  /* 0x0000380001007387 */ /* 0x000fe20000100800 */
        /* <DEDUP_REMOVED lines=14> */
[----:B0-----:R-:W-:Y:S01]  /*0e60*/  IMAD.U32 R2, RZ, RZ, UR4 ;  /* 0x00000004ff027e24 */ /* 0x001fe2000f8e00ff */
        /* <DEDUP_REMOVED lines=30> */
[----:B------:R-:W-:Y:S01]  /*1050*/  SHF.R.S32.HI R4, RZ, 0x1f, R224 ;  /* 0x0000001fff047819 */ /* 0x000fe200000114e0 */
[----:B------:R-:W-:Y:S01]  /*1060*/  IMAD.U32 R17, RZ, RZ, UR4 ;  /* 0x00000004ff117e24 */ /* 0x000fe2000f8e00ff */
[----:B------:R-:W-:-:S07]  /*1070*/  SHF.R.S32.HI R2, RZ, 0x1f, R223 ;  /* 0x0000001fff027819 */ /* 0x000fce00000114df */
.L_x_2438:
[----:B------:R-:W-:Y:S01]  /*1080*/  ULDC.64 UR8, c[0x0][0xc88] ;  /* 0x0003220000087ab9 */ /* 0x000fe20000000a00 */
[----:B------:R-:W-:Y:S01]  /*1090*/  ULDC.64 UR10, c[0x0][0xa18] ;  /* 0x00028600000a7ab9 */ /* 0x000fe20000000a00 */
[----:B------:R-:W-:Y:S02]  /*10a0*/  UIMAD.WIDE UR8, UR7, 0x4, UR8 ;  /* 0x00000004070878a5 */ /* 0x000fe4000f8e0208 */
[----:B------:R-:W-:Y:S01]  /*10b0*/  UISETP.NE.U32.AND UP1, UPT, UR10, URZ, UPT ;  /* 0x0000003f0a00728c */ /* 0x000fe2000bf25070 */
[----:B------:R-:W-:-:S03]  /*10c0*/  ULDC UR7, c[0x0][0x424] ;  /* 0x0001090000077ab9 */ /* 0x000fc60000000800 */
        /* <DEDUP_REMOVED lines=11> */
[----:B------:R-:W-:Y:S01]  /*1180*/  IMAD.U32 R221, RZ, RZ, UR4 ;  /* 0x00000004ffdd7e24 */ /* 0x000fe2000f8e00ff */
[----:B------:R-:W-:-:S04]  /*1190*/  @UP0 ULEA UR8, UP2, UR4, UR8, 0x2 ;  /* 0x0000000804080291 */ /* 0x000fc8000f84103f */
[----:B------:R-:W-:Y:S02]  /*11a0*/  @UP0 ULEA.HI.X UR9, UR4, UR9, UR12, 0x2, UP2 ;  /* 0x0000000904090291 */ /* 0x000fe400090f140c */
[----:B------:R-:W-:Y:S01]  /*11b0*/  IMAD.U32 R6, RZ, RZ, UR12 ;  /* 0x0000000cff067e24 */ /* 0x000fe2000f8e00ff */
[----:B------:R-:W-:Y:S01]  /*11c0*/  @UP1 ULEA UR10, UP0, UR4, UR10, 0x2 ;  /* 0x0000000a040a1291 */ /* 0x000fe2000f80103f */
[----:B------:R-:W-:-:S03]  /*11d0*/  IMAD.U32 R2, RZ, RZ, UR8 ;  /* 0x00000008ff027e24 */ /* 0x000fc6000f8e00ff */
[----:B------:R-:W-:Y:S01]  /*11e0*/  @UP1 ULEA.HI.X UR11, UR4, UR11, UR12, 0x2, UP0 ;  /* 0x0000000b040b1291 */ /* 0x000fe200080f140c */
[----:B------:R-:W-:Y:S01]  /*11f0*/  IMAD.U32 R3, RZ, RZ, UR9 ;  /* 0x00000009ff037e24 */ /* 0x000fe2000f8e00ff */
[----:B------:R-:W-:Y:S01]  /*1200*/  ULDC.64 UR8, c[0x0][0x418] ;  /* 0x0001060000087ab9 */ /* 0x000fe20000000a00 */
[----:B------:R-:W-:Y:S01]  /*1210*/  IMAD.U32 R4, RZ, RZ, UR10 ;  /* 0x0000000aff047e24 */ /* 0x000fe2000f8e00ff */
[----:B------:R0:W-:Y:S02]  /*1220*/  STL [R1+0x2c], R6 ;  /* 0x00002c0601007387 */ /* 0x0001e40000100800 */
[----:B------:R-:W-:Y:S02]  /*1230*/  IMAD.U32 R5, RZ, RZ, UR11 ;  /* 0x0000000bff057e24 */ /* 0x000fe4000f8e00ff */
[----:B------:R-:W2:Y:S01]  /*1240*/  @P0 LDG.E R2, desc[UR38][R2.64] ;  /* 0x0000002602020981 */ /* 0x000ea2000c1e1900 */
[----:B------:R-:W-:Y:S01]  /*1250*/  UISETP.NE.U32.AND UP0, UPT, UR8, URZ, UPT ;  /* 0x0000003f0800728c */ /* 0x000fe2000bf05070 */
[----:B------:R-:W-:-:S02]  /*1260*/  ULDC.64 UR10, c[0x0][0xa20] ;  /* 0x00028800000a7ab9 */ /* 0x000fc40000000a00 */
[----:B---3--:R-:W3:Y:S01]  /*1270*/  @P2 LDG.E R4, desc[UR38][R4.64] ;  /* 0x0000002604042981 */ /* 0x008ee2000c1e1900 */
[----:B------:R-:W-:Y:S01]  /*1280*/  UISETP.NE.AND.EX UP0, UPT, UR9, URZ, UPT, UP0 ;  /* 0x0000003f0900728c */ /* 0x000fe2000bf05300 */
[----:B------:R-:W-:Y:S01]  /*1290*/  ISETP.NE.U32.AND P1, PT, RZ, UR10, PT ;  /* 0x0000000aff007c0c */ /* 0x000fe2000bf25070 */
[----:B------:R-:W-:Y:S01]  /*12a0*/  ULDC UR8, c[0x0][0x2f0] ;  /* 0x0000bc0000087ab9 */ /* 0x000fe20000000800 */
[----:B------:R-:W-:Y:S02]  /*12b0*/  ULOP3.LUT UR9, UR5, 0xffff, URZ, 0xc0, !UPT ;  /* 0x0000ffff05097892 */ /* 0x000fe4000f8ec03f */
[----:B------:R-:W-:Y:S01]  /*12c0*/  USEL UR7, UR7, 0x1, UP0 ;  /* 0x0000000107077887 */ /* 0x000fe20008000000 */
[----:B------:R-:W-:Y:S01]  /*12d0*/  ISETP.NE.AND.EX P1, PT, RZ, UR11, PT, P1 ;  /* 0x0000000bff007c0c */ /* 0x000fe2000bf25310 */
[----:B------:R-:W-:Y:S02]  /*12e0*/  UMOV UR4, URZ ;  /* 0x0000003f00047c82 */ /* 0x000fe40008000000 */
[----:B------:R-:W-:Y:S01]  /*12f0*/  UIMAD UR7, UR7, UR8, URZ ;  /* 0x00000008070772a4 */ /* 0x000fe2000f8e023f */
[----:B------:R-:W-:Y:S01]  /*1300*/  IMAD.U32 R222, RZ, RZ, UR9 ;  /* 0x00000009ffde7e24 */ /* 0x000fe2000f8e00ff */
[----:B--2---:R-:W-:-:S02]  /*1310*/  @P0 R2UR UR4, R2 ;  /* 0x00000000020402ca */ /* 0x004fc400000e0000 */
[----:B---3--:R-:W-:-:S13]  /*1320*/  @P2 R2UR UR8, R4 ;  /* 0x00000000040822ca */ /* 0x008fda00000e0000 */
[----:B------:R-:W-:Y:S01]  /*1330*/  IMAD.U32 R22, RZ, RZ, UR8 ;  /* 0x00000008ff167e24 */ /* 0x000fe2000f8e00ff */
[----:B0---45:R-:W-:Y:S06]  /*1340*/  @P2 BRA `(.L_x_2375) ;  /* 0x0000000000442947 */ /* 0x031fec0003800000 */
[----:B------:R-:W-:Y:S02]  /*1350*/  ULDC.64 UR8, c[0x0][0xa00] ;  /* 0x0002800000087ab9 */ /* 0x000fe40000000a00 */
[----:B------:R-:W-:Y:S01]  /*1360*/  ISETP.NE.U32.AND P0, PT, RZ, UR8, PT ;  /* 0x00000008ff007c0c */ /* 0x000fe2000bf05070 */
[----:B------:R-:W-:Y:S02]  /*1370*/  ULDC UR8, c[0x0][0x288] ;  /* 0x0000a20000087ab9 */ /* 0x000fe40000000800 */
[----:B------:R-:W-:Y:S01]  /*1380*/  IMAD.U32 R22, RZ, RZ, UR8 ;  /* 0x00000008ff167e24 */ /* 0x000fe2000f8e00ff */
[----:B------:R-:W-:-:S13]  /*1390*/  ISETP.NE.AND.EX P0, PT, RZ, UR9, PT, P0 ;  /* 0x00000009ff007c0c */ /* 0x000fda000bf05300 */
[----:B------:R-:W-:Y:S05]  /*13a0*/  @!P0 BRA `(.L_x_2375) ;  /* 0x00000000002c8947 */ /* 0x000fea0003800000 */
[----:B------:R-:W-:Y:S01]  /*13b0*/  R2UR UR12, R221 ;  /* 0x00000000dd0c72ca */ /* 0x000fe200000e0000 */
[----:B------:R-:W-:-:S12]  /*13c0*/  ULDC.64 UR8, c[0x0][0xa00] ;  /* 0x0002800000087ab9 */ /* 0x000fd80000000a00 */
[----:B------:R-:W-:-:S06]  /*13d0*/  UIMAD.WIDE UR8, UR12, 0x4, UR8 ;  /* 0x000000040c0878a5 */ /* 0x000fcc000f8e0208 */
[----:B------:R-:W-:Y:S02]  /*13e0*/  IMAD.U32 R2, RZ, RZ, UR8 ;  /* 0x00000008ff027e24 */ /* 0x000fe4000f8e00ff */
[----:B------:R-:W-:-:S05]  /*13f0*/  IMAD.U32 R3, RZ, RZ, UR9 ;  /* 0x00000009ff037e24 */ /* 0x000fca000f8e00ff */
[----:B------:R-:W2:Y:S04]  /*1400*/  LDG.E R4, desc[UR38][R2.64] ;  /* 0x0000002602047981 */ /* 0x000ea8000c1e1900 */
[----:B------:R-:W3:Y:S01]  /*1410*/  LDG.E R0, desc[UR38][R2.64+0x4] ;  /* 0x0000042602007981 */ /* 0x000ee2000c1e1900 */
[----:B--2---:R-:W-:Y:S02]  /*1420*/  R2UR UR8, R4 ;  /* 0x00000000040872ca */ /* 0x004fe400000e0000 */
[----:B---3--:R-:W-:-:S13]  /*1430*/  R2UR UR9, R0 ;  /* 0x00000000000972ca */ /* 0x008fda00000e0000 */
[----:B------:R-:W-:-:S06]  /*1440*/  UIADD3 UR8, -UR8, UR9, URZ ;  /* 0x0000000908087290 */ /* 0x000fcc000fffe13f */
[----:B------:R-:W-:-:S07]  /*1450*/  IMAD.U32 R22, RZ, RZ, UR8 ;  /* 0x00000008ff167e24 */ /* 0x000fce000f8e00ff */
.L_x_2375:
[----:B------:R-:W-:Y:S05]  /*1460*/  @!P1 BRA `(.L_x_2376) ;  /* 0x0000000000249947 */ /* 0x000fea0003800000 */
[----:B------:R-:W-:Y:S02]  /*1470*/  R2UR UR8, R221 ;  /* 0x00000000dd0872ca */ /* 0x000fe400000e0000 */
[----:B------:R-:W-:-:S11]  /*1480*/  R2UR UR9, R6 ;  /* 0x00000000060972ca */ /* 0x000fd600000e0000 */
[----:B------:R-:W-:-:S04]  /*1490*/  ULEA UR7, UP0, UR8, UR10, 0x2 ;  /* 0x0000000a08077291 */ /* 0x000fc8000f80103f */
[----:B------:R-:W-:Y:S02]  /*14a0*/  ULEA.HI.X UR8, UR8, UR11, UR9, 0x2, UP0 ;  /* 0x0000000b08087291 */ /* 0x000fe400080f1409 */
[----:B------:R-:W-:-:S04]  /*14b0*/  IMAD.U32 R2, RZ, RZ, UR7 ;  /* 0x00000007ff027e24 */ /* 0x000fc8000f8e00ff */
[----:B------:R-:W-:-:S05]  /*14c0*/  IMAD.U32 R3, RZ, RZ, UR8 ;  /* 0x00000008ff037e24 */ /* 0x000fca000f8e00ff */
[----:B------:R-:W2:Y:S02]  /*14d0*/  LDG.E R2, desc[UR38][R2.64] ;  /* 0x0000002602027981 */ /* 0x000ea4000c1e1900 */
[----:B--2---:R-:W-:Y:S01]  /*14e0*/  R2UR UR7, R2 ;  /* 0x00000000020772ca */ /* 0x004fe200000e0000 */
[----:B------:R-:W-:-:S14]  /*14f0*/  BRA `(.L_x_2377) ;  /* 0x0000000000387947 */ /* 0x000fdc0003800000 */
.L_x_2376:
[----:B------:R-:W-:Y:S02]  /*1500*/  ULDC.64 UR8, c[0x0][0xa08] ;  /* 0x0002820000087ab9 */ /* 0x000fe40000000a00 */
[----:B------:R-:W-:-:S04]  /*1510*/  ISETP.NE.U32.AND P0, PT, RZ, UR8, PT ;  /* 0x00000008ff007c0c */ /* 0x000fc8000bf05070 */
        /* <DEDUP_REMOVED lines=12> */
.L_x_2377:
[----:B------:R-:W-:Y:S01]  /*15e0*/  ULDC UR8, c[0x0][0x448] ;  /* 0x0001120000087ab9 */ /* 0x000fe20000000800 */
[----:B------:R-:W-:Y:S01]  /*15f0*/  R2UR UR9, R22 ;  /* 0x00000000160972ca */ /* 0x000fe200000e0000 */
[----:B------:R-:W-:Y:S02]  /*1600*/  UISETP.NE.AND UP0, UPT, UR8, 0x1, UPT ;  /* 0x000000010800788c */ /* 0x000fe4000bf05270 */
[----:B------:R-:W-:Y:S02]  /*1610*/  USHF.L.U32 UR6, UR6, 0x7, URZ ;  /* 0x0000000706067899 */ /* 0x000fe4000800063f */
[----:B------:R-:W-:Y:S02]  /*1620*/  UIADD3 UR10, -UR4, UR7, URZ ;  /* 0x00000007040a7290 */ /* 0x000fe4000fffe13f */
[----:B------:R-:W-:Y:S02]  /*1630*/  UP2UR UR4, UPR, URZ, 0x1 ;  /* 0x000000013f047883 */ /* 0x000fe40008000000 */
[----:B------:R-:W-:-:S02]  /*1640*/  UIADD3 UR8, UR6, 0x7f, URZ ;  /* 0x0000007f06087890 */ /* 0x000fc4000fffe03f */
[----:B------:R-:W-:Y:S01]  /*1650*/  IMAD.U32 R215, RZ, RZ, UR6 ;  /* 0x00000006ffd77e24 */ /* 0x000fe2000f8e00ff */
[----:B------:R-:W-:Y:S01]  /*1660*/  MOV R212, UR10 ;  /* 0x0000000a00d47c02 */ /* 0x000fe20008000f00 */
[----:B------:R-:W-:Y:S01]  /*1670*/  @UP0 ULDC UR6, c[0x0][0x44c] ;  /* 0x0001130000060ab9 */ /* 0x000fe20000000800 */
[----:B------:R-:W-:Y:S01]  /*1680*/  IMAD.U32 R213, RZ, RZ, UR4 ;  /* 0x00000004ffd57e24 */ /* 0x000fe2000f8e00ff */
[----:B------:R-:W-:Y:S02]  /*1690*/  UIMAD.WIDE.U32 UR6, UR8, UR6, URZ ;  /* 0x00000006080672a5 */ /* 0x000fe4000f8e003f */
[----:B------:R-:W-:Y:S02]  /*16a0*/  UIADD3 UR4, UR10, 0x50, -UR9 ;  /* 0x000000500a047890 */ /* 0x000fe4000fffe809 */
[----:B------:R-:W-:Y:S01]  /*16b0*/  UIADD3 UR6, UR10, 0x4f, URZ ;  /* 0x0000004f0a067890 */ /* 0x000fe2000fffe03f */
[----:B------:R-:W-:Y:S02]  /*16c0*/  @UP0 ULDC UR9, c[0x0][0x450] ;  /* 0x0001140000090ab9 */ /* 0x000fe40000000800 */
[----:B------:R-:W-:-:S02]  /*16d0*/  @UP0 USHF.R.U32.HI UR8, URZ, UR9, UR7 ;  /* 0x000000093f080299 */ /* 0x000fc40008011607 */
[----:B------:R-:W-:Y:S02]  /*16e0*/  UIMAD.WIDE UR6, UR6, 0x66666667, URZ ;  /* 0x66666667060678a5 */ /* 0x000fe4000f8e023f */
[----:B------:R-:W-:Y:S02]  /*16f0*/  UIADD3 UR8, UR4, UR8, URZ ;  /* 0x0000000804087290 */ /* 0x000fe4000fffe03f */
[----:B------:R-:W-:Y:S02]  /*1700*/  USHF.R.U32.HI UR4, URZ, 0x1f, UR7 ;  /* 0x0000001f3f047899 */ /* 0x000fe40008011607 */
[----:B------:R-:W-:Y:S02]  /*1710*/  UIMAD.WIDE UR8, UR8, 0x66666667, URZ ;  /* 0x66666667080878a5 */ /* 0x000fe4000f8e023f */
[----:B------:R-:W-:Y:S02]  /*1720*/  ULEA.HI.SX32 UR7, UR7, UR4, 0x1b ;  /* 0x0000000407077291 */ /* 0x000fe4000f8fda3f */
[----:B------:R-:W-:-:S02]  /*1730*/  USHF.R.U32.HI UR6, URZ, 0x1f, UR9 ;  /* 0x0000001f3f067899 */ /* 0x000fc40008011609 */
[----:B------:R-:W-:Y:S02]  /*1740*/  ULOP3.LUT UR4, UR5, 0xff000000, URZ, 0xc0, !UPT ;  /* 0xff00000005047892 */ /* 0x000fe4000f8ec03f */
[----:B------:R-:W-:Y:S02]  /*1750*/  ULEA.HI.SX32 UR6, UR9, UR6, 0x1b ;  /* 0x0000000609067291 */ /* 0x000fe4000f8fda3f */
[----:B------:R-:W-:Y:S02]  /*1760*/  ULOP3.LUT UR5, UR5, 0xff0000, URZ, 0xc0, !UPT ;  /* 0x00ff000005057892 */ /* 0x000fe4000f8ec03f */
[----:B------:R-:W-:Y:S02]  /*1770*/  UISETP.LT.AND UP0, UPT, UR7, UR6, UPT ;  /* 0x000000060700728c */ /* 0x000fe4000bf01270 */
[----:B------:R-:W-:Y:S02]  /*1780*/  USHF.R.U32.HI UR4, URZ, 0x8, UR4 ;  /* 0x000000083f047899 */ /* 0x000fe40008011604 */
[----:B------:R-:W-:-:S02]  /*1790*/  USEL UR9, UR7, UR6, UP0 ;  /* 0x0000000607097287 */ /* 0x000fc40008000000 */
[----:B------:R-:W-:Y:S02]  /*17a0*/  ULEA.HI UR5, UR5, UR4, URZ, 0x10 ;  /* 0x0000000405057291 */ /* 0x000fe4000f8f803f */
[----:B------:R-:W-:Y:S02]  /*17b0*/  UISETP.GE.AND UP0, UPT, UR9, 0x1, UPT ;  /* 0x000000010900788c */ /* 0x000fe4000bf06270 */
[----:B------:R-:W-:Y:S02]  /*17c0*/  ULOP3.LUT UR6, UR5, 0xff, URZ, 0xc0, !UPT ;  /* 0x000000ff05067892 */ /* 0x000fe4000f8ec03f */
[----:B------:R-:W-:Y:S02]  /*17d0*/  USHF.R.U32.HI UR5, URZ, 0x10, UR5 ;  /* 0x000000103f057899 */ /* 0x000fe40008011605 */
[----:B------:R-:W-:Y:S01]  /*17e0*/  PLOP3.LUT P0, PT, PT, PT, UP0, 0x80, 0x0 ;  /* 0x000000000000781c */ /* 0x000fe20003f0f008 */
[----:B------:R-:W-:Y:S01]  /*17f0*/  UMOV UR4, URZ ;  /* 0x0000003f00047c82 */ /* 0x000fe20008000000 */
[----:B------:R-:W-:-:S02]  /*1800*/  IMAD.U32 R220, RZ, RZ, UR6 ;  /* 0x00000006ffdc7e24 */ /* 0x000fc4000f8e00ff */
[----:B------:R-:W-:-:S09]  /*1810*/  IMAD.U32 R217, RZ, RZ, UR5 ;  /* 0x00000005ffd97e24 */ /* 0x000fd2000f8e00ff */
[----:B------:R-:W-:Y:S05]  /*1820*/  @!P0 BRA `(.L_x_2378) ;  /* 0x0000000000948947 */ /* 0x000fea0003800000 */
        /* <DEDUP_REMOVED lines=37> */
.L_x_2378:
[----:B------:R-:W-:Y:S01]  /*1a80*/  R2UR UR5, R220 ;  /* 0x00000000dc0572ca */ /* 0x000fe200000e0000 */
[----:B------:R-:W-:Y:S01]  /*1a90*/  IMAD.U32 R0, RZ, RZ, UR9 ;  /* 0x00000009ff007e24 */ /* 0x000fe2000f8e00ff */
[----:B------:R-:W-:Y:S01]  /*1aa0*/  PLOP3.LUT P0, PT, PT, PT, PT, 0x80, 0x0 ;  /* 0x000000000000781c */ /* 0x000fe20003f0f070 */
[----:B------:R-:W-:Y:S01]  /*1ab0*/  IMAD.U32 R3, RZ, RZ, UR4 ;  /* 0x00000004ff037e24 */ /* 0x000fe2000f8e00ff */
[----:B------:R-:W-:Y:S01]  /*1ac0*/  CS2R R150, SRZ ;  /* 0x0000000000967805 */ /* 0x000fe2000001ff00 */
[----:B------:R-:W-:Y:S01]  /*1ad0*/  IMAD.MOV.U32 R2, RZ, RZ, RZ ;  /* 0x000000ffff027224 */ /* 0x000fe200078e00ff */
[----:B------:R-:W-:Y:S02]  /*1ae0*/  CS2R R148, SRZ ;  /* 0x0000000000947805 */ /* 0x000fe4000001ff00 */
[----:B------:R-:W-:Y:S02]  /*1af0*/  CS2R R146, SRZ ;  /* 0x0000000000927805 */ /* 0x000fe4000001ff00 */
[----:B------:R-:W-:-:S02]  /*1b00*/  CS2R R144, SRZ ;  /* 0x0000000000907805 */ /* 0x000fc4000001ff00 */
[----:B------:R-:W-:Y:S02]  /*1b10*/  CS2R R142, SRZ ;  /* 0x00000000008e7805 */ /* 0x000fe4000001ff00 */
[----:B------:R-:W-:Y:S02]  /*1b20*/  CS2R R140, SRZ ;  /* 0x00000000008c7805 */ /* 0x000fe4000001ff00 */
[----:B------:R-:W-:Y:S02]  /*1b30*/  CS2R R138, SRZ ;  /* 0x00000000008a7805 */ /* 0x000fe4000001ff00 */
[----:B------:R-:W-:Y:S01]  /*1b40*/  CS2R R136, SRZ ;  /* 0x0000000000887805 */ /* 0x000fe2000001ff00 */
[----:B------:R-:W-:Y:S01]  /*1b50*/  UIMAD UR5, UR5, UR4, URZ ;  /* 0x00000004050572a4 */ /* 0x000fe2000f8e023f */
[----:B------:R-:W-:Y:S02]  /*1b60*/  CS2R R134, SRZ ;  /* 0x0000000000867805 */ /* 0x000fe4000001ff00 */
[----:B------:R-:W-:-:S02]  /*1b70*/  CS2R R132, SRZ ;  /* 0x0000000000847805 */ /* 0x000fc4000001ff00 */
[----:B------:R-:W-:Y:S02]  /*1b80*/  CS2R R130, SRZ ;  /* 0x0000000000827805 */ /* 0x000fe4000001ff00 */
[----:B------:R-:W-:Y:S02]  /*1b90*/  CS2R R128, SRZ ;  /* 0x0000000000807805 */ /* 0x000fe4000001ff00 */
[----:B------:R-:W-:Y:S02]  /*1ba0*/  CS2R R126, SRZ ;  /* 0x00000000007e7805 */ /* 0x000fe4000001ff00 */
[----:B------:R-:W-:Y:S01]  /*1bb0*/  VIADDMNMX R0, R3, UR5, R0, PT ;  /* 0x0000000503007c46 */ /* 0x000fe2000b800100 */
[----:B------:R-:W-:Y:S01]  /*1bc0*/  IMAD.U32 R214, RZ, RZ, UR5 ;  /* 0x00000005ffd67e24 */ /* 0x000fe2000f8e00ff */
[----:B------:R-:W-:Y:S02]  /*1bd0*/  CS2R R124, SRZ ;  /* 0x00000000007c7805 */ /* 0x000fe4000001ff00 */
[----:B------:R-:W-:-:S02]  /*1be0*/  CS2R R122, SRZ ;  /* 0x00000000007a7805 */ /* 0x000fc4000001ff00 */
[----:B------:R-:W-:Y:S01]  /*1bf0*/  R2UR UR61, R0 ;  /* 0x00000000003d72ca */ /* 0x000fe200000e0000 */
[----:B------:R-:W-:Y:S01]  /*1c00*/  IMAD.MOV.U32 R0, RZ, RZ, RZ ;  /* 0x000000ffff007224 */ /* 0x000fe200078e00ff */
        /* <DEDUP_REMOVED lines=56> */
[----:B------:R-:W-:Y:S02]  /*1f90*/  UIADD3 UR6, UR7, 0x14400, URZ ;  /* 0x0001440007067890 */ /* 0x000fe4000fffe03f */
[----:B------:R-:W-:Y:S02]  /*1fa0*/  IMAD.U32 R16, RZ, RZ, UR7 ;  /* 0x00000007ff107e24 */ /* 0x000fe4000f8e00ff */
[----:B0-----:R-:W-:Y:S01]  /*1fb0*/  VIADD R0, R0, 0xffffff80 ;  /* 0xffffff8000007836 */ /* 0x001fe20000000000 */
[----:B------:R-:W-:-:S04]  /*1fc0*/  ULOP3.LUT UP0, URZ, UR6, 0x9f, URZ, 0xc0, !UPT ;  /* 0x0000009f063f7892 */ /* 0x000fc8000f80c03f */
[----:B------:R-:W-:Y:S02]  /*1fd0*/  SHF.R.S32.HI R3, RZ, 0x1f, R0 ;  /* 0x0000001fff037819 */ /* 0x000fe40000011400 */
        /* <DEDUP_REMOVED lines=19> */
[----:B------:R-:W-:Y:S01]  /*2110*/  IMAD.U32 R10, RZ, RZ, UR6 ;  /* 0x00000006ff0a7e24 */ /* 0x000fe2000f8e00ff */
[----:B------:R-:W-:Y:S01]  /*2120*/  MOV R13, RZ ;  /* 0x000000ff000d7202 */ /* 0x000fe20000000f00 */
[----:B------:R-:W-:Y:S02]  /*2130*/  IMAD.U32 R6, RZ, RZ, UR4 ;  /* 0x00000004ff067e24 */ /* 0x000fe4000f8e00ff */
[----:B------:R-:W-:-:S02]  /*2140*/  IMAD.U32 R7, RZ, RZ, UR5 ;  /* 0x00000005ff077e24 */ /* 0x000fc4000f8e00ff */
[----:B------:R-:W-:Y:S02]  /*2150*/  IMAD.U32 R11, RZ, RZ, UR7 ;  /* 0x00000007ff0b7e24 */ /* 0x000fe4000f8e00ff */
[----:B------:R-:W-:Y:S02]  /*2160*/  IMAD.MOV.U32 R8, RZ, RZ, 0x70 ;  /* 0x00000070ff087424 */ /* 0x000fe400078e00ff */
[----:B0-----:R-:W-:-:S07]  /*2170*/  IMAD.MOV.U32 R12, RZ, RZ, 0x1 ;  /* 0x00000001ff0c7424 */ /* 0x001fce00078e00ff */
[----:B------:R-:W-:-:S07]  /*2180*/  LEPC R20, `(.L_x_2380) ;  /* 0x000000001014794e */ /* 0x000fce0000000000 */
[----:B-1----:R-:W-:Y:S05]  /*2190*/  CALL.ABS.NOINC R2 ;  /* 0x0000000002007343 */ /* 0x002fea0003c00000 */
.L_x_2380:
[----:B------:R-:W2:Y:S04]  /*21a0*/  LDL R18, [R1+0x30] ;  /* 0x0000300001127983 */ /* 0x000ea80000100800 */
[----:B------:R-:W3:Y:S01]  /*21b0*/  LDL R2, [R1+0x40] ;  /* 0x0000400001027983 */ /* 0x000ee20000100800 */
[----:B------:R-:W-:Y:S02]  /*21c0*/  R2UR UR6, R16 ;  /* 0x00000000100672ca */ /* 0x000fe400000e0000 */
        /* <DEDUP_REMOVED lines=11> */
.L_x_2529:
[----:B------:R-:W-:Y:S05]  /*2280*/  @!P0 BRA `(.L_x_2382) ;  /* 0x0000000000048947 */ /* 0x000fea0003800000 */
[----:B------:R-:W-:Y:S01]  /*2290*/  BPT.TRAP 0x1 ;  /* 0x000000040000795c */ /* 0x000fe20000300000 */
.L_x_2382:
[----:B------:R-:W-:Y:S01]  /*22a0*/  R2UR UR5, R17 ;  /* 0x00000000110572ca */ /* 0x000fe200000e0000 */
[----:B0-----:R-:W-:Y:S01]  /*22b0*/  IMAD.U32 R0, RZ, RZ, UR36 ;  /* 0x00000024ff007e24 */ /* 0x001fe2000f8e00ff */
[----:B------:R-:W-:-:S11]  /*22c0*/  R2UR UR4, R16 ;  /* 0x00000000100472ca */ /* 0x000fd600000e0000 */
[----:B------:R-:W-:Y:S02]  /*22d0*/  IMAD.U32 R3, RZ, RZ, UR5 ;  /* 0x00000005ff037e24 */ /* 0x000fe4000f8e00ff */
[----:B------:R-:W-:-:S03]  /*22e0*/  LEA R0, R0, UR4, 0x3 ;  /* 0x0000000400007c11 */ /* 0x000fc6000f8e18ff */
[----:B------:R-:W-:-:S04]  /*22f0*/  SHF.L.U32 R3, R3, 0x1f, RZ ;  /* 0x0000001f03037819 */ /* 0x000fc800000006ff */
[----:B------:R0:W1:Y:S01]  /*2300*/  SYNCS.PHASECHK.TRANS64.TRYWAIT P1, [R0+URZ+0x38830], R3 ;  /* 0x03883003000075a7 */ /* 0x000062000802017f */
[----:B------:R-:W-:Y:S05]  /*2310*/  @!P0 BRA `(.L_x_2383) ;  /* 0x0000000000048947 */ /* 0x000fea0003800000 */
[----:B------:R-:W-:Y:S01]  /*2320*/  BPT.TRAP 0x1 ;  /* 0x000000040000795c */ /* 0x000fe20000300000 */
.L_x_2383:
[----:B-1----:R-:W-:Y:S05]  /*2330*/  @P1 BRA `(.L_x_2384) ;  /* 0x0000000000081947 */ /* 0x002fea0003800000 */
[----:B------:R-:W1:Y:S02]  /*2340*/  SYNCS.PHASECHK.TRANS64.TRYWAIT P1, [R0+URZ+0x38830], R3 ;  /* 0x03883003000075a7 */ /* 0x000e64000802017f */
[----:B-1----:R-:W-:Y:S05]  /*2350*/  @!P1 BRA `(.L_x_2385) ;  /* 0x0000018400e89947 */ /* 0x002fea0003800000 */
.L_x_2384:
        /* <DEDUP_REMOVED lines=23> */
[----:B01----:R-:W-:Y:S01]  /*24d0*/  MOV R3, UR38 ;  /* 0x0000002600037c02 */ /* 0x003fe20008000f00 */
[----:B------:R-:W-:Y:S01]  /*24e0*/  UMOV UR43, 0x40000040 ;  /* 0x40000040002b7882 */ /* 0x000fe20000000000 */
[----:B------:R-:W-:Y:S01]  /*24f0*/  UMOV UR47, 0x40000040 ;  /* 0x40000040002f7882 */ /* 0x000fe20000000000 */
[----:B------:R-:W-:Y:S01]  /*2500*/  ULOP3.LUT UR6, UR4, 0x10000, URZ, 0xfc, !UPT ;  /* 0x0001000004067892 */ /* 0x000fe2000f8efc3f */
[----:B------:R-:W-:Y:S01]  /*2510*/  MOV R4, UR36 ;  /* 0x0000002400047c02 */ /* 0x000fe20008000f00 */
[----:B------:R-:W-:Y:S01]  /*2520*/  UMOV UR51, 0x40000040 ;  /* 0x4000004000337882 */ /* 0x000fe20000000000 */
[----:B------:R-:W-:Y:S01]  /*2530*/  UMOV UR55, 0x40000040 ;  /* 0x4000004000377882 */ /* 0x000fe20000000000 */
[----:B------:R-:W-:-:S02]  /*2540*/  UIMAD UR4, UR36, 0xa00, UR6 ;  /* 0x00000a00240478a4 */ /* 0x000fc4000f8e0206 */
[----:B------:R-:W-:Y:S01]  /*2550*/  IMAD.U32 R19, RZ, RZ, UR6 ;  /* 0x00000006ff137e24 */ /* 0x000fe2000f8e00ff */
[----:B------:R-:W-:Y:S01]  /*2560*/  UMOV UR37, 0x40000040 ;  /* 0x4000004000257882 */ /* 0x000fe20000000000 */
[----:B------:R-:W-:Y:S01]  /*2570*/  UIADD3 UR10, UR4, 0x80, URZ ;  /* 0x00000080040a7890 */ /* 0x000fe2000fffe03f */
[----:B------:R-:W-:Y:S01]  /*2580*/  IMAD.U32 R7, RZ, RZ, UR37 ;  /* 0x00000025ff077e24 */ /* 0x000fe2000f8e00ff */
[----:B------:R-:W-:Y:S02]  /*2590*/  UIADD3 UR14, UR4, 0x100, URZ ;  /* 0x00000100040e7890 */ /* 0x000fe4000fffe03f */
[----:B------:R-:W-:Y:S01]  /*25a0*/  UMOV UR18, UR4 ;  /* 0x0000000400127c82 */ /* 0x000fe20008000000 */
[----:B------:R-:W-:Y:S01]  /*25b0*/  UIADD3 UR6, UR4, 0x200, URZ ;  /* 0x0000020004067890 */ /* 0x000fe2000fffe03f */
[----:B------:R-:W-:Y:S01]  /*25c0*/  HGMMA.64x16x16.F32.BF16 R56, gdesc[UR16], RZ, !UPT, gsb0 ;  /* 0x00200000103879f0 */ /* 0x000fe2000c0018ff */
[----:B------:R-:W-:Y:S01]  /*25d0*/  UIADD3 UR7, UR4, 0x2, URZ ;  /* 0x0000000204077890 */ /* 0x000fe2000fffe03f */
[----:B------:R-:W-:Y:S01]  /*25e0*/  UMOV UR19, 0x40000040 ;  /* 0x4000004000137882 */ /* 0x000fe20000000000 */
[----:B------:R-:W-:-:S02]  /*25f0*/  UIADD3 UR22, UR4, 0x384, URZ ;  /* 0x0000038404167890 */ /* 0x000fc4000fffe03f */
[----:B------:R-:W-:-:S03]  /*2600*/  UIADD3 UR26, UR4, 0x386, URZ ;  /* 0x00000386041a7890 */ /* 0x000fc6000fffe03f */
[----:B------:R-:W-:Y:S01]  /*2610*/  UMOV UR18, UR7 ;  /* 0x0000000700127c82 */ /* 0x000fe20008000000 */
        /* <DEDUP_REMOVED lines=8> */
[----:B------:R-:W-:Y:S01]  /*26a0*/  UIADD3 UR58, UR4, 0x806, URZ ;  /* 0x00000806043a7890 */ /* 0x000fe2000fffe03f */
        /* <DEDUP_REMOVED lines=22> */
[----:B------:R-:W-:Y:S02]  /*2810*/  UMOV UR17, 0x40000040 ;  /* 0x4000004000117882 */ /* 0x000fe40000000000 */
[----:B------:R-:W-:Y:S01]  /*2820*/  UMOV UR13, UR17 ;  /* 0x00000011000d7c82 */ /* 0x000fe20008000000 */
[----:B------:R-:W-:-:S03]  /*2830*/  IMAD.U32 R13, RZ, RZ, UR17 ;  /* 0x00000011ff0d7e24 */ /* 0x000fc6000f8e00ff */
[----:B------:R-:W-:Y:S01]  /*2840*/  UMOV UR16, UR6 ;  /* 0x0000000600107c82 */ /* 0x000fe20008000000 */
[----:B------:R-:W-:Y:S01]  /*2850*/  UIADD3 UR6, UR4, 0x202, URZ ;  /* 0x0000020204067890 */ /* 0x000fe2000fffe03f */
[----:B------:R-:W-:Y:S01]  /*2860*/  IMAD.U32 R12, RZ, RZ, UR16 ;  /* 0x00000010ff0c7e24 */ /* 0x000fe2000f8e00ff */
[----:B------:R-:W-:Y:S01]  /*2870*/  UMOV UR12, UR16 ;  /* 0x00000010000c7c82 */ /* 0x000fe20008000000 */
        /* <DEDUP_REMOVED lines=180> */
[----:B------:R-:W-:Y:S02]  /*33c0*/  UMOV UR15, UR37 ;  /* 0x00000025000f7c82 */ /* 0x000fe40008000000 */
        /* <DEDUP_REMOVED lines=253> */
[----:B------:R-:W-:Y:S02]  /*43a0*/  UIADD3 UR6, UR5, 0xc06, URZ ;  /* 0x00000c0605067890 */ /* 0x000fe4000fffe03f */
[----:B------:R-:W-:-:S05]  /*43b0*/  UIADD3 UR5, UR4, 0x786, URZ ;  /* 0x0000078604057890 */ /* 0x000fca000fffe03f */
[----:B------:R-:W-:Y:S01]  /*43c0*/  UMOV UR36, UR6 ;  /* 0x0000000600247c82 */ /* 0x000fe20008000000 */
[----:B------:R-:W-:Y:S01]  /*43d0*/  UIADD3 UR6, UR4, 0x906, URZ ;  /* 0x0000090604067890 */ /* 0x000fe2000fffe03f */
[----:B------:R-:W-:Y:S01]  /*43e0*/  IMAD.U32 R6, RZ, RZ, UR36 ;  /* 0x00000024ff067e24 */ /* 0x000fe2000f8e00ff */
[----:B------:R-:W-:Y:S01]  /*43f0*/  UMOV UR38, UR5 ;  /* 0x0000000500267c82 */ /* 0x000fe20008000000 */
[----:B------:R-:W-:Y:S01]  /*4400*/  UMOV UR56, UR36 ;  /* 0x0000002400387c82 */ /* 0x000fe20008000000 */
[----:B------:R-:W-:Y:S01]  /*4410*/  UIADD3 UR5, UR4, 0x886, URZ ;  /* 0x0000088604057890 */ /* 0x000fe2000fffe03f */
[----:B------:R-:W-:Y:S02]  /*4420*/  UMOV UR14, UR36 ;  /* 0x00000024000e7c82 */ /* 0x000fe40008000000 */
[----:B------:R-:W-:Y:S01]  /*4430*/  UMOV UR4, UR14 ;  /* 0x0000000e00047c82 */ /* 0x000fe20008000000 */
[----:B------:R-:W-:Y:S02]  /*4440*/  WARPGROUP.DEPBAR.LE gsb0, 0x0 ;  /* 0x00008000000079c5 */ /* 0x000fe40000010000 */
[----:B------:R-:W-:-:S06]  /*4450*/  WARPGROUP.ARRIVE ;  /* 0x00000000000079c5 */ /* 0x000fcc0000000000 */
[----:B------:R-:W-:Y:S03]  /*4460*/  HGMMA.64x16x16.F32.BF16 R24, gdesc[UR52], R24, gsb0 ;  /* 0x00200000341879f0 */ /* 0x000fe60008001818 */
[----:B------:R-:W-:Y:S02]  /*4470*/  WARPGROUP.DEPBAR.LE gsb0, 0x0 ;  /* 0x00008000000079c5 */ /* 0x000fe40000010000 */
[----:B------:R-:W-:-:S06]  /*4480*/  WARPGROUP.ARRIVE ;  /* 0x00000000000079c5 */ /* 0x000fcc0000000000 */
[----:B------:R-:W-:Y:S01]  /*4490*/  HGMMA.64x16x16.F32.BF16 R56, gdesc[UR36], R56, gsb0 ;  /* 0x00200000243879f0 */ /* 0x000fe20008001838 */
[----:B------:R-:W-:Y:S02]  /*44a0*/  R2UR UR39, R2 ;  /* 0x00000000022772ca */ /* 0x000fe400000e0000 */
        /* <DEDUP_REMOVED lines=26> */
.L_x_2386:
[----:B------:R-:W-:Y:S01]  /*4650*/  R2UR UR4, R213 ;  /* 0x00000000d50472ca */ /* 0x000fe200000e0000 */
[----:B------:R-:W-:Y:S01]  /*4660*/  ULDC UR6, c[0x0][0x9d8] ;  /* 0x0002760000067ab9 */ /* 0x000fe20000000800 */
[----:B------:R-:W-:Y:S01]  /*4670*/  R2UR UR7, R215 ;  /* 0x00000000d70772ca */ /* 0x000fe200000e0000 */
[----:B------:R-:W-:Y:S01]  /*4680*/  FMUL.FTZ R4, R59, UR6 ;  /* 0x000000063b047c20 */ /* 0x000fe20008410000 */
[----:B------:R-:W-:Y:S01]  /*4690*/  FMUL.FTZ R2, R58, UR6 ;  /* 0x000000063a027c20 */ /* 0x000fe20008410000 */
[----:B------:R-:W-:Y:S01]  /*46a0*/  FMUL.FTZ R58, R60, UR6 ;  /* 0x000000063c3a7c20 */ /* 0x000fe20008410000 */
[----:B------:R-:W-:Y:S01]  /*46b0*/  R2UR UR15, R212 ;  /* 0x00000000d40f72ca */ /* 0x000fe200000e0000 */
[----:B------:R0:W-:Y:S01]  /*46c0*/  MUFU.TANH R21, R4 ;  /* 0x0000000400157308 */ /* 0x0001e20000002400 */
[----:B------:R-:W-:Y:S01]  /*46d0*/  R2UR UR18, R22 ;  /* 0x00000000161272ca */ /* 0x000fe200000e0000 */
[----:B------:R-:W-:Y:S01]  /*46e0*/  FMUL.FTZ R62, R62, UR6 ;  /* 0x000000063e3e7c20 */ /* 0x000fe20008410000 */
[----:B------:R-:W-:Y:S01]  /*46f0*/  FMUL.FTZ R55, R55, UR6 ;  /* 0x0000000637377c20 */ /* 0x000fe20008410000 */
[----:B------:R-:W-:Y:S01]  /*4700*/  FMUL.FTZ R3, R56, UR6 ;  /* 0x0000000638037c20 */ /* 0x000fe20008410000 */
[----:B------:R-:W-:Y:S01]  /*4710*/  FMUL.FTZ R56, R57, UR6 ;  /* 0x0000000639387c20 */ /* 0x000fe20008410000 */
[----:B------:R-:W-:Y:S01]  /*4720*/  UISETP.NE.AND UP0, UPT, UR4, URZ, UPT ;  /* 0x0000003f0400728c */ /* 0x000fe2000bf05270 */
[----:B------:R-:W-:Y:S01]  /*4730*/  FMUL.FTZ R63, R63, UR6 ;  /* 0x000000063f3f7c20 */ /* 0x000fe20008410000 */
[----:B------:R1:W2:Y:S01]  /*4740*/  MUFU.TANH R20, R2 ;  /* 0x0000000200147308 */ /* 0x0002a20000002400 */
[----:B0-----:R-:W-:-:S02]  /*4750*/  VIADD R4, R216, UR7 ;  /* 0x00000007d8047c36 */ /* 0x001fc40008000000 */
[----:B------:R-:W-:Y:S01]  /*4760*/  FMUL.FTZ R57, R61, UR6 ;  /* 0x000000063d397c20 */ /* 0x000fe20008410000 */
[----:B------:R-:W-:Y:S01]  /*4770*/  FMUL.FTZ R50, R50, UR6 ;  /* 0x0000000632327c20 */ /* 0x000fe20008410000 */
[----:B------:R-:W-:Y:S01]  /*4780*/  PLOP3.LUT P1, PT, PT, PT, UP0, 0x80, 0x0 ;  /* 0x000000000000781c */ /* 0x000fe20003f2f008 */
[----:B------:R-:W-:Y:S01]  /*4790*/  IMAD.MOV.U32 R60, RZ, RZ, R4 ;  /* 0x000000ffff3c7224 */ /* 0x000fe200078e0004 */
[----:B------:R-:W-:Y:S01]  /*47a0*/  PLOP3.LUT P2, PT, PT, PT, UP0, 0x80, 0x0 ;  /* 0x000000000000781c */ /* 0x000fe20003f4f008 */
[----:B------:R-:W-:Y:S01]  /*47b0*/  UIMAD UR5, UR61, -0x50, UR15 ;  /* 0xffffffb03d0578a4 */ /* 0x000fe2000f8e020f */
[----:B------:R-:W0:Y:S01]  /*47c0*/  MUFU.TANH R61, R62 ;  /* 0x0000003e003d7308 */ /* 0x000e220000002400 */
[----:B------:R-:W-:Y:S01]  /*47d0*/  @UP0 ULDC UR4, c[0x0][0x44c] ;  /* 0x0001130000040ab9 */ /* 0x000fe20000000800 */
[----:B-1----:R-:W-:Y:S01]  /*47e0*/  FMUL.FTZ R2, R51, UR6 ;  /* 0x0000000633027c20 */ /* 0x002fe20008410000 */
[----:B------:R-:W-:Y:S01]  /*47f0*/  FMUL.FTZ R54, R54, UR6 ;  /* 0x0000000636367c20 */ /* 0x000fe20008410000 */
[----:B------:R-:W-:Y:S01]  /*4800*/  FMUL.FTZ R51, R52, UR6 ;  /* 0x0000000634337c20 */ /* 0x000fe20008410000 */
[----:B------:R-:W-:-:S02]  /*4810*/  IMAD.U32 R18, RZ, RZ, UR5 ;  /* 0x00000005ff127e24 */ /* 0x000fc4000f8e00ff */
[----:B------:R-:W-:Y:S01]  /*4820*/  FMUL.FTZ R59, R48, UR6 ;  /* 0x00000006303b7c20 */ /* 0x000fe20008410000 */
[----:B------:R-:W-:Y:S01]  /*4830*/  FMUL.FTZ R42, R42, UR6 ;  /* 0x000000062a2a7c20 */ /* 0x000fe20008410000 */
[----:B------:R1:W-:Y:S01]  /*4840*/  MUFU.TANH R65, R2 ;  /* 0x0000000200417308 */ /* 0x0003e20000002400 */
[----:B------:R-:W-:Y:S01]  /*4850*/  @P1 IMAD.HI.U32 R5, R4, UR4, RZ ;  /* 0x0000000404051c27 */ /* 0x000fe2000f8e00ff */
[----:B------:R-:W-:-:S03]  /*4860*/  @UP0 ULDC UR4, c[0x0][0x450] ;  /* 0x0001140000040ab9 */ /* 0x000fc60000000800 */
[----:B------:R-:W-:Y:S01]  /*4870*/  FMUL.FTZ R43, R43, UR6 ;  /* 0x000000062b2b7c20 */ /* 0x000fe20008410000 */
[----:B------:R-:W-:Y:S01]  /*4880*/  FMUL.FTZ R34, R34, UR6 ;  /* 0x0000000622227c20 */ /* 0x000fe20008410000 */
[----:B------:R-:W-:Y:S01]  /*4890*/  FMUL.FTZ R46, R46, UR6 ;  /* 0x000000062e2e7c20 */ /* 0x000fe20008410000 */
[----:B------:R-:W-:Y:S01]  /*48a0*/  @P2 SHF.R.U32.HI R60, RZ, UR4, R5 ;  /* 0x00000004ff3c2c19 */ /* 0x000fe20008011605 */
[----:B------:R-:W-:Y:S01]  /*48b0*/  UIMAD UR4, UR61, -0x50, URZ ;  /* 0xffffffb03d0478a4 */ /* 0x000fe2000f8e023f */
[----:B------:R-:W-:Y:S01]  /*48c0*/  IMAD.U32 R5, RZ, RZ, UR18 ;  /* 0x00000012ff057e24 */ /* 0x000fe2000f8e00ff */
[----:B------:R3:W-:Y:S01]  /*48d0*/  MUFU.TANH R67, R55 ;  /* 0x0000003700437308 */ /* 0x0007e20000002400 */
[----:B------:R-:W-:Y:S01]  /*48e0*/  FMUL.FTZ R35, R35, UR6 ;  /* 0x0000000623237c20 */ /* 0x000fe20008410000 */
[----:B------:R-:W4:Y:S01]  /*48f0*/  SHFL.IDX PT, R4, R60, 0x1, 0x1c1f ;  /* 0x003c1f003c047f89 */ /* 0x000f2200000e0000 */
[----:B------:R-:W-:Y:S01]  /*4900*/  FMUL.FTZ R47, R47, UR6 ;  /* 0x000000062f2f7c20 */ /* 0x000fe20008410000 */
[----:B-1----:R-:W-:-:S02]  /*4910*/  IMAD.U32 R2, RZ, RZ, UR4 ;  /* 0x00000004ff027e24 */ /* 0x002fc4000f8e00ff */
[----:B------:R-:W-:Y:S01]  /*4920*/  FMUL.FTZ R38, R38, UR6 ;  /* 0x0000000626267c20 */ /* 0x000fe20008410000 */
[----:B------:R-:W-:Y:S01]  /*4930*/  FMUL.FTZ R26, R26, UR6 ;  /* 0x000000061a1a7c20 */ /* 0x000fe20008410000 */
[----:B------:R-:W-:Y:S01]  /*4940*/  FMUL.FTZ R30, R30, UR6 ;  /* 0x000000061e1e7c20 */ /* 0x000fe20008410000 */
[----:B------:R-:W1:Y:S01]  /*4950*/  MUFU.TANH R63, R63 ;  /* 0x0000003f003f7308 */ /* 0x000e620000002400 */
[----:B------:R-:W-:Y:S01]  /*4960*/  IADD3 R2, -R23, 0x51, R2 ;  /* 0x0000005117027810 */ /* 0x000fe20007ffe102 */
[----:B------:R-:W-:Y:S01]  /*4970*/  FMUL.FTZ R31, R31, UR6 ;  /* 0x000000061f1f7c20 */ /* 0x000fe20008410000 */
[----:B---3--:R-:W-:Y:S01]  /*4980*/  IADD3 R55, -R23, 0x50, R18 ;  /* 0x0000005017377810 */ /* 0x008fe20007ffe112 */
[----:B------:R-:W3:Y:S01]  /*4990*/  SHFL.IDX PT, R60, R60, RZ, 0x1c1f ;  /* 0x001c1fff3c3c7589 */ /* 0x000ee200000e0000 */
[----:B------:R-:W-:Y:S01]  /*49a0*/  IADD3 R62, -R5, UR15, R2 ;  /* 0x0000000f053e7c10 */ /* 0x000fe2000fffe102 */
        /* <DEDUP_REMOVED lines=10> */
[----:B------:R2:W3:Y:S01]  /*4a50*/  MUFU.TANH R66, R54 ;  /* 0x0000003600427308 */ /* 0x0004e20000002400 */
[----:B------:R-:W-:Y:S01]  /*4a60*/  FMUL.FTZ R25, R25, UR6 ;  /* 0x0000000619197c20 */ /* 0x000fe20008410000 */
[----:B----4-:R-:W-:Y:S01]  /*4a70*/  VIADDMNMX R18, R4, R62, R55, PT ;  /* 0x0000003e04127246 */ /* 0x010fe20003800137 */
[----:B------:R-:W-:Y:S01]  /*4a80*/  FMUL.FTZ R28, R28, UR6 ;  /* 0x000000061c1c7c20 */ /* 0x000fe20008410000 */
[----:B------:R-:W-:Y:S01]  /*4a90*/  FMUL.FTZ R33, R33, UR6 ;  /* 0x0000000621217c20 */ /* 0x000fe20008410000 */
[----:B------:R-:W-:Y:S01]  /*4aa0*/  FMUL.FTZ R36, R36, UR6 ;  /* 0x0000000624247c20 */ /* 0x000fe20008410000 */
[C---:B------:R-:W-:Y:S01]  /*4ab0*/  ISETP.GT.AND P1, PT, R18.reuse, RZ, PT ;  /* 0x000000ff1200720c */ /* 0x040fe20003f24270 */
[----:B------:R-:W-:Y:S01]  /*4ac0*/  FMUL.FTZ R29, R29, UR6 ;  /* 0x000000061d1d7c20 */ /* 0x000fe20008410000 */
[C---:B------:R-:W-:Y:S01]  /*4ad0*/  ISETP.GT.AND P2, PT, R18.reuse, 0x1, PT ;  /* 0x000000011200780c */ /* 0x040fe20003f44270 */
[----:B------:R5:W4:Y:S01]  /*4ae0*/  MUFU.TANH R68, R42 ;  /* 0x0000002a00447308 */ /* 0x000b220000002400 */
[----:B------:R-:W-:Y:S01]  /*4af0*/  ISETP.GT.AND P3, PT, R18, 0x8, PT ;  /* 0x000000081200780c */ /* 0x000fe20003f64270 */
[----:B------:R-:W-:Y:S01]  /*4b00*/  ULDC UR5, c[0x0][0x988] ;  /* 0x0002620000057ab9 */ /* 0x000fe20000000800 */
[----:B--2---:R-:W-:Y:S01]  /*4b10*/  FSEL R54, R20, -INF , P1 ;  /* 0xff80000014367808 */ /* 0x004fe20000800000 */
[----:B------:R-:W-:Y:S01]  /*4b20*/  FMUL.FTZ R37, R37, UR6 ;  /* 0x0000000625257c20 */ /* 0x000fe20008410000 */
[----:B------:R-:W-:Y:S01]  /*4b30*/  FSEL R52, R21, -INF , P2 ;  /* 0xff80000015347808 */ /* 0x000fe20001000000 */
[----:B------:R-:W-:Y:S01]  /*4b40*/  UMOV UR10, UR7 ;  /* 0x00000007000a7c82 */ /* 0x000fe20008000000 */
[----:B------:R-:W-:Y:S01]  /*4b50*/  ISETP.GT.AND P1, PT, R18, 0x9, PT ;  /* 0x000000091200780c */ /* 0x000fe20003f24270 */
[----:B------:R-:W2:Y:S01]  /*4b60*/  MUFU.TANH R69, R43 ;  /* 0x0000002b00457308 */ /* 0x000ea20000002400 */
[----:B0-----:R-:W-:Y:S01]  /*4b70*/  FSEL R50, R61, -INF , P3 ;  /* 0xff8000003d327808 */ /* 0x001fe20001800000 */
[----:B------:R-:W-:Y:S01]  /*4b80*/  @UP0 ULDC UR11, c[0x0][0x450] ;  /* 0x00011400000b0ab9 */ /* 0x000fe20000000800 */
[----:B------:R-:W-:Y:S01]  /*4b90*/  FMNMX.FTZ R5, R54, R52, !PT ;  /* 0x0000003436057209 */ /* 0x000fe20007810000 */
[----:B------:R-:W-:Y:S01]  /*4ba0*/  UIADD3 UR61, UR61, -0x2, URZ ;  /* 0xfffffffe3d3d7890 */ /* 0x000fe2000fffe03f */
[----:B------:R-:W-:-:S02]  /*4bb0*/  ISETP.GT.AND P2, PT, R18, 0x10, PT ;  /* 0x000000101200780c */ /* 0x000fc40003f44270 */
[----:B------:R-:W-:Y:S02]  /*4bc0*/  CS2R R150, SRZ ;  /* 0x0000000000967805 */ /* 0x000fe4000001ff00 */
[----:B-1----:R-:W-:Y:S01]  /*4bd0*/  FSEL R48, R63, -INF , P1 ;  /* 0xff8000003f307808 */ /* 0x002fe20000800000 */
[----:B------:R0:W-:Y:S01]  /*4be0*/  MUFU.TANH R71, R34 ;  /* 0x0000002200477308 */ /* 0x0001e20000002400 */
[----:B------:R-:W-:Y:S02]  /*4bf0*/  FMNMX.FTZ R5, R50, R5, !PT ;  /* 0x0000000532057209 */ /* 0x000fe40007810000 */
[----:B------:R-:W-:Y:S02]  /*4c00*/  CS2R R148, SRZ ;  /* 0x0000000000947805 */ /* 0x000fe4000001ff00 */
[----:B------:R-:W-:Y:S02]  /*4c10*/  ISETP.GT.AND P1, PT, R18, 0x11, PT ;  /* 0x000000111200780c */ /* 0x000fe40003f24270 */
[----:B------:R-:W-:-:S02]  /*4c20*/  CS2R R146, SRZ ;  /* 0x0000000000927805 */ /* 0x000fc4000001ff00 */
[----:B-----5:R-:W-:Y:S02]  /*4c30*/  FSEL R42, R64, -INF , P2 ;  /* 0xff800000402a7808 */ /* 0x020fe40001000000 */
[----:B------:R-:W-:Y:S02]  /*4c40*/  CS2R R144, SRZ ;  /* 0x0000000000907805 */ /* 0x000fe4000001ff00 */
[----:B------:R-:W-:Y:S01]  /*4c50*/  FMNMX.FTZ R5, R48, R5, !PT ;  /* 0x0000000530057209 */ /* 0x000fe20007810000 */
[----:B------:R-:W1:Y:S01]  /*4c60*/  MUFU.TANH R46, R46 ;  /* 0x0000002e002e7308 */ /* 0x000e620000002400 */
[----:B------:R-:W-:Y:S02]  /*4c70*/  ISETP.GT.AND P2, PT, R18, 0x18, PT ;  /* 0x000000181200780c */ /* 0x000fe40003f44270 */
[----:B------:R-:W-:Y:S02]  /*4c80*/  CS2R R142, SRZ ;  /* 0x00000000008e7805 */ /* 0x000fe4000001ff00 */
[----:B0-----:R-:W-:-:S02]  /*4c90*/  FSEL R34, R65, -INF , P1 ;  /* 0xff80000041227808 */ /* 0x001fc40000800000 */
[----:B------:R-:W-:Y:S02]  /*4ca0*/  CS2R R140, SRZ ;  /* 0x00000000008c7805 */ /* 0x000fe4000001ff00 */
[----:B------:R-:W-:Y:S02]  /*4cb0*/  FMNMX.FTZ R5, R42, R5, !PT ;  /* 0x000000052a057209 */ /* 0x000fe40007810000 */
[----:B------:R-:W-:Y:S02]  /*4cc0*/  CS2R R138, SRZ ;  /* 0x00000000008a7805 */ /* 0x000fe4000001ff00 */
[----:B------:R-:W-:Y:S01]  /*4cd0*/  ISETP.GT.AND P1, PT, R18, 0x19, PT ;  /* 0x000000191200780c */ /* 0x000fe20003f24270 */
[----:B------:R0:W-:Y:S01]  /*4ce0*/  MUFU.TANH R20, R35 ;  /* 0x0000002300147308 */ /* 0x0001e20000002400 */
[----:B------:R-:W-:Y:S02]  /*4cf0*/  FMNMX.FTZ R4, R34, R5, !PT ;  /* 0x0000000522047209 */ /* 0x000fe40007810000 */
[----:B------:R-:W-:-:S02]  /*4d00*/  CS2R R136, SRZ ;  /* 0x0000000000887805 */ /* 0x000fc4000001ff00 */
[----:B------:R-:W-:Y:S02]  /*4d10*/  FSEL R39, R67, -INF , P1 ;  /* 0xff80000043277808 */ /* 0x000fe40000800000 */
[----:B------:R-:W-:Y:S02]  /*4d20*/  CS2R R134, SRZ ;  /* 0x0000000000867805 */ /* 0x000fe4000001ff00 */
[----:B------:R-:W-:Y:S02]  /*4d30*/  ISETP.GT.AND P1, PT, R18, 0x21, PT ;  /* 0x000000211200780c */ /* 0x000fe40003f24270 */
[----:B------:R-:W-:Y:S02]  /*4d40*/  CS2R R132, SRZ ;  /* 0x0000000000847805 */ /* 0x000fe4000001ff00 */
[----:B---3--:R-:W-:Y:S01]  /*4d50*/  VIADDMNMX R60, R60, R62, R55, PT ;  /* 0x0000003e3c3c7246 */ /* 0x008fe20003800137 */
[----:B------:R2:W3:Y:S01]  /*4d60*/  MUFU.TANH R70, R47 ;  /* 0x0000002f00467308 */ /* 0x0004e20000002400 */
[----:B0-----:R-:W-:-:S02]  /*4d70*/  FSEL R35, R66, -INF , P2 ;  /* 0xff80000042237808 */ /* 0x001fc40001000000 */
[----:B------:R-:W-:Y:S02]  /*4d80*/  CS2R R130, SRZ ;  /* 0x0000000000827805 */ /* 0x000fe4000001ff00 */
[----:B------:R-:W-:Y:S02]  /*4d90*/  ISETP.GT.AND P2, PT, R18, 0x20, PT ;  /* 0x000000201200780c */ /* 0x000fe40003f44270 */
[----:B------:R-:W-:Y:S02]  /*4da0*/  CS2R R128, SRZ ;  /* 0x0000000000807805 */ /* 0x000fe4000001ff00 */
[----:B------:R-:W-:Y:S02]  /*4db0*/  FMNMX.FTZ R4, R35, R4, !PT ;  /* 0x0000000423047209 */ /* 0x000fe40007810000 */
[----:B------:R-:W-:Y:S02]  /*4dc0*/  CS2R R126, SRZ ;  /* 0x00000000007e7805 */ /* 0x000fe4000001ff00 */
[----:B----4-:R-:W-:Y:S01]  /*4dd0*/  FSEL R43, R68, -INF , P2 ;  /* 0xff800000442b7808 */ /* 0x010fe20001000000 */
[----:B------:R3:W0:Y:S01]  /*4de0*/  MUFU.TANH R21, R38 ;  /* 0x0000002600157308 */ /* 0x0006220000002400 */
[----:B------:R-:W-:-:S02]  /*4df0*/  FMNMX.FTZ R4, R39, R4, !PT ;  /* 0x0000000427047209 */ /* 0x000fc40007810000 */
[----:B------:R-:W-:Y:S02]  /*4e00*/  CS2R R124, SRZ ;  /* 0x00000000007c7805 */ /* 0x000fe4000001ff00 */
[C---:B------:R-:W-:Y:S02]  /*4e10*/  ISETP.GT.AND P2, PT, R18.reuse, 0x28, PT ;  /* 0x000000281200780c */ /* 0x040fe40003f44270 */
[----:B------:R-:W-:Y:S02]  /*4e20*/  CS2R R122, SRZ ;  /* 0x00000000007a7805 */ /* 0x000fe4000001ff00 */
[----:B--2---:R-:W-:Y:S02]  /*4e30*/  FSEL R47, R69, -INF , P1 ;  /* 0xff800000452f7808 */ /* 0x004fe40000800000 */
[----:B------:R-:W-:Y:S02]  /*4e40*/  CS2R R120, SRZ ;  /* 0x0000000000787805 */ /* 0x000fe4000001ff00 */
[----:B------:R-:W-:Y:S01]  /*4e50*/  FMNMX.FTZ R4, R43, R4, !PT ;  /* 0x000000042b047209 */ /* 0x000fe20007810000 */
[----:B------:R2:W4:Y:S01]  /*4e60*/  MUFU.TANH R61, R2 ;  /* 0x00000002003d7308 */ /* 0x0005220000002400 */
[----:B------:R-:W-:-:S02]  /*4e70*/  ISETP.GT.AND P1, PT, R18, 0x29, PT ;  /* 0x000000291200780c */ /* 0x000fc40003f24270 */
[----:B------:R-:W-:Y:S02]  /*4e80*/  CS2R R118, SRZ ;  /* 0x0000000000767805 */ /* 0x000fe4000001ff00 */
[----:B-1----:R-:W-:Y:S02]  /*4e90*/  FSEL R46, R46, -INF , P2 ;  /* 0xff8000002e2e7808 */ /* 0x002fe40001000000 */
[----:B------:R-:W-:Y:S02]  /*4ea0*/  CS2R R116, SRZ ;  /* 0x0000000000747805 */ /* 0x000fe4000001ff00 */
[----:B------:R-:W-:Y:S02]  /*4eb0*/  FMNMX.FTZ R5, R47, R4, !PT ;  /* 0x000000042f057209 */ /* 0x000fe40007810000 */
[----:B------:R-:W-:Y:S02]  /*4ec0*/  CS2R R114, SRZ ;  /* 0x0000000000727805 */ /* 0x000fe4000001ff00 */
[----:B------:R-:W-:Y:S01]  /*4ed0*/  ISETP.GT.AND P2, PT, R18, 0x30, PT ;  /* 0x000000301200780c */ /* 0x000fe20003f44270 */
[----:B------:R-:W1:Y:S01]  /*4ee0*/  MUFU.TANH R63, R26 ;  /* 0x0000001a003f7308 */ /* 0x000e620000002400 */
[----:B---3--:R-:W-:Y:S01]  /*4ef0*/  FSEL R38, R70, -INF , P1 ;  /* 0xff80000046267808 */ /* 0x008fe20000800000 */
[----:B--2---:R-:W-:Y:S01]  /*4f00*/  FMUL.FTZ R2, R27, UR6 ;  /* 0x000000061b027c20 */ /* 0x004fe20008410000 */
[----:B------:R-:W-:Y:S01]  /*4f10*/  FMNMX.FTZ R5, R46, R5, !PT ;  /* 0x000000052e057209 */ /* 0x000fe20007810000 */
[----:B------:R-:W-:Y:S01]  /*4f20*/  @UP0 ULDC UR6, c[0x0][0x44c] ;  /* 0x0001130000060ab9 */ /* 0x000fe20000000800 */
[----:B------:R-:W-:Y:S01]  /*4f30*/  ISETP.GT.AND P1, PT, R18, 0x31, PT ;  /* 0x000000311200780c */ /* 0x000fe20003f24270 */
[----:B------:R-:W-:Y:S01]  /*4f40*/  UIMAD.WIDE.U32 UR6, UR7, UR6, URZ ;  /* 0x00000006070672a5 */ /* 0x000fe2000f8e003f */
[----:B------:R-:W-:Y:S01]  /*4f50*/  FSEL R4, R71, -INF , P2 ;  /* 0xff80000047047808 */ /* 0x000fe20001000000 */
[----:B------:R2:W3:Y:S01]  /*4f60*/  MUFU.TANH R64, R2 ;  /* 0x0000000200407308 */ /* 0x0004e20000002400 */
[----:B------:R-:W-:Y:S01]  /*4f70*/  FMNMX.FTZ R5, R38, R5, !PT ;  /* 0x0000000526057209 */ /* 0x000fe20007810000 */
[----:B------:R-:W-:Y:S01]  /*4f80*/  @UP0 USHF.R.U32.HI UR10, URZ, UR11, UR7 ;  /* 0x0000000b3f0a0299 */ /* 0x000fe20008011607 */
[----:B------:R-:W-:-:S02]  /*4f90*/  ISETP.GT.AND P2, PT, R18, 0x38, PT ;  /* 0x000000381200780c */ /* 0x000fc40003f44270 */
[----:B------:R-:W-:Y:S02]  /*4fa0*/  CS2R R112, SRZ ;  /* 0x0000000000707805 */ /* 0x000fe4000001ff00 */
[----:B------:R-:W-:Y:S01]  /*4fb0*/  FSEL R27, R20, -INF , P1 ;  /* 0xff800000141b7808 */ /* 0x000fe20000800000 */
[----:B------:R-:W-:Y:S01]  /*4fc0*/  UIADD3 UR6, UR10, UR15, -UR18 ;  /* 0x0000000f0a067290 */ /* 0x000fe2000fffe812 */
[----:B------:R-:W-:Y:S01]  /*4fd0*/  ISETP.GT.AND P1, PT, R18, 0x39, PT ;  /* 0x000000391200780c */ /* 0x000fe20003f24270 */
[----:B------:R-:W5:Y:S01]  /*4fe0*/  MUFU.TANH R30, R30 ;  /* 0x0000001e001e7308 */ /* 0x000f620000002400 */
[----:B--2---:R-:W-:Y:S01]  /*4ff0*/  FMNMX.FTZ R2, R4, R5, !PT ;  /* 0x0000000504027209 */ /* 0x004fe20007810000 */
[----:B------:R-:W-:Y:S01]  /*5000*/  UIMAD.WIDE UR6, UR6, 0x66666667, URZ ;  /* 0x66666667060678a5 */ /* 0x000fe2000f8e023f */
[----:B0-----:R-:W-:Y:S01]  /*5010*/  FSEL R21, R21, -INF , P2 ;  /* 0xff80000015157808 */ /* 0x001fe20001000000 */
[----:B------:R-:W0:Y:S01]  /*5020*/  S2UR UR15, SR_CgaCtaId ;  /* 0x00000000000f79c3 */ /* 0x000e220000008800 */
[----:B------:R-:W-:Y:S01]  /*5030*/  FMNMX.FTZ R2, R27, R2, !PT ;  /* 0x000000021b027209 */ /* 0x000fe20007810000 */
[----:B------:R-:W-:Y:S01]  /*5040*/  USHF.R.U32.HI UR6, URZ, 0x1f, UR7 ;  /* 0x0000001f3f067899 */ /* 0x000fe20008011607 */
[----:B------:R-:W-:Y:S01]  /*5050*/  ISETP.GT.AND P2, PT, R18, 0x40, PT ;  /* 0x000000401200780c */ /* 0x000fe20003f44270 */
[----:B------:R2:W0:Y:S01]  /*5060*/  MUFU.TANH R65, R31 ;  /* 0x0000001f00417308 */ /* 0x0004220000002400 */
[----:B----4-:R-:W-:Y:S01]  /*5070*/  FSEL R26, R61, -INF , P1 ;  /* 0xff8000003d1a7808 */ /* 0x010fe20000800000 */
[----:B------:R-:W-:Y:S01]  /*5080*/  ULEA.HI.SX32 UR6, UR7, UR6, 0x1b ;  /* 0x0000000607067291 */ /* 0x000fe2000f8fda3f */
[----:B------:R-:W-:-:S02]  /*5090*/  FMNMX.FTZ R5, R21, R2, !PT ;  /* 0x0000000215057209 */ /* 0x000fc40007810000 */
[----:B------:R-:W-:Y:S02]  /*50a0*/  CS2R R110, SRZ ;  /* 0x00000000006e7805 */ /* 0x000fe4000001ff00 */
[----:B------:R-:W-:Y:S02]  /*50b0*/  ISETP.GT.AND P1, PT, R18, 0x41, PT ;  /* 0x000000411200780c */ /* 0x000fe40003f24270 */
[----:B------:R-:W-:Y:S02]  /*50c0*/  CS2R R108, SRZ ;  /* 0x00000000006c7805 */ /* 0x000fe4000001ff00 */
[----:B-1----:R-:W-:Y:S01]  /*50d0*/  FSEL R20, R63, -INF , P2 ;  /* 0xff8000003f147808 */ /* 0x002fe20001000000 */
[----:B------:R-:W-:Y:S01]  /*50e0*/  MUFU.TANH R3, R3 ;  /* 0x0000000300037308 */ /* 0x000fe20000002400 */
[----:B------:R-:W-:Y:S02]  /*50f0*/  FMNMX.FTZ R61, R26, R5, !PT ;  /* 0x000000051a3d7209 */ /* 0x000fe40007810000 */
[----:B------:R-:W-:-:S02]  /*5100*/  CS2R R106, SRZ ;  /* 0x00000000006a7805 */ /* 0x000fc4000001ff00 */
[----:B------:R-:W-:Y:S02]  /*5110*/  ISETP.GT.AND P2, PT, R18, 0x48, PT ;  /* 0x000000481200780c */ /* 0x000fe40003f44270 */
[----:B------:R-:W-:Y:S02]  /*5120*/  CS2R R104, SRZ ;  /* 0x0000000000687805 */ /* 0x000fe4000001ff00 */
[----:B---3--:R-:W-:Y:S02]  /*5130*/  FSEL R5, R64, -INF , P1 ;  /* 0xff80000040057808 */ /* 0x008fe40000800000 */
[----:B------:R-:W-:Y:S02]  /*5140*/  CS2R R102, SRZ ;  /* 0x0000000000667805 */ /* 0x000fe4000001ff00 */
[----:B------:R-:W-:Y:S01]  /*5150*/  FMNMX.FTZ R2, R20, R61, !PT ;  /* 0x0000003d14027209 */ /* 0x000fe20007810000 */
[----:B------:R-:W-:Y:S01]  /*5160*/  MUFU.TANH R56, R56 ;  /* 0x0000003800387308 */ /* 0x000fe20000002400 */
[----:B------:R-:W-:-:S02]  /*5170*/  ISETP.GT.AND P1, PT, R18, 0x49, PT ;  /* 0x000000491200780c */ /* 0x000fc40003f24270 */
[----:B------:R-:W-:Y:S02]  /*5180*/  CS2R R100, SRZ ;  /* 0x0000000000647805 */ /* 0x000fe4000001ff00 */
[----:B-----5:R-:W-:Y:S02]  /*5190*/  FSEL R18, R30, -INF , P2 ;  /* 0xff8000001e127808 */ /* 0x020fe40001000000 */
[----:B------:R-:W-:Y:S02]  /*51a0*/  CS2R R98, SRZ ;  /* 0x0000000000627805 */ /* 0x000fe4000001ff00 */
[----:B--2---:R-:W-:Y:S02]  /*51b0*/  FMNMX.FTZ R31, R5, R2, !PT ;  /* 0x00000002051f7209 */ /* 0x004fe40007810000 */
[----:B------:R-:W-:Y:S02]  /*51c0*/  CS2R R96, SRZ ;  /* 0x0000000000607805 */ /* 0x000fe4000001ff00 */
[----:B0-----:R-:W-:Y:S01]  /*51d0*/  FSEL R2, R65, -INF , P1 ;  /* 0xff80000041027808 */ /* 0x001fe20000800000 */
[----:B------:R-:W0:Y:S01]  /*51e0*/  MUFU.TANH R58, R58 ;  /* 0x0000003a003a7308 */ /* 0x000e220000002400 */
[----:B------:R-:W-:-:S02]  /*51f0*/  FMNMX.FTZ R31, R18, R31, !PT ;  /* 0x0000001f121f7209 */ /* 0x000fc40007810000 */
[----:B------:R-:W-:Y:S02]  /*5200*/  CS2R R94, SRZ ;  /* 0x00000000005e7805 */ /* 0x000fe4000001ff00 */
[----:B------:R-:W-:Y:S02]  /*5210*/  ISETP.GT.AND P1, PT, R60, RZ, PT ;  /* 0x000000ff3c00720c */ /* 0x000fe40003f24270 */
[----:B------:R-:W-:Y:S02]  /*5220*/  CS2R R92, SRZ ;  /* 0x00000000005c7805 */ /* 0x000fe4000001ff00 */
[----:B------:R-:W-:Y:S02]  /*5230*/  FMNMX.FTZ R31, R2, R31, !PT ;  /* 0x0000001f021f7209 */ /* 0x000fe40007810000 */
[----:B------:R-:W-:Y:S02]  /*5240*/  CS2R R90, SRZ ;  /* 0x00000000005a7805 */ /* 0x000fe4000001ff00 */
[C---:B------:R-:W-:Y:S01]  /*5250*/  ISETP.GT.AND P2, PT, R60.reuse, 0x1, PT ;  /* 0x000000013c00780c */ /* 0x040fe20003f44270 */
[----:B------:R-:W1:Y:S01]  /*5260*/  MUFU.TANH R57, R57 ;  /* 0x0000003900397308 */ /* 0x000e620000002400 */
[----:B------:R-:W-:Y:S01]  /*5270*/  ISETP.GT.AND P3, PT, R60, 0x8, PT ;  /* 0x000000083c00780c */ /* 0x000fe20003f64270 */
[----:B------:R-:W2:Y:S01]  /*5280*/  SHFL.BFLY PT, R30, R31, 0x2, 0x1f ;  /* 0x0c401f001f1e7f89 */ /* 0x000ea200000e0000 */
[----:B------:R-:W-:-:S02]  /*5290*/  R2UR UR4, R0 ;  /* 0x00000000000472ca */ /* 0x000fc400000e0000 */
[----:B------:R-:W-:Y:S02]  /*52a0*/  CS2R R88, SRZ ;  /* 0x0000000000587805 */ /* 0x000fe4000001ff00 */
[----:B------:R-:W-:Y:S02]  /*52b0*/  R2UR UR14, R214 ;  /* 0x00000000d60e72ca */ /* 0x000fe400000e0000 */
[----:B------:R-:W-:Y:S02]  /*52c0*/  CS2R R86, SRZ ;  /* 0x0000000000567805 */ /* 0x000fe4000001ff00 */
[----:B------:R-:W-:Y:S01]  /*52d0*/  CS2R R84, SRZ ;  /* 0x0000000000547805 */ /* 0x000fe2000001ff00 */
[----:B------:R-:W3:Y:S01]  /*52e0*/  MUFU.TANH R59, R59 ;  /* 0x0000003b003b7308 */ /* 0x000ee20000002400 */
[----:B0-----:R-:W-:Y:S02]  /*52f0*/  FSEL R58, R58, -INF , P3 ;  /* 0xff8000003a3a7808 */ /* 0x001fe40001800000 */
[----:B------:R-:W-:-:S02]  /*5300*/  CS2R R82, SRZ ;  /* 0x0000000000527805 */ /* 0x000fc4000001ff00 */
[----:B------:R-:W-:Y:S02]  /*5310*/  ISETP.GT.AND P3, PT, R60, 0x28, PT ;  /* 0x000000283c00780c */ /* 0x000fe40003f64270 */
[----:B------:R-:W-:Y:S02]  /*5320*/  CS2R R80, SRZ ;  /* 0x0000000000507805 */ /* 0x000fe4000001ff00 */
[----:B------:R-:W-:Y:S02]  /*5330*/  CS2R R78, SRZ ;  /* 0x00000000004e7805 */ /* 0x000fe4000001ff00 */
[----:B------:R-:W-:Y:S02]  /*5340*/  CS2R R76, SRZ ;  /* 0x00000000004c7805 */ /* 0x000fe4000001ff00 */
[----:B------:R-:W-:Y:S01]  /*5350*/  CS2R R74, SRZ ;  /* 0x00000000004a7805 */ /* 0x000fe2000001ff00 */
[----:B------:R2:W-:Y:S01]  /*5360*/  MUFU.TANH R61, R40 ;  /* 0x00000028003d7308 */ /* 0x0005e20000002400 */
[----:B------:R-:W-:Y:S01]  /*5370*/  UIADD3 UR4, UR4, 0x38840, URZ ;  /* 0x0003884004047890 */ /* 0x000fe2000fffe03f */
[----:B------:R-:W-:Y:S01]  /*5380*/  CS2R R72, SRZ ;  /* 0x0000000000487805 */ /* 0x000fe2000001ff00 */
[----:B------:R-:W-:Y:S01]  /*5390*/  UISETP.LT.AND UP0, UPT, UR14, UR6, UPT ;  /* 0x000000060e00728c */ /* 0x000fe2000bf01270 */
[----:B------:R-:W-:Y:S01]  /*53a0*/  CS2R R70, SRZ ;  /* 0x0000000000467805 */ /* 0x000fe2000001ff00 */
[----:B------:R-:W-:-:S02]  /*53b0*/  UPRMT UR4, UR15, 0x654, UR4 ;  /* 0x000006540f047896 */ /* 0x000fc40008000004 */
[----:B------:R-:W-:Y:S01]  /*53c0*/  USEL UR7, UR14, UR6, !UP0 ;  /* 0x000000060e077287 */ /* 0x000fe2000c000000 */
[----:B------:R-:W0:Y:S01]  /*53d0*/  MUFU.TANH R49, R49 ;  /* 0x0000003100317308 */ /* 0x000e220000002400 */
[----:B--2---:R-:W-:Y:S02]  /*53e0*/  FMNMX.FTZ R40, R31, R30, !PT ;  /* 0x0000001e1f287209 */ /* 0x004fe40007810000 */
[----:B------:R-:W-:Y:S01]  /*53f0*/  UISETP.GE.AND UP0, UPT, UR61, UR7, UPT ;  /* 0x000000073d00728c */ /* 0x000fe2000bf06270 */
[----:B------:R-:W-:Y:S02]  /*5400*/  FSEL R30, R3, -INF , P1 ;  /* 0xff800000031e7808 */ /* 0x000fe40000800000 */
[----:B------:R-:W-:Y:S01]  /*5410*/  FSEL R31, R56, -INF , P2 ;  /* 0xff800000381f7808 */ /* 0x000fe20001000000 */
[----:B------:R-:W-:Y:S01]  /*5420*/  SYNCS.ARRIVE.TRANS64.RED.A1T0 RZ, [UR4], RZ ;  /* 0x000000ffffff79a7 */ /* 0x000fe20008100404 */
[----:B------:R-:W2:Y:S01]  /*5430*/  MUFU.TANH R51, R51 ;  /* 0x0000003300337308 */ /* 0x000ea20000002400 */
[----:B------:R-:W-:-:S02]  /*5440*/  ISETP.GT.AND P1, PT, R60, 0x9, PT ;  /* 0x000000093c00780c */ /* 0x000fc40003f24270 */
[----:B------:R-:W-:Y:S02]  /*5450*/  FMNMX.FTZ R3, R30, R31, !PT ;  /* 0x0000001f1e037209 */ /* 0x000fe40007810000 */
[C---:B------:R-:W-:Y:S02]  /*5460*/  ISETP.GT.AND P2, PT, R60.reuse, 0x10, PT ;  /* 0x000000103c00780c */ /* 0x040fe40003f44270 */
[----:B-1----:R-:W-:Y:S01]  /*5470*/  FSEL R57, R57, -INF , P1 ;  /* 0xff80000039397808 */ /* 0x002fe20000800000 */
[----:B------:R1:W-:Y:S01]  /*5480*/  MUFU.TANH R63, R41 ;  /* 0x00000029003f7308 */ /* 0x0003e20000002400 */
[C---:B------:R-:W-:Y:S02]  /*5490*/  ISETP.GT.AND P1, PT, R60.reuse, 0x11, PT ;  /* 0x000000113c00780c */ /* 0x040fe40003f24270 */
[----:B---3--:R-:W-:Y:S02]  /*54a0*/  FSEL R59, R59, -INF , P2 ;  /* 0xff8000003b3b7808 */ /* 0x008fe40001000000 */
[----:B------:R-:W-:-:S02]  /*54b0*/  ISETP.GT.AND P2, PT, R60, 0x18, PT ;  /* 0x000000183c00780c */ /* 0x000fc40003f44270 */
[----:B0-----:R-:W-:Y:S01]  /*54c0*/  FSEL R49, R49, -INF , P1 ;  /* 0xff80000031317808 */ /* 0x001fe20000800000 */
[----:B------:R-:W0:Y:S01]  /*54d0*/  MUFU.TANH R53, R53 ;  /* 0x0000003500357308 */ /* 0x000e220000002400 */
[----:B-1----:R-:W1:Y:S01]  /*54e0*/  SHFL.BFLY PT, R41, R40, 0x1, 0x1f ;  /* 0x0c201f0028297f89 */ /* 0x002e6200000e0000 */
[C---:B------:R-:W-:Y:S02]  /*54f0*/  ISETP.GT.AND P1, PT, R60.reuse, 0x19, PT ;  /* 0x000000193c00780c */ /* 0x040fe40003f24270 */
[----:B--2---:R-:W-:Y:S02]  /*5500*/  FSEL R51, R51, -INF , P2 ;  /* 0xff80000033337808 */ /* 0x004fe40001000000 */
[----:B------:R-:W-:Y:S02]  /*5510*/  ISETP.GT.AND P2, PT, R60, 0x20, PT ;  /* 0x000000203c00780c */ /* 0x000fe40003f44270 */
[----:B------:R2:W-:Y:S08]  /*5520*/  MUFU.TANH R62, R24 ;  /* 0x00000018003e7308 */ /* 0x0005f00000002400 */
[----:B------:R-:W3:Y:S01]  /*5530*/  MUFU.TANH R44, R44 ;  /* 0x0000002c002c7308 */ /* 0x000ee20000002400 */
[----:B--2---:R-:W-:-:S04]  /*5540*/  FMNMX.FTZ R24, R58, R3, !PT ;  /* 0x000000033a187209 */ /* 0x004fc80007810000 */
[----:B------:R-:W-:-:S03]  /*5550*/  FMNMX.FTZ R24, R57, R24, !PT ;  /* 0x0000001839187209 */ /* 0x000fc60007810000 */
[----:B------:R-:W2:Y:S01]  /*5560*/  MUFU.TANH R45, R45 ;  /* 0x0000002d002d7308 */ /* 0x000ea20000002400 */
[----:B------:R-:W-:Y:S02]  /*5570*/  FMNMX.FTZ R24, R59, R24, !PT ;  /* 0x000000183b187209 */ /* 0x000fe40007810000 */
[----:B-1----:R-:W-:Y:S02]  /*5580*/  FMNMX.FTZ R3, R40, R41, !PT ;  /* 0x0000002928037209 */ /* 0x002fe40007810000 */
[----:B------:R-:W-:-:S03]  /*5590*/  FMNMX.FTZ R24, R49, R24, !PT ;  /* 0x0000001831187209 */ /* 0x000fc60007810000 */
[----:B------:R0:W1:Y:S08]  /*55a0*/  MUFU.TANH R64, R32 ;  /* 0x0000002000407308 */ /* 0x0000700000002400 */
[----:B------:R4:W-:Y:S01]  /*55b0*/  MUFU.TANH R56, R25 ;  /* 0x0000001900387308 */ /* 0x0009e20000002400 */
[----:B0-----:R-:W-:Y:S02]  /*55c0*/  FSEL R32, R53, -INF , P1 ;  /* 0xff80000035207808 */ /* 0x001fe40000800000 */
[----:B------:R-:W-:-:S05]  /*55d0*/  ISETP.GT.AND P1, PT, R60, 0x21, PT ;  /* 0x000000213c00780c */ /* 0x000fca0003f24270 */
[----:B------:R0:W-:Y:S01]  /*55e0*/  MUFU.TANH R68, R28 ;  /* 0x0000001c00447308 */ /* 0x0001e20000002400 */
[----:B----4-:R-:W-:-:S04]  /*55f0*/  FMNMX.FTZ R25, R51, R24, !PT ;  /* 0x0000001833197209 */ /* 0x010fc80007810000 */
[----:B------:R-:W-:-:S03]  /*5600*/  FMNMX.FTZ R25, R32, R25, !PT ;  /* 0x0000001920197209 */ /* 0x000fc60007810000 */
[----:B------:R4:W5:Y:S01]  /*5610*/  MUFU.TANH R65, R33 ;  /* 0x0000002100417308 */ /* 0x0009620000002400 */
[----:B0-----:R-:W-:Y:S02]  /*5620*/  FSEL R28, R61, -INF , P2 ;  /* 0xff8000003d1c7808 */ /* 0x001fe40001000000 */
[----:B------:R-:W-:Y:S02]  /*5630*/  FSETP.NEU.FTZ.AND P2, PT, R3, -INF , PT ;  /* 0xff8000000300780b */ /* 0x000fe40003f5d000 */
[----:B------:R-:W-:-:S03]  /*5640*/  FMNMX.FTZ R24, R28, R25, !PT ;  /* 0x000000191c187209 */ /* 0x000fc60007810000 */
[----:B------:R0:W5:Y:S01]  /*5650*/  MUFU.TANH R66, R36 ;  /* 0x0000002400427308 */ /* 0x0001620000002400 */
[----:B----4-:R-:W-:Y:S02]  /*5660*/  FSEL R33, R63, -INF , P1 ;  /* 0xff8000003f217808 */ /* 0x010fe40000800000 */
[----:B------:R-:W-:Y:S02]  /*5670*/  ISETP.GT.AND P1, PT, R60, 0x29, PT ;  /* 0x000000293c00780c */ /* 0x000fe40003f24270 */
[----:B------:R-:W-:-:S03]  /*5680*/  FMNMX.FTZ R24, R33, R24, !PT ;  /* 0x0000001821187209 */ /* 0x000fc60007810000 */
[----:B------:R3:W-:Y:S01]  /*5690*/  MUFU.TANH R69, R29 ;  /* 0x0000001d00457308 */ /* 0x0007e20000002400 */
[----:B0-----:R-:W-:-:S05]  /*56a0*/  FMUL.FTZ R36, R3, UR5 ;  /* 0x0000000503247c20 */ /* 0x001fca0008410000 */
[----:B------:R-:W-:Y:S02]  /*56b0*/  FSEL R25, R36, RZ, P2 ;  /* 0x000000ff24197208 */ /* 0x000fe40001000000 */
[----:B------:R1:W0:Y:S01]  /*56c0*/  MUFU.TANH R67, R37 ;  /* 0x0000002500437308 */ /* 0x0002220000002400 */
[----:B---3--:R-:W-:Y:S02]  /*56d0*/  FSEL R29, R44, -INF , P3 ;  /* 0xff8000002c1d7808 */ /* 0x008fe40001800000 */
[----:B------:R-:W-:Y:S01]  /*56e0*/  ISETP.GT.AND P2, PT, R60, 0x30, PT ;  /* 0x000000303c00780c */ /* 0x000fe20003f44270 */
[--C-:B------:R-:W-:Y:S01]  /*56f0*/  FFMA.FTZ R209, R54, UR5, -R25.reuse ;  /* 0x0000000536d17c23 */ /* 0x100fe20008010819 */
[----:B--2---:R-:W-:Y:S01]  /*5700*/  FSEL R36, R45, -INF , P1 ;  /* 0xff8000002d247808 */ /* 0x004fe20000800000 */
[--C-:B------:R-:W-:Y:S01]  /*5710*/  FFMA.FTZ R54, R52, UR5, -R25.reuse ;  /* 0x0000000534367c23 */ /* 0x100fe20008010819 */
[----:B------:R-:W-:Y:S01]  /*5720*/  FMNMX.FTZ R41, R29, R24, !PT ;  /* 0x000000181d297209 */ /* 0x000fe20007810000 */
[--C-:B------:R-:W-:Y:S01]  /*5730*/  FFMA.FTZ R55, R50, UR5, -R25.reuse ;  /* 0x0000000532377c23 */ /* 0x100fe20008010819 */
[----:B------:R-:W-:Y:S01]  /*5740*/  ISETP.GT.AND P1, PT, R60, 0x31, PT ;  /* 0x000000313c00780c */ /* 0x000fe20003f24270 */
[--C-:B------:R-:W-:Y:S01]  /*5750*/  FFMA.FTZ R35, R35, UR5, -R25.reuse ;  /* 0x0000000523237c23 */ /* 0x100fe20008010819 */
[----:B-1----:R-:W-:Y:S01]  /*5760*/  FSEL R37, R64, -INF , P2 ;  /* 0xff80000040257808 */ /* 0x002fe20001000000 */
[--C-:B------:R-:W-:Y:S01]  /*5770*/  FFMA.FTZ R197, R4, UR5, -R25.reuse ;  /* 0x0000000504c57c23 */ /* 0x100fe20008010819 */
[----:B------:R-:W-:Y:S01]  /*5780*/  FMNMX.FTZ R24, R36, R41, !PT ;  /* 0x0000002924187209 */ /* 0x000fe20007810000 */
[----:B------:R-:W-:Y:S01]  /*5790*/  MUFU.EX2 R207, R35 ;  /* 0x0000002300cf7308 */ /* 0x000fe20000000800 */
[----:B------:R-:W-:Y:S01]  /*57a0*/  ISETP.GT.AND P2, PT, R60, 0x38, PT ;  /* 0x000000383c00780c */ /* 0x000fe20003f44270 */
[--C-:B------:R-:W-:Y:S01]  /*57b0*/  FFMA.FTZ R199, R21, UR5, -R25.reuse ;  /* 0x0000000515c77c23 */ /* 0x100fe20008010819 */
[----:B-----5:R-:W-:Y:S01]  /*57c0*/  FSEL R40, R65, -INF , P1 ;  /* 0xff80000041287808 */ /* 0x020fe20000800000 */
[--C-:B------:R-:W-:Y:S01]  /*57d0*/  FFMA.FTZ R21, R20, UR5, -R25.reuse ;  /* 0x0000000514157c23 */ /* 0x100fe20008010819 */
[----:B------:R-:W-:Y:S01]  /*57e0*/  FMNMX.FTZ R45, R37, R24, !PT ;  /* 0x00000018252d7209 */ /* 0x000fe20007810000 */
[--C-:B------:R-:W-:Y:S01]  /*57f0*/  FFMA.FTZ R42, R42, UR5, -R25.reuse ;  /* 0x000000052a2a7c23 */ /* 0x100fe20008010819 */
[----:B------:R-:W-:Y:S01]  /*5800*/  ISETP.GT.AND P1, PT, R60, 0x39, PT ;  /* 0x000000393c00780c */ /* 0x000fe20003f24270 */
[----:B------:R1:W-:Y:S01]  /*5810*/  MUFU.EX2 R24, R54 ;  /* 0x0000003600187308 */ /* 0x0003e20000000800 */
[----:B------:R-:W-:Y:S01]  /*5820*/  FSEL R41, R66, -INF , P2 ;  /* 0xff80000042297808 */ /* 0x000fe20001000000 */
[--C-:B------:R-:W-:Y:S01]  /*5830*/  FFMA.FTZ R5, R5, UR5, -R25.reuse ;  /* 0x0000000505057c23 */ /* 0x100fe20008010819 */
[----:B------:R-:W-:Y:S01]  /*5840*/  FMNMX.FTZ R52, R40, R45, !PT ;  /* 0x0000002d28347209 */ /* 0x000fe20007810000 */
[--C-:B------:R-:W-:Y:S01]  /*5850*/  FFMA.FTZ R18, R18, UR5, -R25.reuse ;  /* 0x0000000512127c23 */ /* 0x100fe20008010819 */
[----:B------:R-:W-:Y:S01]  /*5860*/  ISETP.GT.AND P2, PT, R60, 0x40, PT ;  /* 0x000000403c00780c */ /* 0x000fe20003f44270 */
[--C-:B------:R-:W-:Y:S01]  /*5870*/  FFMA.FTZ R38, R38, UR5, -R25.reuse ;  /* 0x0000000526267c23 */ /* 0x100fe20008010819 */
[----:B0-----:R-:W-:Y:S01]  /*5880*/  FSEL R44, R67, -INF , P1 ;  /* 0xff800000432c7808 */ /* 0x001fe20000800000 */
[----:B------:R-:W-:Y:S01]  /*5890*/  MUFU.EX2 R209, R209 ;  /* 0x000000d100d17308 */ /* 0x000fe20000000800 */
[----:B------:R-:W-:Y:S01]  /*58a0*/  FMNMX.FTZ R53, R41, R52, !PT ;  /* 0x0000003429357209 */ /* 0x000fe20007810000 */
[--C-:B-1----:R-:W-:Y:S01]  /*58b0*/  FFMA.FTZ R54, R48, UR5, -R25.reuse ;  /* 0x0000000530367c23 */ /* 0x102fe20008010819 */
        /* <DEDUP_REMOVED lines=13> */
[----:B------:R-:W0:Y:S01]  /*5990*/  MUFU.EX2 R54, R54 ;  /* 0x0000003600367308 */ /* 0x000e220000000800 */
[----:B------:R-:W-:Y:S01]  /*59a0*/  FSEL R48, R68, -INF , P2 ;  /* 0xff80000044307808 */ /* 0x000fe20001000000 */
[--C-:B------:R-:W-:Y:S01]  /*59b0*/  FFMA.FTZ R46, R46, UR5, -R25.reuse ;  /* 0x000000052e2e7c23 */ /* 0x100fe20008010819 */
[----:B------:R-:W-:Y:S01]  /*59c0*/  FMNMX.FTZ R53, R50, R53, !PT ;  /* 0x0000003532357209 */ /* 0x000fe20007810000 */
[--C-:B------:R-:W-:Y:S01]  /*59d0*/  FFMA.FTZ R26, R26, UR5, -R25.reuse ;  /* 0x000000051a1a7c23 */ /* 0x100fe20008010819 */
[----:B------:R-:W-:Y:S01]  /*59e0*/  FSEL R52, R69, -INF , P1 ;  /* 0xff80000045347808 */ /* 0x000fe20000800000 */
[----:B------:R-:W-:Y:S01]  /*59f0*/  FFMA.FTZ R2, R2, UR5, -R25 ;  /* 0x0000000502027c23 */ /* 0x000fe20008010819 */
[----:B------:R-:W-:Y:S01]  /*5a00*/  FMNMX.FTZ R53, R48, R53, !PT ;  /* 0x0000003530357209 */ /* 0x000fe20007810000 */
[----:B------:R-:W-:Y:S01]  /*5a10*/  MUFU.EX2 R42, R42 ;  /* 0x0000002a002a7308 */ /* 0x000fe20000000800 */
[----:B------:R-:W-:-:S02]  /*5a20*/  CS2R R68, SRZ ;  /* 0x0000000000447805 */ /* 0x000fc4000001ff00 */
[----:B------:R-:W-:Y:S02]  /*5a30*/  CS2R R66, SRZ ;  /* 0x0000000000427805 */ /* 0x000fe4000001ff00 */
[----:B------:R-:W-:Y:S02]  /*5a40*/  FMNMX.FTZ R53, R52, R53, !PT ;  /* 0x0000003534357209 */ /* 0x000fe40007810000 */
[----:B------:R-:W-:-:S03]  /*5a50*/  CS2R R64, SRZ ;  /* 0x0000000000407805 */ /* 0x000fc6000001ff00 */
[----:B------:R-:W1:Y:S01]  /*5a60*/  SHFL.BFLY PT, R34, R53, 0x2, 0x1f ;  /* 0x0c401f0035227f89 */ /* 0x000e6200000e0000 */
[----:B------:R-:W-:Y:S01]  /*5a70*/  MUFU.EX2 R205, R56 ;  /* 0x0000003800cd7308 */ /* 0x000fe20000000800 */
[----:B0-----:R-:W-:-:S07]  /*5a80*/  F2FP.BF16.F32.PACK_AB R211, R54, R55 ;  /* 0x0000003736d3723e */ /* 0x001fce00000010ff */
[----:B------:R0:W-:Y:S08]  /*5a90*/  MUFU.EX2 R195, R18 ;  /* 0x0000001200c37308 */ /* 0x0001f00000000800 */
[----:B------:R-:W-:Y:S01]  /*5aa0*/  MUFU.EX2 R203, R38 ;  /* 0x0000002600cb7308 */ /* 0x000fe20000000800 */
[----:B0-----:R-:W-:Y:S01]  /*5ab0*/  FADD.FTZ R18, R209, R24 ;  /* 0x00000018d1127221 */ /* 0x001fe20000010000 */
[----:B------:R-:W-:-:S02]  /*5ac0*/  F2FP.BF16.F32.PACK_AB R209, R24, R209 ;  /* 0x000000d118d1723e */ /* 0x000fc400000010ff */
[----:B-1----:R-:W-:-:S04]  /*5ad0*/  FMNMX.FTZ R34, R53, R34, !PT ;  /* 0x0000002235227209 */ /* 0x002fc80007810000 */
[----:B------:R-:W-:Y:S01]  /*5ae0*/  MUFU.EX2 R60, R39 ;  /* 0x00000027003c7308 */ /* 0x000fe20000000800 */
[----:B------:R-:W0:Y:S07]  /*5af0*/  SHFL.BFLY PT, R35, R34, 0x1, 0x1f ;  /* 0x0c201f0022237f89 */ /* 0x000e2e00000e0000 */
[----:B------:R-:W-:Y:S08]  /*5b00*/  MUFU.EX2 R56, R27 ;  /* 0x0000001b00387308 */ /* 0x000ff00000000800 */
[----:B------:R-:W-:Y:S08]  /*5b10*/  MUFU.EX2 R43, R43 ;  /* 0x0000002b002b7308 */ /* 0x000ff00000000800 */
[----:B------:R-:W1:Y:S01]  /*5b20*/  MUFU.EX2 R62, R47 ;  /* 0x0000002f003e7308 */ /* 0x000e620000000800 */
[----:B0-----:R-:W-:-:S04]  /*5b30*/  FMNMX.FTZ R4, R34, R35, !PT ;  /* 0x0000002322047209 */ /* 0x001fc80007810000 */
[C---:B------:R-:W-:Y:S01]  /*5b40*/  FSETP.NEU.FTZ.AND P1, PT, R4.reuse, -INF , PT ;  /* 0xff8000000400780b */ /* 0x040fe20003f3d000 */
[----:B------:R-:W-:Y:S02]  /*5b50*/  FMUL.FTZ R20, R4, UR5 ;  /* 0x0000000504147c20 */ /* 0x000fe40008410000 */
[----:B------:R-:W-:Y:S03]  /*5b60*/  MUFU.EX2 R34, R5 ;  /* 0x0000000500227308 */ /* 0x000fe60000000800 */
[----:B------:R-:W-:Y:S02]  /*5b70*/  FSEL R20, R20, RZ, P1 ;  /* 0x000000ff14147208 */ /* 0x000fe40000800000 */
[----:B------:R-:W-:-:S03]  /*5b80*/  PLOP3.LUT P1, PT, PT, PT, UP0, 0x80, 0x0 ;  /* 0x000000000000781c */ /* 0x000fc60003f2f008 */
        /* <DEDUP_REMOVED lines=22> */
[----:B------:R-:W-:Y:S01]  /*5cf0*/  FFMA.FTZ R20, R52, UR5, -R20 ;  /* 0x0000000534147c23 */ /* 0x000fe20008010814 */
[----:B-1----:R-:W-:Y:S01]  /*5d00*/  F2FP.BF16.F32.PACK_AB R201, R62, R43 ;  /* 0x0000002b3ec9723e */ /* 0x002fe200000010ff */
[----:B------:R-:W1:Y:S01]  /*5d10*/  MUFU.EX2 R58, R58 ;  /* 0x0000003a003a7308 */ /* 0x000e620000000800 */
[----:B------:R-:W-:-:S07]  /*5d20*/  CS2R R52, SRZ ;  /* 0x0000000000347805 */ /* 0x000fce000001ff00 */
[----:B------:R-:W2:Y:S01]  /*5d30*/  MUFU.EX2 R57, R57 ;  /* 0x0000003900397308 */ /* 0x000ea20000000800 */
[----:B0-----:R-:W-:Y:S01]  /*5d40*/  FADD.FTZ R5, R30, R31 ;  /* 0x0000001f1e057221 */ /* 0x001fe20000010000 */
[----:B------:R-:W-:Y:S02]  /*5d50*/  F2FP.BF16.F32.PACK_AB R208, R31, R30 ;  /* 0x0000001e1fd0723e */ /* 0x000fe400000010ff */
[----:B------:R-:W-:-:S04]  /*5d60*/  CS2R R30, SRZ ;  /* 0x00000000001e7805 */ /* 0x000fc8000001ff00 */
        /* <DEDUP_REMOVED lines=9> */
[C---:B------:R-:W-:Y:S01]  /*5e00*/  FADD.FTZ R0, R205.reuse, R0 ;  /* 0x00000000cd007221 */ /* 0x040fe20000010000 */
[----:B------:R-:W-:Y:S01]  /*5e10*/  F2FP.BF16.F32.PACK_AB R205, R205, R42 ;  /* 0x0000002acdcd723e */ /* 0x000fe200000010ff */
[----:B------:R-:W2:Y:S01]  /*5e20*/  MUFU.EX2 R51, R51 ;  /* 0x0000003300337308 */ /* 0x000ea20000000800 */
[----:B0-----:R-:W-:Y:S01]  /*5e30*/  FADD.FTZ R27, R59, R38 ;  /* 0x000000263b1b7221 */ /* 0x001fe20000010000 */
[----:B------:R-:W-:Y:S01]  /*5e40*/  FADD.FTZ R25, R207, R0 ;  /* 0x00000000cf197221 */ /* 0x000fe20000010000 */
[C---:B------:R-:W-:Y:S02]  /*5e50*/  F2FP.BF16.F32.PACK_AB R207, R60.reuse, R207 ;  /* 0x000000cf3ccf723e */ /* 0x040fe400000010ff */
[----:B------:R-:W-:Y:S01]  /*5e60*/  CS2R R38, SRZ ;  /* 0x0000000000267805 */ /* 0x000fe2000001ff00 */
[----:B------:R-:W-:Y:S01]  /*5e70*/  FADD.FTZ R0, R60, R25 ;  /* 0x000000193c007221 */ /* 0x000fe20000010000 */
[----:B------:R-:W-:Y:S01]  /*5e80*/  CS2R R60, SRZ ;  /* 0x00000000003c7805 */ /* 0x000fe2000001ff00 */
[----:B------:R-:W0:Y:S01]  /*5e90*/  MUFU.EX2 R32, R32 ;  /* 0x0000002000207308 */ /* 0x000e220000000800 */
[C---:B-1----:R-:W-:Y:S01]  /*5ea0*/  FADD.FTZ R18, R204.reuse, R27 ;  /* 0x0000001bcc127221 */ /* 0x042fe20000010000 */
[----:B------:R-:W-:-:S02]  /*5eb0*/  F2FP.BF16.F32.PACK_AB R204, R204, R59 ;  /* 0x0000003bcccc723e */ /* 0x000fc400000010ff */
[----:B------:R-:W-:-:S04]  /*5ec0*/  CS2R R58, SRZ ;  /* 0x00000000003a7805 */ /* 0x000fc8000001ff00 */
[----:B------:R-:W1:Y:S01]  /*5ed0*/  MUFU.EX2 R28, R28 ;  /* 0x0000001c001c7308 */ /* 0x000e620000000800 */
[----:B--2---:R-:W-:-:S07]  /*5ee0*/  FADD.FTZ R5, R51, R18 ;  /* 0x0000001233057221 */ /* 0x004fce0000010000 */
[----:B------:R-:W2:Y:S01]  /*5ef0*/  MUFU.EX2 R33, R33 ;  /* 0x0000002100217308 */ /* 0x000ea20000000800 */
[C---:B0-----:R-:W-:Y:S01]  /*5f00*/  FADD.FTZ R5, R32.reuse, R5 ;  /* 0x0000000520057221 */ /* 0x041fe20000010000 */
[----:B------:R-:W-:-:S06]  /*5f10*/  F2FP.BF16.F32.PACK_AB R206, R32, R51 ;  /* 0x0000003320ce723e */ /* 0x000fcc00000010ff */
[----:B------:R-:W0:Y:S01]  /*5f20*/  MUFU.EX2 R29, R29 ;  /* 0x0000001d001d7308 */ /* 0x000e220000000800 */
[----:B-1----:R-:W-:Y:S01]  /*5f30*/  FADD.FTZ R18, R28, R5 ;  /* 0x000000051c127221 */ /* 0x002fe20000010000 */
[----:B------:R-:W-:Y:S01]  /*5f40*/  FADD.FTZ R5, R43, R0 ;  /* 0x000000002b057221 */ /* 0x000fe20000010000 */
[----:B------:R-:W-:-:S03]  /*5f50*/  CS2R R42, SRZ ;  /* 0x00000000002a7805 */ /* 0x000fc6000001ff00 */
[----:B------:R-:W-:Y:S01]  /*5f60*/  FADD.FTZ R5, R62, R5 ;  /* 0x000000053e057221 */ /* 0x000fe20000010000 */
[----:B------:R-:W-:Y:S01]  /*5f70*/  CS2R R62, SRZ ;  /* 0x00000000003e7805 */ /* 0x000fe2000001ff00 */
[----:B------:R-:W1:Y:S01]  /*5f80*/  MUFU.EX2 R36, R36 ;  /* 0x0000002400247308 */ /* 0x000e620000000800 */
[C---:B--2---:R-:W-:Y:S01]  /*5f90*/  FADD.FTZ R18, R33.reuse, R18 ;  /* 0x0000001221127221 */ /* 0x044fe20000010000 */
[----:B------:R-:W-:Y:S01]  /*5fa0*/  FADD.FTZ R0, R46, R5 ;  /* 0x000000052e007221 */ /* 0x000fe20000010000 */
[----:B------:R-:W-:Y:S02]  /*5fb0*/  F2FP.BF16.F32.PACK_AB R200, R33, R28 ;  /* 0x0000001c21c8723e */ /* 0x000fe400000010ff */
[----:B------:R-:W-:Y:S01]  /*5fc0*/  CS2R R32, SRZ ;  /* 0x0000000000207805 */ /* 0x000fe2000001ff00 */
[C---:B------:R-:W-:Y:S01]  /*5fd0*/  FADD.FTZ R0, R203.reuse, R0 ;  /* 0x00000000cb007221 */ /* 0x040fe20000010000 */
[----:B------:R-:W-:Y:S01]  /*5fe0*/  F2FP.BF16.F32.PACK_AB R203, R203, R46 ;  /* 0x0000002ecbcb723e */ /* 0x000fe200000010ff */
[----:B------:R-:W2:Y:S01]  /*5ff0*/  MUFU.EX2 R37, R37 ;  /* 0x0000002500257308 */ /* 0x000ea20000000800 */
[----:B0-----:R-:W-:Y:S01]  /*6000*/  FADD.FTZ R25, R29, R18 ;  /* 0x000000121d197221 */ /* 0x001fe20000010000 */
[----:B------:R-:W-:-:S06]  /*6010*/  CS2R R46, SRZ ;  /* 0x00000000002e7805 */ /* 0x000fcc000001ff00 */
[----:B------:R-:W0:Y:S01]  /*6020*/  MUFU.EX2 R197, R197 ;  /* 0x000000c500c57308 */ /* 0x000e220000000800 */
[C---:B-1----:R-:W-:Y:S01]  /*6030*/  FADD.FTZ R18, R36.reuse, R25 ;  /* 0x0000001924127221 */ /* 0x042fe20000010000 */
[----:B------:R-:W-:Y:S02]  /*6040*/  F2FP.BF16.F32.PACK_AB R202, R36, R29 ;  /* 0x0000001d24ca723e */ /* 0x000fe400000010ff */
[----:B------:R-:W-:-:S04]  /*6050*/  CS2R R28, SRZ ;  /* 0x00000000001c7805 */ /* 0x000fc8000001ff00 */
[----:B------:R-:W1:Y:S01]  /*6060*/  MUFU.EX2 R40, R40 ;  /* 0x0000002800287308 */ /* 0x000e620000000800 */
[----:B--2---:R-:W-:-:S07]  /*6070*/  FADD.FTZ R5, R37, R18 ;  /* 0x0000001225057221 */ /* 0x004fce0000010000 */
[----:B------:R-:W2:Y:S01]  /*6080*/  MUFU.EX2 R41, R41 ;  /* 0x0000002900297308 */ /* 0x000ea20000000800 */
[----:B0-----:R-:W-:Y:S01]  /*6090*/  FADD.FTZ R25, R197, R0 ;  /* 0x00000000c5197221 */ /* 0x001fe20000010000 */
[----:B------:R-:W-:-:S03]  /*60a0*/  F2FP.BF16.F32.PACK_AB R197, R56, R197 ;  /* 0x000000c538c5723e */ /* 0x000fc600000010ff */
[----:B------:R-:W-:Y:S01]  /*60b0*/  FADD.FTZ R18, R56, R25 ;  /* 0x0000001938127221 */ /* 0x000fe20000010000 */
[----:B------:R-:W-:Y:S02]  /*60c0*/  CS2R R56, SRZ ;  /* 0x0000000000387805 */ /* 0x000fe4000001ff00 */
[----:B------:R-:W0:Y:S01]  /*60d0*/  MUFU.EX2 R199, R199 ;  /* 0x000000c700c77308 */ /* 0x000e220000000800 */
[C---:B-1----:R-:W-:Y:S01]  /*60e0*/  FADD.FTZ R0, R40.reuse, R5 ;  /* 0x0000000528007221 */ /* 0x042fe20000010000 */
[----:B------:R-:W-:Y:S02]  /*60f0*/  F2FP.BF16.F32.PACK_AB R196, R40, R37 ;  /* 0x0000002528c4723e */ /* 0x000fe400000010ff */
[----:B------:R-:W-:-:S04]  /*6100*/  CS2R R36, SRZ ;  /* 0x0000000000247805 */ /* 0x000fc8000001ff00 */
[----:B------:R-:W1:Y:S01]  /*6110*/  MUFU.EX2 R44, R44 ;  /* 0x0000002c002c7308 */ /* 0x000e620000000800 */
[----:B--2---:R-:W-:-:S07]  /*6120*/  FADD.FTZ R25, R41, R0 ;  /* 0x0000000029197221 */ /* 0x004fce0000010000 */
[----:B------:R-:W2:Y:S01]  /*6130*/  MUFU.EX2 R26, R26 ;  /* 0x0000001a001a7308 */ /* 0x000ea20000000800 */
[----:B0-----:R-:W-:-:S07]  /*6140*/  FADD.FTZ R27, R199, R18 ;  /* 0x00000012c71b7221 */ /* 0x001fce0000010000 */
[----:B------:R-:W0:Y:S01]  /*6150*/  MUFU.EX2 R45, R45 ;  /* 0x0000002d002d7308 */ /* 0x000e220000000800 */
[C---:B-1----:R-:W-:Y:S01]  /*6160*/  FADD.FTZ R0, R44.reuse, R25 ;  /* 0x000000192c007221 */ /* 0x042fe20000010000 */
[----:B------:R-:W-:Y:S02]  /*6170*/  F2FP.BF16.F32.PACK_AB R198, R44, R41 ;  /* 0x000000292cc6723e */ /* 0x000fe400000010ff */
[----:B------:R-:W-:-:S04]  /*6180*/  CS2R R40, SRZ ;  /* 0x0000000000287805 */ /* 0x000fc8000001ff00 */
[----:B------:R-:W1:Y:S01]  /*6190*/  MUFU.EX2 R21, R21 ;  /* 0x0000001500157308 */ /* 0x000e620000000800 */
[C---:B--2---:R-:W-:Y:S01]  /*61a0*/  FADD.FTZ R18, R26.reuse, R27 ;  /* 0x0000001b1a127221 */ /* 0x044fe20000010000 */
[----:B------:R-:W-:-:S06]  /*61b0*/  F2FP.BF16.F32.PACK_AB R199, R26, R199 ;  /* 0x000000c71ac7723e */ /* 0x000fcc00000010ff */
[----:B------:R-:W2:Y:S01]  /*61c0*/  MUFU.EX2 R50, R50 ;  /* 0x0000003200327308 */ /* 0x000ea20000000800 */
[----:B0-----:R-:W-:-:S07]  /*61d0*/  FADD.FTZ R25, R45, R0 ;  /* 0x000000002d197221 */ /* 0x001fce0000010000 */
[----:B------:R-:W0:Y:S01]  /*61e0*/  MUFU.EX2 R48, R48 ;  /* 0x0000003000307308 */ /* 0x000e220000000800 */
[----:B-1----:R-:W-:Y:S01]  /*61f0*/  FADD.FTZ R27, R21, R18 ;  /* 0x00000012151b7221 */ /* 0x002fe20000010000 */
[----:B------:R-:W-:-:S03]  /*6200*/  F2FP.BF16.F32.PACK_AB R193, R34, R21 ;  /* 0x0000001522c1723e */ /* 0x000fc600000010ff */
[----:B------:R-:W-:Y:S01]  /*6210*/  FADD.FTZ R0, R34, R27 ;  /* 0x0000001b22007221 */ /* 0x000fe20000010000 */
[----:B------:R-:W-:Y:S02]  /*6220*/  CS2R R34, SRZ ;  /* 0x0000000000227805 */ /* 0x000fe4000001ff00 */
[----:B------:R-:W-:Y:S01]  /*6230*/  CS2R R26, SRZ ;  /* 0x00000000001a7805 */ /* 0x000fe2000001ff00 */
[----:B------:R1:W3:Y:S01]  /*6240*/  MUFU.EX2 R5, R20 ;  /* 0x0000001400057308 */ /* 0x0002e20000000800 */
[C---:B--2---:R-:W-:Y:S01]  /*6250*/  FADD.FTZ R25, R50.reuse, R25 ;  /* 0x0000001932197221 */ /* 0x044fe20000010000 */
[----:B------:R-:W-:Y:S02]  /*6260*/  F2FP.BF16.F32.PACK_AB R192, R50, R45 ;  /* 0x0000002d32c0723e */ /* 0x000fe400000010ff */
[----:B------:R-:W-:Y:S02]  /*6270*/  CS2R R50, SRZ ;  /* 0x0000000000327805 */ /* 0x000fe4000001ff00 */
[----:B------:R-:W-:-:S02]  /*6280*/  CS2R R44, SRZ ;  /* 0x00000000002c7805 */ /* 0x000fc4000001ff00 */
[----:B------:R-:W2:Y:S01]  /*6290*/  MUFU.EX2 R2, R2 ;  /* 0x0000000200027308 */ /* 0x000ea20000000800 */
[----:B0-----:R-:W-:Y:S01]  /*62a0*/  FADD.FTZ R18, R48, R25 ;  /* 0x0000001930127221 */ /* 0x001fe20000010000 */
[----:B------:R-:W-:Y:S01]  /*62b0*/  FADD.FTZ R25, R195, R0 ;  /* 0x00000000c3197221 */ /* 0x000fe20000010000 */
[----:B-1----:R-:W-:Y:S01]  /*62c0*/  MOV R20, UR7 ;  /* 0x0000000700147c02 */ /* 0x002fe20008000f00 */
[----:B------:R-:W-:Y:S02]  /*62d0*/  IMAD.MOV.U32 R0, RZ, RZ, 0x3f800000 ;  /* 0x3f800000ff007424 */ /* 0x000fe400078e00ff */
[C---:B---3--:R-:W-:Y:S01]  /*62e0*/  FADD.FTZ R18, R5.reuse, R18 ;  /* 0x0000001205127221 */ /* 0x048fe20000010000 */
[----:B------:R-:W-:Y:S02]  /*62f0*/  F2FP.BF16.F32.PACK_AB R194, R5, R48 ;  /* 0x0000003005c2723e */ /* 0x000fe400000010ff */
[----:B------:R-:W-:Y:S01]  /*6300*/  CS2R R48, SRZ ;  /* 0x0000000000307805 */ /* 0x000fe2000001ff00 */
[C---:B--2---:R-:W-:Y:S01]  /*6310*/  FADD.FTZ R5, R2.reuse, R25 ;  /* 0x0000001902057221 */ /* 0x044fe20000010000 */
[----:B------:R-:W-:Y:S01]  /*6320*/  F2FP.BF16.F32.PACK_AB R195, R2, R195 ;  /* 0x000000c302c3723e */ /* 0x000fe200000010ff */
[----:B------:R-:W-:Y:S01]  /*6330*/  IMAD.MOV.U32 R2, RZ, RZ, 0x3f800000 ;  /* 0x3f800000ff027424 */ /* 0x000fe200078e00ff */
[----:B------:R-:W-:Y:S01]  /*6340*/  CS2R R24, SRZ ;  /* 0x0000000000187805 */ /* 0x000fe2000001ff00 */
[----:B------:R-:W-:Y:S06]  /*6350*/  @!P1 BRA `(.L_x_2387) ;  /* 0x0000004000cc9947 */ /* 0x000fec0003800000 */
[----:B------:R-:W-:Y:S01]  /*6360*/  R2UR UR4, R17 ;  /* 0x00000000110472ca */ /* 0x000fe200000e0000 */
[----:B------:R-:W-:Y:S01]  /*6370*/  IMAD.MOV.U32 R21, RZ, RZ, R3 ;  /* 0x000000ffff157224 */ /* 0x000fe200078e0003 */
[----:B------:R-:W-:Y:S01]  /*6380*/  UMOV UR60, UR61 ;  /* 0x0000003d003c7c82 */ /* 0x000fe20008000000 */
[----:B------:R-:W-:Y:S01]  /*6390*/  IMAD.MOV.U32 R228, RZ, RZ, R4 ;  /* 0x000000ffffe47224 */ /* 0x000fe200078e0004 */
[----:B------:R-:W-:Y:S01]  /*63a0*/  UMOV UR37, UR36 ;  /* 0x0000002400257c82 */ /* 0x000fe20008000000 */
[----:B------:R-:W-:Y:S02]  /*63b0*/  IMAD.MOV.U32 R2, RZ, RZ, 0x3f800000 ;  /* 0x3f800000ff027424 */ /* 0x000fe400078e00ff */
[----:B------:R-:W-:-:S06]  /*63c0*/  IMAD.MOV.U32 R151, RZ, RZ, RZ ;  /* 0x000000ffff977224 */ /* 0x000fcc00078e00ff */
[----:B------:R-:W-:-:S07]  /*63d0*/  IMAD.U32 R229, RZ, RZ, UR4 ;  /* 0x00000004ffe57e24 */ /* 0x000fce000f8e00ff */
.L_x_2398:
[----:B------:R-:W-:Y:S01]  /*63e0*/  R2UR UR5, R229 ;  /* 0x00000000e50572ca */ /* 0x000fe200000e0000 */
[----:B------:R-:W-:-:S04]  /*63f0*/  UISETP.NE.AND UP0, UPT, UR37, 0x1, UPT ;  /* 0x000000012500788c */ /* 0x000fc8000bf05270 */
[----:B------:R-:W-:-:S08]  /*6400*/  USEL UR4, URZ, 0x1, UP0 ;  /* 0x000000013f047887 */ /* 0x000fd00008000000 */
[----:B------:R-:W-:-:S06]  /*6410*/  ULOP3.LUT UR4, UR5, UR4, URZ, 0x3c, !UPT ;  /* 0x0000000405047292 */ /* 0x000fcc000f8e3c3f */
[----:B------:R-:W-:Y:S01]  /*6420*/  IMAD.U32 R17, RZ, RZ, UR4 ;  /* 0x00000004ff117e24 */ /* 0x000fe2000f8e00ff */
[----:B------:R-:W-:Y:S06]  /*6430*/  @!P0 BRA `(.L_x_2388) ;  /* 0x0000000000048947 */ /* 0x000fec0003800000 */
[----:B------:R-:W-:Y:S01]  /*6440*/  BPT.TRAP 0x1 ;  /* 0x000000040000795c */ /* 0x000fe20000300000 */
.L_x_2388:
[----:B------:R-:W-:Y:S01]  /*6450*/  R2UR UR5, R16 ;  /* 0x00000000100572ca */ /* 0x000fe200000e0000 */
[----:B------:R-:W-:Y:S01]  /*6460*/  UIADD3 UR36, UR37, 0x1, URZ ;  /* 0x0000000125247890 */ /* 0x000fe2000fffe03f */
[----:B------:R-:W-:-:S03]  /*6470*/  R2UR UR4, R17 ;  /* 0x00000000110472ca */ /* 0x000fc600000e0000 */
[----:B------:R-:W-:-:S04]  /*6480*/  UISETP.NE.AND UP0, UPT, UR36, 0x2, UPT ;  /* 0x000000022400788c */ /* 0x000fc8000bf05270 */
[----:B------:R-:W-:-:S04]  /*6490*/  USEL UR36, UR36, URZ, UP0 ;  /* 0x0000003f24247287 */ /* 0x000fc80008000000 */
[----:B------:R-:W-:Y:S02]  /*64a0*/  ULEA UR61, UR36, UR5, 0x3 ;  /* 0x00000005243d7291 */ /* 0x000fe4000f8e183f */
[----:B------:R-:W-:-:S05]  /*64b0*/  IMAD.U32 R3, RZ, RZ, UR4 ;  /* 0x00000004ff037e24 */ /* 0x000fca000f8e00ff */
[----:B------:R-:W-:-:S04]  /*64c0*/  SHF.L.U32 R3, R3, 0x1f, RZ ;  /* 0x0000001f03037819 */ /* 0x000fc800000006ff */
[----:B------:R0:W1:Y:S01]  /*64d0*/  SYNCS.PHASECHK.TRANS64.TRYWAIT P1, [UR61+0x38830], R3 ;  /* 0x03883003ff0075a7 */ /* 0x000062000802017d */
[----:B------:R-:W-:Y:S05]  /*64e0*/  @!P0 BRA `(.L_x_2389) ;  /* 0x0000000000048947 */ /* 0x000fea0003800000 */
[----:B------:R-:W-:Y:S01]  /*64f0*/  BPT.TRAP 0x1 ;  /* 0x000000040000795c */ /* 0x000fe20000300000 */
.L_x_2389:
[----:B-1----:R-:W-:Y:S05]  /*6500*/  @P1 BRA `(.L_x_2390) ;  /* 0x0000000000081947 */ /* 0x002fea0003800000 */
[----:B------:R-:W1:Y:S02]  /*6510*/  SYNCS.PHASECHK.TRANS64.TRYWAIT P1, [UR61+0x38830], R3 ;  /* 0x03883003ff0075a7 */ /* 0x000e64000802017d */
[----:B-1----:R-:W-:Y:S05]  /*6520*/  @!P1 BRA `(.L_x_2391) ;  /* 0x0000014400889947 */ /* 0x002fea0003800000 */
.L_x_2390:
[----:B------:R-:W-:Y:S01]  /*6530*/  R2UR UR4, R19 ;  /* 0x00000000130472ca */ /* 0x000fe200000e0000 */
[----:B------:R-:W-:Y:S01]  /*6540*/  WARPGROUP.ARRIVE ;  /* 0x00000000000079c5 */ /* 0x000fe20000000000 */
[----:B------:R-:W-:Y:S01]  /*6550*/  R2UR UR6, R14 ;  /* 0x000000000e0672ca */ /* 0x000fe200000e0000 */
[----:B------:R-:W-:Y:S01]  /*6560*/  UMOV UR59, 0x40000040 ;  /* 0x40000040003b7882 */ /* 0x000fe20000000000 */
        /* <DEDUP_REMOVED lines=9> */
[----:B------:R-:W-:Y:S01]  /*6600*/  UIMAD UR4, UR36, 0xa00, UR4 ;  /* 0x00000a00240478a4 */ /* 0x000fe2000f8e0204 */
[-C--:B------:R-:W-:Y:S01]  /*6610*/  FMUL.FTZ R24, R24, R0.reuse ;  /* 0x0000000018187220 */ /* 0x080fe20000410000 */
[----:B------:R-:W-:Y:S01]  /*6620*/  UMOV UR56, UR6 ;  /* 0x0000000600387c82 */ /* 0x000fe20008000000 */
[----:B------:R-:W-:Y:S01]  /*6630*/  UMOV UR35, 0x40000040 ;  /* 0x4000004000237882 */ /* 0x000fe20000000000 */
[----:B------:R-:W-:Y:S01]  /*6640*/  UMOV UR57, UR7 ;  /* 0x0000000700397c82 */ /* 0x000fe20008000000 */
[----:B------:R-:W-:Y:S01]  /*6650*/  UIADD3 UR18, UR4, 0x284, URZ ;  /* 0x0000028404127890 */ /* 0x000fe2000fffe03f */
[-C--:B------:R-:W-:Y:S01]  /*6660*/  FMUL.FTZ R25, R25, R0.reuse ;  /* 0x0000000019197220 */ /* 0x080fe20000410000 */
[----:B------:R-:W-:Y:S01]  /*6670*/  UMOV UR58, UR4 ;  /* 0x00000004003a7c82 */ /* 0x000fe20008000000 */
[----:B------:R-:W-:Y:S01]  /*6680*/  UIADD3 UR22, UR4, 0x286, URZ ;  /* 0x0000028604167890 */ /* 0x000fe2000fffe03f */
[----:B------:R-:W-:Y:S01]  /*6690*/  HGMMA.64x16x16.F32.BF16 R184, gdesc[UR56], RZ, !UPT, gsb0 ;  /* 0x0020000038b879f0 */ /* 0x000fe2000c0018ff */
[----:B------:R-:W-:Y:S01]  /*66a0*/  UIADD3 UR58, UR4, 0x80, URZ ;  /* 0x00000080043a7890 */ /* 0x000fe2000fffe03f */
[-C--:B------:R-:W-:Y:S01]  /*66b0*/  FMUL.FTZ R28, R28, R0.reuse ;  /* 0x000000001c1c7220 */ /* 0x080fe20000410000 */
[----:B------:R-:W-:Y:S01]  /*66c0*/  UMOV UR59, 0x40000040 ;  /* 0x40000040003b7882 */ /* 0x000fe20000000000 */
[----:B------:R-:W-:Y:S01]  /*66d0*/  UMOV UR56, UR6 ;  /* 0x0000000600387c82 */ /* 0x000fe20008000000 */
[----:B------:R-:W-:Y:S01]  /*66e0*/  UMOV UR57, UR7 ;  /* 0x0000000700397c82 */ /* 0x000fe20008000000 */
        /* <DEDUP_REMOVED lines=56> */
[----:B------:R-:W-:Y:S01]  /*6a70*/  UMOV UR59, 0x40000040 ;  /* 0x40000040003b7882 */ /* 0x000fe20000000000 */
[----:B------:R-:W-:Y:S01]  /*6a80*/  UMOV UR56, UR6 ;  /* 0x0000000600387c82 */ /* 0x000fe20008000000 */
[----:B------:R-:W-:Y:S01]  /*6a90*/  UMOV UR57, UR7 ;  /* 0x0000000700397c82 */ /* 0x000fe20008000000 */
        /* <DEDUP_REMOVED lines=95> */
[----:B------:R-:W-:Y:S01]  /*7090*/  UMOV UR59, 0x40000040 ;  /* 0x40000040003b7882 */ /* 0x000fe20000000000 */
[----:B------:R-:W-:Y:S01]  /*70a0*/  UMOV UR56, UR6 ;  /* 0x0000000600387c82 */ /* 0x000fe20008000000 */
[----:B------:R-:W-:Y:S01]  /*70b0*/  UMOV UR57, UR7 ;  /* 0x0000000700397c82 */ /* 0x000fe20008000000 */
[----:B------:R-:W-:Y:S02]  /*70c0*/  R2UR UR6, R8 ;  /* 0x00000000080672ca */ /* 0x000fe400000e0000 */
[----:B------:R-:W-:Y:S01]  /*70d0*/  R2UR UR7, R9 ;  /* 0x00000000090772ca */ /* 0x000fe200000e0000 */
[----:B------:R-:W-:Y:S02]  /*70e0*/  WARPGROUP.DEPBAR.LE gsb0, 0x0 ;  /* 0x00008000000079c5 */ /* 0x000fe40000010000 */
[----:B------:R-:W-:-:S06]  /*70f0*/  WARPGROUP.ARRIVE ;  /* 0x00000000000079c5 */ /* 0x000fcc0000000000 */
[----:B------:R-:W-:Y:S01]  /*7100*/  HGMMA.64x16x16.F32.BF16 R152, gdesc[UR56], RZ, !UPT, gsb0 ;  /* 0x00200000389879f0 */ /* 0x000fe2000c0018ff */
[----:B------:R-:W-:Y:S01]  /*7110*/  UIADD3 UR58, UR4, 0x2, URZ ;  /* 0x00000002043a7890 */ /* 0x000fe2000fffe03f */
[----:B------:R-:W-:Y:S01]  /*7120*/  UMOV UR59, 0x40000040 ;  /* 0x40000040003b7882 */ /* 0x000fe20000000000 */
[----:B------:R-:W-:Y:S01]  /*7130*/  UMOV UR56, UR14 ;  /* 0x0000000e00387c82 */ /* 0x000fe20008000000 */
[----:B------:R-:W-:Y:S01]  /*7140*/  UMOV UR57, UR15 ;  /* 0x0000000f00397c82 */ /* 0x000fe20008000000 */
[----:B------:R-:W-:Y:S02]  /*7150*/  WARPGROUP.DEPBAR.LE gsb0, 0x0 ;  /* 0x00008000000079c5 */ /* 0x000fe40000010000 */
[----:B------:R-:W-:-:S06]  /*7160*/  WARPGROUP.ARRIVE ;  /* 0x00000000000079c5 */ /* 0x000fcc0000000000 */
[----:B------:R-:W-:Y:S01]  /*7170*/  HGMMA.64x16x16.F32.BF16 R184, gdesc[UR56], R184, gsb0 ;  /* 0x0020000038b879f0 */ /* 0x000fe200080018b8 */
        /* <DEDUP_REMOVED lines=25> */
[----:B------:R-:W-:Y:S01]  /*7310*/  UIADD3 UR14, UR4, 0x282, URZ ;  /* 0x00000282040e7890 */ /* 0x000fe2000fffe03f */
[----:B------:R-:W-:Y:S01]  /*7320*/  UMOV UR15, 0x40000040 ;  /* 0x40000040000f7882 */ /* 0x000fe20000000000 */
        /* <DEDUP_REMOVED lines=366> */
[----:B------:R-:W-:Y:S05]  /*8a10*/  @!P0 BRA `(.L_x_2392) ;  /* 0x0000000000048947 */ /* 0x000fea0003800000 */
[----:B------:R-:W-:Y:S01]  /*8a20*/  BPT.TRAP 0x1 ;  /* 0x000000040000795c */ /* 0x000fe20000300000 */
.L_x_2392:
        /* <DEDUP_REMOVED lines=8> */
.L_x_2393:
[----:B---3--:R-:W-:Y:S05]  /*8ab0*/  @P1 BRA `(.L_x_2394) ;  /* 0x0000000000081947 */ /* 0x008fea0003800000 */
[----:B------:R-:W3:Y:S02]  /*8ac0*/  SYNCS.PHASECHK.TRANS64.TRYWAIT P1, [UR4+0x38850], R0 ;  /* 0x03885000ff0075a7 */ /* 0x000ee40008020144 */
[----:B---3--:R-:W-:Y:S05]  /*8ad0*/  @!P1 BRA `(.L_x_2395) ;  /* 0x0000012000349947 */ /* 0x008fea0003800000 */
.L_x_2394:
        /* <DEDUP_REMOVED lines=37> */
.L_x_2396:
[----:B------:R-:W-:Y:S01]  /*8d30*/  R2UR UR5, R213 ;  /* 0x00000000d50572ca */ /* 0x000fe200000e0000 */
[----:B------:R-:W-:Y:S01]  /*8d40*/  ULDC UR6, c[0x0][0x9d8] ;  /* 0x0002760000067ab9 */ /* 0x000fe20000000800 */
[----:B------:R-:W-:Y:S01]  /*8d50*/  R2UR UR11, R22 ;  /* 0x00000000160b72ca */ /* 0x000fe200000e0000 */
[----:B------:R-:W-:Y:S01]  /*8d60*/  FMUL.FTZ R200, R168, UR6 ;  /* 0x00000006a8c87c20 */ /* 0x000fe20008410000 */
[----:B------:R-:W-:Y:S01]  /*8d70*/  FMUL.FTZ R168, R170, UR6 ;  /* 0x00000006aaa87c20 */ /* 0x000fe20008410000 */
[----:B------:R-:W-:Y:S01]  /*8d80*/  R2UR UR10, R212 ;  /* 0x00000000d40a72ca */ /* 0x000fe200000e0000 */
[----:B------:R-:W-:Y:S01]  /*8d90*/  FMUL.FTZ R196, R160, UR6 ;  /* 0x00000006a0c47c20 */ /* 0x000fe20008410000 */
[----:B------:R-:W-:Y:S01]  /*8da0*/  FMUL.FTZ R202, R172, UR6 ;  /* 0x00000006acca7c20 */ /* 0x000fe20008410000 */
[----:B------:R-:W-:Y:S01]  /*8db0*/  FMUL.FTZ R201, R171, UR6 ;  /* 0x00000006abc97c20 */ /* 0x000fe20008410000 */
[----:B------:R-:W-:Y:S01]  /*8dc0*/  FMUL.FTZ R171, R173, UR6 ;  /* 0x00000006adab7c20 */ /* 0x000fe20008410000 */
[----:B------:R-:W-:Y:S01]  /*8dd0*/  FMUL.FTZ R210, R188, UR6 ;  /* 0x00000006bcd27c20 */ /* 0x000fe20008410000 */
[----:B------:R-:W-:Y:S01]  /*8de0*/  FMUL.FTZ R203, R175, UR6 ;  /* 0x00000006afcb7c20 */ /* 0x000fe20008410000 */
[----:B------:R-:W-:Y:S01]  /*8df0*/  FMUL.FTZ R175, R153, UR6 ;  /* 0x0000000699af7c20 */ /* 0x000fe20008410000 */
[----:B------:R-:W-:Y:S01]  /*8e00*/  UISETP.NE.AND UP0, UPT, UR5, URZ, UPT ;  /* 0x0000003f0500728c */ /* 0x000fe2000bf05270 */
[----:B------:R-:W-:Y:S01]  /*8e10*/  R2UR UR5, R215 ;  /* 0x00000000d70572ca */ /* 0x000fe200000e0000 */
[----:B------:R-:W-:-:S02]  /*8e20*/  IMAD.U32 R173, RZ, RZ, UR11 ;  /* 0x0000000bffad7e24 */ /* 0x000fc4000f8e00ff */
[----:B01----:R-:W-:Y:S01]  /*8e30*/  FMUL.FTZ R3, R189, UR6 ;  /* 0x00000006bd037c20 */ /* 0x003fe20008410000 */
[----:B------:R-:W0:Y:S01]  /*8e40*/  MUFU.TANH R210, R210 ;  /* 0x000000d200d27308 */ /* 0x000e220000002400 */
        /* <DEDUP_REMOVED lines=8> */
[----:B--23--:R-:W-:Y:S01]  /*8ed0*/  FMUL.FTZ R0, R186, UR6 ;  /* 0x00000006ba007c20 */ /* 0x00cfe20008410000 */
[----:B------:R-:W-:Y:S01]  /*8ee0*/  VIADD R170, R216, UR5 ;  /* 0x00000005d8aa7c36 */ /* 0x000fe20008000000 */
[----:B------:R-:W-:Y:S01]  /*8ef0*/  UIMAD UR5, UR60, -0x50, URZ ;  /* 0xffffffb03c0578a4 */ /* 0x000fe2000f8e023f */
[----:B------:R-:W-:Y:S01]  /*8f00*/  FMUL.FTZ R2, R185, UR6 ;  /* 0x00000006b9027c20 */ /* 0x000fe20008410000 */
[----:B------:R-:W-:Y:S01]  /*8f10*/  FMUL.FTZ R206, R180, UR6 ;  /* 0x00000006b4ce7c20 */ /* 0x000fe20008410000 */
[----:B------:R-:W-:Y:S01]  /*8f20*/  FMUL.FTZ R205, R179, UR6 ;  /* 0x00000006b3cd7c20 */ /* 0x000fe20008410000 */
[----:B------:R-:W-:Y:S01]  /*8f30*/  @P1 IMAD.HI.U32 R172, R170, UR7, RZ ;  /* 0x00000007aaac1c27 */ /* 0x000fe2000f8e00ff */
[----:B------:R-:W-:Y:S01]  /*8f40*/  @UP0 ULDC UR7, c[0x0][0x450] ;  /* 0x0001140000070ab9 */ /* 0x000fe20000000800 */
[----:B------:R-:W2:Y:S02]  /*8f50*/  MUFU.TANH R200, R200 ;  /* 0x000000c800c87308 */ /* 0x000ea40000002400 */
[----:B------:R-:W-:Y:S01]  /*8f60*/  FMUL.FTZ R180, R181, UR6 ;  /* 0x00000006b5b47c20 */ /* 0x000fe20008410000 */
[----:B------:R-:W-:Y:S01]  /*8f70*/  IMAD.U32 R160, RZ, RZ, UR5 ;  /* 0x00000005ffa07e24 */ /* 0x000fe2000f8e00ff */
[----:B------:R-:W-:Y:S01]  /*8f80*/  @P2 SHF.R.U32.HI R170, RZ, UR7, R172 ;  /* 0x00000007ffaa2c19 */ /* 0x000fe200080116ac */
[----:B------:R-:W-:Y:S01]  /*8f90*/  FMUL.FTZ R204, R176, UR6 ;  /* 0x00000006b0cc7c20 */ /* 0x000fe20008410000 */
[----:B------:R-:W-:Y:S01]  /*8fa0*/  FMUL.FTZ R181, R169, UR6 ;  /* 0x00000006a9b57c20 */ /* 0x000fe20008410000 */
[----:B------:R-:W-:Y:S01]  /*8fb0*/  FMUL.FTZ R169, R174, UR6 ;  /* 0x00000006aea97c20 */ /* 0x000fe20008410000 */
[----:B------:R-:W-:Y:S01]  /*8fc0*/  IADD3 R160, -R23, 0x1, R160 ;  /* 0x0000000117a07810 */ /* 0x000fe20007ffe1a0 */
[----:B------:R-:W-:Y:S01]  /*8fd0*/  SHFL.IDX PT, R153, R170, 0x1, 0x1c1f ;  /* 0x003c1f00aa997f89 */ /* 0x000fe200000e0000 */
[----:B------:R-:W3:Y:S01]  /*8fe0*/  MUFU.TANH R177, R177 ;  /* 0x000000b100b17308 */ /* 0x000ee20000002400 */
[----:B------:R-:W-:Y:S01]  /*8ff0*/  FMUL.FTZ R174, R161, UR6 ;  /* 0x00000006a1ae7c20 */ /* 0x000fe20008410000 */
[----:B------:R-:W-:Y:S01]  /*9000*/  IADD3 R173, -R173, UR10, R160 ;  /* 0x0000000aadad7c10 */ /* 0x000fe2000fffe1a0 */
[----:B------:R-:W-:Y:S01]  /*9010*/  FMUL.FTZ R161, R165, UR6 ;  /* 0x00000006a5a17c20 */ /* 0x000fe20008410000 */
[----:B------:R-:W4:Y:S01]  /*9020*/  SHFL.IDX PT, R160, R170, RZ, 0x1c1f ;  /* 0x001c1fffaaa07589 */ /* 0x000f2200000e0000 */
        /* <DEDUP_REMOVED lines=9> */
[----:B------:R-:W-:Y:S01]  /*90c0*/  ULDC UR5, c[0x0][0x988] ;  /* 0x0002620000057ab9 */ /* 0x000fe20000000800 */
[----:B------:R-:W-:Y:S01]  /*90d0*/  FMUL.FTZ R178, R182, UR6 ;  /* 0x00000006b6b27c20 */ /* 0x000fe20008410000 */
[----:B------:R-:W5:Y:S01]  /*90e0*/  MUFU.TANH R208, R208 ;  /* 0x000000d000d07308 */ /* 0x000f620000002400 */
[----:B------:R-:W-:Y:S01]  /*90f0*/  FMUL.FTZ R166, R166, UR6 ;  /* 0x00000006a6a67c20 */ /* 0x000fe20008410000 */
[----:B------:R-:W-:Y:S01]  /*9100*/  FMUL.FTZ R199, R167, UR6 ;  /* 0x00000006a7c77c20 */ /* 0x000fe20008410000 */
[----:B------:R-:W-:Y:S01]  /*9110*/  FMUL.FTZ R193, R155, UR6 ;  /* 0x000000069bc17c20 */ /* 0x000fe20008410000 */
[----:B------:R-:W-:Y:S01]  /*9120*/  FMUL.FTZ R195, R158, UR6 ;  /* 0x000000069ec37c20 */ /* 0x000fe20008410000 */
[----:B------:R-:W-:Y:S01]  /*9130*/  FMUL.FTZ R159, R159, UR6 ;  /* 0x000000069f9f7c20 */ /* 0x000fe20008410000 */
[----:B------:R-:W3:Y:S01]  /*9140*/  S2UR UR7, SR_CgaCtaId ;  /* 0x00000000000779c3 */ /* 0x000ee20000008800 */
[----:B------:R-:W-:Y:S01]  /*9150*/  UIADD3 UR61, UR61, 0x38840, URZ ;  /* 0x000388403d3d7890 */ /* 0x000fe2000fffe03f */
[----:B------:R-:W5:Y:S01]  /*9160*/  MUFU.TANH R171, R171 ;  /* 0x000000ab00ab7308 */ /* 0x000f620000002400 */
[----:B----4-:R-:W-:-:S07]  /*9170*/  IMAD.IADD R152, R173, 0x1, R160 ;  /* 0x00000001ad987824 */ /* 0x010fce00078e02a0 */
[----:B------:R-:W4:Y:S01]  /*9180*/  MUFU.TANH R0, R0 ;  /* 0x0000000000007308 */ /* 0x000f220000002400 */
[C---:B------:R-:W-:Y:S02]  /*9190*/  ISETP.GT.AND P4, PT, R152.reuse, 0x8, PT ;  /* 0x000000089800780c */ /* 0x040fe40003f84270 */
[----:B------:R-:W-:Y:S02]  /*91a0*/  ISETP.GT.AND P6, PT, R152, 0x9, PT ;  /* 0x000000099800780c */ /* 0x000fe40003fc4270 */
[----:B0-----:R-:W-:Y:S02]  /*91b0*/  FSEL R210, R210, -INF , P4 ;  /* 0xff800000d2d27808 */ /* 0x001fe40002000000 */
[C---:B------:R-:W-:Y:S01]  /*91c0*/  ISETP.GT.AND P4, PT, R152.reuse, 0x20, PT ;  /* 0x000000209800780c */ /* 0x040fe20003f84270 */
[----:B------:R-:W0:Y:S01]  /*91d0*/  MUFU.TANH R2, R2 ;  /* 0x0000000200027308 */ /* 0x000e220000002400 */
[----:B------:R-:W-:Y:S02]  /*91e0*/  ISETP.GT.AND P1, PT, R152, 0x11, PT ;  /* 0x000000119800780c */ /* 0x000fe40003f24270 */
[----:B-1----:R-:W-:Y:S01]  /*91f0*/  FSEL R179, R3, -INF , P6 ;  /* 0xff80000003b37808 */ /* 0x002fe20003000000 */
[----:B------:R-:W-:Y:S01]  /*9200*/  IMAD.IADD R3, R173, 0x1, R153 ;  /* 0x00000001ad037824 */ /* 0x000fe200078e0299 */
[----:B--2---:R-:W-:Y:S01]  /*9210*/  FSEL R200, R200, -INF , P4 ;  /* 0xff800000c8c87808 */ /* 0x004fe20002000000 */
[----:B---3--:R-:W-:Y:S01]  /*9220*/  UPRMT UR61, UR7, 0x654, UR61 ;  /* 0x00000654073d7896 */ /* 0x008fe2000800003d */
[C---:B------:R-:W-:Y:S01]  /*9230*/  ISETP.GT.AND P4, PT, R152.reuse, 0x38, PT ;  /* 0x000000389800780c */ /* 0x040fe20003f84270 */
[----:B------:R-:W1:Y:S01]  /*9240*/  MUFU.TANH R204, R204 ;  /* 0x000000cc00cc7308 */ /* 0x000e620000002400 */
[----:B------:R-:W-:-:S02]  /*9250*/  ISETP.GT.AND P2, PT, R152, RZ, PT ;  /* 0x000000ff9800720c */ /* 0x000fc40003f44270 */
[----:B------:R-:W-:Y:S02]  /*9260*/  FSEL R165, R177, -INF , P1 ;  /* 0xff800000b1a57808 */ /* 0x000fe40000800000 */
[----:B------:R-:W-:Y:S02]  /*9270*/  ISETP.GT.AND P1, PT, R152, 0x29, PT ;  /* 0x000000299800780c */ /* 0x000fe40003f24270 */
[----:B-----5:R-:W-:Y:S01]  /*9280*/  FSEL R198, R198, -INF , P4 ;  /* 0xff800000c6c67808 */ /* 0x020fe20002000000 */
[----:B------:R-:W2:Y:S01]  /*9290*/  MUFU.TANH R206, R206 ;  /* 0x000000ce00ce7308 */ /* 0x000ea20000002400 */
[----:B------:R-:W-:Y:S01]  /*92a0*/  ISETP.GT.AND P4, PT, R3, RZ, PT ;  /* 0x000000ff0300720c */ /* 0x000fe20003f84270 */
[----:B------:R-:W-:Y:S01]  /*92b0*/  SYNCS.ARRIVE.TRANS64.RED.A1T0 RZ, [UR61], RZ ;  /* 0x000000ffffff79a7 */ /* 0x000fe2000810043d */
[----:B------:R-:W-:Y:S02]  /*92c0*/  ISETP.GT.AND P3, PT, R152, 0x1, PT ;  /* 0x000000019800780c */ /* 0x000fe40003f64270 */
[----:B------:R-:W-:-:S02]  /*92d0*/  FSEL R208, R208, -INF , P2 ;  /* 0xff800000d0d07808 */ /* 0x000fc40001000000 */
[----:B------:R-:W-:Y:S01]  /*92e0*/  FSEL R160, R171, -INF , P1 ;  /* 0xff800000aba07808 */ /* 0x000fe20000800000 */
[----:B------:R-:W3:Y:S01]  /*92f0*/  MUFU.TANH R180, R180 ;  /* 0x000000b400b47308 */ /* 0x000ee20000002400 */
[----:B----4-:R-:W-:Y:S02]  /*9300*/  FSEL R171, R0, -INF , P4 ;  /* 0xff80000000ab7808 */ /* 0x010fe40002000000 */
[----:B0-----:R-:W-:Y:S02]  /*9310*/  FSEL R170, R2, -INF , P3 ;  /* 0xff80000002aa7808 */ /* 0x001fe40001800000 */
[----:B------:R-:W-:Y:S02]  /*9320*/  FMNMX.FTZ R0, R208, R228, !PT ;  /* 0x000000e4d0007209 */ /* 0x000fe40007810000 */
[----:B------:R-:W-:Y:S01]  /*9330*/  ISETP.GT.AND P5, PT, R152, 0x10, PT ;  /* 0x000000109800780c */ /* 0x000fe20003fa4270 */
[----:B------:R-:W0:Y:S01]  /*9340*/  MUFU.TANH R181, R181 ;  /* 0x000000b500b57308 */ /* 0x000e220000002400 */
[----:B------:R-:W-:-:S02]  /*9350*/  FMNMX.FTZ R0, R170, R0, !PT ;  /* 0x00000000aa007209 */ /* 0x000fc40007810000 */
[----:B-1----:R-:W-:Y:S02]  /*9360*/  FSEL R204, R204, -INF , P5 ;  /* 0xff800000cccc7808 */ /* 0x002fe40002800000 */
[----:B------:R-:W-:Y:S02]  /*9370*/  FMNMX.FTZ R0, R210, R0, !PT ;  /* 0x00000000d2007209 */ /* 0x000fe40007810000 */
[C---:B------:R-:W-:Y:S01]  /*9380*/  ISETP.GT.AND P2, PT, R152.reuse, 0x18, PT ;  /* 0x000000189800780c */ /* 0x040fe20003f44270 */
[----:B------:R-:W1:Y:S01]  /*9390*/  MUFU.TANH R202, R202 ;  /* 0x000000ca00ca7308 */ /* 0x000e620000002400 */
[----:B------:R-:W-:Y:S02]  /*93a0*/  FMNMX.FTZ R0, R179, R0, !PT ;  /* 0x00000000b3007209 */ /* 0x000fe40007810000 */
[----:B------:R-:W-:Y:S02]  /*93b0*/  ISETP.GT.AND P3, PT, R152, 0x19, PT ;  /* 0x000000199800780c */ /* 0x000fe40003f64270 */
[----:B------:R-:W-:-:S02]  /*93c0*/  FMNMX.FTZ R0, R204, R0, !PT ;  /* 0x00000000cc007209 */ /* 0x000fc40007810000 */
[----:B--2---:R-:W-:Y:S01]  /*93d0*/  FSEL R206, R206, -INF , P2 ;  /* 0xff800000cece7808 */ /* 0x004fe20001000000 */
[----:B------:R-:W2:Y:S01]  /*93e0*/  MUFU.TANH R196, R196 ;  /* 0x000000c400c47308 */ /* 0x000ea20000002400 */
[----:B------:R-:W-:Y:S02]  /*93f0*/  FMNMX.FTZ R0, R165, R0, !PT ;  /* 0x00000000a5007209 */ /* 0x000fe40007810000 */
[----:B---3--:R-:W-:Y:S02]  /*9400*/  FSEL R177, R180, -INF , P3 ;  /* 0xff800000b4b17808 */ /* 0x008fe40001800000 */
[----:B------:R-:W-:Y:S02]  /*9410*/  FMNMX.FTZ R0, R206, R0, !PT ;  /* 0x00000000ce007209 */ /* 0x000fe40007810000 */
[----:B------:R-:W-:Y:S01]  /*9420*/  ISETP.GT.AND P6, PT, R152, 0x21, PT ;  /* 0x000000219800780c */ /* 0x000fe20003fc4270 */
[----:B------:R-:W3:Y:S01]  /*9430*/  MUFU.TANH R174, R174 ;  /* 0x000000ae00ae7308 */ /* 0x000ee20000002400 */
[----:B------:R-:W-:-:S02]  /*9440*/  FMNMX.FTZ R0, R177, R0, !PT ;  /* 0x00000000b1007209 */ /* 0x000fc40007810000 */
[----:B------:R-:W-:Y:S02]  /*9450*/  ISETP.GT.AND P5, PT, R152, 0x28, PT ;  /* 0x000000289800780c */ /* 0x000fe40003fa4270 */
[----:B0-----:R-:W-:Y:S02]  /*9460*/  FSEL R172, R181, -INF , P6 ;  /* 0xff800000b5ac7808 */ /* 0x001fe40003000000 */
[----:B------:R-:W-:Y:S01]  /*9470*/  FMNMX.FTZ R0, R200, R0, !PT ;  /* 0x00000000c8007209 */ /* 0x000fe20007810000 */
[----:B------:R-:W0:Y:S01]  /*9480*/  MUFU.TANH R161, R161 ;  /* 0x000000a100a17308 */ /* 0x000e220000002400 */
[----:B-1----:R-:W-:Y:S02]  /*9490*/  FSEL R202, R202, -INF , P5 ;  /* 0xff800000caca7808 */ /* 0x002fe40002800000 */
[----:B------:R-:W-:Y:S02]  /*94a0*/  FMNMX.FTZ R0, R172, R0, !PT ;  /* 0x00000000ac007209 */ /* 0x000fe40007810000 */
[----:B------:R-:W-:-:S02]  /*94b0*/  ISETP.GT.AND P2, PT, R152, 0x30, PT ;  /* 0x000000309800780c */ /* 0x000fc40003f44270 */
[----:B------:R-:W-:Y:S01]  /*94c0*/  FMNMX.FTZ R0, R202, R0, !PT ;  /* 0x00000000ca007209 */ /* 0x000fe20007810000 */
[----:B------:R-:W1:Y:S01]  /*94d0*/  MUFU.TANH R192, R192 ;  /* 0x000000c000c07308 */ /* 0x000e620000002400 */
[----:B------:R-:W-:Y:S02]  /*94e0*/  ISETP.GT.AND P3, PT, R152, 0x31, PT ;  /* 0x000000319800780c */ /* 0x000fe40003f64270 */
[----:B--2---:R-:W-:Y:S02]  /*94f0*/  FSEL R196, R196, -INF , P2 ;  /* 0xff800000c4c47808 */ /* 0x004fe40001000000 */
[----:B------:R-:W-:Y:S02]  /*9500*/  FMNMX.FTZ R0, R160, R0, !PT ;  /* 0x00000000a0007209 */ /* 0x000fe40007810000 */
[----:B---3--:R-:W-:Y:S01]  /*9510*/  FSEL R2, R174, -INF , P3 ;  /* 0xff800000ae027808 */ /* 0x008fe20001800000 */
[----:B------:R-:W2:Y:S01]  /*9520*/  MUFU.TANH R175, R175 ;  /* 0x000000af00af7308 */ /* 0x000ea20000002400 */
[----:B------:R-:W-:-:S02]  /*9530*/  FMNMX.FTZ R0, R196, R0, !PT ;  /* 0x00000000c4007209 */ /* 0x000fc40007810000 */
[----:B------:R-:W-:Y:S02]  /*9540*/  ISETP.GT.AND P6, PT, R152, 0x39, PT ;  /* 0x000000399800780c */ /* 0x000fe40003fc4270 */
[----:B------:R-:W-:Y:S02]  /*9550*/  FMNMX.FTZ R0, R2, R0, !PT ;  /* 0x0000000002007209 */ /* 0x000fe40007810000 */
[C---:B------:R-:W-:Y:S01]  /*9560*/  ISETP.GT.AND P5, PT, R152.reuse, 0x40, PT ;  /* 0x000000409800780c */ /* 0x040fe20003fa4270 */
[----:B------:R-:W3:Y:S01]  /*9570*/  MUFU.TANH R194, R194 ;  /* 0x000000c200c27308 */ /* 0x000ee20000002400 */
[C---:B------:R-:W-:Y:S02]  /*9580*/  ISETP.GT.AND P1, PT, R152.reuse, 0x41, PT ;  /* 0x000000419800780c */ /* 0x040fe40003f24270 */
[C---:B------:R-:W-:Y:S02]  /*9590*/  ISETP.GT.AND P2, PT, R152.reuse, 0x48, PT ;  /* 0x000000489800780c */ /* 0x040fe40003f44270 */
[----:B------:R-:W-:-:S02]  /*95a0*/  ISETP.GT.AND P3, PT, R152, 0x49, PT ;  /* 0x000000499800780c */ /* 0x000fc40003f64270 */
[----:B0-----:R-:W-:Y:S01]  /*95b0*/  FSEL R156, R161, -INF , P6 ;  /* 0xff800000a19c7808 */ /* 0x001fe20003000000 */
[----:B------:R0:W4:Y:S01]  /*95c0*/  MUFU.TANH R152, R157 ;  /* 0x0000009d00987308 */ /* 0x0001220000002400 */
[----:B------:R-:W-:Y:S02]  /*95d0*/  FMNMX.FTZ R0, R198, R0, !PT ;  /* 0x00000000c6007209 */ /* 0x000fe40007810000 */
[----:B-1----:R-:W-:Y:S02]  /*95e0*/  FSEL R192, R192, -INF , P5 ;  /* 0xff800000c0c07808 */ /* 0x002fe40002800000 */
[----:B------:R-:W-:Y:S02]  /*95f0*/  FMNMX.FTZ R0, R156, R0, !PT ;  /* 0x000000009c007209 */ /* 0x000fe40007810000 */
[----:B--2---:R-:W-:Y:S01]  /*9600*/  FSEL R175, R175, -INF , P1 ;  /* 0xff800000afaf7808 */ /* 0x004fe20000800000 */
[----:B------:R-:W1:Y:S01]  /*9610*/  MUFU.TANH R4, R4 ;  /* 0x0000000400047308 */ /* 0x000e620000002400 */
[----:B------:R-:W-:Y:S01]  /*9620*/  FMNMX.FTZ R0, R192, R0, !PT ;  /* 0x00000000c0007209 */ /* 0x000fe20007810000 */
[----:B0-----:R-:W-:Y:S01]  /*9630*/  FMUL.FTZ R157, R162, UR6 ;  /* 0x00000006a29d7c20 */ /* 0x001fe20008410000 */
[----:B---3--:R-:W-:-:S02]  /*9640*/  FSEL R194, R194, -INF , P2 ;  /* 0xff800000c2c27808 */ /* 0x008fc40001000000 */
[----:B------:R-:W-:Y:S02]  /*9650*/  FMNMX.FTZ R0, R175, R0, !PT ;  /* 0x00000000af007209 */ /* 0x000fe40007810000 */
[C---:B------:R-:W-:Y:S01]  /*9660*/  ISETP.GT.AND P5, PT, R3.reuse, 0x8, PT ;  /* 0x000000080300780c */ /* 0x040fe20003fa4270 */
[----:B------:R-:W0:Y:S01]  /*9670*/  MUFU.TANH R176, R176 ;  /* 0x000000b000b07308 */ /* 0x000e220000002400 */
[----:B----4-:R-:W-:Y:S02]  /*9680*/  FSEL R152, R152, -INF , P3 ;  /* 0xff80000098987808 */ /* 0x010fe40001800000 */
[----:B------:R-:W-:Y:S02]  /*9690*/  FMNMX.FTZ R0, R194, R0, !PT ;  /* 0x00000000c2007209 */ /* 0x000fe40007810000 */
[----:B------:R-:W-:Y:S02]  /*96a0*/  ISETP.GT.AND P2, PT, R3, 0x10, PT ;  /* 0x000000100300780c */ /* 0x000fe40003f44270 */
[----:B------:R-:W-:Y:S01]  /*96b0*/  FMNMX.FTZ R0, R152, R0, !PT ;  /* 0x0000000098007209 */ /* 0x000fe20007810000 */
[----:B------:R-:W2:Y:S01]  /*96c0*/  MUFU.TANH R209, R209 ;  /* 0x000000d100d17308 */ /* 0x000ea20000002400 */
[----:B-1----:R-:W-:-:S02]  /*96d0*/  FSEL R174, R4, -INF , P5 ;  /* 0xff80000004ae7808 */ /* 0x002fc40002800000 */
[C---:B------:R-:W-:Y:S01]  /*96e0*/  ISETP.GT.AND P6, PT, R3.reuse, 0x1, PT ;  /* 0x000000010300780c */ /* 0x040fe20003fc4270 */
[----:B------:R-:W1:Y:S01]  /*96f0*/  SHFL.BFLY PT, R4, R0, 0x2, 0x1f ;  /* 0x0c401f0000047f89 */ /* 0x000e6200000e0000 */
[C---:B------:R-:W-:Y:S02]  /*9700*/  ISETP.GT.AND P5, PT, R3.reuse, 0x20, PT ;  /* 0x000000200300780c */ /* 0x040fe40003fa4270 */
[C---:B------:R-:W-:Y:S01]  /*9710*/  ISETP.GT.AND P1, PT, R3.reuse, 0x9, PT ;  /* 0x000000090300780c */ /* 0x040fe20003f24270 */
[----:B------:R-:W3:Y:S01]  /*9720*/  MUFU.TANH R169, R169 ;  /* 0x000000a900a97308 */ /* 0x000ee20000002400 */
[----:B0-----:R-:W-:Y:S02]  /*9730*/  FSEL R173, R176, -INF , P2 ;  /* 0xff800000b0ad7808 */ /* 0x001fe40001000000 */
[C---:B------:R-:W-:Y:S02]  /*9740*/  ISETP.GT.AND P2, PT, R3.reuse, 0x28, PT ;  /* 0x000000280300780c */ /* 0x040fe40003f44270 */
[----:B------:R-:W-:-:S02]  /*9750*/  ISETP.GT.AND P3, PT, R3, 0x11, PT ;  /* 0x000000110300780c */ /* 0x000fc40003f64270 */
[----:B------:R-:W-:Y:S01]  /*9760*/  ISETP.GT.AND P4, PT, R3, 0x18, PT ;  /* 0x000000180300780c */ /* 0x000fe20003f84270 */
[----:B------:R-:W0:Y:S01]  /*9770*/  MUFU.TANH R207, R207 ;  /* 0x000000cf00cf7308 */ /* 0x000e220000002400 */
[----:B--2---:R-:W-:Y:S02]  /*9780*/  FSEL R209, R209, -INF , P6 ;  /* 0xff800000d1d17808 */ /* 0x004fe40003000000 */
[----:B------:R-:W-:-:S05]  /*9790*/  ISETP.GT.AND P6, PT, R3, 0x19, PT ;  /* 0x000000190300780c */ /* 0x000fca0003fc4270 */
[----:B------:R-:W2:Y:S01]  /*97a0*/  MUFU.TANH R168, R168 ;  /* 0x000000a800a87308 */ /* 0x000ea20000002400 */
[----:B---3--:R-:W-:Y:S02]  /*97b0*/  FSEL R153, R169, -INF , P2 ;  /* 0xff800000a9997808 */ /* 0x008fe40001000000 */
[----:B------:R-:W-:Y:S02]  /*97c0*/  ISETP.GT.AND P2, PT, R3, 0x40, PT ;  /* 0x000000400300780c */ /* 0x000fe40003f44270 */
[----:B-1----:R-:W-:-:S03]  /*97d0*/  FMNMX.FTZ R4, R0, R4, !PT ;  /* 0x0000000400047209 */ /* 0x002fc60007810000 */
[----:B------:R-:W-:Y:S01]  /*97e0*/  MUFU.TANH R163, R163 ;  /* 0x000000a300a37308 */ /* 0x000fe20000002400 */
[----:B0-----:R-:W-:Y:S01]  /*97f0*/  FSEL R207, R207, -INF , P6 ;  /* 0xff800000cfcf7808 */ /* 0x001fe20003000000 */
[----:B------:R-:W0:Y:S06]  /*9800*/  SHFL.BFLY PT, R0, R4, 0x1, 0x1f ;  /* 0x0c201f0004007f89 */ /* 0x000e2c00000e0000 */
[----:B------:R-:W1:Y:S01]  /*9810*/  MUFU.TANH R211, R211 ;  /* 0x000000d300d37308 */ /* 0x000e620000002400 */
[----:B--2---:R-:W-:Y:S02]  /*9820*/  FSEL R161, R168, -INF , P5 ;  /* 0xff800000a8a17808 */ /* 0x004fe40002800000 */
[----:B------:R-:W-:-:S05]  /*9830*/  ISETP.GT.AND P5, PT, R3, 0x49, PT ;  /* 0x000000490300780c */ /* 0x000fca0003fa4270 */
[----:B------:R-:W2:Y:S08]  /*9840*/  MUFU.TANH R205, R205 ;  /* 0x000000cd00cd7308 */ /* 0x000eb00000002400 */
[----:B------:R-:W3:Y:S01]  /*9850*/  MUFU.TANH R178, R178 ;  /* 0x000000b200b27308 */ /* 0x000ee20000002400 */
[----:B-1----:R-:W-:Y:S02]  /*9860*/  FSEL R211, R211, -INF , P1 ;  /* 0xff800000d3d37808 */ /* 0x002fe40000800000 */
[----:B0-----:R-:W-:-:S02]  /*9870*/  FMNMX.FTZ R4, R4, R0, !PT ;  /* 0x0000000004047209 */ /* 0x001fc40007810000 */
[----:B------:R-:W-:Y:S02]  /*9880*/  ISETP.GT.AND P1, PT, R3, 0x21, PT ;  /* 0x000000210300780c */ /* 0x000fe40003f24270 */
[C---:B------:R-:W-:Y:S01]  /*9890*/  FSETP.NEU.FTZ.AND P6, PT, R4.reuse, -INF , PT ;  /* 0xff8000000400780b */ /* 0x040fe20003fdd000 */
[C---:B------:R-:W-:Y:S01]  /*98a0*/  FMUL.FTZ R169, R4.reuse, UR5 ;  /* 0x0000000504a97c20 */ /* 0x040fe20008410000 */
[----:B------:R-:W0:Y:S01]  /*98b0*/  MUFU.TANH R201, R201 ;  /* 0x000000c900c97308 */ /* 0x000e220000002400 */
[----:B--2---:R-:W-:Y:S02]  /*98c0*/  FSEL R205, R205, -INF , P3 ;  /* 0xff800000cdcd7808 */ /* 0x004fe40001800000 */
[----:B------:R-:W-:Y:S02]  /*98d0*/  FSEL R0, R4, RZ, P6 ;  /* 0x000000ff04007208 */ /* 0x000fe40003000000 */
[----:B------:R-:W-:Y:S02]  /*98e0*/  FSEL R169, R169, RZ, P6 ;  /* 0x000000ffa9a97208 */ /* 0x000fe40003000000 */
[----:B------:R-:W-:Y:S01]  /*98f0*/  ISETP.GT.AND P6, PT, R3, 0x31, PT ;  /* 0x000000310300780c */ /* 0x000fe20003fc4270 */
[----:B------:R-:W1:Y:S01]  /*9900*/  MUFU.TANH R203, R203 ;  /* 0x000000cb00cb7308 */ /* 0x000e620000002400 */
[----:B---3--:R-:W-:Y:S01]  /*9910*/  FSEL R164, R178, -INF , P4 ;  /* 0xff800000b2a47808 */ /* 0x008fe20002000000 */
[--C-:B------:R-:W-:Y:S01]  /*9920*/  FFMA.FTZ R208, R208, UR5, -R169.reuse ;  /* 0x00000005d0d07c23 */ /* 0x100fe200080108a9 */
[----:B------:R-:W-:Y:S01]  /*9930*/  FSEL R197, R163, -INF , P6 ;  /* 0xff800000a3c57808 */ /* 0x000fe20003000000 */
        /* <DEDUP_REMOVED lines=19> */
[----:B------:R-:W-:Y:S01]  /*9a70*/  FMNMX.FTZ R169, R171, R21, !PT ;  /* 0x00000015aba97209 */ /* 0x000fe20007810000 */
[----:B------:R-:W2:Y:S01]  /*9a80*/  MUFU.TANH R157, R157 ;  /* 0x0000009d009d7308 */ /* 0x000ea20000002400 */
[----:B0-----:R-:W-:Y:S01]  /*9a90*/  FSEL R201, R201, -INF , P1 ;  /* 0xff800000c9c97808 */ /* 0x001fe20000800000 */
[----:B------:R-:W-:Y:S01]  /*9aa0*/  FMUL.FTZ R172, R154, UR6 ;  /* 0x000000069aac7c20 */ /* 0x000fe20008410000 */
[----:B------:R-:W-:Y:S01]  /*9ab0*/  FMNMX.FTZ R169, R209, R169, !PT ;  /* 0x000000a9d1a97209 */ /* 0x000fe20007810000 */
[----:B------:R-:W-:Y:S01]  /*9ac0*/  FADD.FTZ R0, -R0, R228 ;  /* 0x000000e400007221 */ /* 0x000fe20000010100 */
[----:B------:R-:W-:-:S02]  /*9ad0*/  ISETP.GT.AND P3, PT, R3, 0x29, PT ;  /* 0x000000290300780c */ /* 0x000fc40003f64270 */
[----:B------:R-:W-:Y:S01]  /*9ae0*/  FMNMX.FTZ R169, R174, R169, !PT ;  /* 0x000000a9aea97209 */ /* 0x000fe20007810000 */
[----:B------:R-:W0:Y:S01]  /*9af0*/  MUFU.TANH R166, R166 ;  /* 0x000000a600a67308 */ /* 0x000e220000002400 */
[----:B------:R-:W-:Y:S01]  /*9b00*/  ISETP.GT.AND P4, PT, R3, 0x30, PT ;  /* 0x000000300300780c */ /* 0x000fe20003f84270 */
[----:B------:R-:W-:Y:S01]  /*9b10*/  FMUL.FTZ R0, R0, UR5 ;  /* 0x0000000500007c20 */ /* 0x000fe20008410000 */
[----:B------:R-:W-:Y:S02]  /*9b20*/  FMNMX.FTZ R169, R211, R169, !PT ;  /* 0x000000a9d3a97209 */ /* 0x000fe40007810000 */
[----:B-1----:R-:W-:Y:S02]  /*9b30*/  FSEL R203, R203, -INF , P3 ;  /* 0xff800000cbcb7808 */ /* 0x002fe40001800000 */
[----:B------:R-:W-:Y:S01]  /*9b40*/  FMNMX.FTZ R169, R173, R169, !PT ;  /* 0x000000a9ada97209 */ /* 0x000fe20007810000 */
[----:B------:R-:W1:Y:S01]  /*9b50*/  MUFU.TANH R199, R199 ;  /* 0x000000c700c77308 */ /* 0x000e620000002400 */
[----:B--2---:R-:W-:-:S02]  /*9b60*/  FSEL R157, R157, -INF , P4 ;  /* 0xff8000009d9d7808 */ /* 0x004fc40002000000 */
[----:B------:R-:W-:Y:S02]  /*9b70*/  FMNMX.FTZ R169, R205, R169, !PT ;  /* 0x000000a9cda97209 */ /* 0x000fe40007810000 */
[C---:B------:R-:W-:Y:S02]  /*9b80*/  ISETP.GT.AND P6, PT, R3.reuse, 0x38, PT ;  /* 0x000000380300780c */ /* 0x040fe40003fc4270 */
[----:B------:R-:W-:Y:S01]  /*9b90*/  FMNMX.FTZ R169, R164, R169, !PT ;  /* 0x000000a9a4a97209 */ /* 0x000fe20007810000 */
[----:B------:R-:W2:Y:S01]  /*9ba0*/  MUFU.TANH R172, R172 ;  /* 0x000000ac00ac7308 */ /* 0x000ea20000002400 */
[----:B------:R-:W-:Y:S02]  /*9bb0*/  ISETP.GT.AND P1, PT, R3, 0x39, PT ;  /* 0x000000390300780c */ /* 0x000fe40003f24270 */
[----:B------:R-:W-:Y:S02]  /*9bc0*/  FMNMX.FTZ R169, R207, R169, !PT ;  /* 0x000000a9cfa97209 */ /* 0x000fe40007810000 */
[----:B------:R-:W-:-:S02]  /*9bd0*/  ISETP.GT.AND P3, PT, R3, 0x41, PT ;  /* 0x000000410300780c */ /* 0x000fc40003f64270 */
[----:B------:R-:W-:Y:S01]  /*9be0*/  FMNMX.FTZ R169, R161, R169, !PT ;  /* 0x000000a9a1a97209 */ /* 0x000fe20007810000 */
[----:B------:R-:W3:Y:S01]  /*9bf0*/  MUFU.TANH R193, R193 ;  /* 0x000000c100c17308 */ /* 0x000ee20000002400 */
[----:B------:R-:W-:Y:S02]  /*9c00*/  ISETP.GT.AND P4, PT, R3, 0x48, PT ;  /* 0x000000480300780c */ /* 0x000fe40003f84270 */
[----:B------:R-:W-:Y:S02]  /*9c10*/  FMNMX.FTZ R169, R201, R169, !PT ;  /* 0x000000a9c9a97209 */ /* 0x000fe40007810000 */
[----:B0-----:R-:W-:Y:S02]  /*9c20*/  FSEL R155, R166, -INF , P6 ;  /* 0xff800000a69b7808 */ /* 0x001fe40003000000 */
[----:B------:R-:W-:Y:S01]  /*9c30*/  FMNMX.FTZ R169, R153, R169, !PT ;  /* 0x000000a999a97209 */ /* 0x000fe20007810000 */
[----:B------:R-:W0:Y:S01]  /*9c40*/  MUFU.TANH R195, R195 ;  /* 0x000000c300c37308 */ /* 0x000e220000002400 */
[----:B-1----:R-:W-:-:S02]  /*9c50*/  FSEL R199, R199, -INF , P1 ;  /* 0xff800000c7c77808 */ /* 0x002fc40000800000 */
[----:B------:R-:W-:Y:S02]  /*9c60*/  FMNMX.FTZ R169, R203, R169, !PT ;  /* 0x000000a9cba97209 */ /* 0x000fe40007810000 */
[----:B--2---:R-:W-:Y:S02]  /*9c70*/  FSEL R172, R172, -INF , P2 ;  /* 0xff800000acac7808 */ /* 0x004fe40001000000 */
[----:B------:R-:W-:Y:S01]  /*9c80*/  FMNMX.FTZ R169, R157, R169, !PT ;  /* 0x000000a99da97209 */ /* 0x000fe20007810000 */
[----:B------:R-:W-:Y:S01]  /*9c90*/  MUFU.EX2 R158, R2 ;  /* 0x00000002009e7308 */ /* 0x000fe20000000800 */
[----:B---3--:R-:W-:Y:S02]  /*9ca0*/  FSEL R193, R193, -INF , P3 ;  /* 0xff800000c1c17808 */ /* 0x008fe40001800000 */
[----:B------:R-:W-:-:S04]  /*9cb0*/  FMNMX.FTZ R3, R197, R169, !PT ;  /* 0x000000a9c5037209 */ /* 0x000fc80007810000 */
[----:B------:R-:W-:Y:S01]  /*9cc0*/  FMNMX.FTZ R3, R155, R3, !PT ;  /* 0x000000039b037209 */ /* 0x000fe20007810000 */
[----:B------:R-:W1:Y:S01]  /*9cd0*/  MUFU.TANH R169, R159 ;  /* 0x0000009f00a97308 */ /* 0x000e620000002400 */
[----:B0-----:R-:W-:Y:S02]  /*9ce0*/  FSEL R195, R195, -INF , P4 ;  /* 0xff800000c3c37808 */ /* 0x001fe40002000000 */
[----:B------:R-:W-:-:S04]  /*9cf0*/  FMNMX.FTZ R3, R199, R3, !PT ;  /* 0x00000003c7037209 */ /* 0x000fc80007810000 */
[----:B------:R-:W-:Y:S01]  /*9d00*/  FMNMX.FTZ R3, R172, R3, !PT ;  /* 0x00000003ac037209 */ /* 0x000fe20007810000 */
[----:B------:R-:W-:Y:S03]  /*9d10*/  MUFU.EX2 R208, R208 ;  /* 0x000000d000d07308 */ /* 0x000fe60000000800 */
[----:B------:R-:W-:-:S04]  /*9d20*/  FMNMX.FTZ R3, R193, R3, !PT ;  /* 0x00000003c1037209 */ /* 0x000fc80007810000 */
[----:B------:R-:W-:Y:S01]  /*9d30*/  FMNMX.FTZ R3, R195, R3, !PT ;  /* 0x00000003c3037209 */ /* 0x000fe20007810000 */
[----:B------:R-:W0:Y:S01]  /*9d40*/  MUFU.EX2 R0, R0 ;  /* 0x0000000000007308 */ /* 0x000e220000000800 */
[----:B-1----:R-:W-:-:S04]  /*9d50*/  FSEL R169, R169, -INF , P5 ;  /* 0xff800000a9a97808 */ /* 0x002fc80002800000 */
[----:B------:R-:W-:-:S03]  /*9d60*/  FMNMX.FTZ R3, R169, R3, !PT ;  /* 0x00000003a9037209 */ /* 0x000fc60007810000 */
[----:B------:R-:W1:Y:S02]  /*9d70*/  MUFU.EX2 R170, R170 ;  /* 0x000000aa00aa7308 */ /* 0x000e640000000800 */
[----:B------:R-:W2:Y:S06]  /*9d80*/  SHFL.BFLY PT, R154, R3, 0x2, 0x1f ;  /* 0x0c401f00039a7f89 */ /* 0x000eac00000e0000 */
[----:B------:R-:W-:Y:S01]  /*9d90*/  MUFU.EX2 R210, R210 ;  /* 0x000000d200d27308 */ /* 0x000fe20000000800 */
[----:B0-----:R-:W-:-:S07]  /*9da0*/  FFMA.FTZ R18, R0, R18, R208 ;  /* 0x0000001200127223 */ /* 0x001fce00000100d0 */
[----:B------:R-:W-:Y:S01]  /*9db0*/  MUFU.EX2 R168, R168 ;  /* 0x000000a800a87308 */ /* 0x000fe20000000800 */
[----:B-1----:R-:W-:-:S07]  /*9dc0*/  FADD.FTZ R18, R170, R18 ;  /* 0x00000012aa127221 */ /* 0x002fce0000010000 */
[----:B------:R-:W-:Y:S01]  /*9dd0*/  MUFU.EX2 R204, R204 ;  /* 0x000000cc00cc7308 */ /* 0x000fe20000000800 */
[----:B--2---:R-:W-:-:S05]  /*9de0*/  FMNMX.FTZ R3, R3, R154, !PT ;  /* 0x0000009a03037209 */ /* 0x004fca0007810000 */
[----:B------:R-:W0:Y:S02]  /*9df0*/  SHFL.BFLY PT, R154, R3, 0x1, 0x1f ;  /* 0x0c201f00039a7f89 */ /* 0x000e2400000e0000 */
[----:B------:R-:W-:Y:S08]  /*9e00*/  MUFU.EX2 R165, R165 ;  /* 0x000000a500a57308 */ /* 0x000ff00000000800 */
[----:B------:R-:W-:Y:S08]  /*9e10*/  MUFU.EX2 R206, R206 ;  /* 0x000000ce00ce7308 */ /* 0x000ff00000000800 */
[----:B------:R-:W-:Y:S01]  /*9e20*/  MUFU.EX2 R163, R163 ;  /* 0x000000a300a37308 */ /* 0x000fe20000000800 */
[----:B0-----:R-:W-:-:S07]  /*9e30*/  FMNMX.FTZ R3, R3, R154, !PT ;  /* 0x0000009a03037209 */ /* 0x001fce0007810000 */
[----:B------:R-:W-:Y:S01]  /*9e40*/  MUFU.EX2 R200, R200 ;  /* 0x000000c800c87308 */ /* 0x000fe20000000800 */
[----:B------:R-:W-:-:S04]  /*9e50*/  FSETP.NEU.FTZ.AND P1, PT, R3, -INF , PT ;  /* 0xff8000000300780b */ /* 0x000fc80003f3d000 */
[----:B------:R-:W-:-:S03]  /*9e60*/  FSEL R2, R3, RZ, P1 ;  /* 0x000000ff03027208 */ /* 0x000fc60000800000 */
[----:B------:R-:W-:Y:S02]  /*9e70*/  MUFU.EX2 R162, R162 ;  /* 0x000000a200a27308 */ /* 0x000fe40000000800 */
[----:B------:R-:W-:Y:S01]  /*9e80*/  FADD.FTZ R2, -R2, R21 ;  /* 0x0000001502027221 */ /* 0x000fe20000010100 */
[----:B------:R-:W-:-:S03]  /*9e90*/  FMUL.FTZ R21, R3, UR5 ;  /* 0x0000000503157c20 */ /* 0x000fc60008410000 */
[----:B------:R-:W-:Y:S02]  /*9ea0*/  FMUL.FTZ R2, R2, UR5 ;  /* 0x0000000502027c20 */ /* 0x000fe40008410000 */
[----:B------:R-:W-:Y:S01]  /*9eb0*/  MUFU.EX2 R202, R202 ;  /* 0x000000ca00ca7308 */ /* 0x000fe20000000800 */
[----:B------:R-:W-:-:S05]  /*9ec0*/  FSEL R21, R21, RZ, P1 ;  /* 0x000000ff15157208 */ /* 0x000fca0000800000 */
        /* <DEDUP_REMOVED lines=20> */
[----:B------:R-:W-:Y:S08]  /*a010*/  MUFU.EX2 R2, R2 ;  /* 0x0000000200027308 */ /* 0x000ff00000000800 */
[----:B------:R-:W0:Y:S08]  /*a020*/  MUFU.EX2 R169, R171 ;  /* 0x000000ab00a97308 */ /* 0x000e300000000800 */
        /* <DEDUP_REMOVED lines=17> */
[----:B------:R-:W-:-:S04]  /*a140*/  FADD.FTZ R5, R200, R5 ;  /* 0x00000005c8057221 */ /* 0x000fc80000010000 */
[----:B------:R-:W-:Y:S02]  /*a150*/  FADD.FTZ R5, R162, R5 ;  /* 0x00000005a2057221 */ /* 0x000fe40000010000 */
[----:B------:R-:W1:Y:S01]  /*a160*/  MUFU.EX2 R207, R207 ;  /* 0x000000cf00cf7308 */ /* 0x000e620000000800 */
[----:B--2---:R-:W-:Y:S01]  /*a170*/  FADD.FTZ R18, R205, R18 ;  /* 0x00000012cd127221 */ /* 0x004fe20000010000 */
[----:B------:R-:W-:-:S06]  /*a180*/  FADD.FTZ R5, R202, R5 ;  /* 0x00000005ca057221 */ /* 0x000fcc0000010000 */
        /* <DEDUP_REMOVED lines=45> */
.L_x_2397:
[----:B------:R-:W0:Y:S01]  /*a460*/  S2UR UR7, SR_CgaCtaId ;  /* 0x00000000000779c3 */ /* 0x000e220000008800 */
[----:B------:R-:W-:Y:S01]  /*a470*/  R2UR UR6, R20 ;  /* 0x00000000140672ca */ /* 0x000fe200000e0000 */
[----:B------:R-:W-:Y:S01]  /*a480*/  UIADD3 UR4, UR4, 0x38860, URZ ;  /* 0x0003886004047890 */ /* 0x000fe2000fffe03f */
[----:B------:R-:W-:Y:S01]  /*a490*/  F2FP.BF16.F32.PACK_AB R195, R21, R195 ;  /* 0x000000c315c3723e */ /* 0x000fe200000010ff */
[----:B------:R-:W-:Y:S01]  /*a4a0*/  UMOV UR37, UR36 ;  /* 0x0000002400257c82 */ /* 0x000fe20008000000 */
[----:B------:R-:W-:Y:S01]  /*a4b0*/  F2FP.BF16.F32.PACK_AB R208, R170, R208 ;  /* 0x000000d0aad0723e */ /* 0x000fe200000010ff */
[----:B------:R-:W-:Y:S01]  /*a4c0*/  IMAD.MOV.U32 R21, RZ, RZ, R3 ;  /* 0x000000ffff157224 */ /* 0x000fe200078e0003 */
[----:B------:R-:W-:Y:S01]  /*a4d0*/  F2FP.BF16.F32.PACK_AB R209, R209, R169 ;  /* 0x000000a9d1d1723e */ /* 0x000fe200000010ff */
[----:B------:R-:W-:Y:S01]  /*a4e0*/  IMAD.MOV.U32 R228, RZ, RZ, R4 ;  /* 0x000000ffffe47224 */ /* 0x000fe200078e0004 */
[----:B------:R-:W-:Y:S02]  /*a4f0*/  F2FP.BF16.F32.PACK_AB R210, R168, R210 ;  /* 0x000000d2a8d2723e */ /* 0x000fe400000010ff */
[----:B------:R-:W-:-:S02]  /*a500*/  F2FP.BF16.F32.PACK_AB R211, R211, R167 ;  /* 0x000000a7d3d3723e */ /* 0x000fc400000010ff */
[----:B------:R-:W-:Y:S01]  /*a510*/  F2FP.BF16.F32.PACK_AB R204, R165, R204 ;  /* 0x000000cca5cc723e */ /* 0x000fe200000010ff */
[----:B------:R-:W-:Y:S01]  /*a520*/  UISETP.GT.AND UP0, UPT, UR60, UR6, UPT ;  /* 0x000000063c00728c */ /* 0x000fe2000bf04270 */
[----:B------:R-:W-:Y:S01]  /*a530*/  F2FP.BF16.F32.PACK_AB R205, R205, R166 ;  /* 0x000000a6cdcd723e */ /* 0x000fe200000010ff */
[----:B------:R-:W-:Y:S01]  /*a540*/  UIADD3 UR60, UR60, -0x1, URZ ;  /* 0xffffffff3c3c7890 */ /* 0x000fe2000fffe03f */
[----:B------:R-:W-:Y:S02]  /*a550*/  F2FP.BF16.F32.PACK_AB R206, R163, R206 ;  /* 0x000000cea3ce723e */ /* 0x000fe400000010ff */
[----:B------:R-:W-:Y:S02]  /*a560*/  F2FP.BF16.F32.PACK_AB R207, R207, R164 ;  /* 0x000000a4cfcf723e */ /* 0x000fe400000010ff */
[----:B------:R-:W-:Y:S02]  /*a570*/  PLOP3.LUT P1, PT, PT, PT, UP0, 0x80, 0x0 ;  /* 0x000000000000781c */ /* 0x000fe40003f2f008 */
        /* <DEDUP_REMOVED lines=13> */
[----:B------:R-:W-:Y:S01]  /*a650*/  F2FP.BF16.F32.PACK_AB R194, R152, R194 ;  /* 0x000000c298c2723e */ /* 0x000fe200000010ff */
[----:B------:R-:W-:Y:S01]  /*a660*/  IMAD.U32 R229, RZ, RZ, UR4 ;  /* 0x00000004ffe57e24 */ /* 0x000fe2000f8e00ff */
[----:B------:R-:W-:Y:S06]  /*a670*/  @P1 BRA `(.L_x_2398) ;  /* 0xffffffbc00581947 */ /* 0x000fec000383ffff */
[----:B------:R-:W-:-:S05]  /*a680*/  UMOV UR61, UR60 ;  /* 0x0000003c003d7c82 */ /* 0x000fca0008000000 */
.L_x_2387:
[----:B------:R-:W-:-:S13]  /*a690*/  R2UR UR4, R214 ;  /* 0x00000000d60472ca */ /* 0x000fda00000e0000 */
[----:B------:R-:W-:-:S06]  /*a6a0*/  UISETP.GE.AND UP0, UPT, UR61, UR4, UPT ;  /* 0x000000043d00728c */ /* 0x000fcc000bf06270 */
[----:B------:R-:W-:-:S13]  /*a6b0*/  PLOP3.LUT P1, PT, PT, PT, UP0, 0x80, 0x0 ;  /* 0x000000000000781c */ /* 0x000fda0003f2f008 */
[----:B------:R-:W-:Y:S05]  /*a6c0*/  @!P1 BRA `(.L_x_2399) ;  /* 0x0000003c00149947 */ /* 0x000fea0003800000 */
[----:B------:R-:W-:Y:S01]  /*a6d0*/  R2UR UR4, R17 ;  /* 0x00000000110472ca */ /* 0x000fe200000e0000 */
[----:B------:R-:W-:Y:S01]  /*a6e0*/  IMAD.MOV.U32 R20, RZ, RZ, R3 ;  /* 0x000000ffff147224 */ /* 0x000fe200078e0003 */
[----:B------:R-:W-:Y:S01]  /*a6f0*/  UMOV UR60, UR36 ;  /* 0x00000024003c7c82 */ /* 0x000fe20008000000 */
[----:B------:R-:W-:Y:S01]  /*a700*/  IMAD.MOV.U32 R21, RZ, RZ, R4 ;  /* 0x000000ffff157224 */ /* 0x000fe200078e0004 */
[----:B------:R-:W-:-:S09]  /*a710*/  ULDC UR37, c[0x0][0x9d8] ;  /* 0x0002760000257ab9 */ /* 0x000fd20000000800 */
[----:B------:R-:W-:-:S07]  /*a720*/  IMAD.U32 R22, RZ, RZ, UR4 ;  /* 0x00000004ff167e24 */ /* 0x000fce000f8e00ff */
.L_x_2410:
        /* <DEDUP_REMOVED lines=9> */
.L_x_2400:
        /* <DEDUP_REMOVED lines=8> */
.L_x_2401:
[----:B-1----:R-:W-:Y:S05]  /*a840*/  @P1 BRA `(.L_x_2402) ;  /* 0x0000000000081947 */ /* 0x002fea0003800000 */
[----:B------:R-:W1:Y:S02]  /*a850*/  SYNCS.PHASECHK.TRANS64.TRYWAIT P1, [UR4+0x38830], R3 ;  /* 0x03883003ff0075a7 */ /* 0x000e640008020144 */
[----:B-1----:R-:W-:Y:S05]  /*a860*/  @!P1 BRA `(.L_x_2403) ;  /* 0x0000010000e89947 */ /* 0x002fea0003800000 */
.L_x_2402:
        /* <DEDUP_REMOVED lines=592> */
.L_x_2404:
        /* <DEDUP_REMOVED lines=8> */
.L_x_2405:
[----:B---3--:R-:W-:Y:S05]  /*cdf0*/  @P1 BRA `(.L_x_2406) ;  /* 0x0000000000081947 */ /* 0x008fea0003800000 */
[----:B------:R-:W3:Y:S02]  /*ce00*/  SYNCS.PHASECHK.TRANS64.TRYWAIT P1, [UR4+0x38850], R0 ;  /* 0x03885000ff0075a7 */ /* 0x000ee40008020144 */
[----:B---3--:R-:W-:Y:S05]  /*ce10*/  @!P1 BRA `(.L_x_2407) ;  /* 0x000000dc00949947 */ /* 0x008fea0003800000 */
.L_x_2406:
        /* <DEDUP_REMOVED lines=37> */
.L_x_2408:
        /* <DEDUP_REMOVED lines=51> */
[----:B------:R-:W0:Y:S01]  /*d3a0*/  S2UR UR7, SR_CgaCtaId ;  /* 0x00000000000779c3 */ /* 0x000e220000008800 */
[----:B------:R-:W-:-:S02]  /*d3b0*/  R2UR UR6, R16 ;  /* 0x00000000100672ca */ /* 0x000fc400000e0000 */
[----:B------:R-:W3:Y:S01]  /*d3c0*/  MUFU.TANH R177, R177 ;  /* 0x000000b100b17308 */ /* 0x000ee20000002400 */
[----:B-1----:R-:W-:-:S07]  /*d3d0*/  FMNMX.FTZ R3, R176, R3, !PT ;  /* 0x00000003b0037209 */ /* 0x002fce0007810000 */
[----:B------:R-:W1:Y:S01]  /*d3e0*/  MUFU.TANH R180, R180 ;  /* 0x000000b400b47308 */ /* 0x000e620000002400 */
[----:B--2---:R-:W-:Y:S02]  /*d3f0*/  FMNMX.FTZ R3, R185, R3, !PT ;  /* 0x00000003b9037209 */ /* 0x004fe40007810000 */
[----:B------:R-:W-:-:S04]  /*d400*/  ULEA UR6, UR36, UR6, 0x3 ;  /* 0x0000000624067291 */ /* 0x000fc8000f8e183f */
[----:B------:R-:W-:Y:S01]  /*d410*/  UIADD3 UR6, UR6, 0x38840, URZ ;  /* 0x0003884006067890 */ /* 0x000fe2000fffe03f */
[----:B------:R-:W2:Y:S01]  /*d420*/  MUFU.TANH R168, R168 ;  /* 0x000000a800a87308 */ /* 0x000ea20000002400 */
[----:B---3--:R-:W-:Y:S02]  /*d430*/  FMNMX.FTZ R3, R177, R3, !PT ;  /* 0x00000003b1037209 */ /* 0x008fe40007810000 */
[----:B0-----:R-:W-:-:S05]  /*d440*/  UPRMT UR6, UR7, 0x654, UR6 ;  /* 0x0000065407067896 */ /* 0x001fca0008000006 */
[----:B------:R-:W0:Y:S01]  /*d450*/  MUFU.TANH R169, R169 ;  /* 0x000000a900a97308 */ /* 0x000e220000002400 */
[----:B-1----:R-:W-:-:S03]  /*d460*/  FMNMX.FTZ R3, R180, R3, !PT ;  /* 0x00000003b4037209 */ /* 0x002fc60007810000 */
[----:B------:R-:W-:Y:S04]  /*d470*/  SYNCS.ARRIVE.TRANS64.RED.A1T0 RZ, [UR6], RZ ;  /* 0x000000ffffff79a7 */ /* 0x000fe80008100406 */
        /* <DEDUP_REMOVED lines=200> */
.L_x_2409:
[----:B------:R-:W0:Y:S01]  /*e100*/  S2UR UR7, SR_CgaCtaId ;  /* 0x00000000000779c3 */ /* 0x000e220000008800 */
[----:B------:R-:W-:Y:S01]  /*e110*/  R2UR UR6, R214 ;  /* 0x00000000d60672ca */ /* 0x000fe200000e0000 */
[----:B------:R-:W-:Y:S01]  /*e120*/  UIADD3 UR4, UR4, 0x38860, URZ ;  /* 0x0003886004047890 */ /* 0x000fe2000fffe03f */
[----:B------:R-:W-:Y:S01]  /*e130*/  F2FP.BF16.F32.PACK_AB R210, R184, R22 ;  /* 0x00000016b8d2723e */ /* 0x000fe200000010ff */
[----:B------:R-:W-:Y:S01]  /*e140*/  UMOV UR60, UR36 ;  /* 0x00000024003c7c82 */ /* 0x000fe20008000000 */
[----:B------:R-:W-:Y:S01]  /*e150*/  F2FP.BF16.F32.PACK_AB R208, R189, R21 ;  /* 0x00000015bdd0723e */ /* 0x000fe200000010ff */
[----:B------:R-:W-:Y:S01]  /*e160*/  IMAD.MOV.U32 R21, RZ, RZ, R4 ;  /* 0x000000ffff157224 */ /* 0x000fe200078e0004 */
[----:B------:R-:W-:Y:S02]  /*e170*/  F2FP.BF16.F32.PACK_AB R194, R20, R156 ;  /* 0x0000009c14c2723e */ /* 0x000fe400000010ff */
        /* <DEDUP_REMOVED lines=24> */
[----:B------:R-:W-:Y:S01]  /*e300*/  MOV R20, R3 ;  /* 0x0000000300147202 */ /* 0x000fe20000000f00 */
[----:B------:R-:W-:Y:S06]  /*e310*/  @P1 BRA `(.L_x_2410) ;  /* 0xffffffc400041947 */ /* 0x000fec000383ffff */
.L_x_2399:
        /* <DEDUP_REMOVED lines=131> */
.L_x_2411:
        /* <DEDUP_REMOVED lines=8> */
.L_x_2412:
[----:B-1----:R-:W-:Y:S05]  /*ebd0*/  @P1 BRA `(.L_x_2413) ;  /* 0x0000000000081947 */ /* 0x002fea0003800000 */
[----:B------:R-:W1:Y:S02]  /*ebe0*/  SYNCS.PHASECHK.TRANS64.TRYWAIT P1, [UR8+0x38850], R0 ;  /* 0x03885000ff0075a7 */ /* 0x000e640008020148 */
[----:B-1----:R-:W-:Y:S05]  /*ebf0*/  @!P1 BRA `(.L_x_2414) ;  /* 0x000000c000349947 */ /* 0x002fea0003800000 */
.L_x_2413:
[----:B------:R-:W-:Y:S01]  /*ec00*/  R2UR UR4, R16 ;  /* 0x00000000100472ca */ /* 0x000fe200000e0000 */
[----:B------:R-:W-:Y:S01]  /*ec10*/  WARPGROUP.ARRIVE ;  /* 0x00000000000079c5 */ /* 0x000fe20000000000 */
[----:B------:R-:W-:Y:S01]  /*ec20*/  UMOV UR7, 0x40000040 ;  /* 0x4000004000077882 */ /* 0x000fe20000000000 */
[----:B-1----:R-:W1:Y:S01]  /*ec30*/  SHFL.BFLY PT, R7, R18, 0x2, 0x1f ;  /* 0x0c401f0012077f89 */ /* 0x002e6200000e0000 */
[----:B------:R-:W-:Y:S02]  /*ec40*/  IMAD.MOV.U32 R6, RZ, RZ, RZ ;  /* 0x000000ffff067224 */ /* 0x000fe400078e00ff */
[----:B------:R-:W-:Y:S01]  /*ec50*/  IMAD.U32 R13, RZ, RZ, UR5 ;  /* 0x00000005ff0d7e24 */ /* 0x000fe2000f8e00ff */
[----:B0-----:R-:W0:Y:S06]  /*ec60*/  SHFL.BFLY PT, R0, R5, 0x2, 0x1f ;  /* 0x0c401f0005007f89 */ /* 0x001e2c00000e0000 */
[----:B------:R-:W-:-:S04]  /*ec70*/  UIADD3 UR4, UR4, 0x400, URZ ;  /* 0x0000040004047890 */ /* 0x000fc8000fffe03f */
[----:B------:R-:W-:-:S04]  /*ec80*/  USHF.R.U32.HI UR4, URZ, 0x4, UR4 ;  /* 0x000000043f047899 */ /* 0x000fc80008011604 */
[----:B------:R-:W-:-:S04]  /*ec90*/  ULOP3.LUT UR4, UR4, 0x3fff, URZ, 0xc0, !UPT ;  /* 0x00003fff04047892 */ /* 0x000fc8000f8ec03f */
[----:B------:R-:W-:Y:S01]  /*eca0*/  ULOP3.LUT UR4, UR4, 0x2800000, URZ, 0xfc, !UPT ;  /* 0x0280000004047892 */ /* 0x000fe2000f8efc3f */
[----:B-1----:R-:W-:-:S03]  /*ecb0*/  FADD.FTZ R7, R7, R18 ;  /* 0x0000001207077221 */ /* 0x002fc60000010000 */
[----:B------:R-:W-:Y:S01]  /*ecc0*/  UIMAD UR4, UR36, 0xa00, UR4 ;  /* 0x00000a00240478a4 */ /* 0x000fe2000f8e0204 */
[----:B0-----:R-:W-:Y:S01]  /*ecd0*/  FADD.FTZ R2, R0, R5 ;  /* 0x0000000500027221 */ /* 0x001fe20000010000 */
[----:B------:R-:W-:Y:S01]  /*ece0*/  IMAD.MOV.U32 R5, RZ, RZ, RZ ;  /* 0x000000ffff057224 */ /* 0x000fe200078e00ff */
[----:B------:R-:W0:Y:S04]  /*ecf0*/  SHFL.BFLY PT, R0, R7, 0x1, 0x1f ;  /* 0x0c201f0007007f89 */ /* 0x000e2800000e0000 */
[----:B------:R-:W-:Y:S01]  /*ed00*/  UMOV UR6, UR4 ;  /* 0x0000000400067c82 */ /* 0x000fe20008000000 */
[----:B------:R-:W1:Y:S01]  /*ed10*/  SHFL.BFLY PT, R9, R2, 0x1, 0x1f ;  /* 0x0c201f0002097f89 */ /* 0x000e6200000e0000 */
[----:B------:R-:W-:Y:S01]  /*ed20*/  HGMMA.64x256x16.F32.BF16 R24, R208, gdesc[UR4].tnspB, R24, gsb0 ;  /* 0x43e00004d0187df0 */ /* 0x000fe20008001818 */
[----:B------:R-:W-:Y:S01]  /*ed30*/  UIADD3 UR6, UR4, 0x80, URZ ;  /* 0x0000008004067890 */ /* 0x000fe2000fffe03f */
[----:B------:R-:W-:Y:S01]  /*ed40*/  UMOV UR7, 0x40000040 ;  /* 0x4000004000077882 */ /* 0x000fe20000000000 */
[----:B0-----:R-:W-:Y:S01]  /*ed50*/  FADD.FTZ R11, R7, R0 ;  /* 0x00000000070b7221 */ /* 0x001fe20000010000 */
[----:B------:R-:W-:-:S02]  /*ed60*/  IMAD.U32 R7, RZ, RZ, UR5 ;  /* 0x00000005ff077e24 */ /* 0x000fc4000f8e00ff */
        /* <DEDUP_REMOVED lines=39> */
.L_x_2415:
[----:B------:R-:W2:Y:S01]  /*efe0*/  LDL.LU R3, [R1+0x30] ;  /* 0x0000300001037983 */ /* 0x000ea20000300800 */
[----:B------:R-:W0:Y:S01]  /*eff0*/  S2UR UR6, SR_CgaCtaId ;  /* 0x00000000000679c3 */ /* 0x000e220000008800 */
[----:B------:R-:W-:Y:S01]  /*f000*/  UIADD3 UR4, UR8, 0x38860, URZ ;  /* 0x0003886008047890 */ /* 0x000fe2000fffe03f */
[-C--:B------:R-:W-:Y:S01]  /*f010*/  FMUL.FTZ R24, R24, R6.reuse ;  /* 0x0000000618187220 */ /* 0x080fe20000410000 */
        /* <DEDUP_REMOVED lines=134> */
[----:B--2---:R-:W-:-:S13]  /*f880*/  R2UR UR5, R3 ;  /* 0x00000000030572ca */ /* 0x004fda00000e0000 */
[----:B------:R-:W-:-:S06]  /*f890*/  UIADD3 UR5, UR5, 0x1, URZ ;  /* 0x0000000105057890 */ /* 0x000fcc000fffe03f */
[----:B------:R-:W-:Y:S01]  /*f8a0*/  IMAD.U32 R3, RZ, RZ, UR5 ;  /* 0x00000005ff037e24 */ /* 0x000fe2000f8e00ff */
[----:B------:R-:W-:-:S04]  /*f8b0*/  R2UR UR5, R17 ;  /* 0x00000000110572ca */ /* 0x000fc800000e0000 */
[----:B------:R0:W-:Y:S09]  /*f8c0*/  STL [R1+0x30], R3 ;  /* 0x0000300301007387 */ /* 0x0001f20000100800 */
[----:B------:R-:W-:-:S06]  /*f8d0*/  ULOP3.LUT UR5, UR5, UR4, URZ, 0x3c, !UPT ;  /* 0x0000000405057292 */ /* 0x000fcc000f8e3c3f */
[----:B0-----:R-:W-:-:S07]  /*f8e0*/  IMAD.U32 R17, RZ, RZ, UR5 ;  /* 0x00000005ff117e24 */ /* 0x001fce000f8e00ff */
.L_x_2379:
[----:B------:R-:W0:Y:S08]  /*f8f0*/  S2UR UR4, SR_CgaCtaId ;  /* 0x00000000000479c3 */ /* 0x000e300000008800 */
[----:B------:R-:W-:Y:S06]  /*f900*/  BAR.SYNC.DEFER_BLOCKING 0x5, 0x180 ;  /* 0x0146000000007b1d */ /* 0x000fec0000010000 */
[----:B------:R-:W-:Y:S01]  /*f910*/  UMOV UR8, 0x400 ;  /* 0x0000040000087882 */ /* 0x000fe20000000000 */
[----:B------:R-:W-:Y:S01]  /*f920*/  BSSY B0, `(.L_x_2416) ;  /* 0x00004c0000007945 */ /* 0x000fe20003800000 */
[----:B0-----:R-:W-:-:S09]  /*f930*/  ULEA UR8, UR4, UR8, 0x18 ;  /* 0x0000000804087291 */ /* 0x001fd2000f8ec03f */
[----:B------:R-:W0:Y:S02]  /*f940*/  LDS.128 R4, [UR8+0x388d0] ;  /* 0x0388d008ff047984 */ /* 0x000e240008000c00 */
[----:B0-----:R-:W-:Y:S02]  /*f950*/  R2UR UR6, R5 ;  /* 0x00000000050672ca */ /* 0x001fe400000e0000 */
[----:B------:R-:W-:Y:S02]  /*f960*/  R2UR UR5, R6 ;  /* 0x00000000060572ca */ /* 0x000fe400000e0000 */
[----:B------:R-:W-:Y:S01]  /*f970*/  R2UR UR7, R7 ;  /* 0x00000000070772ca */ /* 0x000fe200000e0000 */
[----:B------:R-:W-:Y:S06]  /*f980*/  BAR.ARV 0x4, 0x180 ;  /* 0x0106000000007b1d */ /* 0x000fec0000002000 */
[----:B------:R-:W-:Y:S08]  /*f990*/  @P0 BRA `(.L_x_2417) ;  /* 0x0000003800dc0947 */ /* 0x000ff00003800000 */
[----:B------:R-:W2:Y:S01]  /*f9a0*/  LDL.LU R8, [R1+0x2c] ;  /* 0x00002c0001087983 */ /* 0x000ea20000300800 */
[----:B------:R-:W0:Y:S01]  /*f9b0*/  S2UR UR4, SR_SWINHI ;  /* 0x00000000000479c3 */ /* 0x000e220000002f00 */
[----:B------:R-:W-:Y:S01]  /*f9c0*/  IMAD.MOV.U32 R12, RZ, RZ, 0x2 ;  /* 0x00000002ff0c7424 */ /* 0x000fe200078e00ff */
[----:B------:R-:W-:Y:S01]  /*f9d0*/  F2FP.BF16.F32.PACK_AB R6, R29, R28 ;  /* 0x0000001c1d06723e */ /* 0x000fe200000010ff */
[----:B------:R-:W3:Y:S01]  /*f9e0*/  LDL R3, [R1+0x3c] ;  /* 0x00003c0001037983 */ /* 0x000ee20000100800 */
[----:B------:R-:W-:Y:S01]  /*f9f0*/  F2FP.BF16.F32.PACK_AB R7, R31, R30 ;  /* 0x0000001e1f07723e */ /* 0x000fe200000010ff */
[----:B------:R-:W-:Y:S01]  /*fa00*/  ULDC.64 UR14, c[0x0][0xc00] ;  /* 0x00030000000e7ab9 */ /* 0x000fe20000000a00 */
[----:B------:R-:W-:Y:S01]  /*fa10*/  R2UR UR18, R221 ;  /* 0x00000000dd1272ca */ /* 0x000fe200000e0000 */
[----:B------:R-:W-:Y:S01]  /*fa20*/  ULDC UR20, c[0x0][0xbe8] ;  /* 0x0002fa0000147ab9 */ /* 0x000fe20000000800 */
[----:B------:R-:W-:Y:S02]  /*fa30*/  R2UR UR21, R217 ;  /* 0x00000000d91572ca */ /* 0x000fe400000e0000 */
[----:B------:R-:W-:-:S02]  /*fa40*/  R2UR UR26, R215 ;  /* 0x00000000d71a72ca */ /* 0x000fc400000e0000 */
[----:B------:R-:W-:Y:S02]  /*fa50*/  R2UR UR19, R220 ;  /* 0x00000000dc1372ca */ /* 0x000fe400000e0000 */
[----:B------:R-:W-:Y:S01]  /*fa60*/  R2UR UR24, R222 ;  /* 0x00000000de1872ca */ /* 0x000fe200000e0000 */
[----:B------:R-:W-:Y:S01]  /*fa70*/  UMOV UR10, UR8 ;  /* 0x00000008000a7c82 */ /* 0x000fe20008000000 */
[----:B0-----:R-:W-:-:S03]  /*fa80*/  UMOV UR11, UR4 ;  /* 0x00000004000b7c82 */ /* 0x001fc60008000000 */
[----:B------:R-:W-:-:S04]  /*fa90*/  USHF.L.U32 UR4, UR18, 0x2, URZ ;  /* 0x0000000212047899 */ /* 0x000fc8000800063f */
[----:B------:R-:W-:Y:S01]  /*faa0*/  UIADD3 UR9, UP0, UR4, UR14, URZ ;  /* 0x0000000e04097290 */ /* 0x000fe2000ff1e03f */
[----:B------:R-:W-:Y:S01]  /*fab0*/  BAR.SYNC.DEFER_BLOCKING 0x1, 0x100 ;  /* 0x0044000000007b1d */ /* 0x000fe20000010000 */
[----:B--2---:R-:W-:Y:S01]  /*fac0*/  R2UR UR17, R8 ;  /* 0x00000000081172ca */ /* 0x004fe200000e0000 */
[----:B---3--:R-:W-:-:S03]  /*fad0*/  IMAD.WIDE R12, R3, R12, UR10 ;  /* 0x0000000a030c7e25 */ /* 0x008fc6000f8e020c */
[C---:B------:R-:W-:Y:S02]  /*fae0*/  IADD3 R15, P1, R12.reuse, 0x20, RZ ;  /* 0x000000200c0f7810 */ /* 0x040fe40007f3e0ff */
[----:B------:R-:W-:Y:S02]  /*faf0*/  IADD3 R157, P4, R12, 0x60, RZ ;  /* 0x000000600c9d7810 */ /* 0x000fe40007f9e0ff */
[----:B------:R-:W-:-:S05]  /*fb00*/  LOP3.LUT R14, R15, 0x380, RZ, 0xc0, !PT ;  /* 0x000003800f0e7812 */ /* 0x000fca00078ec0ff */
[----:B------:R-:W-:Y:S01]  /*fb10*/  USHF.L.U64.HI UR16, UR18, 0x2, UR17 ;  /* 0x0000000212107899 */ /* 0x000fe20008010211 */
[----:B------:R-:W-:Y:S02]  /*fb20*/  IADD3 R161, P6, R12, 0x4020, RZ ;  /* 0x000040200ca17810 */ /* 0x000fe40007fde0ff */
[----:B------:R-:W-:Y:S01]  /*fb30*/  LOP3.LUT R156, R157, 0x380, RZ, 0xc0, !PT ;  /* 0x000003809d9c7812 */ /* 0x000fe200078ec0ff */
[----:B------:R-:W-:Y:S01]  /*fb40*/  UIADD3.X UR12, UR16, UR15, URZ, UP0, !UPT ;  /* 0x0000000f100c7290 */ /* 0x000fe200087fe43f */
[----:B------:R-:W-:Y:S02]  /*fb50*/  SHF.R.U64 R14, R14, 0x3, RZ ;  /* 0x000000030e0e7819 */ /* 0x000fe400000012ff */
[----:B------:R-:W-:Y:S02]  /*fb60*/  LOP3.LUT R5, R12, 0x380, RZ, 0xc0, !PT ;  /* 0x000003800c057812 */ /* 0x000fe400078ec0ff */
[----:B------:R-:W-:Y:S02]  /*fb70*/  LOP3.LUT R160, R161, 0x380, RZ, 0xc0, !PT ;  /* 0x00000380a1a07812 */ /* 0x000fe400078ec0ff */
[----:B------:R-:W-:-:S02]  /*fb80*/  SHF.R.U64 R156, R156, 0x3, RZ ;  /* 0x000000039c9c7819 */ /* 0x000fc400000012ff */
[----:B------:R-:W-:Y:S01]  /*fb90*/  LOP3.LUT R14, R14, R15, RZ, 0x3c, !PT ;  /* 0x0000000f0e0e7212 */ /* 0x000fe200078e3cff */
[----:B------:R-:W-:Y:S01]  /*fba0*/  IMAD.X R15, RZ, RZ, R13, P1 ;  /* 0x000000ffff0f7224 */ /* 0x000fe200008e060d */
[----:B------:R-:W-:Y:S02]  /*fbb0*/  IADD3 R159, P3, R12, 0x4000, RZ ;  /* 0x000040000c9f7810 */ /* 0x000fe40007f7e0ff */
[----:B------:R-:W-:Y:S02]  /*fbc0*/  SHF.R.U64 R5, R5, 0x3, RZ ;  /* 0x0000000305057819 */ /* 0x000fe400000012ff */
[----:B------:R-:W-:Y:S02]  /*fbd0*/  SHF.R.U64 R160, R160, 0x3, RZ ;  /* 0x00000003a0a07819 */ /* 0x000fe400000012ff */
[C---:B------:R-:W-:Y:S02]  /*fbe0*/  IADD3 R155, P0, R12.reuse, 0x40, RZ ;  /* 0x000000400c9b7810 */ /* 0x040fe40007f1e0ff */
[----:B------:R-:W-:-:S02]  /*fbf0*/  IADD3 R163, P5, R12, 0x4040, RZ ;  /* 0x000040400ca37810 */ /* 0x000fc40007fbe0ff */
[C---:B------:R-:W-:Y:S02]  /*fc00*/  IADD3 R165, P2, R12.reuse, 0x4060, RZ ;  /* 0x000040600ca57810 */ /* 0x040fe40007f5e0ff */
[----:B------:R-:W-:Y:S02]  /*fc10*/  IADD3 R167, P1, R12, 0x8000, RZ ;  /* 0x000080000ca77810 */ /* 0x000fe40007f3e0ff */
[----:B------:R-:W-:Y:S01]  /*fc20*/  LOP3.LUT R156, R156, R157, RZ, 0x3c, !PT ;  /* 0x0000009d9c9c7212 */ /* 0x000fe200078e3cff */
[--C-:B------:R-:W-:Y:S01]  /*fc30*/  IMAD.X R157, RZ, RZ, R13.reuse, P4 ;  /* 0x000000ffff9d7224 */ /* 0x100fe200020e060d */
[----:B------:R-:W-:Y:S02]  /*fc40*/  LOP3.LUT R158, R159, 0x380, RZ, 0xc0, !PT ;  /* 0x000003809f9e7812 */ /* 0x000fe400078ec0ff */
[----:B------:R-:W-:Y:S01]  /*fc50*/  LOP3.LUT R4, R5, R12, RZ, 0x3c, !PT ;  /* 0x0000000c05047212 */ /* 0x000fe200078e3cff */
[--C-:B------:R-:W-:Y:S01]  /*fc60*/  IMAD.MOV.U32 R5, RZ, RZ, R13.reuse ;  /* 0x000000ffff057224 */ /* 0x100fe200078e000d */
[----:B------:R-:W-:Y:S01]  /*fc70*/  LOP3.LUT R160, R160, R161, RZ, 0x3c, !PT ;  /* 0x000000a1a0a07212 */ /* 0x000fe200078e3cff */
[----:B------:R-:W-:Y:S01]  /*fc80*/  IMAD.X R161, RZ, RZ, R13, P6 ;  /* 0x000000ffffa17224 */ /* 0x000fe200030e060d */
[----:B------:R-:W-:-:S02]  /*fc90*/  IADD3 R9, P4, R12, 0x8040, RZ ;  /* 0x000080400c097810 */ /* 0x000fc40007f9e0ff */
[----:B------:R-:W-:Y:S02]  /*fca0*/  LOP3.LUT R154, R155, 0x380, RZ, 0xc0, !PT ;  /* 0x000003809b9a7812 */ /* 0x000fe400078ec0ff */
[----:B------:R-:W-:Y:S02]  /*fcb0*/  LOP3.LUT R162, R163, 0x380, RZ, 0xc0, !PT ;  /* 0x00000380a3a27812 */ /* 0x000fe400078ec0ff */
[----:B------:R-:W-:Y:S02]  /*fcc0*/  LOP3.LUT R164, R165, 0x380, RZ, 0xc0, !PT ;  /* 0x00000380a5a47812 */ /* 0x000fe400078ec0ff */
[----:B------:R-:W-:Y:S02]  /*fcd0*/  LOP3.LUT R166, R167, 0x380, RZ, 0xc0, !PT ;  /* 0x00000380a7a67812 */ /* 0x000fe400078ec0ff */
[----:B------:R-:W-:Y:S02]  /*fce0*/  IADD3 R19, P6, R12, 0xc000, RZ ;  /* 0x0000c0000c137810 */ /* 0x000fe40007fde0ff */
[----:B------:R-:W-:-:S02]  /*fcf0*/  SHF.R.U64 R158, R158, 0x3, RZ ;  /* 0x000000039e9e7819 */ /* 0x000fc400000012ff */
[----:B------:R-:W-:Y:S02]  /*fd00*/  LOP3.LUT R8, R9, 0x380, RZ, 0xc0, !PT ;  /* 0x0000038009087812 */ /* 0x000fe400078ec0ff */
[----:B------:R-:W-:Y:S02]  /*fd10*/  SHF.R.U64 R154, R154, 0x3, RZ ;  /* 0x000000039a9a7819 */ /* 0x000fe400000012ff */
[----:B------:R-:W-:Y:S02]  /*fd20*/  SHF.R.U64 R162, R162, 0x3, RZ ;  /* 0x00000003a2a27819 */ /* 0x000fe400000012ff */
[----:B------:R-:W-:Y:S02]  /*fd30*/  SHF.R.U64 R164, R164, 0x3, RZ ;  /* 0x00000003a4a47819 */ /* 0x000fe400000012ff */
[----:B------:R-:W-:Y:S02]  /*fd40*/  SHF.R.U64 R166, R166, 0x3, RZ ;  /* 0x00000003a6a67819 */ /* 0x000fe400000012ff */
[----:B------:R-:W-:-:S02]  /*fd50*/  MOV R3, R4 ;  /* 0x0000000400037202 */ /* 0x000fc40000000f00 */
[----:B------:R-:W-:Y:S02]  /*fd60*/  F2FP.BF16.F32.PACK_AB R4, R25, R24 ;  /* 0x000000181904723e */ /* 0x000fe400000010ff */
[----:B------:R-:W-:Y:S02]  /*fd70*/  F2FP.BF16.F32.PACK_AB R5, R27, R26 ;  /* 0x0000001a1b05723e */ /* 0x000fe400000010ff */
[----:B------:R-:W-:Y:S02]  /*fd80*/  LOP3.LUT R10, R19, 0x380, RZ, 0xc0, !PT ;  /* 0x00000380130a7812 */ /* 0x000fe400078ec0ff */
[----:B------:R-:W-:Y:S01]  /*fd90*/  LOP3.LUT R158, R158, R159, RZ, 0x3c, !PT ;  /* 0x0000009f9e9e7212 */ /* 0x000fe200078e3cff */
[--C-:B------:R-:W-:Y:S01]  /*fda0*/  IMAD.X R159, RZ, RZ, R13.reuse, P3 ;  /* 0x000000ffff9f7224 */ /* 0x100fe200018e060d */
[----:B------:R-:W-:Y:S01]  /*fdb0*/  SHF.R.U64 R8, R8, 0x3, RZ ;  /* 0x0000000308087819 */ /* 0x000fe200000012ff */
[----:B------:R0:W-:Y:S01]  /*fdc0*/  STSM.16.M88.4 [R3], R4 ;  /* 0x0000000403007844 */ /* 0x0001e20000000200 */
        /* <DEDUP_REMOVED lines=9> */
[----:B------:R-:W-:Y:S02]  /*fe60*/  SHF.R.U64 R10, R10, 0x3, RZ ;  /* 0x000000030a0a7819 */ /* 0x000fe400000012ff */
[C---:B------:R-:W-:Y:S02]  /*fe70*/  IADD3 R169, P0, R12.reuse, 0x8020, RZ ;  /* 0x000080200ca97810 */ /* 0x040fe40007f1e0ff */
[C---:B------:R-:W-:Y:S02]  /*fe80*/  IADD3 R20, P5, R12.reuse, 0xc020, RZ ;  /* 0x0000c0200c147810 */ /* 0x040fe40007fbe0ff */
[C---:B------:R-:W-:Y:S02]  /*fe90*/  IADD3 R153, P2, R12.reuse, 0xc040, RZ ;  /* 0x0000c0400c997810 */ /* 0x040fe40007f5e0ff */
[----:B------:R-:W-:Y:S02]  /*fea0*/  IADD3 R18, P1, R12, 0xc060, RZ ;  /* 0x0000c0600c127810 */ /* 0x000fe40007f3e0ff */
[----:B0-----:R-:W-:Y:S01]  /*feb0*/  LOP3.LUT R4, R8, R9, RZ, 0x3c, !PT ;  /* 0x0000000908047212 */ /* 0x001fe200078e3cff */
[----:B------:R-:W-:Y:S01]  /*fec0*/  IMAD.X R9, RZ, RZ, R13, P3 ;  /* 0x000000ffff097224 */ /* 0x000fe200018e060d */
[----:B------:R-:W-:-:S02]  /*fed0*/  LOP3.LUT R8, R11, 0x380, RZ, 0xc0, !PT ;  /* 0x000003800b087812 */ /* 0x000fc400078ec0ff */
[----:B------:R-:W-:Y:S02]  /*fee0*/  LOP3.LUT R10, R10, R19, RZ, 0x3c, !PT ;  /* 0x000000130a0a7212 */ /* 0x000fe400078e3cff */
[----:B------:R-:W-:Y:S02]  /*fef0*/  IADD3.X R5, RZ, R13, RZ, P4, !PT ;  /* 0x0000000dff057210 */ /* 0x000fe400027fe4ff */
[----:B------:R-:W-:Y:S02]  /*ff00*/  LOP3.LUT R168, R169, 0x380, RZ, 0xc0, !PT ;  /* 0x00000380a9a87812 */ /* 0x000fe400078ec0ff */
[----:B------:R-:W-:Y:S02]  /*ff10*/  LOP3.LUT R21, R20, 0x380, RZ, 0xc0, !PT ;  /* 0x0000038014157812 */ /* 0x000fe400078ec0ff */
[----:B------:R-:W-:Y:S02]  /*ff20*/  LOP3.LUT R152, R153, 0x380, RZ, 0xc0, !PT ;  /* 0x0000038099987812 */ /* 0x000fe400078ec0ff */
[----:B------:R-:W-:-:S02]  /*ff30*/  LOP3.LUT R19, R18, 0x380, RZ, 0xc0, !PT ;  /* 0x0000038012137812 */ /* 0x000fc400078ec0ff */
[----:B------:R-:W-:Y:S02]  /*ff40*/  SHF.R.U64 R8, R8, 0x3, RZ ;  /* 0x0000000308087819 */ /* 0x000fe400000012ff */
[----:B------:R-:W-:Y:S02]  /*ff50*/  MOV R16, R4 ;  /* 0x0000000400107202 */ /* 0x000fe40000000f00 */
[----:B------:R-:W-:Y:S02]  /*ff60*/  SHF.R.U64 R168, R168, 0x3, RZ ;  /* 0x00000003a8a87819 */ /* 0x000fe400000012ff */
[----:B------:R-:W-:Y:S02]  /*ff70*/  SHF.R.U64 R21, R21, 0x3, RZ ;  /* 0x0000000315157819 */ /* 0x000fe400000012ff */
[----:B------:R-:W-:Y:S02]  /*ff80*/  SHF.R.U64 R152, R152, 0x3, RZ ;  /* 0x0000000398987819 */ /* 0x000fe400000012ff */
[----:B------:R-:W-:-:S02]  /*ff90*/  SHF.R.U64 R19, R19, 0x3, RZ ;  /* 0x0000000313137819 */ /* 0x000fc400000012ff */
[----:B------:R-:W-:Y:S02]  /*ffa0*/  MOV R14, R14 ;  /* 0x0000000e000e7202 */ /* 0x000fe40000000f00 */
[----:B------:R-:W-:Y:S02]  /*ffb0*/  F2FP.BF16.F32.PACK_AB R4, R33, R32 ;  /* 0x000000202104723e */ /* 0x000fe400000010ff */
[----:B------:R-:W-:Y:S02]  /*ffc0*/  F2FP.BF16.F32.PACK_AB R5, R35, R34 ;  /* 0x000000222305723e */ /* 0x000fe400000010ff */
[----:B------:R-:W-:Y:S02]  /*ffd0*/  F2FP.BF16.F32.PACK_AB R6, R37, R36 ;  /* 0x000000242506723e */ /* 0x000fe400000010ff */
[----:B------:R-:W-:Y:S02]  /*ffe0*/  F2FP.BF16.F32.PACK_AB R7, R39, R38 ;  /* 0x000000262707723e */ /* 0x000fe400000010ff */
        /* <DEDUP_REMOVED lines=10> */
[----:B------:R0:W-:Y:S01]  /*10090*/  STSM.16.M88.4 [R14], R4 ;  /* 0x000000040e007844 */ /* 0x0001e20000000200 */
[----:B------:R-:W-:-:S02]  /*100a0*/  MOV R154, R154 ;  /* 0x0000009a009a7202 */ /* 0x000fc40000000f00 */
[----:B------:R-:W-:Y:S02]  /*100b0*/  F2FP.BF16.F32.PACK_AB R12, R41, R40 ;  /* 0x00000028290c723e */ /* 0x000fe400000010ff */
[----:B------:R-:W-:Y:S02]  /*100c0*/  F2FP.BF16.F32.PACK_AB R13, R43, R42 ;  /* 0x0000002a2b0d723e */ /* 0x000fe400000010ff */
[----:B------:R-:W-:Y:S02]  /*100d0*/  F2FP.BF16.F32.PACK_AB R15, R47, R46 ;  /* 0x0000002e2f0f723e */ /* 0x000fe400000010ff */
[----:B------:R-:W-:Y:S02]  /*100e0*/  MOV R156, R156 ;  /* 0x0000009c009c7202 */ /* 0x000fe40000000f00 */
[----:B------:R-:W-:Y:S02]  /*100f0*/  MOV R22, R8 ;  /* 0x0000000800167202 */ /* 0x000fe40000000f00 */
[----:B------:R-:W-:-:S02]  /*10100*/  MOV R3, R10 ;  /* 0x0000000a00037202 */ /* 0x000fc40000000f00 */
[----:B------:R-:W-:Y:S02]  /*10110*/  MOV R158, R158 ;  /* 0x0000009e009e7202 */ /* 0x000fe40000000f00 */
[----:B0-----:R-:W-:Y:S02]  /*10120*/  F2FP.BF16.F32.PACK_AB R14, R45, R44 ;  /* 0x0000002c2d0e723e */ /* 0x001fe400000010ff */
[----:B------:R-:W-:Y:S02]  /*10130*/  F2FP.BF16.F32.PACK_AB R4, R49, R48 ;  /* 0x000000303104723e */ /* 0x000fe400000010ff */
[----:B------:R-:W-:Y:S01]  /*10140*/  F2FP.BF16.F32.PACK_AB R5, R51, R50 ;  /* 0x000000323305723e */ /* 0x000fe200000010ff */
[----:B------:R0:W-:Y:S01]  /*10150*/  STSM.16.M88.4 [R154], R12 ;  /* 0x0000000c9a007844 */ /* 0x0001e20000000200 */
[----:B------:R-:W-:Y:S02]  /*10160*/  F2FP.BF16.F32.PACK_AB R6, R53, R52 ;  /* 0x000000343506723e */ /* 0x000fe400000010ff */
[----:B------:R-:W-:-:S02]  /*10170*/  F2FP.BF16.F32.PACK_AB R7, R55, R54 ;  /* 0x000000363707723e */ /* 0x000fc400000010ff */
[----:B------:R-:W-:Y:S02]  /*10180*/  F2FP.BF16.F32.PACK_AB R8, R57, R56 ;  /* 0x000000383908723e */ /* 0x000fe400000010ff */
[----:B------:R-:W-:Y:S01]  /*10190*/  F2FP.BF16.F32.PACK_AB R9, R59, R58 ;  /* 0x0000003a3b09723e */ /* 0x000fe200000010ff */
[----:B------:R1:W-:Y:S01]  /*101a0*/  STSM.16.M88.4 [R156], R4 ;  /* 0x000000049c007844 */ /* 0x0003e20000000200 */
[----:B------:R-:W-:Y:S02]  /*101b0*/  F2FP.BF16.F32.PACK_AB R10, R61, R60 ;  /* 0x0000003c3d0a723e */ /* 0x000fe400000010ff */
[----:B------:R-:W-:Y:S02]  /*101c0*/  F2FP.BF16.F32.PACK_AB R11, R63, R62 ;  /* 0x0000003e3f0b723e */ /* 0x000fe400000010ff */
[----:B------:R-:W-:Y:S02]  /*101d0*/  MOV R160, R160 ;  /* 0x000000a000a07202 */ /* 0x000fe40000000f00 */
[----:B------:R-:W-:Y:S01]  /*101e0*/  MOV R20, R20 ;  /* 0x0000001400147202 */ /* 0x000fe20000000f00 */
[----:B------:R2:W-:Y:S01]  /*101f0*/  STSM.16.M88.4 [R158], R8 ;  /* 0x000000089e007844 */ /* 0x0005e20000000200 */
[----:B0-----:R-:W-:-:S02]  /*10200*/  F2FP.BF16.F32.PACK_AB R12, R65, R64 ;  /* 0x00000040410c723e */ /* 0x001fc400000010ff */
[----:B------:R-:W-:Y:S02]  /*10210*/  F2FP.BF16.F32.PACK_AB R13, R67, R66 ;  /* 0x00000042430d723e */ /* 0x000fe400000010ff */
[----:B------:R-:W-:Y:S02]  /*10220*/  F2FP.BF16.F32.PACK_AB R14, R69, R68 ;  /* 0x00000044450e723e */ /* 0x000fe400000010ff */
[----:B------:R-:W-:Y:S02]  /*10230*/  F2FP.BF16.F32.PACK_AB R15, R71, R70 ;  /* 0x00000046470f723e */ /* 0x000fe400000010ff */
[----:B------:R-:W-:Y:S02]  /*10240*/  MOV R21, R152 ;  /* 0x0000009800157202 */ /* 0x000fe40000000f00 */
[----:B------:R-:W-:Y:S01]  /*10250*/  MOV R162, R162 ;  /* 0x000000a200a27202 */ /* 0x000fe20000000f00 */
[----:B------:R0:W-:Y:S01]  /*10260*/  STSM.16.M88.4 [R160], R12 ;  /* 0x0000000ca0007844 */ /* 0x0001e20000000200 */
[----:B------:R-:W-:-:S02]  /*10270*/  F2FP.BF16.F32.PACK_AB R152, R73, R72 ;  /* 0x000000484998723e */ /* 0x000fc400000010ff */
[----:B------:R-:W-:Y:S02]  /*10280*/  F2FP.BF16.F32.PACK_AB R153, R75, R74 ;  /* 0x0000004a4b99723e */ /* 0x000fe400000010ff */
[----:B------:R-:W-:Y:S02]  /*10290*/  F2FP.BF16.F32.PACK_AB R154, R77, R76 ;  /* 0x0000004c4d9a723e */ /* 0x000fe400000010ff */
[----:B------:R-:W-:Y:S02]  /*102a0*/  F2FP.BF16.F32.PACK_AB R155, R79, R78 ;  /* 0x0000004e4f9b723e */ /* 0x000fe400000010ff */
[----:B------:R-:W-:Y:S02]  /*102b0*/  MOV R164, R164 ;  /* 0x000000a400a47202 */ /* 0x000fe40000000f00 */
[----:B-1----:R-:W-:Y:S01]  /*102c0*/  F2FP.BF16.F32.PACK_AB R156, R81, R80 ;  /* 0x00000050519c723e */ /* 0x002fe200000010ff */
[----:B------:R1:W-:Y:S01]  /*102d0*/  STSM.16.M88.4 [R162], R152 ;  /* 0x00000098a2007844 */ /* 0x0003e20000000200 */
[----:B------:R-:W-:-:S02]  /*102e0*/  F2FP.BF16.F32.PACK_AB R157, R83, R82 ;  /* 0x00000052539d723e */ /* 0x000fc400000010ff */
[----:B--2---:R-:W-:Y:S02]  /*102f0*/  F2FP.BF16.F32.PACK_AB R158, R85, R84 ;  /* 0x00000054559e723e */ /* 0x004fe400000010ff */
[----:B------:R-:W-:Y:S02]  /*10300*/  F2FP.BF16.F32.PACK_AB R159, R87, R86 ;  /* 0x00000056579f723e */ /* 0x000fe400000010ff */
[----:B------:R-:W-:Y:S02]  /*10310*/  MOV R166, R166 ;  /* 0x000000a600a67202 */ /* 0x000fe40000000f00 */
[----:B------:R-:W-:Y:S01]  /*10320*/  F2FP.BF16.F32.PACK_AB R4, R89, R88 ;  /* 0x000000585904723e */ /* 0x000fe200000010ff */
[----:B------:R2:W-:Y:S01]  /*10330*/  STSM.16.M88.4 [R164], R156 ;  /* 0x0000009ca4007844 */ /* 0x0005e20000000200 */
[----:B------:R-:W-:Y:S02]  /*10340*/  F2FP.BF16.F32.PACK_AB R5, R91, R90 ;  /* 0x0000005a5b05723e */ /* 0x000fe400000010ff */
[----:B------:R-:W-:-:S02]  /*10350*/  F2FP.BF16.F32.PACK_AB R6, R93, R92 ;  /* 0x0000005c5d06723e */ /* 0x000fc400000010ff */
[----:B------:R-:W-:Y:S02]  /*10360*/  F2FP.BF16.F32.PACK_AB R7, R95, R94 ;  /* 0x0000005e5f07723e */ /* 0x000fe400000010ff */
[----:B------:R-:W-:Y:S02]  /*10370*/  MOV R168, R168 ;  /* 0x000000a800a87202 */ /* 0x000fe40000000f00 */
[----:B------:R-:W-:Y:S01]  /*10380*/  F2FP.BF16.F32.PACK_AB R8, R97, R96 ;  /* 0x000000606108723e */ /* 0x000fe200000010ff */
[----:B------:R3:W-:Y:S01]  /*10390*/  STSM.16.M88.4 [R166], R4 ;  /* 0x00000004a6007844 */ /* 0x0007e20000000200 */
[----:B------:R-:W-:Y:S02]  /*103a0*/  F2FP.BF16.F32.PACK_AB R9, R99, R98 ;  /* 0x000000626309723e */ /* 0x000fe400000010ff */
[----:B------:R-:W-:Y:S02]  /*103b0*/  F2FP.BF16.F32.PACK_AB R10, R101, R100 ;  /* 0x00000064650a723e */ /* 0x000fe400000010ff */
[----:B------:R-:W-:-:S02]  /*103c0*/  F2FP.BF16.F32.PACK_AB R11, R103, R102 ;  /* 0x00000066670b723e */ /* 0x000fc400000010ff */
[----:B0-----:R-:W-:Y:S02]  /*103d0*/  F2FP.BF16.F32.PACK_AB R12, R105, R104 ;  /* 0x00000068690c723e */ /* 0x001fe400000010ff */
[----:B------:R-:W-:Y:S01]  /*103e0*/  F2FP.BF16.F32.PACK_AB R13, R107, R106 ;  /* 0x0000006a6b0d723e */ /* 0x000fe200000010ff */
[----:B------:R0:W-:Y:S01]  /*103f0*/  STSM.16.M88.4 [R168], R8 ;  /* 0x00000008a8007844 */ /* 0x0001e20000000200 */
[----:B------:R-:W-:Y:S02]  /*10400*/  F2FP.BF16.F32.PACK_AB R14, R109, R108 ;  /* 0x0000006c6d0e723e */ /* 0x000fe400000010ff */
[----:B------:R-:W-:Y:S02]  /*10410*/  F2FP.BF16.F32.PACK_AB R15, R111, R110 ;  /* 0x0000006e6f0f723e */ /* 0x000fe400000010ff */
[----:B-1----:R-:W-:Y:S02]  /*10420*/  F2FP.BF16.F32.PACK_AB R152, R113, R112 ;  /* 0x000000707198723e */ /* 0x002fe400000010ff */
[----:B------:R-:W-:Y:S01]  /*10430*/  F2FP.BF16.F32.PACK_AB R153, R115, R114 ;  /* 0x000000727399723e */ /* 0x000fe200000010ff */
[----:B------:R1:W-:Y:S01]  /*10440*/  STSM.16.M88.4 [R16], R12 ;  /* 0x0000000c10007844 */ /* 0x0003e20000000200 */
[----:B------:R-:W-:-:S02]  /*10450*/  F2FP.BF16.F32.PACK_AB R154, R117, R116 ;  /* 0x00000074759a723e */ /* 0x000fc400000010ff */
[----:B------:R-:W-:Y:S02]  /*10460*/  F2FP.BF16.F32.PACK_AB R155, R119, R118 ;  /* 0x00000076779b723e */ /* 0x000fe400000010ff */
[----:B--2---:R-:W-:Y:S02]  /*10470*/  F2FP.BF16.F32.PACK_AB R156, R121, R120 ;  /* 0x00000078799c723e */ /* 0x004fe400000010ff */
[----:B------:R-:W-:Y:S01]  /*10480*/  F2FP.BF16.F32.PACK_AB R157, R123, R122 ;  /* 0x0000007a7b9d723e */ /* 0x000fe200000010ff */
[----:B------:R-:W-:Y:S01]  /*10490*/  STSM.16.M88.4 [R22], R152 ;  /* 0x0000009816007844 */ /* 0x000fe20000000200 */
[----:B------:R-:W-:Y:S02]  /*104a0*/  F2FP.BF16.F32.PACK_AB R158, R125, R124 ;  /* 0x0000007c7d9e723e */ /* 0x000fe400000010ff */
[----:B------:R-:W-:Y:S02]  /*104b0*/  F2FP.BF16.F32.PACK_AB R159, R127, R126 ;  /* 0x0000007e7f9f723e */ /* 0x000fe400000010ff */
[----:B---3--:R-:W-:-:S02]  /*104c0*/  F2FP.BF16.F32.PACK_AB R4, R129, R128 ;  /* 0x000000808104723e */ /* 0x008fc400000010ff */
[----:B------:R-:W-:Y:S01]  /*104d0*/  F2FP.BF16.F32.PACK_AB R5, R131, R130 ;  /* 0x000000828305723e */ /* 0x000fe200000010ff */
[----:B------:R-:W-:Y:S01]  /*104e0*/  STSM.16.M88.4 [R3], R156 ;  /* 0x0000009c03007844 */ /* 0x000fe20000000200 */
[----:B------:R-:W-:Y:S02]  /*104f0*/  F2FP.BF16.F32.PACK_AB R6, R133, R132 ;  /* 0x000000848506723e */ /* 0x000fe400000010ff */
[----:B------:R-:W-:Y:S02]  /*10500*/  F2FP.BF16.F32.PACK_AB R7, R135, R134 ;  /* 0x000000868707723e */ /* 0x000fe400000010ff */
[----:B0-----:R-:W-:Y:S02]  /*10510*/  F2FP.BF16.F32.PACK_AB R8, R137, R136 ;  /* 0x000000888908723e */ /* 0x001fe400000010ff */
[----:B------:R-:W-:Y:S01]  /*10520*/  F2FP.BF16.F32.PACK_AB R9, R139, R138 ;  /* 0x0000008a8b09723e */ /* 0x000fe200000010ff */
[----:B------:R0:W-:Y:S01]  /*10530*/  STSM.16.M88.4 [R20], R4 ;  /* 0x0000000414007844 */ /* 0x0001e20000000200 */
[----:B------:R-:W-:-:S02]  /*10540*/  F2FP.BF16.F32.PACK_AB R10, R141, R140 ;  /* 0x0000008c8d0a723e */ /* 0x000fc400000010ff */
[----:B------:R-:W-:Y:S02]  /*10550*/  F2FP.BF16.F32.PACK_AB R11, R143, R142 ;  /* 0x0000008e8f0b723e */ /* 0x000fe400000010ff */
[----:B------:R-:W-:Y:S01]  /*10560*/  MOV R161, R18 ;  /* 0x0000001200a17202 */ /* 0x000fe20000000f00 */
[----:B------:R-:W-:Y:S01]  /*10570*/  IMAD.U32 R18, RZ, RZ, UR9 ;  /* 0x00000009ff127e24 */ /* 0x000fe2000f8e00ff */
[----:B-1----:R-:W-:Y:S01]  /*10580*/  F2FP.BF16.F32.PACK_AB R12, R145, R144 ;  /* 0x00000090910c723e */ /* 0x002fe200000010ff */
[----:B------:R-:W-:Y:S01]  /*10590*/  STSM.16.M88.4 [R21], R8 ;  /* 0x0000000815007844 */ /* 0x000fe20000000200 */
[----:B------:R-:W-:Y:S01]  /*105a0*/  F2FP.BF16.F32.PACK_AB R13, R147, R146 ;  /* 0x00000092930d723e */ /* 0x000fe200000010ff */
[----:B------:R-:W-:Y:S01]  /*105b0*/  IMAD.U32 R19, RZ, RZ, UR12 ;  /* 0x0000000cff137e24 */ /* 0x000fe2000f8e00ff */
[----:B------:R-:W-:Y:S01]  /*105c0*/  F2FP.BF16.F32.PACK_AB R14, R149, R148 ;  /* 0x00000094950e723e */ /* 0x000fe200000010ff */
[----:B------:R-:W-:Y:S01]  /*105d0*/  ULDC.64 UR12, c[0x0][0xc08] ;  /* 0x00030200000c7ab9 */ /* 0x000fe20000000a00 */
[----:B------:R-:W-:-:S02]  /*105e0*/  F2FP.BF16.F32.PACK_AB R15, R151, R150 ;  /* 0x00000096970f723e */ /* 0x000fc400000010ff */
[----:B------:R-:W-:-:S03]  /*105f0*/  ISETP.NE.U32.AND P0, PT, RZ, UR14, PT ;  /* 0x0000000eff007c0c */ /* 0x000fc6000bf05070 */
[----:B------:R1:W-:Y:S01]  /*10600*/  STSM.16.M88.4 [R161], R12 ;  /* 0x0000000ca1007844 */ /* 0x0003e20000000200 */
[----:B------:R-:W-:Y:S01]  /*10610*/  BAR.SYNC.DEFER_BLOCKING 0x1, 0x100 ;  /* 0x0044000000007b1d */ /* 0x000fe20000010000 */
[----:B------:R-:W-:Y:S01]  /*10620*/  ISETP.NE.AND.EX P0, PT, RZ, UR15, PT, P0 ;  /* 0x0000000fff007c0c */ /* 0x000fe2000bf05300 */
[----:B------:R-:W-:-:S04]  /*10630*/  UISETP.NE.U32.AND UP0, UPT, UR12, URZ, UPT ;  /* 0x0000003f0c00728c */ /* 0x000fc8000bf05070 */
[----:B------:R-:W-:-:S08]  /*10640*/  UISETP.NE.AND.EX UP0, UPT, UR13, URZ, UPT, UP0 ;  /* 0x0000003f0d00728c */ /* 0x000fd0000bf05300 */
[----:B------:R-:W2:Y:S03]  /*10650*/  @P0 LDG.E R16, desc[UR38][R18.64] ;  /* 0x0000002612100981 */ /* 0x000ea6000c1e1900 */
[----:B------:R-:W-:Y:S01]  /*10660*/  @UP0 UIADD3 UR12, UP1, UR4, UR12, URZ ;  /* 0x0000000c040c0290 */ /* 0x000fe2000ff3e03f */
[----:B------:R-:W-:Y:S02]  /*10670*/  PLOP3.LUT P4, PT, PT, PT, UP0, 0x80, 0x0 ;  /* 0x000000000000781c */ /* 0x000fe40003f8f008 */
[----:B------:R-:W-:Y:S01]  /*10680*/  ULDC UR4, c[0x0][0xad4] ;  /* 0x0002b50000047ab9 */ /* 0x000fe20000000800 */
[----:B------:R-:W-:Y:S02]  /*10690*/  @UP0 UIADD3.X UR13, UR16, UR13, URZ, UP1, !UPT ;  /* 0x0000000d100d0290 */ /* 0x000fe40008ffe43f */
[----:B0-----:R-:W-:-:S04]  /*106a0*/  IMAD.U32 R4, RZ, RZ, UR12 ;  /* 0x0000000cff047e24 */ /* 0x001fc8000f8e00ff */
[----:B------:R-:W-:-:S05]  /*106b0*/  IMAD.U32 R5, RZ, RZ, UR13 ;  /* 0x0000000dff057e24 */ /* 0x000fca000f8e00ff */
[----:B------:R0:W3:Y:S01]  /*106c0*/  @P4 LDG.E R3, desc[UR38][R4.64] ;  /* 0x0000002604034981 */ /* 0x0000e2000c1e1900 */
[----:B------:R-:W-:Y:S01]  /*106d0*/  UISETP.NE.AND UP0, UPT, UR21, URZ, UPT ;  /* 0x0000003f1500728c */ /* 0x000fe2000bf05270 */
[----:B-1----:R-:W-:Y:S01]  /*106e0*/  VIADD R12, R216, UR26 ;  /* 0x0000001ad80c7c36 */ /* 0x002fe20008000000 */
[----:B------:R-:W-:Y:S02]  /*106f0*/  UISETP.NE.AND UP1, UPT, UR20, 0x1, UPT ;  /* 0x000000011400788c */ /* 0x000fe4000bf25270 */
[----:B------:R-:W-:Y:S01]  /*10700*/  USEL UR4, UR21, UR4, UP0 ;  /* 0x0000000415047287 */ /* 0x000fe20008000000 */
[----:B------:R-:W-:Y:S01]  /*10710*/  UMOV UR23, 0x9b8 ;  /* 0x000009b800177882 */ /* 0x000fe20000000000 */
[----:B------:R-:W-:Y:S02]  /*10720*/  UISETP.NE.U32.AND UP0, UPT, UR14, URZ, UPT ;  /* 0x0000003f0e00728c */ /* 0x000fe4000bf05070 */
[----:B------:R-:W-:Y:S01]  /*10730*/  PLOP3.LUT P1, PT, PT, PT, UP1, 0x80, 0x0 ;  /* 0x000000000000781c */ /* 0x000fe20003f2f018 */
[----:B------:R-:W-:Y:S01]  /*10740*/  UISETP.GT.AND UP2, UPT, UR4, 0x1, UPT ;  /* 0x000000010400788c */ /* 0x000fe2000bf44270 */
[----:B0-----:R-:W-:Y:S01]  /*10750*/  IMAD.MOV.U32 R5, RZ, RZ, R12 ;  /* 0x000000ffff057224 */ /* 0x001fe200078e000c */
[----:B------:R-:W-:-:S02]  /*10760*/  UISETP.NE.AND.EX UP0, UPT, UR15, URZ, UPT, UP0 ;  /* 0x0000003f0f00728c */ /* 0x000fc4000bf05300 */
[----:B------:R-:W-:Y:S01]  /*10770*/  USEL UR23, UR23, 0x978, UP2 ;  /* 0x0000097817177887 */ /* 0x000fe20009000000 */
[----:B------:R-:W-:Y:S01]  /*10780*/  UMOV UR4, URZ ;  /* 0x0000003f00047c82 */ /* 0x000fe20008000000 */
[----:B------:R-:W-:Y:S01]  /*10790*/  USEL UR9, UR18, URZ, !UP0 ;  /* 0x0000003f12097287 */ /* 0x000fe2000c000000 */
[----:B------:R-:W-:Y:S01]  /*107a0*/  @UP1 ULDC UR25, c[0x0][0xbec] ;  /* 0x0002fb0000191ab9 */ /* 0x000fe20000000800 */
[----:B------:R-:W-:Y:S02]  /*107b0*/  USEL UR22, UR17, URZ, !UP0 ;  /* 0x0000003f11167287 */ /* 0x000fe4000c000000 */
[----:B------:R-:W-:Y:S02]  /*107c0*/  USEL UR21, UR19, URZ, UP2 ;  /* 0x0000003f13157287 */ /* 0x000fe40009000000 */
[----:B------:R-:W-:Y:S01]  /*107d0*/  @P1 IMAD.HI.U32 R4, R12, UR25, RZ ;  /* 0x000000190c041c27 */ /* 0x000fe2000f8e00ff */
[----:B------:R-:W-:-:S03]  /*107e0*/  @UP1 ULDC UR28, c[0x0][0xbf0] ;  /* 0x0002fc00001c1ab9 */ /* 0x000fc60000000800 */
[----:B------:R-:W-:Y:S01]  /*107f0*/  ULDC.64 UR16, c[0x0][UR23+0x220] ;  /* 0x0000880017107abb */ /* 0x000fe20008000a00 */
[----:B------:R-:W-:Y:S01]  /*10800*/  ULDC.64 UR14, c[0x0][UR23+0x218] ;  /* 0x00008600170e7abb */ /* 0x000fe20008000a00 */
[----:B------:R-:W-:Y:S01]  /*10810*/  ULDC.64 UR18, c[0x0][UR23+0x228] ;  /* 0x00008a0017127abb */ /* 0x000fe20008000a00 */
[----:B------:R-:W-:Y:S01]  /*10820*/  UIMAD UR17, UR17, UR9, URZ ;  /* 0x00000009111172a4 */ /* 0x000fe2000f8e023f */
[----:B------:R-:W-:Y:S01]  /*10830*/  @P1 SHF.R.U32.HI R5, RZ, UR28, R4 ;  /* 0x0000001cff051c19 */ /* 0x000fe20008011604 */
[----:B------:R-:W-:Y:S02]  /*10840*/  UIMAD.WIDE.U32 UR12, UR14, UR24, URZ ;  /* 0x000000180e0c72a5 */ /* 0x000fe4000f8e003f */
[----:B------:R-:W-:Y:S02]  /*10850*/  UIMAD UR24, UR15, UR24, URZ ;  /* 0x000000180f1872a4 */ /* 0x000fe4000f8e023f */
[----:B------:R-:W-:Y:S01]  /*10860*/  UIMAD.WIDE.U32 UR26, UR18, UR21, URZ ;  /* 0x00000015121a72a5 */ /* 0x000fe2000f8e003f */
[----:B------:R-:W-:Y:S01]  /*10870*/  IMAD.MOV R7, RZ, RZ, -R5 ;  /* 0x000000ffff077224 */ /* 0x000fe200078e0a05 */
[----:B------:R-:W-:-:S02]  /*10880*/  UIMAD.WIDE.U32 UR14, UR16, UR9, URZ ;  /* 0x00000009100e72a5 */ /* 0x000fc4000f8e003f */
[----:B------:R-:W-:Y:S01]  /*10890*/  UIMAD UR18, UR19, UR21, URZ ;  /* 0x00000015131272a4 */ /* 0x000fe2000f8e023f */
[----:B------:R-:W-:Y:S01]  /*108a0*/  IMAD R7, R7, UR20, R12 ;  /* 0x0000001407077c24 */ /* 0x000fe2000f8e020c */
[----:B------:R-:W-:Y:S01]  /*108b0*/  UIMAD UR17, UR16, UR22, UR17 ;  /* 0x00000016101172a4 */ /* 0x000fe2000f8e0211 */
[----:B------:R-:W-:Y:S01]  /*108c0*/  IMAD.U32 R4, RZ, RZ, UR26 ;  /* 0x0000001aff047e24 */ /* 0x000fe2000f8e00ff */
[----:B------:R-:W-:Y:S02]  /*108d0*/  UIADD3 UR18, UR27, UR18, URZ ;  /* 0x000000121b127290 */ /* 0x000fe4000fffe03f */
[----:B------:R-:W-:Y:S01]  /*108e0*/  UIADD3 UR24, UR13, UR24, URZ ;  /* 0x000000180d187290 */ /* 0x000fe2000fffe03f */
[----:B------:R-:W-:Y:S01]  /*108f0*/  SHF.R.S32.HI R6, RZ, 0x1f, R7 ;  /* 0x0000001fff067819 */ /* 0x000fe20000011407 */
[----:B------:R-:W-:Y:S02]  /*10900*/  UIADD3 UR17, UR15, UR17, URZ ;  /* 0x000000110f117290 */ /* 0x000fe4000fffe03f */
[----:B------:R-:W-:Y:S01]  /*10910*/  IMAD.U32 R8, RZ, RZ, UR18 ;  /* 0x00000012ff087e24 */ /* 0x000fe2000f8e00ff */
[----:B--2---:R-:W-:-:S13]  /*10920*/  @P0 R2UR UR4, R16 ;  /* 0x00000000100402ca */ /* 0x004fda00000e0000 */
[----:B------:R-:W-:Y:S02]  /*10930*/  UIADD3 UR12, UP0, UP3, UR14, UR12, UR4 ;  /* 0x0000000c0e0c7290 */ /* 0x000fe4000fb1e004 */
[----:B------:R-:W-:-:S04]  /*10940*/  USHF.R.S32.HI UR16, URZ, 0x1f, UR4 ;  /* 0x0000001f3f107899 */ /* 0x000fc80008011404 */
[----:B------:R-:W-:Y:S01]  /*10950*/  UIADD3.X UR14, UR17, UR24, UR16, UP0, UP3 ;  /* 0x00000018110e7290 */ /* 0x000fe200087e6410 */
[----:B------:R-:W-:Y:S01]  /*10960*/  IADD3 R4, P2, P3, R5, UR12, R4 ;  /* 0x0000000c05047c10 */ /* 0x000fe2000fb5e004 */
[----:B------:R-:W-:Y:S01]  /*10970*/  ULDC.64 UR12, c[0x0][UR23+0x210] ;  /* 0x00008400170c7abb */ /* 0x000fe20008000a00 */
[----:B------:R-:W-:Y:S01]  /*10980*/  SHF.R.S32.HI R5, RZ, 0x1f, R5 ;  /* 0x0000001fff057819 */ /* 0x000fe20000011405 */
[----:B------:R-:W-:-:S03]  /*10990*/  IMAD R9, R7, UR13, RZ ;  /* 0x0000000d07097c24 */ /* 0x000fc6000f8e02ff */
[----:B------:R-:W-:Y:S01]  /*109a0*/  IADD3.X R5, R5, UR14, R8, P2, P3 ;  /* 0x0000000e05057c10 */ /* 0x000fe200097e6408 */
[----:B------:R-:W-:Y:S01]  /*109b0*/  IMAD R9, R6, UR12, R9 ;  /* 0x0000000c06097c24 */ /* 0x000fe2000f8e0209 */
[----:B------:R-:W-:Y:S01]  /*109c0*/  ULDC.64 UR14, c[0x0][0xba8] ;  /* 0x0002ea00000e7ab9 */ /* 0x000fe20000000a00 */
[----:B------:R-:W-:Y:S01]  /*109d0*/  @!UP2 ULDC UR14, c[0x0][0xb50] ;  /* 0x0002d400000eaab9 */ /* 0x000fe20000000800 */
[----:B------:R-:W-:Y:S01]  /*109e0*/  @!UP2 ULDC UR15, c[0x0][0xb54] ;  /* 0x0002d500000faab9 */ /* 0x000fe20000000800 */
[----:B------:R-:W-:Y:S01]  /*109f0*/  IMAD.WIDE.U32 R4, R7, UR12, R4 ;  /* 0x0000000c07047c25 */ /* 0x000fe2000f8e0004 */
[----:B------:R-:W-:Y:S01]  /*10a00*/  ULDC UR12, c[0x0][0xa88] ;  /* 0x0002a200000c7ab9 */ /* 0x000fe20000000800 */
[----:B---3--:R-:W-:Y:S02]  /*10a10*/  @P4 R2UR UR12, R3 ;  /* 0x00000000030c42ca */ /* 0x008fe400000e0000 */
[----:B------:R-:W-:Y:S01]  /*10a20*/  IMAD.IADD R5, R5, 0x1, R9 ;  /* 0x0000000105057824 */ /* 0x000fe200078e0209 */
[----:B------:R-:W-:-:S04]  /*10a30*/  LEA R8, P2, R4, UR14, 0x2 ;  /* 0x0000000e04087c11 */ /* 0x000fc8000f8410ff */
[----:B------:R-:W-:Y:S01]  /*10a40*/  LEA.HI.X R9, R4, UR15, R5, 0x2, P2 ;  /* 0x0000000f04097c11 */ /* 0x000fe200090f1405 */
[----:B------:R-:W-:Y:S08]  /*10a50*/  @P4 BRA `(.L_x_2418) ;  /* 0x0000000000184947 */ /* 0x000ff00003800000 */
[----:B------:R-:W-:Y:S05]  /*10a60*/  @!P0 BRA `(.L_x_2418) ;  /* 0x0000000000148947 */ /* 0x000fea0003800000 */
[----:B------:R-:W2:Y:S04]  /*10a70*/  LDG.E R4, desc[UR38][R18.64] ;  /* 0x0000002612047981 */ /* 0x000ea8000c1e1900 */
[----:B------:R-:W3:Y:S01]  /*10a80*/  LDG.E R3, desc[UR38][R18.64+0x4] ;  /* 0x0000042612037981 */ /* 0x000ee2000c1e1900 */
[----:B--2---:R-:W-:Y:S02]  /*10a90*/  R2UR UR13, R4 ;  /* 0x00000000040d72ca */ /* 0x004fe400000e0000 */
[----:B---3--:R-:W-:-:S13]  /*10aa0*/  R2UR UR12, R3 ;  /* 0x00000000030c72ca */ /* 0x008fda00000e0000 */
[----:B------:R-:W-:-:S12]  /*10ab0*/  UIADD3 UR12, -UR13, UR12, URZ ;  /* 0x0000000c0d0c7290 */ /* 0x000fd8000fffe13f */
.L_x_2418:
[----:B------:R-:W2:Y:S04]  /*10ac0*/  LDL R10, [R1+0x38] ;  /* 0x00003800010a7983 */ /* 0x000ea80000100800 */
[----:B------:R-:W3:Y:S01]  /*10ad0*/  LDL R3, [R1+0x34] ;  /* 0x0000340001037983 */ /* 0x000ee20000100800 */
[----:B------:R-:W-:Y:S01]  /*10ae0*/  R2UR UR13, R215 ;  /* 0x00000000d70d72ca */ /* 0x000fe200000e0000 */
[----:B------:R-:W-:Y:S01]  /*10af0*/  UIMAD UR17, UR12, UR20, URZ ;  /* 0x000000140c1172a4 */ /* 0x000fe2000f8e023f */
[----:B------:R-:W-:Y:S01]  /*10b00*/  PLOP3.LUT P3, PT, PT, PT, UP2, 0x80, 0x0 ;  /* 0x000000000000781c */ /* 0x000fe20003f6f028 */
        /* <DEDUP_REMOVED lines=40> */
[----:B------:R-:W-:Y:S01]  /*10d90*/  UIMAD UR12, UR16, UR14, URZ ;  /* 0x0000000e100c72a4 */ /* 0x000fe2000f8e023f */
[----:B------:R-:W-:Y:S01]  /*10da0*/  LOP3.LUT R48, R49, 0x380, RZ, 0xc0, !PT ;  /* 0x0000038031307812 */ /* 0x000fe200078ec0ff */
[----:B------:R-:W-:Y:S01]  /*10db0*/  UIMAD.WIDE.U32 UR10, UR4, UR14, URZ ;  /* 0x0000000e040a72a5 */ /* 0x000fe2000f8e003f */
[----:B------:R-:W-:Y:S01]  /*10dc0*/  LOP3.LUT R8, R8, R9, RZ, 0x3c, !PT ;  /* 0x0000000908087212 */ /* 0x000fe200078e3cff */
[----:B------:R-:W5:Y:S01]  /*10dd0*/  LD.E.128 R24, desc[UR38][R24.64] ;  /* 0x0000002618187980 */ /* 0x000f62000c101d00 */
[----:B------:R-:W-:Y:S01]  /*10de0*/  LOP3.LUT R12, R12, R13, RZ, 0x3c, !PT ;  /* 0x0000000d0c0c7212 */ /* 0x000fe200078e3cff */
[----:B------:R-:W-:Y:S01]  /*10df0*/  IMAD.X R13, RZ, RZ, R3, P3 ;  /* 0x000000ffff0d7224 */ /* 0x000fe200018e0603 */
[----:B------:R-:W-:-:S02]  /*10e00*/  IADD3.X R9, RZ, R3, RZ, P4, !PT ;  /* 0x00000003ff097210 */ /* 0x000fc400027fe4ff */
[C---:B------:R-:W-:Y:S02]  /*10e10*/  IADD3 R29, P0, R2.reuse, 0x4000, RZ ;  /* 0x00004000021d7810 */ /* 0x040fe40007f1e0ff */
[C---:B------:R-:W-:Y:S02]  /*10e20*/  IADD3 R33, P6, R2.reuse, 0x5000, RZ ;  /* 0x0000500002217810 */ /* 0x040fe40007fde0ff */
[C---:B------:R-:W-:Y:S02]  /*10e30*/  IADD3 R37, P5, R2.reuse, 0x6000, RZ ;  /* 0x0000600002257810 */ /* 0x040fe40007fbe0ff */
[C---:B------:R-:W-:Y:S01]  /*10e40*/  LOP3.LUT R7, R2.reuse, 0x380, RZ, 0xc0, !PT ;  /* 0x0000038002077812 */ /* 0x040fe200078ec0ff */
[----:B------:R-:W-:Y:S01]  /*10e50*/  UIMAD UR12, UR4, UR15, UR12 ;  /* 0x0000000f040c72a4 */ /* 0x000fe2000f8e020c */
[C---:B------:R-:W-:Y:S01]  /*10e60*/  IADD3 R41, P4, R2.reuse, 0x7000, RZ ;  /* 0x0000700002297810 */ /* 0x040fe20007f9e0ff */
[----:B------:R-:W-:Y:S01]  /*10e70*/  @UP1 ULDC UR14, c[0x0][0xbec] ;  /* 0x0002fb00000e1ab9 */ /* 0x000fe20000000800 */
[----:B------:R-:W-:Y:S01]  /*10e80*/  IADD3 R45, P3, R2, 0x8000, RZ ;  /* 0x00008000022d7810 */ /* 0x000fe20007f7e0ff */
[----:B------:R-:W5:Y:S01]  /*10e90*/  LD.E.128 R8, desc[UR38][R8.64] ;  /* 0x0000002608087980 */ /* 0x000f62000c101d00 */
[----:B------:R-:W-:-:S02]  /*10ea0*/  SHF.R.U64 R48, R48, 0x3, RZ ;  /* 0x0000000330307819 */ /* 0x000fc400000012ff */
[----:B------:R-:W-:Y:S01]  /*10eb0*/  LOP3.LUT R28, R29, 0x380, RZ, 0xc0, !PT ;  /* 0x000003801d1c7812 */ /* 0x000fe200078ec0ff */
[----:B------:R-:W5:Y:S01]  /*10ec0*/  LD.E.128 R12, desc[UR38][R12.64] ;  /* 0x000000260c0c7980 */ /* 0x000f62000c101d00 */
[----:B------:R-:W-:Y:S02]  /*10ed0*/  LOP3.LUT R32, R33, 0x380, RZ, 0xc0, !PT ;  /* 0x0000038021207812 */ /* 0x000fe400078ec0ff */
[----:B------:R-:W-:Y:S02]  /*10ee0*/  LOP3.LUT R36, R37, 0x380, RZ, 0xc0, !PT ;  /* 0x0000038025247812 */ /* 0x000fe400078ec0ff */
[----:B------:R-:W-:Y:S02]  /*10ef0*/  LOP3.LUT R40, R41, 0x380, RZ, 0xc0, !PT ;  /* 0x0000038029287812 */ /* 0x000fe400078ec0ff */
[----:B------:R-:W-:Y:S02]  /*10f00*/  LOP3.LUT R44, R45, 0x380, RZ, 0xc0, !PT ;  /* 0x000003802d2c7812 */ /* 0x000fe400078ec0ff */
[----:B------:R-:W-:Y:S01]  /*10f10*/  LOP3.LUT R48, R48, R49, RZ, 0x3c, !PT ;  /* 0x0000003130307212 */ /* 0x000fe200078e3cff */
[----:B------:R-:W-:Y:S01]  /*10f20*/  IMAD.X R49, RZ, RZ, R3, P2 ;  /* 0x000000ffff317224 */ /* 0x000fe200010e0603 */
[----:B------:R-:W-:-:S02]  /*10f30*/  IADD3 R5, P2, R2, 0xf000, RZ ;  /* 0x0000f00002057810 */ /* 0x000fc40007f5e0ff */
[----:B------:R-:W-:Y:S02]  /*10f40*/  SHF.R.U64 R28, R28, 0x3, RZ ;  /* 0x000000031c1c7819 */ /* 0x000fe400000012ff */
[----:B------:R-:W-:Y:S02]  /*10f50*/  SHF.R.U64 R32, R32, 0x3, RZ ;  /* 0x0000000320207819 */ /* 0x000fe400000012ff */
[----:B------:R-:W-:Y:S01]  /*10f60*/  SHF.R.U64 R7, R7, 0x3, RZ ;  /* 0x0000000307077819 */ /* 0x000fe200000012ff */
[----:B------:R-:W-:Y:S01]  /*10f70*/  UIADD3 UR11, UR11, UR12, URZ ;  /* 0x0000000c0b0b7290 */ /* 0x000fe2000fffe03f */
[----:B------:R-:W-:Y:S01]  /*10f80*/  SHF.R.U64 R36, R36, 0x3, RZ ;  /* 0x0000000324247819 */ /* 0x000fe200000012ff */
[----:B------:R-:W-:Y:S01]  /*10f90*/  USHF.R.S32.HI UR4, URZ, 0x1f, UR9 ;  /* 0x0000001f3f047899 */ /* 0x000fe20008011409 */
[----:B------:R-:W-:Y:S01]  /*10fa0*/  SHF.R.U64 R40, R40, 0x3, RZ ;  /* 0x0000000328287819 */ /* 0x000fe200000012ff */
[----:B------:R-:W-:Y:S01]  /*10fb0*/  ULDC.64 UR12, c[0x0][0xae8] ;  /* 0x0002ba00000c7ab9 */ /* 0x000fe20000000a00 */
[----:B------:R-:W-:Y:S01]  /*10fc0*/  SHF.R.U64 R44, R44, 0x3, RZ ;  /* 0x000000032c2c7819 */ /* 0x000fe200000012ff */
[--C-:B------:R-:W-:Y:S01]  /*10fd0*/  IMAD.X R73, RZ, RZ, R3.reuse, P2 ;  /* 0x000000ffff497224 */ /* 0x100fe200010e0603 */
[----:B------:R-:W-:Y:S01]  /*10fe0*/  LOP3.LUT R4, R5, 0x380, RZ, 0xc0, !PT ;  /* 0x0000038005047812 */ /* 0x000fe200078ec0ff */
[----:B------:R-:W5:Y:S01]  /*10ff0*/  LD.E.128 R48, desc[UR38][R48.64] ;  /* 0x0000002630307980 */ /* 0x000f62000c101d00 */
        /* <DEDUP_REMOVED lines=11> */
[----:B------:R-:W-:Y:S01]  /*110b0*/  UIMAD.WIDE.U32 UR10, UR19, UR12, UR10 ;  /* 0x0000000c130a72a5 */ /* 0x000fe2000f8e000a */
[C---:B------:R-:W-:Y:S01]  /*110c0*/  IADD3 R57, P6, R2.reuse, 0xb000, RZ ;  /* 0x0000b00002397810 */ /* 0x040fe20007fde0ff */
[----:B------:R-:W5:Y:S01]  /*110d0*/  LD.E.128 R28, desc[UR38][R28.64] ;  /* 0x000000261c1c7980 */ /* 0x000f62000c101d00 */
[----:B------:R-:W-:-:S02]  /*110e0*/  IADD3 R61, P5, R2, 0xc000, RZ ;  /* 0x0000c000023d7810 */ /* 0x000fc40007fbe0ff */
[C---:B------:R-:W-:Y:S01]  /*110f0*/  IADD3 R65, P4, R2.reuse, 0xd000, RZ ;  /* 0x0000d00002417810 */ /* 0x040fe20007f9e0ff */
[----:B------:R-:W5:Y:S01]  /*11100*/  LD.E.128 R32, desc[UR38][R32.64] ;  /* 0x0000002620207980 */ /* 0x000f62000c101d00 */
[----:B------:R-:W-:Y:S02]  /*11110*/  IADD3 R69, P3, R2, 0xe000, RZ ;  /* 0x0000e00002457810 */ /* 0x000fe40007f7e0ff */
[----:B------:R-:W-:Y:S01]  /*11120*/  SHF.R.U64 R4, R4, 0x3, RZ ;  /* 0x0000000304047819 */ /* 0x000fe200000012ff */
[----:B------:R-:W5:Y:S01]  /*11130*/  LD.E.128 R36, desc[UR38][R36.64] ;  /* 0x0000002624247980 */ /* 0x000f62000c101d00 */
[----:B------:R-:W-:Y:S02]  /*11140*/  LOP3.LUT R2, R7, R2, RZ, 0x3c, !PT ;  /* 0x0000000207027212 */ /* 0x000fe400078e3cff */
[----:B------:R-:W-:Y:S01]  /*11150*/  LOP3.LUT R72, R4, R5, RZ, 0x3c, !PT ;  /* 0x0000000504487212 */ /* 0x000fe200078e3cff */
[----:B------:R-:W-:Y:S01]  /*11160*/  UIMAD UR11, UR19, UR13, UR11 ;  /* 0x0000000d130b72a4 */ /* 0x000fe2000f8e020b */
[----:B------:R-:W-:Y:S01]  /*11170*/  LOP3.LUT R52, R53, 0x380, RZ, 0xc0, !PT ;  /* 0x0000038035347812 */ /* 0x000fe200078ec0ff */
[----:B------:R0:W5:Y:S01]  /*11180*/  LD.E.128 R4, desc[UR38][R2.64] ;  /* 0x0000002602047980 */ /* 0x000162000c101d00 */
[----:B------:R-:W-:Y:S01]  /*11190*/  ULDC.64 UR12, c[0x0][0xaf0] ;  /* 0x0002bc00000c7ab9 */ /* 0x000fe20000000a00 */
[----:B------:R-:W-:Y:S01]  /*111a0*/  LOP3.LUT R56, R57, 0x380, RZ, 0xc0, !PT ;  /* 0x0000038039387812 */ /* 0x000fe200078ec0ff */
[----:B------:R-:W-:Y:S01]  /*111b0*/  UIMAD UR4, UR4, UR12, URZ ;  /* 0x0000000c040472a4 */ /* 0x000fe2000f8e023f */
[----:B------:R-:W-:Y:S01]  /*111c0*/  LOP3.LUT R60, R61, 0x380, RZ, 0xc0, !PT ;  /* 0x000003803d3c7812 */ /* 0x000fe200078ec0ff */
[----:B------:R-:W5:Y:S01]  /*111d0*/  LD.E.128 R40, desc[UR38][R40.64] ;  /* 0x0000002628287980 */ /* 0x000f62000c101d00 */
[----:B------:R-:W-:-:S02]  /*111e0*/  LOP3.LUT R64, R65, 0x380, RZ, 0xc0, !PT ;  /* 0x0000038041407812 */ /* 0x000fc400078ec0ff */
[----:B------:R-:W-:Y:S01]  /*111f0*/  LOP3.LUT R68, R69, 0x380, RZ, 0xc0, !PT ;  /* 0x0000038045447812 */ /* 0x000fe200078ec0ff */
[----:B------:R-:W5:Y:S01]  /*11200*/  LD.E.128 R44, desc[UR38][R44.64] ;  /* 0x000000262c2c7980 */ /* 0x000f62000c101d00 */
[----:B0-----:R-:W-:Y:S01]  /*11210*/  IMAD R2, R16, 0x20, R19 ;  /* 0x0000002010027824 */ /* 0x001fe200078e0213 */
[----:B------:R-:W-:Y:S01]  /*11220*/  UIMAD UR4, UR9, UR13, UR4 ;  /* 0x0000000d090472a4 */ /* 0x000fe2000f8e0204 */
[----:B------:R-:W-:Y:S01]  /*11230*/  SHF.R.U64 R52, R52, 0x3, RZ ;  /* 0x0000000334347819 */ /* 0x000fe200000012ff */
[----:B------:R-:W5:Y:S01]  /*11240*/  LD.E.128 R72, desc[UR38][R72.64] ;  /* 0x0000002648487980 */ /* 0x000f62000c101d00 */
[----:B------:R-:W-:Y:S01]  /*11250*/  VIADD R18, R2, UR18 ;  /* 0x0000001202127c36 */ /* 0x000fe20008000000 */
[----:B------:R-:W-:Y:S01]  /*11260*/  UIMAD.WIDE.U32 UR10, UR9, UR12, UR10 ;  /* 0x0000000c090a72a5 */ /* 0x000fe2000f8e000a */
[----:B------:R-:W-:Y:S02]  /*11270*/  SHF.R.U64 R56, R56, 0x3, RZ ;  /* 0x0000000338387819 */ /* 0x000fe400000012ff */
[----:B------:R-:W-:Y:S01]  /*11280*/  @P1 IMAD.HI.U32 R2, R18, UR14, RZ ;  /* 0x0000000e12021c27 */ /* 0x000fe2000f8e00ff */
[----:B------:R-:W-:Y:S01]  /*11290*/  @UP1 ULDC UR9, c[0x0][0xbf0] ;  /* 0x0002fc0000091ab9 */ /* 0x000fe20000000800 */
[----:B------:R-:W-:-:S02]  /*112a0*/  SHF.R.U64 R60, R60, 0x3, RZ ;  /* 0x000000033c3c7819 */ /* 0x000fc400000012ff */
[----:B------:R-:W-:Y:S01]  /*112b0*/  IMAD.MOV.U32 R21, RZ, RZ, R18 ;  /* 0x000000ffff157224 */ /* 0x000fe200078e0012 */
[----:B------:R-:W-:Y:S02]  /*112c0*/  SHF.R.U64 R64, R64, 0x3, RZ ;  /* 0x0000000340407819 */ /* 0x000fe400000012ff */
[----:B------:R-:W-:Y:S02]  /*112d0*/  SHF.R.U64 R68, R68, 0x3, RZ ;  /* 0x0000000344447819 */ /* 0x000fe400000012ff */
[----:B------:R-:W-:Y:S01]  /*112e0*/  @P1 SHF.R.U32.HI R21, RZ, UR9, R2 ;  /* 0x00000009ff151c19 */ /* 0x000fe20008011602 */
[----:B------:R-:W-:Y:S01]  /*112f0*/  UIADD3 UR4, UR11, UR4, URZ ;  /* 0x000000040b047290 */ /* 0x000fe2000fffe03f */
        /* <DEDUP_REMOVED lines=10> */
[--C-:B------:R-:W-:Y:S01]  /*113a0*/  SHF.R.S32.HI R16, RZ, 0x1f, R21.reuse ;  /* 0x0000001fff107819 */ /* 0x100fe20000011415 */
[----:B------:R-:W-:Y:S01]  /*113b0*/  IMAD.MOV R77, RZ, RZ, -R21 ;  /* 0x000000ffff4d7224 */ /* 0x000fe200078e0a15 */
[----:B------:R-:W5:Y:S01]  /*113c0*/  LD.E.128 R52, desc[UR38][R52.64] ;  /* 0x0000002634347980 */ /* 0x000f62000c101d00 */
[----:B------:R-:W-:-:S02]  /*113d0*/  IMAD.U32 R2, RZ, RZ, UR10 ;  /* 0x0000000aff027e24 */ /* 0x000fc4000f8e00ff */
[----:B------:R-:W-:Y:S01]  /*113e0*/  IMAD.U32 R3, RZ, RZ, UR11 ;  /* 0x0000000bff037e24 */ /* 0x000fe2000f8e00ff */
[----:B------:R-:W-:Y:S01]  /*113f0*/  ULDC.64 UR10, c[0x0][0xae0] ;  /* 0x0002b800000a7ab9 */ /* 0x000fe20000000a00 */
[----:B------:R-:W-:Y:S01]  /*11400*/  IMAD.U32 R3, RZ, RZ, UR4 ;  /* 0x00000004ff037e24 */ /* 0x000fe2000f8e00ff */
[----:B------:R-:W5:Y:S01]  /*11410*/  LD.E.128 R56, desc[UR38][R56.64] ;  /* 0x0000002638387980 */ /* 0x000f62000c101d00 */
[----:B------:R-:W-:Y:S02]  /*11420*/  IMAD R16, R16, UR10, RZ ;  /* 0x0000000a10107c24 */ /* 0x000fe4000f8e02ff */
[----:B------:R-:W-:Y:S01]  /*11430*/  IMAD R77, R77, UR20, R18 ;  /* 0x000000144d4d7c24 */ /* 0x000fe2000f8e0212 */
[----:B------:R-:W5:Y:S01]  /*11440*/  LD.E.128 R60, desc[UR38][R60.64] ;  /* 0x000000263c3c7980 */ /* 0x000f62000c101d00 */
[----:B------:R-:W-:Y:S01]  /*11450*/  IMAD.WIDE.U32 R2, R21, UR10, R2 ;  /* 0x0000000a15027c25 */ /* 0x000fe2000f8e0002 */
[----:B------:R-:W-:Y:S02]  /*11460*/  IADD3 R78, R19, UR18, RZ ;  /* 0x00000012134e7c10 */ /* 0x000fe4000fffe0ff */
[----:B------:R-:W5:Y:S01]  /*11470*/  LD.E.128 R64, desc[UR38][R64.64] ;  /* 0x0000002640407980 */ /* 0x000f62000c101d00 */
[----:B------:R-:W-:Y:S01]  /*11480*/  IMAD R21, R21, UR11, R16 ;  /* 0x0000000b15157c24 */ /* 0x000fe2000f8e0210 */
[----:B------:R-:W-:Y:S01]  /*11490*/  SHF.R.S32.HI R16, RZ, 0x1f, R77 ;  /* 0x0000001fff107819 */ /* 0x000fe2000001144d */
[----:B------:R-:W-:Y:S01]  /*114a0*/  ULDC.64 UR10, c[0x0][0xad8] ;  /* 0x0002b600000a7ab9 */ /* 0x000fe20000000a00 */
[----:B------:R-:W5:Y:S01]  /*114b0*/  LD.E.128 R68, desc[UR38][R68.64] ;  /* 0x0000002644447980 */ /* 0x000f62000c101d00 */
[----:B------:R-:W-:-:S02]  /*114c0*/  IMAD.IADD R3, R3, 0x1, R21 ;  /* 0x0000000103037824 */ /* 0x000fc400078e0215 */
[----:B------:R-:W-:Y:S01]  /*114d0*/  IMAD R16, R16, UR10, RZ ;  /* 0x0000000a10107c24 */ /* 0x000fe2000f8e02ff */
[----:B------:R-:W-:Y:S01]  /*114e0*/  @!PT LDS RZ, [RZ] ;  /* 0x00000000fffff984 */ /* 0x000fe20000000800 */
[----:B------:R-:W-:Y:S01]  /*114f0*/  @!PT LDS RZ, [RZ] ;  /* 0x00000000fffff984 */ /* 0x000fe20000000800 */
[----:B------:R-:W-:Y:S01]  /*11500*/  @!PT LDS RZ, [RZ] ;  /* 0x00000000fffff984 */ /* 0x000fe20000000800 */
[----:B------:R-:W-:Y:S01]  /*11510*/  @!PT LDS RZ, [RZ] ;  /* 0x00000000fffff984 */ /* 0x000fe20000000800 */
[----:B------:R0:W-:Y:S06]  /*11520*/  MEMBAR.ALL.CTA ;  /* 0x0000000000007992 */ /* 0x0001ec0000008000 */
[----:B0-----:R-:W0:Y:S01]  /*11530*/  FENCE.VIEW.ASYNC.S ;  /* 0x00000000000073c6 */ /* 0x001e220000000000 */
[----:B------:R-:W-:-:S04]  /*11540*/  IMAD.WIDE.U32 R2, R77, UR10, R2 ;  /* 0x0000000a4d027c25 */ /* 0x000fc8000f8e0002 */
[----:B------:R-:W-:Y:S01]  /*11550*/  IMAD R19, R77, UR11, R16 ;  /* 0x0000000b4d137c24 */ /* 0x000fe2000f8e0210 */
[----:B------:R-:W-:Y:S02]  /*11560*/  ULDC.64 UR10, c[0x0][0xa80] ;  /* 0x0002a000000a7ab9 */ /* 0x000fe40000000a00 */
[----:B------:R-:W-:Y:S01]  /*11570*/  LEA R16, P2, R2, UR10, 0x1 ;  /* 0x0000000a02107c11 */ /* 0x000fe2000f8408ff */
[----:B------:R-:W-:Y:S01]  /*11580*/  IMAD.IADD R3, R3, 0x1, R19 ;  /* 0x0000000103037824 */ /* 0x000fe200078e0213 */
[----:B------:R-:W-:-:S04]  /*11590*/  UIADD3 UR8, UR8, 0x38820, URZ ;  /* 0x0003882008087890 */ /* 0x000fc8000fffe03f */
[----:B------:R-:W-:Y:S02]  /*115a0*/  LEA.HI.X R22, R2, UR11, R3, 0x1, P2 ;  /* 0x0000000b02167c11 */ /* 0x000fe400090f0c03 */
[C---:B------:R-:W-:Y:S01]  /*115b0*/  ISETP.GE.AND P2, PT, R78.reuse, UR17, PT ;  /* 0x000000114e007c0c */ /* 0x040fe2000bf46270 */
[----:B------:R-:W-:Y:S01]  /*115c0*/  UPRMT UR8, URZ, 0x654, UR8 ;  /* 0x000006543f087896 */ /* 0x000fe20008000008 */
[C---:B------:R-:W-:Y:S02]  /*115d0*/  VIADD R18, R78.reuse, 0x20 ;  /* 0x000000204e127836 */ /* 0x040fe40000000000 */
[----:B------:R-:W-:Y:S02]  /*115e0*/  VIADD R20, R78, 0x40 ;  /* 0x000000404e147836 */ /* 0x000fe40000000000 */
[C---:B------:R-:W-:Y:S02]  /*115f0*/  VIADD R82, R0.reuse, 0x80 ;  /* 0x0000008000527836 */ /* 0x040fe40000000000 */
[----:B------:R-:W-:-:S02]  /*11600*/  VIADD R84, R0, 0xc0 ;  /* 0x000000c000547836 */ /* 0x000fc40000000000 */
[----:B------:R-:W-:Y:S01]  /*11610*/  VIADD R80, R0, 0x40 ;  /* 0x0000004000507836 */ /* 0x000fe20000000000 */
[----:B0-----:R-:W-:Y:S01]  /*11620*/  SYNCS.ARRIVE.TRANS64.RED.A1T0 RZ, [UR8], RZ ;  /* 0x000000ffffff79a7 */ /* 0x001fe20008100408 */
[----:B------:R0:W1:Y:S01]  /*11630*/  SHFL.IDX PT, R79, R16, RZ, 0x181f ;  /* 0x00181fff104f7589 */ /* 0x00006200000e0000 */
[----:B------:R-:W-:Y:S03]  /*11640*/  BSSY B1, `(.L_x_2420) ;  /* 0x000001a000017945 */ /* 0x000fe60003800000 */
[----:B------:R0:W2:Y:S01]  /*11650*/  SHFL.IDX PT, R77, R22, RZ, 0x181f ;  /* 0x00181fff164d7589 */ /* 0x0000a200000e0000 */
[----:B------:R-:W-:Y:S02]  /*11660*/  ISETP.GE.AND P1, PT, R18, UR17, PT ;  /* 0x0000001112007c0c */ /* 0x000fe4000bf26270 */
[----:B------:R-:W-:Y:S02]  /*11670*/  ISETP.GE.AND P0, PT, R20, UR17, PT ;  /* 0x0000001114007c0c */ /* 0x000fe4000bf06270 */
[----:B------:R-:W-:-:S02]  /*11680*/  SHF.R.S32.HI R86, RZ, 0x1f, R0 ;  /* 0x0000001fff567819 */ /* 0x000fc40000011400 */
        /* <DEDUP_REMOVED lines=21> */
.L_x_2421:
[----:B------:R-:W-:Y:S05]  /*117e0*/  BSYNC B1 ;  /* 0x0000000000017941 */ /* 0x000fea0003800000 */
.L_x_2420:
        /* <DEDUP_REMOVED lines=21> */
.L_x_2423:
[----:B------:R-:W-:Y:S05]  /*11940*/  BSYNC B1 ;  /* 0x0000000000017941 */ /* 0x000fea0003800000 */
.L_x_2422:
        /* <DEDUP_REMOVED lines=21> */
.L_x_2425:
[----:B------:R-:W-:Y:S05]  /*11aa0*/  BSYNC B1 ;  /* 0x0000000000017941 */ /* 0x000fea0003800000 */
.L_x_2424:
        /* <DEDUP_REMOVED lines=24> */
.L_x_2419:
        /* <DEDUP_REMOVED lines=31> */
[C---:B------:R-:W-:Y:S01]  /*11e20*/  IADD3 R184, R23.reuse, 0x28, RZ ;  /* 0x0000002817b87810 */ /* 0x040fe20007ffe0ff */
[----:B------:R-:W-:Y:S01]  /*11e30*/  @UP1 ULDC UR4, c[0x0][0xbf0] ;  /* 0x0002fc0000041ab9 */ /* 0x000fe20000000800 */
[----:B------:R-:W-:Y:S01]  /*11e40*/  UIMAD.WIDE.U32 UR10, UR17, UR12, UR10 ;  /* 0x0000000c110a72a5 */ /* 0x000fe2000f8e000a */
[----:B------:R-:W-:Y:S01]  /*11e50*/  @P1 SHF.R.U32.HI R5, RZ, UR4, R0 ;  /* 0x00000004ff051c19 */ /* 0x000fe20008011600 */
[----:B------:R-:W-:Y:S01]  /*11e60*/  VIADD R172, R23, 0x58 ;  /* 0x0000005817ac7836 */ /* 0x000fe20000000000 */
[----:B------:R-:W-:Y:S01]  /*11e70*/  BSSY B1, `(.L_x_2427) ;  /* 0x00000da000017945 */ /* 0x000fe20003800000 */
        /* <DEDUP_REMOVED lines=31> */
[C---:B------:R-:W-:Y:S01]  /*12070*/  IADD3 R161, R23.reuse, 0x80, RZ ;  /* 0x0000008017a17810 */ /* 0x040fe20007ffe0ff */
[C---:B------:R-:W-:Y:S01]  /*12080*/  VIADD R176, R23.reuse, 0x48 ;  /* 0x0000004817b07836 */ /* 0x040fe20000000000 */
[----:B------:R-:W-:Y:S01]  /*12090*/  LEA.HI.X R12, R2, UR11, R3, 0x2, P1 ;  /* 0x0000000b020c7c11 */ /* 0x000fe200088f1403 */
[C---:B------:R-:W-:Y:S01]  /*120a0*/  VIADD R178, R23.reuse, 0x40 ;  /* 0x0000004017b27836 */ /* 0x040fe20000000000 */
[----:B------:R0:W1:Y:S01]  /*120b0*/  SHFL.IDX PT, R2, R0, RZ, 0x1c1f ;  /* 0x001c1fff00027589 */ /* 0x00006200000e0000 */
[C---:B------:R-:W-:Y:S01]  /*120c0*/  VIADD R180, R23.reuse, 0x38 ;  /* 0x0000003817b47836 */ /* 0x040fe20000000000 */
[----:B------:R-:W-:Y:S01]  /*120d0*/  SHF.R.S32.HI R162, RZ, 0x1f, R162 ;  /* 0x0000001fffa27819 */ /* 0x000fe200000114a2 */
        /* <DEDUP_REMOVED lines=39> */
[----:B------:R-:W-:Y:S01]  /*12350*/  VIADD R191, R23, 0x8 ;  /* 0x0000000817bf7836 */ /* 0x000fe20000000000 */
[----:B012---:R-:W-:Y:S06]  /*12360*/  @P2 BRA `(.L_x_2428) ;  /* 0x0000000800282947 */ /* 0x007fec0003800000 */
[----:B------:R-:W-:Y:S01]  /*12370*/  ULDC UR4, c[0x0][0xac8] ;  /* 0x0002b20000047ab9 */ /* 0x000fe20000000800 */
[C---:B------:R-:W-:Y:S01]  /*12380*/  VIADD R21, R23.reuse, 0xe0 ;  /* 0x000000e017157836 */ /* 0x040fe20000000000 */
[C---:B------:R-:W-:Y:S01]  /*12390*/  ISETP.GE.AND P2, PT, R23.reuse, UR4, PT ;  /* 0x0000000417007c0c */ /* 0x040fe2000bf46270 */
[----:B------:R-:W-:Y:S01]  /*123a0*/  VIADD R13, R23, 0xe8 ;  /* 0x000000e8170d7836 */ /* 0x000fe20000000000 */
[----:B------:R-:W-:Y:S01]  /*123b0*/  ISETP.GE.AND P1, PT, R191, UR4, PT ;  /* 0x00000004bf007c0c */ /* 0x000fe2000bf26270 */
[----:B------:R-:W-:Y:S01]  /*123c0*/  VIADD R19, R23, 0xf0 ;  /* 0x000000f017137836 */ /* 0x000fe20000000000 */
[----:B------:R-:W-:Y:S02]  /*123d0*/  ISETP.GE.AND P3, PT, R189, UR4, PT ;  /* 0x00000004bd007c0c */ /* 0x000fe4000bf66270 */
        /* <DEDUP_REMOVED lines=69> */
[-C--:B-1----:R-:W-:Y:S02]  /*12830*/  @!P3 LEA R6, P6, R157, R2.reuse, 0x2 ;  /* 0x000000029d06b211 */ /* 0x082fe400078c10ff */
        /* <DEDUP_REMOVED lines=8> */
[-C--:B--2---:R-:W-:Y:S01]  /*128c0*/  @!P4 LEA R8, P1, R153, R2.reuse, 0x2 ;  /* 0x000000029908c211 */ /* 0x084fe200078210ff */
        /* <DEDUP_REMOVED lines=16> */
[----:B------:R-:W-:Y:S01]  /*129d0*/  @!P2 ST.E.64 desc[UR38][R4.64], R116 ;  /* 0x000000740400a985 */ /* 0x000fe2000c101b26 */
[CC--:B--2---:R-:W-:Y:S02]  /*129e0*/  @!P5 LEA R8, P2, R223.reuse, R2.reuse, 0x2 ;  /* 0x00000002df08d211 */ /* 0x0c4fe400078410ff */
[-C--:B------:R-:W-:Y:S02]  /*129f0*/  @!P1 LEA.HI.X R15, R224, R3.reuse, R18, 0x2, P6 ;  /* 0x00000003e00f9211 */ /* 0x080fe400030f1412 */
[----:B------:R-:W-:Y:S02]  /*12a00*/  @!P5 LEA.HI.X R9, R223, R3, R16, 0x2, P2 ;  /* 0x00000003df09d211 */ /* 0x000fe400010f1410 */
[----:B------:R-:W-:Y:S01]  /*12a10*/  ISETP.GE.AND P2, PT, R218, UR4, PT ;  /* 0x00000004da007c0c */ /* 0x000fe2000bf46270 */
[----:B------:R1:W-:Y:S01]  /*12a20*/  @!P1 ST.E.64 desc[UR38][R14.64], R120 ;  /* 0x000000780e009985 */ /* 0x0003e2000c101b26 */
        /* <DEDUP_REMOVED lines=8> */
[----:B------:R-:W-:Y:S01]  /*12ab0*/  ISETP.GE.AND P4, PT, R19, UR4, PT ;  /* 0x0000000413007c0c */ /* 0x000fe2000bf86270 */
[----:B-1----:R-:W-:Y:S01]  /*12ac0*/  VIADD R15, R23, 0xf8 ;  /* 0x000000f8170f7836 */ /* 0x002fe20000000000 */
[----:B------:R-:W-:Y:S02]  /*12ad0*/  @!P2 LEA R6, P5, R218, R2, 0x2 ;  /* 0x00000002da06a211 */ /* 0x000fe400078a10ff */
[----:B------:R-:W-:-:S02]  /*12ae0*/  SHF.R.S32.HI R5, RZ, 0x1f, R21 ;  /* 0x0000001fff057819 */ /* 0x000fc40000011415 */
        /* <DEDUP_REMOVED lines=18> */
.L_x_2428:
[----:B------:R-:W-:Y:S05]  /*12c10*/  BSYNC B1 ;  /* 0x0000000000017941 */ /* 0x000fea0003800000 */
.L_x_2427:
[----:B-1----:R0:W1:Y:S04]  /*12c20*/  SHFL.IDX PT, R3, R12, 0x1, 0x1c1f ;  /* 0x003c1f000c037f89 */ /* 0x00206800000e0000 */
[----:B------:R0:W2:Y:S01]  /*12c30*/  SHFL.IDX PT, R2, R0, 0x1, 0x1c1f ;  /* 0x003c1f0000027f89 */ /* 0x0000a200000e0000 */
[----:B------:R-:W-:Y:S05]  /*12c40*/  @P0 BRA `(.L_x_2426) ;  /* 0x0000001800340947 */ /* 0x000fea0003800000 */
[----:B------:R-:W-:Y:S01]  /*12c50*/  ULDC UR4, c[0x0][0xac8] ;  /* 0x0002b20000047ab9 */ /* 0x000fe20000000800 */
[----:B------:R-:W-:Y:S01]  /*12c60*/  VIADD R21, R23, 0xe0 ;  /* 0x000000e017157836 */ /* 0x000fe20000000000 */
[----:B------:R-:W-:Y:S01]  /*12c70*/  ISETP.GE.AND P0, PT, R191, UR4, PT ;  /* 0x00000004bf007c0c */ /* 0x000fe2000bf06270 */
[C---:B------:R-:W-:Y:S01]  /*12c80*/  VIADD R19, R23.reuse, 0xf0 ;  /* 0x000000f017137836 */ /* 0x040fe20000000000 */
        /* <DEDUP_REMOVED lines=58> */
[----:B0-----:R-:W-:Y:S01]  /*13030*/  @!P3 LEA R10, P4, R165, R2, 0x2 ;  /* 0x00000002a50ab211 */ /* 0x001fe200078810ff */
[----:B------:R0:W-:Y:S01]  /*13040*/  @!P2 ST.E.64 desc[UR38][R8.64], R78 ;  /* 0x0000004e0800a985 */ /* 0x0001e2000c101b26 */
[----:B------:R-:W-:Y:S02]  /*13050*/  ISETP.GE.AND P2, PT, R157, UR4, PT ;  /* 0x000000049d007c0c */ /* 0x000fe4000bf46270 */
[----:B------:R-:W-:-:S02]  /*13060*/  @!P3 LEA.HI.X R11, R165, R3, R166, 0x2, P4 ;  /* 0x00000003a50bb211 */ /* 0x000fc400020f14a6 */
[-C--:B-1----:R-:W-:Y:S02]  /*13070*/  @!P6 LEA R4, P4, R163, R2.reuse, 0x2 ;  /* 0x00000002a304e211 */ /* 0x082fe400078810ff */
[-C--:B---3--:R-:W-:Y:S01]  /*13080*/  @!P0 LEA R6, P5, R161, R2.reuse, 0x2 ;  /* 0x00000002a1068211 */ /* 0x088fe200078a10ff */
        /* <DEDUP_REMOVED lines=9> */
[----:B0-----:R-:W-:Y:S02]  /*13120*/  @!P2 LEA R8, P6, R157, R2, 0x2 ;  /* 0x000000029d08a211 */ /* 0x001fe400078c10ff */
        /* <DEDUP_REMOVED lines=8> */
[-C--:B--2---:R-:W-:Y:S02]  /*131b0*/  @!P5 LEA R4, P4, R153, R2.reuse, 0x2 ;  /* 0x000000029904d211 */ /* 0x084fe400078810ff */
        /* <DEDUP_REMOVED lines=14> */
[----:B-1----:R-:W-:Y:S01]  /*132a0*/  @!P3 LEA R8, P4, R224, R2, 0x2 ;  /* 0x00000002e008b211 */ /* 0x002fe200078810ff */
[----:B------:R-:W-:Y:S01]  /*132b0*/  @!P2 ST.E.64 desc[UR38][R14.64], R118 ;  /* 0x000000760e00a985 */ /* 0x000fe2000c101b26 */
[----:B------:R-:W-:Y:S02]  /*132c0*/  ISETP.GE.AND P2, PT, R218, UR4, PT ;  /* 0x00000004da007c0c */ /* 0x000fe4000bf46270 */
[----:B------:R-:W-:Y:S02]  /*132d0*/  @!P3 LEA.HI.X R9, R224, R3, R18, 0x2, P4 ;  /* 0x00000003e009b211 */ /* 0x000fe400020f1412 */
[----:B------:R-:W-:-:S02]  /*132e0*/  ISETP.GE.AND P4, PT, R21, UR4, PT ;  /* 0x0000000415007c0c */ /* 0x000fc4000bf86270 */
[-C--:B0-----:R-:W-:Y:S01]  /*132f0*/  @!P0 LEA R6, P6, R219, R2.reuse, 0x2 ;  /* 0x00000002db068211 */ /* 0x081fe200078c10ff */
[----:B------:R0:W-:Y:S01]  /*13300*/  @!P3 ST.E.64 desc[UR38][R8.64], R122 ;  /* 0x0000007a0800b985 */ /* 0x0001e2000c101b26 */
[----:B------:R-:W-:Y:S01]  /*13310*/  SHF.R.S32.HI R11, RZ, 0x1f, R218 ;  /* 0x0000001fff0b7819 */ /* 0x000fe200000114da */
[----:B--2---:R-:W-:Y:S01]  /*13320*/  VIADD R13, R23, 0xe8 ;  /* 0x000000e8170d7836 */ /* 0x004fe20000000000 */
[----:B------:R-:W-:Y:S02]  /*13330*/  @!P1 LEA R4, P5, R223, R2, 0x2 ;  /* 0x00000002df049211 */ /* 0x000fe400078a10ff */
[-C--:B------:R-:W-:Y:S02]  /*13340*/  @!P0 LEA.HI.X R7, R219, R3.reuse, R0, 0x2, P6 ;  /* 0x00000003db078211 */ /* 0x080fe400030f1400 */
[----:B------:R-:W-:Y:S02]  /*13350*/  ISETP.GE.AND P3, PT, R13, UR4, PT ;  /* 0x000000040d007c0c */ /* 0x000fe4000bf66270 */
[----:B------:R-:W-:-:S02]  /*13360*/  @!P1 LEA.HI.X R5, R223, R3, R16, 0x2, P5 ;  /* 0x00000003df059211 */ /* 0x000fc400028f1410 */
[CC--:B------:R-:W-:Y:S02]  /*13370*/  @!P2 LEA R10, P5, R218.reuse, R2.reuse, 0x2 ;  /* 0x00000002da0aa211 */ /* 0x0c0fe400078a10ff */
[----:B------:R-:W-:Y:S01]  /*13380*/  ISETP.GE.AND P6, PT, R19, UR4, PT ;  /* 0x0000000413007c0c */ /* 0x000fe2000bfc6270 */
[----:B------:R1:W-:Y:S01]  /*13390*/  @!P1 ST.E.64 desc[UR38][R4.64], R126 ;  /* 0x0000007e04009985 */ /* 0x0003e2000c101b26 */
[----:B------:R-:W-:Y:S02]  /*133a0*/  @!P2 LEA.HI.X R11, R218, R3, R11, 0x2, P5 ;  /* 0x00000003da0ba211 */ /* 0x000fe400028f140b */
[----:B------:R-:W-:Y:S01]  /*133b0*/  SHF.R.S32.HI R0, RZ, 0x1f, R21 ;  /* 0x0000001fff007819 */ /* 0x000fe20000011415 */
[----:B------:R1:W-:Y:S01]  /*133c0*/  @!P0 ST.E.64 desc[UR38][R6.64], R130 ;  /* 0x0000008206008985 */ /* 0x0003e2000c101b26 */
[----:B0-----:R-:W-:-:S03]  /*133d0*/  @!P4 LEA R8, P5, R21, R2, 0x2 ;  /* 0x000000021508c211 */ /* 0x001fc600078a10ff */
[----:B------:R1:W-:Y:S01]  /*133e0*/  @!P2 ST.E.64 desc[UR38][R10.64], R134 ;  /* 0x000000860a00a985 */ /* 0x0003e2000c101b26 */
[-C--:B------:R-:W-:Y:S02]  /*133f0*/  @!P4 LEA.HI.X R9, R21, R3.reuse, R0, 0x2, P5 ;  /* 0x000000031509c211 */ /* 0x080fe400028f1400 */
[----:B------:R-:W-:Y:S02]  /*13400*/  SHF.R.S32.HI R0, RZ, 0x1f, R13 ;  /* 0x0000001fff007819 */ /* 0x000fe4000001140d */
[C---:B------:R-:W-:Y:S01]  /*13410*/  @!P3 LEA R12, P5, R13.reuse, R2, 0x2 ;  /* 0x000000020d0cb211 */ /* 0x040fe200078a10ff */
[----:B------:R1:W-:Y:S03]  /*13420*/  @!P4 ST.E.64 desc[UR38][R8.64], R138 ;  /* 0x0000008a0800c985 */ /* 0x0003e6000c101b26 */
[----:B------:R-:W-:Y:S02]  /*13430*/  @!P3 LEA.HI.X R13, R13, R3, R0, 0x2, P5 ;  /* 0x000000030d0db211 */ /* 0x000fe400028f1400 */
[----:B------:R-:W-:-:S02]  /*13440*/  SHF.R.S32.HI R0, RZ, 0x1f, R19 ;  /* 0x0000001fff007819 */ /* 0x000fc40000011413 */
        /* <DEDUP_REMOVED lines=12> */
.L_x_2417:
[----:B------:R-:W-:Y:S01]  /*13510*/  R2UR UR4, R221 ;  /* 0x00000000dd0472ca */ /* 0x000fe200000e0000 */
[----:B------:R-:W-:Y:S01]  /*13520*/  ULDC.64 UR8, c[0x0][0xc00] ;  /* 0x0003000000087ab9 */ /* 0x000fe20000000a00 */
[----:B------:R-:W-:Y:S01]  /*13530*/  R2UR UR10, R217 ;  /* 0x00000000d90a72ca */ /* 0x000fe200000e0000 */
[----:B------:R-:W-:-:S04]  /*13540*/  UISETP.NE.U32.AND UP0, UPT, UR8, URZ, UPT ;  /* 0x0000003f0800728c */ /* 0x000fc8000bf05070 */
[----:B------:R-:W-:-:S03]  /*13550*/  UISETP.NE.AND.EX UP0, UPT, UR9, URZ, UPT, UP0 ;  /* 0x0000003f0900728c */ /* 0x000fc6000bf05300 */
[----:B------:R-:W-:-:S03]  /*13560*/  ULDC.64 UR8, c[0x0][0xc00] ;  /* 0x0003000000087ab9 */ /* 0x000fc60000000a00 */
[----:B------:R-:W-:Y:S01]  /*13570*/  UIMAD.WIDE UR8, UR4, 0x4, UR8 ;  /* 0x00000004040878a5 */ /* 0x000fe2000f8e0208 */
[----:B------:R-:W-:-:S05]  /*13580*/  PLOP3.LUT P1, PT, PT, PT, UP0, 0x80, 0x0 ;  /* 0x000000000000781c */ /* 0x000fca0003f2f008 */
[----:B------:R-:W-:Y:S02]  /*13590*/  IMAD.U32 R2, RZ, RZ, UR8 ;  /* 0x00000008ff027e24 */ /* 0x000fe4000f8e00ff */
[----:B------:R-:W-:Y:S01]  /*135a0*/  IMAD.U32 R3, RZ, RZ, UR9 ;  /* 0x00000009ff037e24 */ /* 0x000fe2000f8e00ff */
[----:B------:R-:W-:Y:S02]  /*135b0*/  ULDC.64 UR8, c[0x0][0xc08] ;  /* 0x0003020000087ab9 */ /* 0x000fe40000000a00 */
[----:B------:R-:W-:-:S03]  /*135c0*/  UISETP.NE.U32.AND UP1, UPT, UR8, URZ, UPT ;  /* 0x0000003f0800728c */ /* 0x000fc6000bf25070 */
[----:B------:R-:W2:Y:S01]  /*135d0*/  @P1 LDG.E R7, desc[UR38][R2.64] ;  /* 0x0000002602071981 */ /* 0x000ea2000c1e1900 */
        /* <DEDUP_REMOVED lines=13> */
[----:B------:R-:W-:Y:S01]  /*136b0*/  MOV R217, UR10 ;  /* 0x0000000a00d97c02 */ /* 0x000fe20008000f00 */
        /* <DEDUP_REMOVED lines=9> */
.L_x_2429:
[----:B------:R-:W2:Y:S01]  /*13750*/  LDL.LU R2, [R1+0x2c] ;  /* 0x00002c0001027983 */ /* 0x000ea20000300800 */
[----:B------:R-:W-:Y:S01]  /*13760*/  R2UR UR9, R221 ;  /* 0x00000000dd0972ca */ /* 0x000fe200000e0000 */
[----:B------:R-:W-:-:S12]  /*13770*/  BSSY B1, `(.L_x_2430) ;  /* 0x000003e000017945 */ /* 0x000fd80003800000 */
[----:B------:R-:W-:Y:S01]  /*13780*/  USEL UR12, UR9, URZ, !UP0 ;  /* 0x0000003f090c7287 */ /* 0x000fe2000c000000 */
[----:B--2---:R-:W-:-:S13]  /*13790*/  R2UR UR8, R2 ;  /* 0x00000000020872ca */ /* 0x004fda00000e0000 */
[----:B------:R-:W-:Y:S01]  /*137a0*/  USEL UR13, UR8, URZ, !UP0 ;  /* 0x0000003f080d7287 */ /* 0x000fe2000c000000 */
[----:B------:R-:W-:Y:S11]  /*137b0*/  @P0 BRA `(.L_x_2431) ;  /* 0x0000000000e40947 */ /* 0x000ff60003800000 */
[----:B------:R-:W0:Y:S01]  /*137c0*/  S2R R4, SR_TID.X ;  /* 0x0000000000047919 */ /* 0x000e220000002100 */
[----:B------:R-:W1:Y:S01]  /*137d0*/  LDC R9, c[0x0][0xbe8] ;  /* 0x0002fa00ff097b82 */ /* 0x000e620000000800 */
[----:B------:R-:W-:-:S13]  /*137e0*/  R2UR UR8, R215 ;  /* 0x00000000d70872ca */ /* 0x000fda00000e0000 */
[----:B------:R-:W-:Y:S02]  /*137f0*/  IMAD.U32 R3, RZ, RZ, UR8 ;  /* 0x00000008ff037e24 */ /* 0x000fe4000f8e00ff */
[----:B-1---5:R-:W-:-:S03]  /*13800*/  IMAD R2, R0, R9, RZ ;  /* 0x0000000900027224 */ /* 0x022fc600078e02ff */
[----:B0-----:R-:W-:-:S04]  /*13810*/  IADD3 R4, R3, -0x80, R4 ;  /* 0xffffff8003047810 */ /* 0x001fc80007ffe004 */
        /* <DEDUP_REMOVED lines=51> */
.L_x_2431:
[----:B------:R-:W-:Y:S05]  /*13b50*/  BSYNC B1 ;  /* 0x0000000000017941 */ /* 0x000fea0003800000 */
.L_x_2430:
[----:B------:R-:W-:-:S13]  /*13b60*/  R2UR UR8, R217 ;  /* 0x00000000d90872ca */ /* 0x000fda00000e0000 */
[----:B------:R-:W-:-:S06]  /*13b70*/  UISETP.GT.AND UP0, UPT, UR8, 0x1, UPT ;  /* 0x000000010800788c */ /* 0x000fcc000bf04270 */
[----:B------:R-:W-:-:S13]  /*13b80*/  PLOP3.LUT P0, PT, PT, PT, UP0, 0x80, 0x0 ;  /* 0x000000000000781c */ /* 0x000fda0003f0f008 */
[----:B------:R-:W-:Y:S05]  /*13b90*/  @P0 BRA `(.L_x_2426) ;  /* 0x0000000800600947 */ /* 0x000fea0003800000 */
[----:B------:R-:W1:Y:S01]  /*13ba0*/  LDC R11, c[0x0][0xbe8] ;  /* 0x0002fa00ff0b7b82 */ /* 0x000e620000000800 */
[----:B0-----:R-:W-:Y:S01]  /*13bb0*/  SHF.R.S32.HI R3, RZ, 0x1f, R6 ;  /* 0x0000001fff037819 */ /* 0x001fe20000011406 */
[----:B------:R-:W-:Y:S01]  /*13bc0*/  ULDC.64 UR10, c[0x0][0xaa0] ;  /* 0x0002a800000a7ab9 */ /* 0x000fe20000000a00 */
[----:B------:R-:W-:Y:S01]  /*13bd0*/  R2UR UR15, R222 ;  /* 0x00000000de0f72ca */ /* 0x000fe200000e0000 */
[----:B------:R-:W-:Y:S01]  /*13be0*/  UIMAD.WIDE.U32 UR8, UR4, UR10, URZ ;  /* 0x0000000a040872a5 */ /* 0x000fe2000f8e003f */
[----:B------:R-:W-:Y:S01]  /*13bf0*/  LEA.HI R2, R3, R6, RZ, 0x3 ;  /* 0x0000000603027211 */ /* 0x000fe200078f18ff */
[----:B------:R-:W-:Y:S01]  /*13c00*/  UIMAD UR10, UR21, UR10, URZ ;  /* 0x0000000a150a72a4 */ /* 0x000fe2000f8e023f */
[----:B------:R-:W-:Y:S01]  /*13c10*/  R2UR UR14, R215 ;  /* 0x00000000d70e72ca */ /* 0x000fe200000e0000 */
[----:B------:R-:W-:Y:S01]  /*13c20*/  BSSY B1, `(.L_x_2432) ;  /* 0x000004d000017945 */ /* 0x000fe20003800000 */
[----:B------:R-:W-:Y:S01]  /*13c30*/  LOP3.LUT R5, R2, 0xfffffff8, RZ, 0xc0, !PT ;  /* 0xfffffff802057812 */ /* 0x000fe200078ec0ff */
[----:B------:R-:W-:Y:S01]  /*13c40*/  UIMAD UR10, UR4, UR11, UR10 ;  /* 0x0000000b040a72a4 */ /* 0x000fe2000f8e020a */
[----:B------:R-:W-:-:S03]  /*13c50*/  SHF.R.S32.HI R13, RZ, 0x3, R2 ;  /* 0x00000003ff0d7819 */ /* 0x000fc60000011402 */
[----:B------:R-:W-:Y:S01]  /*13c60*/  IMAD.IADD R8, R6, 0x1, -R5 ;  /* 0x0000000106087824 */ /* 0x000fe200078e0a05 */
[----:B------:R-:W-:-:S03]  /*13c70*/  UIADD3 UR9, UR9, UR10, URZ ;  /* 0x0000000a09097290 */ /* 0x000fc6000fffe03f */
[----:B------:R-:W-:Y:S01]  /*13c80*/  IMAD R2, R8, 0x20, R13 ;  /* 0x0000002008027824 */ /* 0x000fe200078e020d */
[----:B------:R-:W-:Y:S02]  /*13c90*/  ULDC.64 UR10, c[0x0][0xae8] ;  /* 0x0002ba00000a7ab9 */ /* 0x000fe40000000a00 */
[----:B------:R-:W-:Y:S01]  /*13ca0*/  UIMAD.WIDE.U32 UR8, UR15, UR10, UR8 ;  /* 0x0000000a0f0872a5 */ /* 0x000fe2000f8e0008 */
[----:B------:R-:W-:Y:S01]  /*13cb0*/  VIADD R6, R2, UR14 ;  /* 0x0000000e02067c36 */ /* 0x000fe20008000000 */
[----:B-1----:R-:W-:Y:S02]  /*13cc0*/  ISETP.NE.AND P0, PT, R11, 0x1, PT ;  /* 0x000000010b00780c */ /* 0x002fe40003f05270 */
[----:B------:R-:W-:Y:S01]  /*13cd0*/  UIMAD UR9, UR15, UR11, UR9 ;  /* 0x0000000b0f0972a4 */ /* 0x000fe2000f8e0209 */
[----:B------:R-:W-:Y:S02]  /*13ce0*/  IMAD.MOV.U32 R5, RZ, RZ, R6 ;  /* 0x000000ffff057224 */ /* 0x000fe400078e0006 */
[----:B------:R-:W-:-:S02]  /*13cf0*/  ULDC.64 UR10, c[0x0][0xaf0] ;  /* 0x0002bc00000a7ab9 */ /* 0x000fc40000000a00 */
[----:B------:R-:W-:-:S04]  /*13d00*/  UIMAD UR13, UR13, UR10, URZ ;  /* 0x0000000a0d0d72a4 */ /* 0x000fc8000f8e023f */
[----:B------:R-:W-:Y:S02]  /*13d10*/  UIMAD UR4, UR12, UR11, UR13 ;  /* 0x0000000b0c0472a4 */ /* 0x000fe4000f8e020d */
[----:B------:R-:W-:Y:S01]  /*13d20*/  UIMAD.WIDE.U32 UR12, UR12, UR10, UR8 ;  /* 0x0000000a0c0c72a5 */ /* 0x000fe2000f8e0008 */
[----:B------:R-:W0:Y:S02]  /*13d30*/  @P0 LDC R3, c[0x0][0xbec] ;  /* 0x0002fb00ff030b82 */ /* 0x000e240000000800 */
[----:B------:R-:W-:Y:S01]  /*13d40*/  ULDC.64 UR8, c[0x0][0xae0] ;  /* 0x0002b80000087ab9 */ /* 0x000fe20000000a00 */
[----:B------:R-:W-:-:S05]  /*13d50*/  UIADD3 UR4, UR13, UR4, URZ ;  /* 0x000000040d047290 */ /* 0x000fca000fffe03f */
[----:B------:R-:W1:Y:S01]  /*13d60*/  @P0 LDC R7, c[0x0][0xbf0] ;  /* 0x0002fc00ff070b82 */ /* 0x000e620000000800 */
[----:B0-----:R-:W-:-:S04]  /*13d70*/  @P0 IMAD.HI.U32 R2, R6, R3, RZ ;  /* 0x0000000306020227 */ /* 0x001fc800078e00ff */
[----:B------:R-:W-:Y:S02]  /*13d80*/  IMAD.U32 R3, RZ, RZ, UR13 ;  /* 0x0000000dff037e24 */ /* 0x000fe4000f8e00ff */
[----:B------:R-:W-:Y:S01]  /*13d90*/  IMAD.U32 R3, RZ, RZ, UR4 ;  /* 0x00000004ff037e24 */ /* 0x000fe2000f8e00ff */
[----:B-1----:R-:W-:Y:S01]  /*13da0*/  @P0 SHF.R.U32.HI R5, RZ, R7, R2 ;  /* 0x00000007ff050219 */ /* 0x002fe20000011602 */
[----:B------:R-:W-:-:S03]  /*13db0*/  IMAD.U32 R2, RZ, RZ, UR12 ;  /* 0x0000000cff027e24 */ /* 0x000fc6000f8e00ff */
[--C-:B------:R-:W-:Y:S01]  /*13dc0*/  SHF.R.S32.HI R4, RZ, 0x1f, R5.reuse ;  /* 0x0000001fff047819 */ /* 0x100fe20000011405 */
[----:B------:R-:W-:Y:S02]  /*13dd0*/  IMAD.MOV R7, RZ, RZ, -R5 ;  /* 0x000000ffff077224 */ /* 0x000fe400078e0a05 */
[----:B------:R-:W-:-:S04]  /*13de0*/  IMAD.WIDE.U32 R2, R5, UR8, R2 ;  /* 0x0000000805027c25 */ /* 0x000fc8000f8e0002 */
[----:B------:R-:W-:Y:S02]  /*13df0*/  IMAD R7, R11, R7, R6 ;  /* 0x000000070b077224 */ /* 0x000fe400078e0206 */
[----:B------:R-:W-:Y:S02]  /*13e00*/  IMAD R4, R4, UR8, RZ ;  /* 0x0000000804047c24 */ /* 0x000fe4000f8e02ff */
[----:B------:R-:W-:Y:S02]  /*13e10*/  VIADD R6, R13, UR14 ;  /* 0x0000000e0d067c36 */ /* 0x000fe40008000000 */
[----:B------:R-:W-:Y:S01]  /*13e20*/  IMAD R9, R5, UR9, R4 ;  /* 0x0000000905097c24 */ /* 0x000fe2000f8e0204 */
[----:B------:R-:W-:Y:S01]  /*13e30*/  SHF.R.S32.HI R4, RZ, 0x1f, R7 ;  /* 0x0000001fff047819 */ /* 0x000fe20000011407 */
[----:B------:R-:W-:Y:S01]  /*13e40*/  ULDC.64 UR8, c[0x0][0xad8] ;  /* 0x0002b60000087ab9 */ /* 0x000fe20000000a00 */
[----:B-----5:R-:W-:Y:S02]  /*13e50*/  IMAD R11, R0, R11, RZ ;  /* 0x0000000b000b7224 */ /* 0x020fe400078e02ff */
[----:B------:R-:W-:-:S02]  /*13e60*/  IMAD.IADD R3, R3, 0x1, R9 ;  /* 0x0000000103037824 */ /* 0x000fc400078e0209 */
[----:B------:R-:W-:Y:S02]  /*13e70*/  IMAD R4, R4, UR8, RZ ;  /* 0x0000000804047c24 */ /* 0x000fe4000f8e02ff */
[----:B------:R-:W-:-:S04]  /*13e80*/  IMAD.WIDE.U32 R2, R7, UR8, R2 ;  /* 0x0000000807027c25 */ /* 0x000fc8000f8e0002 */
[----:B------:R-:W-:Y:S01]  /*13e90*/  IMAD R5, R7, UR9, R4 ;  /* 0x0000000907057c24 */ /* 0x000fe2000f8e0204 */
[----:B------:R-:W-:Y:S01]  /*13ea0*/  ULDC.64 UR8, c[0x0][0xa80] ;  /* 0x0002a00000087ab9 */ /* 0x000fe20000000a00 */
[----:B------:R-:W-:Y:S01]  /*13eb0*/  VIADD R4, R6, 0x40 ;  /* 0x0000004006047836 */ /* 0x000fe20000000000 */
[----:B------:R-:W-:Y:S01]  /*13ec0*/  SHF.L.U32 R7, R8, 0x3, RZ ;  /* 0x0000000308077819 */ /* 0x000fe200000006ff */
[----:B------:R-:W-:Y:S01]  /*13ed0*/  IMAD.IADD R3, R3, 0x1, R5 ;  /* 0x0000000103037824 */ /* 0x000fe200078e0205 */
[----:B------:R-:W-:Y:S01]  /*13ee0*/  LEA R5, P2, R2, UR8, 0x1 ;  /* 0x0000000802057c11 */ /* 0x000fe2000f8408ff */
[----:B------:R-:W-:Y:S01]  /*13ef0*/  VIADD R0, R6, 0x20 ;  /* 0x0000002006007836 */ /* 0x000fe20000000000 */
[-C--:B------:R-:W-:Y:S01]  /*13f00*/  ISETP.GE.AND P0, PT, R4, R11.reuse, PT ;  /* 0x0000000b0400720c */ /* 0x080fe20003f06270 */
[C---:B------:R-:W-:Y:S01]  /*13f10*/  VIADD R15, R7.reuse, 0xc0 ;  /* 0x000000c0070f7836 */ /* 0x040fe20000000000 */
[----:B------:R-:W-:Y:S01]  /*13f20*/  LEA.HI.X R4, R2, UR9, R3, 0x1, P2 ;  /* 0x0000000902047c11 */ /* 0x000fe200090f0c03 */
[C---:B------:R-:W-:Y:S01]  /*13f30*/  VIADD R13, R7.reuse, 0x40 ;  /* 0x00000040070d7836 */ /* 0x040fe20000000000 */
[-C--:B------:R-:W-:Y:S01]  /*13f40*/  ISETP.GE.AND P2, PT, R6, R11.reuse, PT ;  /* 0x0000000b0600720c */ /* 0x080fe20003f46270 */
[----:B------:R-:W-:Y:S01]  /*13f50*/  VIADD R9, R7, 0x80 ;  /* 0x0000008007097836 */ /* 0x000fe20000000000 */
[----:B------:R-:W-:Y:S01]  /*13f60*/  ISETP.GE.AND P1, PT, R0, R11, PT ;  /* 0x0000000b0000720c */ /* 0x000fe20003f26270 */
[----:B------:R0:W1:Y:S01]  /*13f70*/  SHFL.IDX PT, R2, R5, RZ, 0x181f ;  /* 0x00181fff05027589 */ /* 0x00006200000e0000 */
[----:B------:R-:W-:-:S02]  /*13f80*/  SHF.R.S32.HI R8, RZ, 0x1f, R7 ;  /* 0x0000001fff087819 */ /* 0x000fc40000011407 */
[----:B------:R-:W-:Y:S01]  /*13f90*/  SHF.R.S32.HI R10, RZ, 0x1f, R15 ;  /* 0x0000001fff0a7819 */ /* 0x000fe2000001140f */
[----:B------:R0:W2:Y:S01]  /*13fa0*/  SHFL.IDX PT, R0, R4, RZ, 0x181f ;  /* 0x00181fff04007589 */ /* 0x0000a200000e0000 */
[----:B------:R-:W-:Y:S02]  /*13fb0*/  SHF.R.S32.HI R12, RZ, 0x1f, R13 ;  /* 0x0000001fff0c7819 */ /* 0x000fe4000001140d */
[----:B------:R-:W-:-:S03]  /*13fc0*/  SHF.R.S32.HI R14, RZ, 0x1f, R9 ;  /* 0x0000001fff0e7819 */ /* 0x000fc60000011409 */
[----:B------:R-:W-:Y:S05]  /*13fd0*/  @P2 BRA `(.L_x_2433) ;  /* 0x0000000000442947 */ /* 0x000fea0003800000 */
        /* <DEDUP_REMOVED lines=17> */
.L_x_2433:
[----:B------:R-:W-:Y:S05]  /*140f0*/  BSYNC B1 ;  /* 0x0000000000017941 */ /* 0x000fea0003800000 */
.L_x_2432:
        /* <DEDUP_REMOVED lines=21> */
.L_x_2435:
[----:B------:R-:W-:Y:S05]  /*14250*/  BSYNC B1 ;  /* 0x0000000000017941 */ /* 0x000fea0003800000 */
.L_x_2434:
        /* <DEDUP_REMOVED lines=21> */
.L_x_2437:
[----:B------:R-:W-:Y:S05]  /*143b0*/  BSYNC B1 ;  /* 0x0000000000017941 */ /* 0x000fea0003800000 */
.L_x_2436:
        /* <DEDUP_REMOVED lines=22> */
.L_x_2426:
[----:B------:R-:W-:Y:S05]  /*14520*/  BSYNC B0 ;  /* 0x0000000000007941 */ /* 0x000fea0003800000 */
.L_x_2416:
[----:B------:R-:W-:Y:S02]  /*14530*/  ULDC UR4, c[0x0][0xc3c] ;  /* 0x00030f0000047ab9 */ /* 0x000fe40000000800 */
[----:B------:R-:W-:-:S06]  /*14540*/  UISETP.GE.AND UP0, UPT, UR7, UR4, UPT ;  /* 0x000000040700728c */ /* 0x000fcc000bf06270 */
[----:B------:R-:W-:-:S13]  /*14550*/  PLOP3.LUT P0, PT, PT, PT, UP0, 0x80, 0x0 ;  /* 0x000000000000781c */ /* 0x000fda0003f0f008 */
[----:B------:R-:W-:Y:S05]  /*14560*/  @!P0 BRA `(.L_x_2438) ;  /* 0xfffffec800c48947 */ /* 0x000fea000383ffff */
[----:B------:R-:W-:Y:S05]  /*14570*/  EXIT ;  /* 0x000000000000794d */ /* 0x000fea0003800000 */
.L_x_2373:
        /* <DEDUP_REMOVED lines=16> */
.L_x_2439:
        /* <DEDUP_REMOVED lines=43> */
.L_x_2443:
        /* <DEDUP_REMOVED lines=35> */
.L_x_2441:
[----:B------:R-:W-:Y:S01]  /*14b60*/  IADD3 R3, -R3, R8, RZ ;  /* 0x0000000803037210 */ /* 0x000fe20007ffe1ff */
[----:B------:R-:W-:-:S04]  /*14b70*/  IMAD.MOV.U32 R16, RZ, RZ, RZ ;  /* 0x000000ffff107224 */ /* 0x000fc800078e00ff */
        /* <DEDUP_REMOVED lines=11> */
.L_x_2444:
        /* <DEDUP_REMOVED lines=55> */
[----:B------:R-:W-:-:S04]  /*14fa0*/  @!P1 LOP3.LUT R2, RZ, R9, RZ, 0x33, !PT ;  /* 0x00000009ff029212 */ /* 0x000fc800078e33ff */
[----:B------:R-:W-:-:S05]  /*14fb0*/  IADD3 R18, -R2, RZ, RZ ;  /* 0x000000ff02127210 */ /* 0x000fca0007ffe1ff */
[C---:B------:R-:W-:Y:S02]  /*14fc0*/  IMAD R18, R9.reuse, R18, R10 ;  /* 0x0000001209127224 */ /* 0x040fe400078e020a */
[----:B------:R-:W-:Y:S02]  /*14fd0*/  IMAD R9, R9, 0x1000000, R2 ;  /* 0x0100000009097824 */ /* 0x000fe400078e0202 */
[----:B------:R-:W-:Y:S02]  /*14fe0*/  IMAD R2, R6, R3, R5 ;  /* 0x0000000306027224 */ /* 0x000fe400078e0205 */
[----:B------:R-:W-:Y:S01]  /*14ff0*/  IMAD R18, R18, 0x10000, R9 ;  /* 0x0001000012127824 */ /* 0x000fe200078e0209 */
[----:B------:R-:W-:Y:S06]  /*15000*/  BRA `(.L_x_2446) ;  /* 0x0000000000f47947 */ /* 0x000fec0003800000 */
.L_x_2445:
        /* <DEDUP_REMOVED lines=34> */
[-C--:B------:R-:W-:Y:S02]  /*15230*/  IABS R10, R13.reuse ;  /* 0x0000000d000a7213 */ /* 0x080fe40000000000 */
[----:B------:R-:W-:Y:S02]  /*15240*/  IABS R12, R13 ;  /* 0x0000000d000c7213 */ /* 0x000fe40000000000 */
[----:B------:R-:W0:Y:S01]  /*15250*/  I2F.RP R8, R10 ;  /* 0x0000000a00087306 */ /* 0x000e220000209400 */
[----:B------:R-:W-:-:S07]  /*15260*/  IADD3 R18, -R13, RZ, RZ ;  /* 0x000000ff0d127210 */ /* 0x000fce0007ffe1ff */
        /* <DEDUP_REMOVED lines=23> */
.L_x_2446:
[----:B------:R-:W-:-:S05]  /*153e0*/  LOP3.LUT R17, RZ, R2, RZ, 0x33, !PT ;  /* 0x00000002ff117212 */ /* 0x000fca00078e33ff */
[----:B------:R-:W-:Y:S01]  /*153f0*/  IMAD.IADD R17, R6, 0x1, R17 ;  /* 0x0000000106117824 */ /* 0x000fe200078e0211 */
[----:B------:R-:W-:Y:S06]  /*15400*/  BRA `(.L_x_2447) ;  /* 0x0000000000147947 */ /* 0x000fec0003800000 */
.L_x_2442:
[----:B------:R-:W-:Y:S01]  /*15410*/  ULDC UR4, c[0x0][0xc3c] ;  /* 0x00030f0000047ab9 */ /* 0x000fe20000000800 */
[----:B------:R-:W-:Y:S02]  /*15420*/  IMAD.MOV.U32 R17, RZ, RZ, RZ ;  /* 0x000000ffff117224 */ /* 0x000fe400078e00ff */
[----:B------:R-:W-:Y:S02]  /*15430*/  IMAD.U32 R16, RZ, RZ, UR6 ;  /* 0x00000006ff107e24 */ /* 0x000fe4000f8e00ff */
[----:B------:R-:W-:Y:S02]  /*15440*/  IMAD.MOV.U32 R18, RZ, RZ, RZ ;  /* 0x000000ffff127224 */ /* 0x000fe400078e00ff */
[----:B------:R-:W-:-:S07]  /*15450*/  IMAD.U32 R19, RZ, RZ, UR4 ;  /* 0x00000004ff137e24 */ /* 0x000fce000f8e00ff */
.L_x_2447:
[----:B------:R-:W-:-:S13]  /*15460*/  ISETP.NE.AND P0, PT, R7, RZ, PT ;  /* 0x000000ff0700720c */ /* 0x000fda0003f05270 */
[----:B------:R-:W0:Y:S01]  /*15470*/  @!P0 S2R R3, SR_CgaCtaId ;  /* 0x0000000000038919 */ /* 0x000e220000008800 */
[----:B------:R-:W-:-:S04]  /*15480*/  @!P0 MOV R2, 0x400 ;  /* 0x0000040000028802 */ /* 0x000fc80000000f00 */
[----:B0-----:R-:W-:-:S05]  /*15490*/  @!P0 LEA R2, R3, R2, 0x18 ;  /* 0x0000000203028211 */ /* 0x001fca00078ec0ff */
[----:B------:R1:W-:Y:S01]  /*154a0*/  @!P0 STS.128 [R2+0x388d0], R16 ;  /* 0x0388d01002008388 */ /* 0x0003e20000000c00 */
[----:B------:R-:W-:Y:S06]  /*154b0*/  BAR.ARV 0x5, 0x180 ;  /* 0x0146000000007b1d */ /* 0x000fec0000002000 */
.L_x_2440:
        /* <DEDUP_REMOVED lines=8> */
[----:B------:R-:W-:Y:S01]  /*15540*/  IMAD.SHL.U32 R32, R0, 0x8, RZ ;  /* 0x0000000800207824 */ /* 0x000fe200078e00ff */
[----:B------:R-:W-:Y:S01]  /*15550*/  BSSY B8, `(.L_x_2448) ;  /* 0x0000517000087945 */ /* 0x000fe20003800000 */
[----:B------:R1:W-:Y:S01]  /*15560*/  STL [R1+0x24], RZ ;  /* 0x000024ff01007387 */ /* 0x0003e20000100800 */
[----:B------:R-:W-:Y:S01]  /*15570*/  IMAD.MOV.U32 R28, RZ, RZ, 0x1 ;  /* 0x00000001ff1c7424 */ /* 0x000fe200078e00ff */
[----:B------:R-:W-:Y:S01]  /*15580*/  ULDC UR37, c[0x0][0xc] ;  /* 0x0000030000257ab9 */ /* 0x000fe20000000800 */
[----:B------:R-:W-:Y:S01]  /*15590*/  LOP3.LUT R3, R32, 0x1f8, RZ, 0xc0, !PT ;  /* 0x000001f820037812 */ /* 0x000fe200078ec0ff */
[----:B------:R-:W-:-:S03]  /*155a0*/  IMAD.MOV.U32 R27, RZ, RZ, RZ ;  /* 0x000000ffff1b7224 */ /* 0x000fc600078e00ff */
        /* <DEDUP_REMOVED lines=16> */
.L_x_2515:
[----:B0-----:R-:W0:Y:S02]  /*156b0*/  LDC.64 R2, c[0x0][0xc88] ;  /* 0x00032200ff027b82 */ /* 0x001e240000000a00 */
[----:B0-----:R-:W-:-:S05]  /*156c0*/  IMAD.WIDE R2, R19, 0x4, R2 ;  /* 0x0000000413027825 */ /* 0x001fca00078e0202 */
[----:B------:R-:W2:Y:S01]  /*156d0*/  LDG.E R29, desc[UR38][R2.64] ;  /* 0x00000026021d7981 */ /* 0x000ea2000c1e1900 */
        /* <DEDUP_REMOVED lines=14> */
[----:B-1----:R1:W2:Y:S01]  /*157c0*/  @P0 LDG.E R6, desc[UR38][R2.64] ;  /* 0x0000002602060981 */ /* 0x0022a2000c1e1900 */
        /* <DEDUP_REMOVED lines=31> */
.L_x_2449:
        /* <DEDUP_REMOVED lines=9> */
.L_x_2450:
        /* <DEDUP_REMOVED lines=9> */
.L_x_2451:
[----:B------:R-:W3:Y:S01]  /*15ae0*/  LDL R5, [R1+0x10] ;  /* 0x0000100001057983 */ /* 0x000ee20000100800 */
[----:B-12---:R-:W1:Y:S01]  /*15af0*/  LDC R2, c[0x0][0x448] ;  /* 0x00011200ff027b82 */ /* 0x006e620000000800 */
[----:B-----5:R-:W-:Y:S01]  /*15b00*/  IMAD.IADD R0, R0, 0x1, -R6 ;  /* 0x0000000100007824 */ /* 0x020fe200078e0a06 */
[----:B------:R-:W-:Y:S01]  /*15b10*/  LOP3.LUT R23, R23, 0xfffffeff, RZ, 0xc0, !PT ;  /* 0xfffffeff17177812 */ /* 0x000fe200078ec0ff */
[----:B------:R-:W-:Y:S03]  /*15b20*/  BSSY B0, `(.L_x_2452) ;  /* 0x0000039000007945 */ /* 0x000fe60003800000 */
[----:B------:R2:W-:Y:S01]  /*15b30*/  STL [R1], R0 ;  /* 0x0000000001007387 */ /* 0x0005e20000100800 */
[----:B-1----:R-:W-:Y:S01]  /*15b40*/  ISETP.NE.AND P0, PT, R2, 0x1, PT ;  /* 0x000000010200780c */ /* 0x002fe20003f05270 */
[----:B------:R-:W-:-:S05]  /*15b50*/  IMAD.SHL.U32 R2, R17, 0x80, RZ ;  /* 0x0000008011027824 */ /* 0x000fca00078e00ff */
[----:B------:R-:W-:-:S07]  /*15b60*/  IADD3 R2, R2, 0x7f, RZ ;  /* 0x0000007f02027810 */ /* 0x000fce0007ffe0ff */
[----:B------:R-:W1:Y:S01]  /*15b70*/  @P0 LDC R3, c[0x0][0x44c] ;  /* 0x00011300ff030b82 */ /* 0x000e620000000800 */
[----:B------:R-:W-:-:S07]  /*15b80*/  @P0 LOP3.LUT R23, R23, 0x100, RZ, 0xfc, !PT ;  /* 0x0000010017170812 */ /* 0x000fce00078efcff */
[----:B0-----:R-:W0:Y:S01]  /*15b90*/  @P0 LDC R4, c[0x0][0x450] ;  /* 0x00011400ff040b82 */ /* 0x001e220000000800 */
[----:B-1----:R-:W-:-:S05]  /*15ba0*/  @P0 IMAD.HI.U32 R3, R2, R3, RZ ;  /* 0x0000000302030227 */ /* 0x002fca00078e00ff */
[----:B0-----:R-:W-:Y:S02]  /*15bb0*/  @P0 SHF.R.U32.HI R2, RZ, R4, R3 ;  /* 0x00000004ff020219 */ /* 0x001fe40000011603 */
[C---:B---3--:R-:W-:Y:S01]  /*15bc0*/  IADD3 R3, R0.reuse, 0x50, -R5 ;  /* 0x0000005000037810 */ /* 0x048fe20007ffe805 */
[----:B--2---:R-:W-:-:S04]  /*15bd0*/  VIADD R0, R0, 0x4f ;  /* 0x0000004f00007836 */ /* 0x004fc80000000000 */
[----:B------:R-:W-:-:S04]  /*15be0*/  IMAD.HI R0, R0, 0x66666667, RZ ;  /* 0x6666666700007827 */ /* 0x000fc800078e02ff */
[----:B------:R-:W-:Y:S01]  /*15bf0*/  IMAD.IADD R2, R3, 0x1, R2 ;  /* 0x0000000103027824 */ /* 0x000fe200078e0202 */
[----:B------:R-:W-:-:S03]  /*15c00*/  SHF.R.U32.HI R3, RZ, 0x1f, R0 ;  /* 0x0000001fff037819 */ /* 0x000fc60000011600 */
[----:B------:R-:W-:Y:S01]  /*15c10*/  IMAD.HI R2, R2, 0x66666667, RZ ;  /* 0x6666666702027827 */ /* 0x000fe200078e02ff */
[----:B------:R-:W-:-:S04]  /*15c20*/  LEA.HI.SX32 R0, R0, R3, 0x1b ;  /* 0x0000000300007211 */ /* 0x000fc800078fdaff */
[----:B------:R-:W-:-:S04]  /*15c30*/  SHF.R.U32.HI R3, RZ, 0x1f, R2 ;  /* 0x0000001fff037819 */ /* 0x000fc80000011602 */
[----:B------:R-:W-:Y:S02]  /*15c40*/  LEA.HI.SX32 R3, R2, R3, 0x1b ;  /* 0x0000000302037211 */ /* 0x000fe400078fdaff */
[----:B------:R-:W-:Y:S02]  /*15c50*/  LOP3.LUT R2, R18, 0xff000000, RZ, 0xc0, !PT ;  /* 0xff00000012027812 */ /* 0x000fe400078ec0ff */
[----:B------:R-:W-:Y:S02]  /*15c60*/  VIMNMX R0, R0, R3, PT ;  /* 0x0000000300007248 */ /* 0x000fe40003fe0100 */
[----:B------:R-:W-:Y:S02]  /*15c70*/  SHF.R.U32.HI R2, RZ, 0x8, R2 ;  /* 0x00000008ff027819 */ /* 0x000fe40000011602 */
[----:B------:R-:W-:Y:S02]  /*15c80*/  ISETP.GE.AND P0, PT, R0, 0x1, PT ;  /* 0x000000010000780c */ /* 0x000fe40003f06270 */
[----:B------:R-:W-:-:S04]  /*15c90*/  LOP3.LUT R3, R18, 0xff0000, RZ, 0xc0, !PT ;  /* 0x00ff000012037812 */ /* 0x000fc800078ec0ff */
[----:B------:R-:W-:Y:S01]  /*15ca0*/  LEA.HI R2, R3, R2, RZ, 0x10 ;  /* 0x0000000203027211 */ /* 0x000fe200078f80ff */
[----:B------:R-:W-:-:S03]  /*15cb0*/  IMAD.MOV.U32 R3, RZ, RZ, RZ ;  /* 0x000000ffff037224 */ /* 0x000fc600078e00ff */
[----:B------:R-:W-:-:S03]  /*15cc0*/  LOP3.LUT R4, R2, 0xff, RZ, 0xc0, !PT ;  /* 0x000000ff02047812 */ /* 0x000fc600078ec0ff */
[----:B------:R-:W-:Y:S05]  /*15cd0*/  @!P0 BRA `(.L_x_2453) ;  /* 0x0000000000748947 */ /* 0x000fea0003800000 */
        /* <DEDUP_REMOVED lines=10> */
[----:B------:R-:W0:Y:S02]  /*15d80*/  F2I.FTZ.U32.TRUNC.NTZ R3, R10 ;  /* 0x0000000a00037305 */ /* 0x000e24000021f000 */
[----:B0-----:R-:W-:-:S04]  /*15d90*/  IMAD.MOV R2, RZ, RZ, -R3 ;  /* 0x000000ffff027224 */ /* 0x001fc800078e0a03 */
        /* <DEDUP_REMOVED lines=17> */
.L_x_2453:
[----:B------:R-:W-:Y:S05]  /*15eb0*/  BSYNC B0 ;  /* 0x0000000000007941 */ /* 0x000fea0003800000 */
.L_x_2452:
        /* <DEDUP_REMOVED lines=24> */
.L_x_2455:
        /* <DEDUP_REMOVED lines=20> */
.L_x_2458:
[----:B------:R-:W-:Y:S05]  /*16180*/  BSYNC B6 ;  /* 0x0000000000067941 */ /* 0x000fea0003800000 */
.L_x_2457:
        /* <DEDUP_REMOVED lines=20> */
.L_x_2461:
        /* <DEDUP_REMOVED lines=15> */
.L_x_2460:
[----:B------:R-:W-:Y:S05]  /*163c0*/  BSYNC B6 ;  /* 0x0000000000067941 */ /* 0x000fea0003800000 */
.L_x_2459:
[----:B------:R-:W-:Y:S01]  /*163d0*/  ULDC.64 UR4, c[0x0][0x9f8] ;  /* 0x00027e0000047ab9 */ /* 0x000fe20000000a00 */
[----:B------:R-:W0:Y:S01]  /*163e0*/  LDC R9, c[0x0][0x430] ;  /* 0x00010c00ff097b82 */ /* 0x000e220000000800 */
[----:B------:R-:W-:-:S04]  /*163f0*/  ISETP.NE.U32.AND P0, PT, RZ, UR4, PT ;  /* 0x00000004ff007c0c */ /* 0x000fc8000bf05070 */
[----:B------:R-:W-:-:S13]  /*16400*/  ISETP.NE.AND.EX P0, PT, RZ, UR5, PT, P0 ;  /* 0x00000005ff007c0c */ /* 0x000fda000bf05300 */
[----:B------:R-:W-:Y:S01]  /*16410*/  @P0 IADD3 R24, P1, R24, UR4, RZ ;  /* 0x0000000418180c10 */ /* 0x000fe2000ff3e0ff */
[----:B------:R-:W-:-:S03]  /*16420*/  ULDC UR4, c[0x0][0x2f4] ;  /* 0x0000bd0000047ab9 */ /* 0x000fc60000000800 */
[----:B------:R-:W-:-:S05]  /*16430*/  @P0 IADD3.X R25, R25, UR5, RZ, P1, !PT ;  /* 0x0000000519190c10 */ /* 0x000fca0008ffe4ff */
[----:B------:R1:W5:Y:S01]  /*16440*/  @P0 LDG.E R30, desc[UR38][R24.64] ;  /* 0x00000026181e0981 */ /* 0x000362000c1e1900 */
[----:B------:R-:W-:Y:S01]  /*16450*/  ISETP.GE.AND P0, PT, R32, UR4, PT ;  /* 0x0000000420007c0c */ /* 0x000fe2000bf06270 */
[----:B------:R-:W-:Y:S01]  /*16460*/  UMOV UR5, 0xffffffff ;  /* 0xffffffff00057882 */ /* 0x000fe20000000000 */
[----:B------:R-:W-:Y:S02]  /*16470*/  ISETP.GE.AND P2, PT, R37, UR4, PT ;  /* 0x0000000425007c0c */ /* 0x000fe4000bf46270 */
[----:B------:R-:W-:Y:S02]  /*16480*/  LOP3.LUT R23, R23, 0xffffffef, RZ, 0xc0, !PT ;  /* 0xffffffef17177812 */ /* 0x000fe400078ec0ff */
[----:B------:R-:W-:-:S07]  /*16490*/  ISETP.GE.AND P1, PT, R36, UR4, PT ;  /* 0x0000000424007c0c */ /* 0x000fce000bf26270 */
        /* <DEDUP_REMOVED lines=8> */
[----:B01----:R-:W-:Y:S06]  /*16520*/  BRA.DIV UR5, `(.L_x_2462) ;  /* 0x0000004a05007947 */ /* 0x003fec000b800000 */
.L_x_2532:
[----:B------:R-:W2:Y:S04]  /*16530*/  LDL R0, [R1+0x20] ;  /* 0x0000200001007983 */ /* 0x000ea80000100800 */
[----:B------:R-:W3:Y:S04]  /*16540*/  LDL R5, [R1] ;  /* 0x0000000001057983 */ /* 0x000ee80000100800 */
[----:B------:R-:W4:Y:S01]  /*16550*/  LDL R2, [R1+0x8] ;  /* 0x0000080001027983 */ /* 0x000f220000100800 */
[----:B------:R-:W0:Y:S01]  /*16560*/  S2R R3, SR_TID.X ;  /* 0x0000000000037919 */ /* 0x000e220000002100 */
[----:B------:R-:W1:Y:S01]  /*16570*/  S2R R8, SR_TID.X ;  /* 0x0000000000087919 */ /* 0x000e620000002100 */
[----:B------:R-:W-:-:S02]  /*16580*/  ISETP.NE.AND P1, PT, R9, 0x1, PT ;  /* 0x000000010900780c */ /* 0x000fc40003f25270 */
[----:B0-----:R-:W-:-:S04]  /*16590*/  LOP3.LUT R3, R3, 0x7f, RZ, 0xc0, !PT ;  /* 0x0000007f03037812 */ /* 0x001fc800078ec0ff */
[----:B------:R-:W-:Y:S01]  /*165a0*/  SHF.R.U32.HI R3, RZ, 0x3, R3 ;  /* 0x00000003ff037819 */ /* 0x000fe20000011603 */
[----:B-1----:R-:W-:-:S05]  /*165b0*/  IMAD.SHL.U32 R8, R8, 0x10, RZ ;  /* 0x0000001008087824 */ /* 0x002fca00078e00ff */
[----:B------:R-:W-:Y:S02]  /*165c0*/  LOP3.LUT R8, R3, 0x70, R8, 0xf8, !PT ;  /* 0x0000007003087812 */ /* 0x000fe400078ef808 */
[----:B------:R-:W0:Y:S01]  /*165d0*/  @P1 LDC R3, c[0x0][0x434] ;  /* 0x00010d00ff031b82 */ /* 0x000e220000000800 */
[----:B-----5:R-:W-:Y:S02]  /*165e0*/  SHF.R.S32.HI R10, RZ, 0x1f, R30 ;  /* 0x0000001fff0a7819 */ /* 0x020fe4000001141e */
[----:B------:R-:W-:-:S04]  /*165f0*/  LOP3.LUT R23, R23, 0xffffffbf, RZ, 0xc0, !PT ;  /* 0xffffffbf17177812 */ /* 0x000fc800078ec0ff */
[----:B------:R-:W-:Y:S01]  /*16600*/  @P1 LOP3.LUT R23, R23, 0x40, RZ, 0xfc, !PT ;  /* 0x0000004017171812 */ /* 0x000fe200078efcff */
[----:B------:R1:W-:Y:S03]  /*16610*/  STL [R1+0xc], R10 ;  /* 0x00000c0a01007387 */ /* 0x0003e60000100800 */
[----:B------:R-:W-:Y:S02]  /*16620*/  LOP3.LUT R23, R23, 0xffffffdf, RZ, 0xc0, !PT ;  /* 0xffffffdf17177812 */ /* 0x000fe400078ec0ff */
[----:B------:R-:W-:Y:S02]  /*16630*/  LOP3.LUT R25, R18, 0xffff, RZ, 0xc0, !PT ;  /* 0x0000ffff12197812 */ /* 0x000fe400078ec0ff */
[----:B--2---:R-:W-:Y:S02]  /*16640*/  IADD3 R26, R0, -0x1, RZ ;  /* 0xffffffff001a7810 */ /* 0x004fe40007ffe0ff */
[----:B------:R-:W2:Y:S03]  /*16650*/  @P1 LDC R0, c[0x0][0x438] ;  /* 0x00010e00ff001b82 */ /* 0x000ea60000000800 */
[----:B------:R-:W-:-:S05]  /*16660*/  IMAD R6, R26, 0x50, R8 ;  /* 0x000000501a067824 */ /* 0x000fca00078e0208 */
[C---:B---3--:R-:W-:Y:S01]  /*16670*/  ISETP.GE.AND P0, PT, R6.reuse, R5, PT ;  /* 0x000000050600720c */ /* 0x048fe20003f06270 */
[----:B----4-:R-:W-:-:S03]  /*16680*/  IMAD.IADD R6, R6, 0x1, R2 ;  /* 0x0000000106067824 */ /* 0x010fc600078e0202 */
[----:B------:R-:W-:Y:S01]  /*16690*/  ISETP.GT.U32.OR P0, PT, R8, 0x4f, P0 ;  /* 0x0000004f0800780c */ /* 0x000fe20000704470 */
[----:B0-----:R-:W-:-:S04]  /*166a0*/  @P1 IMAD.HI.U32 R3, R6, R3, RZ ;  /* 0x0000000306031227 */ /* 0x001fc800078e00ff */
[----:B------:R-:W-:Y:S01]  /*166b0*/  IMAD.MOV.U32 R7, RZ, RZ, R6 ;  /* 0x000000ffff077224 */ /* 0x000fe200078e0006 */
[----:B--2---:R-:W-:-:S07]  /*166c0*/  @P1 SHF.R.U32.HI R7, RZ, R0, R3 ;  /* 0x00000000ff071219 */ /* 0x004fce0000011603 */
        /* <DEDUP_REMOVED lines=8> */
[----:B0-----:R-:W-:-:S04]  /*16750*/  @!P0 LEA R2, P1, R4, R2, 0x2 ;  /* 0x0000000204028211 */ /* 0x001fc800078210ff */
[----:B------:R-:W-:Y:S01]  /*16760*/  @!P0 LEA.HI.X R3, R4, R3, R0, 0x2, P1 ;  /* 0x0000000304038211 */ /* 0x000fe200008f1400 */
[----:B------:R-:W-:-:S06]  /*16770*/  IMAD.MOV.U32 R0, RZ, RZ, RZ ;  /* 0x000000ffff007224 */ /* 0x000fcc00078e00ff */
[----:B------:R0:W5:Y:S02]  /*16780*/  @!P0 LDG.E R0, desc[UR38][R2.64] ;  /* 0x0000002602008981 */ /* 0x000164000c1e1900 */
[----:B0-----:R-:W-:-:S05]  /*16790*/  IMAD.U32 R2, RZ, RZ, UR36 ;  /* 0x00000024ff027e24 */ /* 0x001fca000f8e00ff */
[----:B------:R-:W-:Y:S02]  /*167a0*/  ISETP.NE.AND P2, PT, R2, 0x3, PT ;  /* 0x000000030200780c */ /* 0x000fe40003f45270 */
[----:B------:R-:W-:Y:S01]  /*167b0*/  ISETP.GT.U32.AND P0, PT, R8, 0x4f, PT ;  /* 0x0000004f0800780c */ /* 0x000fe20003f04070 */
[----:B------:R-:W-:-:S10]  /*167c0*/  IMAD.MOV R5, RZ, RZ, -R7 ;  /* 0x000000ffff057224 */ /* 0x000fd400078e0a07 */
[----:B------:R-:W-:-:S04]  /*167d0*/  @P2 LOP3.LUT R23, R23, 0x20, RZ, 0xfc, !PT ;  /* 0x0000002017172812 */ /* 0x000fc800078efcff */
[----:B------:R-:W-:Y:S01]  /*167e0*/  LOP3.LUT R23, R23, 0xfffffffe, RZ, 0xc0, !PT ;  /* 0xfffffffe17177812 */ /* 0x000fe200078ec0ff */
[----:B------:R-:W-:-:S03]  /*167f0*/  IMAD R4, R9, R5, R6 ;  /* 0x0000000509047224 */ /* 0x000fc600078e0206 */
[----:B------:R-:W-:Y:S01]  /*16800*/  @P0 LOP3.LUT R23, R23, 0x1, RZ, 0xfc, !PT ;  /* 0x0000000117170812 */ /* 0x000fe200078efcff */
[----:B-1----:R-:W-:Y:S06]  /*16810*/  @!P2 BRA `(.L_x_2463) ;  /* 0x000000000004a947 */ /* 0x002fec0003800000 */
[----:B------:R-:W-:Y:S01]  /*16820*/  BPT.TRAP 0x1 ;  /* 0x000000040000795c */ /* 0x000fe20000300000 */
.L_x_2463:
        /* <DEDUP_REMOVED lines=23> */
.L_x_2533:
[----:B------:R-:W-:Y:S05]  /*169a0*/  BSYNC B0 ;  /* 0x0000000000007941 */ /* 0x000fea0003800000 */
.L_x_2464:
        /* <DEDUP_REMOVED lines=74> */
.L_x_2545:
        /* <DEDUP_REMOVED lines=8> */
[----:B0-----:R-:W-:-:S04]  /*16ed0*/  LEA R2, P0, R32, R0, 0x1 ;  /* 0x0000000020027211 */ /* 0x001fc800078008ff */
[----:B--2---:R-:W-:-:S05]  /*16ee0*/  IADD3.X R3, RZ, R8, RZ, P0, !PT ;  /* 0x00000008ff037210 */ /* 0x004fca00007fe4ff */
[----:B------:R-:W-:Y:S01]  /*16ef0*/  @!PT LDS RZ, [RZ] ;  /* 0x00000000fffff984 */ /* 0x000fe20000000800 */
[----:B------:R-:W-:Y:S01]  /*16f00*/  @!PT LDS RZ, [RZ] ;  /* 0x00000000fffff984 */ /* 0x000fe20000000800 */
[----:B------:R-:W-:Y:S01]  /*16f10*/  @!PT LDS RZ, [RZ] ;  /* 0x00000000fffff984 */ /* 0x000fe20000000800 */
[----:B------:R1:W-:Y:S04]  /*16f20*/  LDGSTS.E.BYPASS.LTC128B.128 [R7+0x26400], desc[UR38][R2.64], !P4 ;  /* 0x2640000002077fae */ /* 0x0003e8000e101d66 */
[----:B------:R1:W-:Y:S04]  /*16f30*/  LDGSTS.E.BYPASS.LTC128B.128 [R7+0x28c00], desc[UR38][R2.64+0x80], !P3 ;  /* 0x28c0008002077fae */ /* 0x0003e8000d901d66 */
[----:B------:R1:W-:Y:S04]  /*16f40*/  LDGSTS.E.BYPASS.LTC128B.128 [R7+0x2b400], desc[UR38][R2.64+0x100], !P2 ;  /* 0x2b40010002077fae */ /* 0x0003e8000d101d66 */
[----:B------:R1:W-:Y:S02]  /*16f50*/  LDGSTS.E.BYPASS.LTC128B.128 [R7+0x2dc00], desc[UR38][R2.64+0x180], !P1 ;  /* 0x2dc0018002077fae */ /* 0x0003e4000c901d66 */
.L_x_2468:
[----:B------:R-:W-:Y:S05]  /*16f60*/  BSYNC B0 ;  /* 0x0000000000007941 */ /* 0x000fea0003800000 */
.L_x_2467:
[----:B------:R-:W-:Y:S01]  /*16f70*/  NOP ;  /* 0x0000000000007918 */ /* 0x000fe20000000000 */
[----:B------:R-:W-:-:S13]  /*16f80*/  PLOP3.LUT P0, PT, PT, PT, PT, 0x80, 0x0 ;  /* 0x000000000000781c */ /* 0x000fda0003f0f070 */
.L_x_2469:
        /* <DEDUP_REMOVED lines=10> */
.L_x_2470:
        /* <DEDUP_REMOVED lines=23> */
[----:B------:R-:W-:Y:S02]  /*171a0*/  IMAD.U32 R4, RZ, RZ, UR6 ;  /* 0x00000006ff047e24 */ /* 0x000fe4000f8e00ff */
[----:B------:R-:W0:Y:S01]  /*171b0*/  LDC.64 R2, c[0x4][R2] ;  /* 0x0100000002027b82 */ /* 0x000e220000000a00 */
[----:B---3--:R-:W-:Y:S02]  /*171c0*/  IMAD.U32 R5, RZ, RZ, UR7 ;  /* 0x00000007ff057e24 */ /* 0x008fe4000f8e00ff */
        /* <DEDUP_REMOVED lines=9> */
.L_x_2472:
[----:B------:R-:W-:Y:S05]  /*17260*/  BSYNC B6 ;  /* 0x0000000000067941 */ /* 0x000fea0003800000 */
.L_x_2471:
[----:B------:R-:W4:Y:S01]  /*17270*/  LDL.LU R2, [R1+0x28] ;  /* 0x0000280001027983 */ /* 0x000f220000300800 */
[----:B------:R-:W-:Y:S01]  /*17280*/  ULDC.64 UR6, c[0x0][0x2e0] ;  /* 0x0000b80000067ab9 */ /* 0x000fe20000000a00 */
[----:B------:R-:W-:Y:S01]  /*17290*/  IMAD.MOV.U32 R3, RZ, RZ, R35 ;  /* 0x000000ffff037224 */ /* 0x000fe200078e0023 */
[----:B------:R-:W-:Y:S01]  /*172a0*/  ULDC.64 UR4, c[0x0][0x2d8] ;  /* 0x0000b60000047ab9 */ /* 0x000fe20000000a00 */
[----:B------:R-:W2:Y:S04]  /*172b0*/  LDL.LU.64 R20, [R1+0x18] ;  /* 0x0000180001147983 */ /* 0x000ea80000300a00 */
[----:B------:R0:W5:Y:S01]  /*172c0*/  LDL R9, [R1+0x10] ;  /* 0x0000100001097983 */ /* 0x0001620000100800 */
[----:B----4-:R-:W-:Y:S02]  /*172d0*/  IMAD.MOV.U32 R0, RZ, RZ, R2 ;  /* 0x000000ffff007224 */ /* 0x010fe400078e0002 */
[----:B--2---:R-:W-:Y:S01]  /*172e0*/  IMAD.MOV.U32 R2, RZ, RZ, R20 ;  /* 0x000000ffff027224 */ /* 0x004fe200078e0014 */
[----:B------:R-:W1:Y:S01]  /*172f0*/  LDC R21, c[0x0][0x448] ;  /* 0x00011200ff157b82 */ /* 0x000e620000000800 */
[----:B------:R-:W2:Y:S01]  /*17300*/  S2R R20, SR_TID.X ;  /* 0x0000000000147919 */ /* 0x000ea20000002100 */
[----:B------:R-:W-:-:S02]  /*17310*/  IMAD R4, R0, UR6, RZ ;  /* 0x0000000600047c24 */ /* 0x000fc4000f8e02ff */
[----:B------:R-:W-:-:S04]  /*17320*/  IMAD.WIDE.U32 R2, R25, UR4, R2 ;  /* 0x0000000419027c25 */ /* 0x000fc8000f8e0002 */
[----:B------:R-:W-:Y:S01]  /*17330*/  IMAD R3, R25, UR5, R3 ;  /* 0x0000000519037c24 */ /* 0x000fe2000f8e0203 */
[----:B------:R-:W-:Y:S01]  /*17340*/  ULDC.64 UR4, c[0x0][0x2d0] ;  /* 0x0000b40000047ab9 */ /* 0x000fe20000000a00 */
[C---:B------:R-:W-:Y:S02]  /*17350*/  IMAD R4, R29.reuse, UR7, R4 ;  /* 0x000000071d047c24 */ /* 0x040fe4000f8e0204 */
[----:B------:R-:W-:Y:S01]  /*17360*/  IMAD.WIDE.U32 R2, R29, UR6, R2 ;  /* 0x000000061d027c25 */ /* 0x000fe2000f8e0002 */
[----:B-1----:R-:W-:Y:S02]  /*17370*/  ISETP.NE.AND P6, PT, R21, 0x1, PT ;  /* 0x000000011500780c */ /* 0x002fe40003fc5270 */
[----:B--2---:R-:W-:-:S04]  /*17380*/  LOP3.LUT R20, R20, 0x7f, RZ, 0xc0, !PT ;  /* 0x0000007f14147812 */ /* 0x004fc800078ec0ff */
[----:B------:R-:W-:-:S07]  /*17390*/  SHF.R.U32.HI R21, RZ, 0x3, R20 ;  /* 0x00000003ff157819 */ /* 0x000fce0000011614 */
[----:B------:R-:W1:Y:S01]  /*173a0*/  @P6 LDC R7, c[0x0][0x44c] ;  /* 0x00011300ff076b82 */ /* 0x000e620000000800 */
[----:B------:R-:W2:Y:S07]  /*173b0*/  S2R R20, SR_TID.X ;  /* 0x0000000000147919 */ /* 0x000eae0000002100 */
[----:B---3--:R-:W3:Y:S01]  /*173c0*/  @P6 LDC R5, c[0x0][0x450] ;  /* 0x00011400ff056b82 */ /* 0x008ee20000000800 */
[----:B--2---:R-:W-:-:S05]  /*173d0*/  IMAD.SHL.U32 R20, R20, 0x10, RZ ;  /* 0x0000001014147824 */ /* 0x004fca00078e00ff */
[----:B------:R-:W-:-:S05]  /*173e0*/  LOP3.LUT R20, R21, 0x70, R20, 0xf8, !PT ;  /* 0x0000007015147812 */ /* 0x000fca00078ef814 */
[----:B------:R-:W-:-:S04]  /*173f0*/  IMAD R6, R17, 0x80, R20 ;  /* 0x0000008011067824 */ /* 0x000fc800078e0214 */
[----:B-1----:R-:W-:-:S04]  /*17400*/  @P6 IMAD.HI.U32 R7, R6, R7, RZ ;  /* 0x0000000706076227 */ /* 0x002fc800078e00ff */
[----:B------:R-:W-:Y:S01]  /*17410*/  IMAD.MOV.U32 R0, RZ, RZ, R6 ;  /* 0x000000ffff007224 */ /* 0x000fe200078e0006 */
[----:B---3--:R-:W-:Y:S02]  /*17420*/  @P6 SHF.R.U32.HI R0, RZ, R5, R7 ;  /* 0x00000005ff006219 */ /* 0x008fe40000011607 */
[----:B------:R-:W1:Y:S01]  /*17430*/  LDC R5, c[0x0][0x448] ;  /* 0x00011200ff057b82 */ /* 0x000e620000000800 */
[----:B------:R-:W-:Y:S02]  /*17440*/  IMAD.IADD R3, R3, 0x1, R4 ;  /* 0x0000000103037824 */ /* 0x000fe400078e0204 */
[----:B------:R-:W-:Y:S01]  /*17450*/  IMAD.MOV R4, RZ, RZ, -R0 ;  /* 0x000000ffff047224 */ /* 0x000fe200078e0a00 */
[----:B------:R-:W2:Y:S01]  /*17460*/  S2R R20, SR_TID.X ;  /* 0x0000000000147919 */ /* 0x000ea20000002100 */
[----:B------:R-:W-:-:S04]  /*17470*/  IMAD.WIDE.U32 R2, R0, UR4, R2 ;  /* 0x0000000400027c25 */ /* 0x000fc8000f8e0002 */
[----:B-1----:R-:W-:Y:S01]  /*17480*/  IMAD R4, R5, R4, R6 ;  /* 0x0000000405047224 */ /* 0x002fe200078e0206 */
[----:B------:R-:W-:-:S05]  /*17490*/  SHF.R.S32.HI R6, RZ, 0x1f, R0 ;  /* 0x0000001fff067819 */ /* 0x000fca0000011400 */
        /* <DEDUP_REMOVED lines=10> */
[----:B------:R-:W-:Y:S01]  /*17540*/  ULDC UR4, c[0x0][0x2b8] ;  /* 0x0000ae0000047ab9 */ /* 0x000fe20000000800 */
[----:B------:R-:W-:Y:S02]  /*17550*/  IADD3 R3, R3, R0, RZ ;  /* 0x0000000003037210 */ /* 0x000fe40007ffe0ff */
[----:B--2---:R-:W-:Y:S02]  /*17560*/  LOP3.LUT R20, R20, 0x7f, RZ, 0xc0, !PT ;  /* 0x0000007f14147812 */ /* 0x004fe400078ec0ff */
[----:B------:R-:W-:Y:S01]  /*17570*/  LEA.HI.X R0, R2, UR5, R3, 0x1, P0 ;  /* 0x0000000502007c11 */ /* 0x000fe200080f0c03 */
[----:B------:R-:W-:Y:S01]  /*17580*/  UMOV UR5, 0xffffffff ;  /* 0xffffffff00057882 */ /* 0x000fe20000000000 */
[----:B------:R-:W-:-:S02]  /*17590*/  ISETP.GE.AND P4, PT, R32, UR4, PT ;  /* 0x0000000420007c0c */ /* 0x000fc4000bf86270 */
[----:B------:R-:W-:Y:S02]  /*175a0*/  ISETP.GE.AND P3, PT, R37, UR4, PT ;  /* 0x0000000425007c0c */ /* 0x000fe4000bf66270 */
[----:B------:R-:W-:Y:S02]  /*175b0*/  ISETP.GE.AND P2, PT, R36, UR4, PT ;  /* 0x0000000424007c0c */ /* 0x000fe4000bf46270 */
[----:B------:R-:W-:Y:S02]  /*175c0*/  ISETP.GE.AND P1, PT, R34, UR4, PT ;  /* 0x0000000422007c0c */ /* 0x000fe4000bf26270 */
[----:B------:R-:W-:Y:S01]  /*175d0*/  SHF.R.U32.HI R8, RZ, 0x3, R20 ;  /* 0x00000003ff087819 */ /* 0x000fe20000011614 */
[----:B0-----:R-:W-:Y:S10]  /*175e0*/  BRA.DIV UR5, `(.L_x_2473) ;  /* 0x0000003e05dc7947 */ /* 0x001ff4000b800000 */
[----:B------:R-:W0:Y:S01]  /*175f0*/  SHFL.IDX PT, R14, R4, RZ, 0x181f ;  /* 0x00181fff040e7589 */ /* 0x000e2200000e0000 */
[----:B-----5:R-:W-:Y:S02]  /*17600*/  IMAD R5, R9, R5, RZ ;  /* 0x0000000509057224 */ /* 0x020fe400078e02ff */
[----:B------:R-:W-:Y:S01]  /*17610*/  IMAD R17, R17, 0x80, R8 ;  /* 0x0000008011117824 */ /* 0x000fe200078e0208 */
        /* <DEDUP_REMOVED lines=63> */
[----:B-1----:R-:W-:Y:S01]  /*17a10*/  @!P0 IMAD.X R7, RZ, RZ, R2, P5 ;  /* 0x000000ffff078224 */ /* 0x002fe200028e0602 */
[----:B------:R-:W-:Y:S02]  /*17a20*/  @!P0 MOV R2, R14 ;  /* 0x0000000e00028202 */ /* 0x000fe40000000f00 */
[----:B------:R-:W0:Y:S01]  /*17a30*/  SHFL.IDX PT, R14, R4, 0x6, 0x181f ;  /* 0x00d81f00040e7f89 */ /* 0x000e2200000e0000 */
[----:B------:R-:W-:-:S05]  /*17a40*/  @!P0 IMAD.MOV.U32 R3, RZ, RZ, R7 ;  /* 0x000000ffff038224 */ /* 0x000fca00078e0007 */
        /* <DEDUP_REMOVED lines=16> */
.L_x_2562:
        /* <DEDUP_REMOVED lines=13> */
.L_x_2475:
[----:B------:R-:W-:Y:S05]  /*17c20*/  BSYNC B0 ;  /* 0x0000000000007941 */ /* 0x000fea0003800000 */
.L_x_2474:
[----:B------:R-:W-:Y:S01]  /*17c30*/  NOP ;  /* 0x0000000000007918 */ /* 0x000fe20000000000 */
[----:B------:R-:W-:-:S13]  /*17c40*/  PLOP3.LUT P0, PT, PT, PT, PT, 0x80, 0x0 ;  /* 0x000000000000781c */ /* 0x000fda0003f0f070 */
.L_x_2476:
        /* <DEDUP_REMOVED lines=20> */
.L_x_2563:
[----:B------:R-:W-:Y:S05]  /*17d90*/  BSYNC B0 ;  /* 0x0000000000007941 */ /* 0x000fea0003800000 */
.L_x_2477:
        /* <DEDUP_REMOVED lines=12> */
.L_x_2493:
        /* <DEDUP_REMOVED lines=38> */
[----:B------:R-:W-:Y:S02]  /*180c0*/  SEL R27, R27, RZ, P0 ;  /* 0x000000ff1b1b7207 */ /* 0x000fe40000000000 */
[----:B------:R-:W-:Y:S02]  /*180d0*/  MOV R26, R0 ;  /* 0x00000000001a7202 */ /* 0x000fe40000000f00 */
[----:B------:R-:W-:Y:S01]  /*180e0*/  LOP3.LUT R28, R17, R28, RZ, 0x3c, !PT ;  /* 0x0000001c111c7212 */ /* 0x000fe200078e3cff */
[----:B0-----:R-:W-:Y:S06]  /*180f0*/  @!P5 BRA `(.L_x_2481) ;  /* 0x000000000004d947 */ /* 0x001fec0003800000 */
[----:B------:R-:W-:Y:S01]  /*18100*/  BPT.TRAP 0x1 ;  /* 0x000000040000795c */ /* 0x000fe20000300000 */
.L_x_2481:
[----:B------:R-:W-:Y:S01]  /*18110*/  IMAD R6, R27, 0x8, R22 ;  /* 0x000000081b067824 */ /* 0x000fe200078e0216 */
[----:B------:R-:W-:Y:S01]  /*18120*/  SHF.L.U32 R3, R28, 0x1f, RZ ;  /* 0x0000001f1c037819 */ /* 0x000fe200000006ff */
[----:B------:R-:W-:Y:S03]  /*18130*/  BSSY B1, `(.L_x_2482) ;  /* 0x0000003000017945 */ /* 0x000fe60003800000 */
[----:B------:R-:W0:Y:S02]  /*18140*/  SYNCS.PHASECHK.TRANS64.TRYWAIT P0, [R6+URZ+0x38840], R3 ;  /* 0x03884003060075a7 */ /* 0x000e24000800017f */
[----:B0-----:R-:W-:Y:S05]  /*18150*/  @!P0 BRA `(.L_x_2483) ;  /* 0x0000003c00cc8947 */ /* 0x001fea0003800000 */
.L_x_2564:
[----:B------:R-:W-:Y:S05]  /*18160*/  BSYNC B1 ;  /* 0x0000000000017941 */ /* 0x000fea0003800000 */
.L_x_2482:
        /* <DEDUP_REMOVED lines=67> */
.L_x_2576:
        /* <DEDUP_REMOVED lines=17> */
.L_x_2485:
        /* <DEDUP_REMOVED lines=10> */
.L_x_2486:
[----:B------:R2:W-:Y:S01]  /*18750*/  SYNCS.ARRIVE.TRANS64.A1T0 RZ, [R6+URZ+0x38830], RZ ;  /* 0x038830ff06ff79a7 */ /* 0x0005e2000810003f */
[----:B------:R-:W-:Y:S05]  /*18760*/  @!P6 BRA `(.L_x_2487) ;  /* 0x000000000004e947 */ /* 0x000fea0003800000 */
[----:B------:R-:W-:Y:S01]  /*18770*/  BPT.TRAP 0x1 ;  /* 0x000000040000795c */ /* 0x000fe20000300000 */
.L_x_2487:
[----:B-1----:R-:W-:Y:S01]  /*18780*/  SHF.L.U32 R2, R17, 0x1f, RZ ;  /* 0x0000001f11027819 */ /* 0x002fe200000006ff */
[----:B--2---:R-:W-:Y:S01]  /*18790*/  IMAD R6, R7, 0x8, R22 ;  /* 0x0000000807067824 */ /* 0x004fe200078e0216 */
[----:B------:R-:W-:Y:S03]  /*187a0*/  BSSY B1, `(.L_x_2488) ;  /* 0x0000003000017945 */ /* 0x000fe60003800000 */
[----:B------:R-:W1:Y:S02]  /*187b0*/  SYNCS.PHASECHK.TRANS64.TRYWAIT P0, [R6+URZ+0x38860], R2 ;  /* 0x03886002060075a7 */ /* 0x000e64000800017f */
[----:B-1----:R-:W-:Y:S05]  /*187c0*/  @!P0 BRA `(.L_x_2489) ;  /* 0x0000004000088947 */ /* 0x002fea0003800000 */
.L_x_2577:
[----:B------:R-:W-:Y:S05]  /*187d0*/  BSYNC B1 ;  /* 0x0000000000017941 */ /* 0x000fea0003800000 */
.L_x_2488:
        /* <DEDUP_REMOVED lines=60> */
.L_x_2589:
        /* <DEDUP_REMOVED lines=28> */
[----:B------:R-:W-:-:S04]  /*18d60*/  LEA R18, P0, R2, UR6, 0x1 ;  /* 0x0000000602127c11 */ /* 0x000fc8000f8008ff */
[----:B------:R-:W-:Y:S02]  /*18d70*/  LEA.HI.X R24, R2, UR7, R3, 0x1, P0 ;  /* 0x0000000702187c11 */ /* 0x000fe400080f0c03 */
[----:B------:R-:W-:-:S13]  /*18d80*/  PLOP3.LUT P0, PT, PT, PT, PT, 0x80, 0x0 ;  /* 0x000000000000781c */ /* 0x000fda0003f0f070 */
.L_x_2491:
        /* <DEDUP_REMOVED lines=10> */
.L_x_2492:
        /* <DEDUP_REMOVED lines=8> */
.L_x_2480:
[----:B------:R-:W-:Y:S05]  /*18eb0*/  BSYNC B0 ;  /* 0x0000000000007941 */ /* 0x000fea0003800000 */
.L_x_2479:
        /* <DEDUP_REMOVED lines=8> */
[----:B------:R-:W2:Y:S02]  /*18f40*/  FLO.U32 R0, UR4 ;  /* 0x0000000400007d00 */ /* 0x000ea400080e0000 */
[----:B--2---:R-:W-:-:S06]  /*18f50*/  ISETP.EQ.U32.AND P0, PT, R0, R5, PT ;  /* 0x000000050000720c */ /* 0x004fcc0003f02070 */
[----:B------:R-:W0:Y:S07]  /*18f60*/  POPC R5, UR4 ;  /* 0x0000000400057d09 */ /* 0x000e2e0008000000 */
[----:B0-----:R-:W2:Y:S01]  /*18f70*/  @P0 ATOMG.E.ADD.STRONG.GPU PT, R3, desc[UR38][R2.64], R5 ;  /* 0x00000005020309a8 */ /* 0x001ea200081ee1e6 */
[----:B------:R-:W0:Y:S02]  /*18f80*/  S2R R4, SR_LTMASK ;  /* 0x0000000000047919 */ /* 0x000e240000003900 */
[----:B0-----:R-:W-:-:S04]  /*18f90*/  LOP3.LUT R4, R4, UR4, RZ, 0xc0, !PT ;  /* 0x0000000404047c12 */ /* 0x001fc8000f8ec0ff */
[----:B------:R-:W0:Y:S01]  /*18fa0*/  POPC R7, R4 ;  /* 0x0000000400077309 */ /* 0x000e220000000000 */
[----:B--2---:R-:W0:Y:S02]  /*18fb0*/  SHFL.IDX PT, R0, R3, R0, 0x1f ;  /* 0x00001f0003007589 */ /* 0x004e2400000e0000 */
[----:B0-----:R-:W-:-:S07]  /*18fc0*/  IADD3 R16, R0, UR37, R7 ;  /* 0x0000002500107c10 */ /* 0x001fce000fffe007 */
.L_x_2495:
[----:B------:R-:W-:Y:S05]  /*18fd0*/  BSYNC B0 ;  /* 0x0000000000007941 */ /* 0x000fea0003800000 */
.L_x_2494:
[----:B------:R-:W-:-:S13]  /*18fe0*/  LOP3.LUT P0, RZ, R23, 0x20, RZ, 0xc0, !PT ;  /* 0x0000002017ff7812 */ /* 0x000fda000780c0ff */
[----:B------:R-:W-:Y:S05]  /*18ff0*/  @!P0 BRA `(.L_x_2496) ;  /* 0x0000000000048947 */ /* 0x000fea0003800000 */
[----:B------:R-:W-:Y:S01]  /*19000*/  BPT.TRAP 0x1 ;  /* 0x000000040000795c */ /* 0x000fe20000300000 */
.L_x_2496:
[----:B------:R-:W2:Y:S01]  /*19010*/  LDL.LU R0, [R1] ;  /* 0x0000000001007983 */ /* 0x000ea20000300800 */
[----:B------:R-:W-:Y:S01]  /*19020*/  IMAD R4, R27, 0x8, R22 ;  /* 0x000000081b047824 */ /* 0x000fe200078e0216 */
[----:B0-----:R-:W-:Y:S01]  /*19030*/  SHF.L.U32 R3, R28, 0x1f, RZ ;  /* 0x0000001f1c037819 */ /* 0x001fe200000006ff */
[----:B------:R-:W-:Y:S03]  /*19040*/  BSSY B0, `(.L_x_2497) ;  /* 0x0000004000007945 */ /* 0x000fe60003800000 */
[----:B------:R-:W0:Y:S01]  /*19050*/  SYNCS.PHASECHK.TRANS64.TRYWAIT P0, [R4+URZ+0x38860], R3 ;  /* 0x03886003040075a7 */ /* 0x000e22000800017f */
[----:B--2---:R-:W-:Y:S01]  /*19060*/  IMAD R5, R26, -0x50, R0 ;  /* 0xffffffb01a057824 */ /* 0x004fe200078e0200 */
[----:B0-----:R-:W-:Y:S06]  /*19070*/  @!P0 BRA `(.L_x_2498) ;  /* 0x0000003c00c88947 */ /* 0x001fec0003800000 */
.L_x_2590:
[----:B------:R-:W-:Y:S05]  /*19080*/  BSYNC B0 ;  /* 0x0000000000007941 */ /* 0x000fea0003800000 */
.L_x_2497:
        /* <DEDUP_REMOVED lines=64> */
.L_x_2602:
        /* <DEDUP_REMOVED lines=15> */
.L_x_2500:
        /* <DEDUP_REMOVED lines=10> */
.L_x_2501:
[----:B------:R1:W-:Y:S01]  /*19620*/  SYNCS.ARRIVE.TRANS64.A1T0 RZ, [R4+URZ+0x38850], RZ ;  /* 0x038850ff04ff79a7 */ /* 0x0003e2000810003f */
[----:B------:R-:W-:-:S05]  /*19630*/  VIADD R27, R27, 0x1 ;  /* 0x000000011b1b7836 */ /* 0x000fca0000000000 */
[----:B------:R-:W-:-:S04]  /*19640*/  ISETP.NE.AND P0, PT, R27, 0x2, PT ;  /* 0x000000021b00780c */ /* 0x000fc80003f05270 */
[----:B0-----:R-:W-:Y:S02]  /*19650*/  SEL R3, RZ, 0x1, P0 ;  /* 0x00000001ff037807 */ /* 0x001fe40000000000 */
[----:B------:R-:W-:Y:S02]  /*19660*/  SEL R27, R27, RZ, P0 ;  /* 0x000000ff1b1b7207 */ /* 0x000fe40000000000 */
[----:B-1----:R-:W-:-:S07]  /*19670*/  LOP3.LUT R28, R28, R3, RZ, 0x3c, !PT ;  /* 0x000000031c1c7212 */ /* 0x002fce00078e3cff */
.L_x_2456:
[----:B------:R-:W-:Y:S05]  /*19680*/  BSYNC B7 ;  /* 0x0000000000077941 */ /* 0x000fea0003800000 */
.L_x_2454:
        /* <DEDUP_REMOVED lines=8> */
[----:B------:R1:W2:Y:S01]  /*19710*/  LDS.128 R16, [R22+0x388d0] ;  /* 0x0388d00016107984 */ /* 0x0002a20000000c00 */
[----:B------:R-:W-:Y:S06]  /*19720*/  BAR.ARV 0x4, 0x180 ;  /* 0x0106000000007b1d */ /* 0x000fec0000002000 */
[----:B------:R-:W-:Y:S05]  /*19730*/  BRA `(.L_x_2503) ;  /* 0x0000000c00d47947 */ /* 0x000fea0003800000 */
.L_x_2502:
        /* <DEDUP_REMOVED lines=39> */
[----:B------:R-:W0:Y:S02]  /*199b0*/  SHFL.UP PT, R14, R5, 0x10, RZ ;  /* 0x06000000050e7989 */ /* 0x000e2400000e00ff */
[----:B0-----:R-:W-:-:S05]  /*199c0*/  SEL R14, R14, RZ, P5 ;  /* 0x000000ff0e0e7207 */ /* 0x001fca0002800000 */
[----:B------:R-:W-:-:S05]  /*199d0*/  IMAD.IADD R2, R5, 0x1, R14 ;  /* 0x0000000105027824 */ /* 0x000fca00078e020e */
[----:B------:R0:W1:Y:S02]  /*199e0*/  SHFL.IDX PT, R14, R2, 0x1f, 0x1f ;  /* 0x03e01f00020e7f89 */ /* 0x00006400000e0000 */
.L_x_2612:
[----:B------:R-:W-:Y:S02]  /*199f0*/  ULDC UR4, c[0x0][0xc38] ;  /* 0x00030e0000047ab9 */ /* 0x000fe40000000800 */
[----:B------:R-:W-:-:S04]  /*19a00*/  IMAD.U32 R5, RZ, RZ, UR4 ;  /* 0x00000004ff057e24 */ /* 0x000fc8000f8e00ff */
[----:B-1----:R-:W-:-:S04]  /*19a10*/  IMAD R14, R14, R5, RZ ;  /* 0x000000050e0e7224 */ /* 0x002fc800078e02ff */
[----:B------:R-:W-:-:S05]  /*19a20*/  IMAD.IADD R7, R7, 0x1, R14 ;  /* 0x0000000107077824 */ /* 0x000fca00078e020e */
[----:B------:R-:W-:-:S13]  /*19a30*/  ISETP.GT.AND P6, PT, R7, R0, PT ;  /* 0x000000000700720c */ /* 0x000fda0003fc4270 */
[----:B------:R-:W-:Y:S05]  /*19a40*/  @P6 BRA `(.L_x_2505) ;  /* 0x0000000000a46947 */ /* 0x000fea0003800000 */
.L_x_2508:
        /* <DEDUP_REMOVED lines=35> */
.L_x_2620:
[----:B------:R-:W-:Y:S02]  /*19c80*/  ULDC UR4, c[0x0][0xc38] ;  /* 0x00030e0000047ab9 */ /* 0x000fe40000000800 */
[----:B------:R-:W-:-:S04]  /*19c90*/  IMAD.U32 R5, RZ, RZ, UR4 ;  /* 0x00000004ff057e24 */ /* 0x000fc8000f8e00ff */
[----:B-1----:R-:W-:-:S04]  /*19ca0*/  IMAD R14, R14, R5, RZ ;  /* 0x000000050e0e7224 */ /* 0x002fc800078e02ff */
[----:B------:R-:W-:-:S05]  /*19cb0*/  IMAD.IADD R7, R14, 0x1, R7 ;  /* 0x000000010e077824 */ /* 0x000fca00078e0207 */
[----:B------:R-:W-:-:S13]  /*19cc0*/  ISETP.GT.AND P6, PT, R7, R0, PT ;  /* 0x000000000700720c */ /* 0x000fda0003fc4270 */
[----:B------:R-:W-:Y:S05]  /*19cd0*/  @!P6 BRA `(.L_x_2508) ;  /* 0xfffffffc005ce947 */ /* 0x000fea000383ffff */
.L_x_2505:
        /* <DEDUP_REMOVED lines=10> */
.L_x_2625:
[----:B------:R-:W-:-:S13]  /*19d80*/  ISETP.NE.AND P0, PT, R3, RZ, PT ;  /* 0x000000ff0300720c */ /* 0x000fda0003f05270 */
[----:B------:R-:W-:Y:S05]  /*19d90*/  @!P0 BRA `(.L_x_2510) ;  /* 0x0000000000108947 */ /* 0x000fea0003800000 */
[----:B------:R-:W-:Y:S01]  /*19da0*/  UMOV UR4, 0xffffffff ;  /* 0xffffffff00047882 */ /* 0x000fe20000000000 */
[----:B-1----:R-:W-:Y:S02]  /*19db0*/  VIADD R12, R12, 0xffffffff ;  /* 0xffffffff0c0c7836 */ /* 0x002fe40000000000 */
[----:B------:R-:W-:Y:S05]  /*19dc0*/  BRA.DIV UR4, `(.L_x_2511) ;  /* 0x0000004204dc7947 */ /* 0x000fea000b800000 */
[----:B------:R4:W1:Y:S02]  /*19dd0*/  SHFL.IDX PT, R6, R2, R12, 0x1f ;  /* 0x00001f0c02067589 */ /* 0x00086400000e0000 */
.L_x_2510:
        /* <DEDUP_REMOVED lines=13> */
[----:B0-----:R-:W-:Y:S01]  /*19eb0*/  MOV R2, RZ ;  /* 0x000000ff00027202 */ /* 0x001fe20000000f00 */
        /* <DEDUP_REMOVED lines=45> */
.L_x_2512:
        /* <DEDUP_REMOVED lines=19> */
[-C--:B------:R-:W-:Y:S01]  /*1a2c0*/  @!P1 IADD3 R3, R3, -R4.reuse, RZ ;  /* 0x8000000403039210 */ /* 0x080fe20007ffe0ff */
        /* <DEDUP_REMOVED lines=40> */
.L_x_2513:
[----:B------:R-:W-:-:S05]  /*1a550*/  LOP3.LUT R2, RZ, R2, RZ, 0x33, !PT ;  /* 0x00000002ff027212 */ /* 0x000fca00078e33ff */
[----:B------:R-:W-:Y:S01]  /*1a560*/  IMAD.IADD R17, R17, 0x1, R2 ;  /* 0x0000000111117824 */ /* 0x000fe200078e0202 */
[----:B------:R-:W-:Y:S06]  /*1a570*/  BRA `(.L_x_2514) ;  /* 0x00000000001c7947 */ /* 0x000fec0003800000 */
.L_x_2506:
[----:B------:R-:W-:Y:S01]  /*1a580*/  UMOV UR4, URZ ;  /* 0x0000003f00047c82 */ /* 0x000fe20008000000 */
[----:B------:R-:W-:Y:S01]  /*1a590*/  UMOV UR5, URZ ;  /* 0x0000003f00057c82 */ /* 0x000fe20008000000 */
[----:B------:R-:W-:Y:S01]  /*1a5a0*/  ULDC UR6, c[0x0][0xc3c] ;  /* 0x00030f0000067ab9 */ /* 0x000fe20000000800 */
[----:B------:R-:W-:Y:S02]  /*1a5b0*/  IMAD.MOV.U32 R16, RZ, RZ, R0 ;  /* 0x000000ffff107224 */ /* 0x000fe400078e0000 */
[----:B------:R-:W-:Y:S02]  /*1a5c0*/  IMAD.U32 R17, RZ, RZ, UR4 ;  /* 0x00000004ff117e24 */ /* 0x000fe4000f8e00ff */
[----:B------:R-:W-:Y:S02]  /*1a5d0*/  IMAD.U32 R18, RZ, RZ, UR5 ;  /* 0x00000005ff127e24 */ /* 0x000fe4000f8e00ff */
[----:B------:R-:W-:-:S07]  /*1a5e0*/  IMAD.U32 R19, RZ, RZ, UR6 ;  /* 0x00000006ff137e24 */ /* 0x000fce000f8e00ff */
.L_x_2514:
        /* <DEDUP_REMOVED lines=10> */
.L_x_2503:
[----:B------:R-:W-:Y:S02]  /*1a690*/  ULDC UR4, c[0x0][0xc3c] ;  /* 0x00030f0000047ab9 */ /* 0x000fe40000000800 */
[----:B--2---:R-:W-:-:S13]  /*1a6a0*/  ISETP.GE.AND P0, PT, R19, UR4, PT ;  /* 0x0000000413007c0c */ /* 0x004fda000bf06270 */
[----:B------:R-:W-:Y:S05]  /*1a6b0*/  @!P0 BRA `(.L_x_2515) ;  /* 0xffffffac00fc8947 */ /* 0x000fea000383ffff */
[----:B------:R-:W-:Y:S05]  /*1a6c0*/  BSYNC B8 ;  /* 0x0000000000087941 */ /* 0x000fea0003800000 */
.L_x_2448:
[----:B------:R-:W2:Y:S01]  /*1a6d0*/  LDL.LU R0, [R1+0x24] ;  /* 0x0000240001007983 */ /* 0x000ea20000300800 */
[----:B------:R-:W-:Y:S01]  /*1a6e0*/  BSSY B0, `(.L_x_2516) ;  /* 0x000000b000007945 */ /* 0x000fe20003800000 */
[----:B------:R-:W3:Y:S01]  /*1a6f0*/  S2R R5, SR_CgaCtaId ;  /* 0x0000000000057919 */ /* 0x000ee20000008800 */
[----:B--2---:R-:W-:-:S05]  /*1a700*/  VIADD R0, R0, 0x1 ;  /* 0x0000000100007836 */ /* 0x004fca0000000000 */
[----:B-1----:R-:W-:-:S04]  /*1a710*/  LEA.HI R2, R0, R0, RZ, 0x1 ;  /* 0x0000000000027211 */ /* 0x002fc800078f08ff */
[----:B------:R-:W-:Y:S02]  /*1a720*/  LOP3.LUT R3, R2, 0xfffffffe, RZ, 0xc0, !PT ;  /* 0xfffffffe02037812 */ /* 0x000fe400078ec0ff */
[----:B------:R-:W-:-:S03]  /*1a730*/  MOV R2, 0x400 ;  /* 0x0000040000027802 */ /* 0x000fc60000000f00 */
[----:B------:R-:W-:Y:S01]  /*1a740*/  IMAD.IADD R0, R0, 0x1, -R3 ;  /* 0x0000000100007824 */ /* 0x000fe200078e0a03 */
[----:B---3--:R-:W-:-:S04]  /*1a750*/  LEA R4, R5, R2, 0x18 ;  /* 0x0000000205047211 */ /* 0x008fc800078ec0ff */
[----:B------:R-:W-:-:S04]  /*1a760*/  SHF.L.U32 R0, R0, 0x1f, RZ ;  /* 0x0000001f00007819 */ /* 0x000fc800000006ff */
[----:B------:R-:W1:Y:S02]  /*1a770*/  SYNCS.PHASECHK.TRANS64.TRYWAIT P0, [R4+URZ+0x38820], R0 ;  /* 0x03882000040075a7 */ /* 0x000e64000800017f */
[----:B-1----:R-:W-:Y:S05]  /*1a780*/  @!P0 BRA `(.L_x_2517) ;  /* 0x0000003800948947 */ /* 0x002fea0003800000 */
.L_x_2628:
[----:B------:R-:W-:Y:S05]  /*1a790*/  BSYNC B0 ;  /* 0x0000000000007941 */ /* 0x000fea0003800000 */
.L_x_2516:
[----:B------:R-:W-:-:S03]  /*1a7a0*/  UMOV UR4, 0xffffffff ;  /* 0xffffffff00047882 */ /* 0x000fc60000000000 */
[----:B------:R-:W-:Y:S05]  /*1a7b0*/  BRA.DIV UR4, `(.L_x_2518) ;  /* 0x0000003a049c7947 */ /* 0x000fea000b800000 */
[----:B-1----:R-:W1:Y:S02]  /*1a7c0*/  S2R R0, SR_TID.X ;  /* 0x0000000000007919 */ /* 0x002e640000002100 */
[----:B-1----:R-:W-:-:S04]  /*1a7d0*/  SHF.R.U32.HI R0, RZ, 0x5, R0 ;  /* 0x00000005ff007819 */ /* 0x002fc80000011600 */
[----:B------:R-:W-:-:S05]  /*1a7e0*/  LOP3.LUT R0, R0, 0x3, RZ, 0xc0, !PT ;  /* 0x0000000300007812 */ /* 0x000fca00078ec0ff */
[----:B------:R1:W2:Y:S02]  /*1a7f0*/  SHFL.IDX PT, R14, R0, RZ, 0x1f ;  /* 0x00001fff000e7589 */ /* 0x0002a400000e0000 */
.L_x_2631:
[----:B--2---:R-:W-:Y:S01]  /*1a800*/  ISETP.NE.AND P0, PT, R14, RZ, PT ;  /* 0x000000ff0e00720c */ /* 0x004fe20003f05270 */
[----:B------:R-:W-:-:S12]  /*1a810*/  BSSY B0, `(.L_x_2519) ;  /* 0x0000026000007945 */ /* 0x000fd80003800000 */
[----:B------:R-:W-:Y:S05]  /*1a820*/  @P0 BRA `(.L_x_2520) ;  /* 0x0000000000900947 */ /* 0x000fea0003800000 */
[----:B------:R-:W-:-:S03]  /*1a830*/  UMOV UR4, 0xffffffff ;  /* 0xffffffff00047882 */ /* 0x000fc60000000000 */
[----:B------:R-:W-:Y:S05]  /*1a840*/  BRA.DIV UR4, `(.L_x_2521) ;  /* 0x0000003a04ac7947 */ /* 0x000fea000b800000 */
[----:B------:R-:W-:-:S13]  /*1a850*/  ELECT P6, URZ, PT ;  /* 0x00000000003f782f */ /* 0x000fda00038c0000 */
.L_x_2634:
[----:B------:R-:W-:Y:S05]  /*1a860*/  @!P6 BRA `(.L_x_2520) ;  /* 0x000000000080e947 */ /* 0x000fea0003800000 */
[----:B-1----:R-:W2:Y:S02]  /*1a870*/  LDL R0, [R1+0x44] ;  /* 0x0000440001007983 */ /* 0x002ea40000100800 */
[----:B--2---:R-:W-:-:S13]  /*1a880*/  R2UR UR4, R0 ;  /* 0x00000000000472ca */ /* 0x004fda00000e0000 */
[----:B------:R-:W-:-:S06]  /*1a890*/  ULOP3.LUT UR4, UR4, 0x2, URZ, 0xfc, !UPT ;  /* 0x0000000204047892 */ /* 0x000fcc000f8efc3f */
[----:B------:R-:W-:-:S04]  /*1a8a0*/  MOV R0, UR4 ;  /* 0x0000000400007c02 */ /* 0x000fc80008000f00 */
[----:B------:R-:W-:-:S13]  /*1a8b0*/  ISETP.NE.AND P0, PT, R0, 0x3, PT ;  /* 0x000000030000780c */ /* 0x000fda0003f05270 */
[----:B------:R-:W-:Y:S05]  /*1a8c0*/  @!P0 BRA `(.L_x_2522) ;  /* 0x0000000000048947 */ /* 0x000fea0003800000 */
[----:B------:R-:W-:Y:S01]  /*1a8d0*/  BPT.TRAP 0x1 ;  /* 0x000000040000795c */ /* 0x000fe20000300000 */
.L_x_2522:
[C---:B------:R-:W-:Y:S01]  /*1a8e0*/  IMAD R5, R27.reuse, 0x8, R4 ;  /* 0x000000081b057824 */ /* 0x040fe200078e0204 */
[----:B------:R-:W-:Y:S01]  /*1a8f0*/  SHF.L.U32 R0, R28, 0x1f, RZ ;  /* 0x0000001f1c007819 */ /* 0x000fe200000006ff */
[----:B------:R-:W-:-:S03]  /*1a900*/  VIADD R27, R27, 0x1 ;  /* 0x000000011b1b7836 */ /* 0x000fc60000000000 */
[----:B------:R-:W1:Y:S02]  /*1a910*/  SYNCS.PHASECHK.TRANS64.TRYWAIT P1, [R5+URZ+0x38840], R0 ;  /* 0x03884000050075a7 */ /* 0x000e64000802017f */
[----:B------:R-:W-:-:S04]  /*1a920*/  ISETP.NE.AND P2, PT, R27, 0x2, PT ;  /* 0x000000021b00780c */ /* 0x000fc80003f45270 */
[----:B------:R-:W-:Y:S01]  /*1a930*/  SEL R3, RZ, 0x1, P2 ;  /* 0x00000001ff037807 */ /* 0x000fe20001000000 */
[----:B-1----:R-:W-:Y:S08]  /*1a940*/  @!P1 BRA `(.L_x_2523) ;  /* 0x00000038008c9947 */ /* 0x002ff00003800000 */
.L_x_2635:
[----:B------:R-:W-:Y:S02]  /*1a950*/  SEL R27, R27, RZ, P2 ;  /* 0x000000ff1b1b7207 */ /* 0x000fe40001000000 */
[----:B------:R-:W-:Y:S01]  /*1a960*/  LOP3.LUT R2, R28, R3, RZ, 0x3c, !PT ;  /* 0x000000031c027212 */ /* 0x000fe200078e3cff */
[----:B------:R-:W-:Y:S06]  /*1a970*/  @!P0 BRA `(.L_x_2524) ;  /* 0x0000000000048947 */ /* 0x000fec0003800000 */
[----:B------:R-:W-:Y:S01]  /*1a980*/  BPT.TRAP 0x1 ;  /* 0x000000040000795c */ /* 0x000fe20000300000 */
.L_x_2524:
[----:B------:R-:W-:Y:S01]  /*1a990*/  IMAD R27, R27, 0x8, R4 ;  /* 0x000000081b1b7824 */ /* 0x000fe200078e0204 */
[----:B------:R-:W-:-:S04]  /*1a9a0*/  SHF.L.U32 R2, R2, 0x1f, RZ ;  /* 0x0000001f02027819 */ /* 0x000fc800000006ff */
[----:B------:R-:W2:Y:S02]  /*1a9b0*/  SYNCS.PHASECHK.TRANS64.TRYWAIT P1, [R27+URZ+0x38840], R2 ;  /* 0x038840021b0075a7 */ /* 0x000ea4000802017f */
[----:B--2---:R-:W-:Y:S05]  /*1a9c0*/  @!P1 BRA `(.L_x_2525) ;  /* 0x0000003800809947 */ /* 0x004fea0003800000 */
.L_x_2636:
[----:B------:R-:W-:Y:S05]  /*1a9d0*/  @!P0 BRA `(.L_x_2526) ;  /* 0x0000000000048947 */ /* 0x000fea0003800000 */
[----:B------:R-:W-:Y:S01]  /*1a9e0*/  BPT.TRAP 0x1 ;  /* 0x000000040000795c */ /* 0x000fe20000300000 */
.L_x_2526:
[----:B------:R-:W3:Y:S02]  /*1a9f0*/  SYNCS.PHASECHK.TRANS64.TRYWAIT P1, [R5+URZ+0x38860], R0 ;  /* 0x03886000050075a7 */ /* 0x000ee4000802017f */
[----:B---3--:R-:W-:Y:S05]  /*1aa00*/  @!P1 BRA `(.L_x_2527) ;  /* 0x0000003800849947 */ /* 0x008fea0003800000 */
.L_x_2637:
[----:B------:R-:W-:Y:S05]  /*1aa10*/  @!P0 BRA `(.L_x_2528) ;  /* 0x0000000000048947 */ /* 0x000fea0003800000 */
[----:B------:R-:W-:Y:S01]  /*1aa20*/  BPT.TRAP 0x1 ;  /* 0x000000040000795c */ /* 0x000fe20000300000 */
.L_x_2528:
[----:B----4-:R4:W0:Y:S02]  /*1aa30*/  SYNCS.PHASECHK.TRANS64.TRYWAIT P0, [R27+URZ+0x38860], R2 ;  /* 0x038860021b0075a7 */ /* 0x010824000800017f */
[----:B0-----:R-:W-:Y:S05]  /*1aa40*/  @!P0 NANOSLEEP.SYNCS 0x989680 ;  /* 0x009896800000895d */ /* 0x001fea0003900000 */
[----:B------:R-:W0:Y:S02]  /*1aa50*/  @!P0 SYNCS.PHASECHK.TRANS64 P0, [R27+URZ+0x38860], R2 ;  /* 0x038860021b0085a7 */ /* 0x000e24000800007f */
[----:B0-----:R-:W-:Y:S05]  /*1aa60*/  @!P0 BRA `(.L_x_2528) ;  /* 0xfffffffc00f08947 */ /* 0x001fea000383ffff */
.L_x_2520:
[----:B------:R-:W-:Y:S05]  /*1aa70*/  BSYNC B0 ;  /* 0x0000000000007941 */ /* 0x000fea0003800000 */
.L_x_2519:
[----:B------:R-:W-:Y:S05]  /*1aa80*/  EXIT ;  /* 0x000000000000794d */ /* 0x000fea0003800000 */
.L_x_2381:
[----:B------:R-:W-:-:S13]  /*1aa90*/  R2UR UR4, R16 ;  /* 0x00000000100472ca */ /* 0x000fda00000e0000 */
[----:B0-----:R-:W-:-:S04]  /*1aaa0*/  IMAD.U32 R3, RZ, RZ, UR4 ;  /* 0x00000004ff037e24 */ /* 0x001fc8000f8e00ff */
[----:B------:R0:W1:Y:S03]  /*1aab0*/  SYNCS.PHASECHK.TRANS64.TRYWAIT P1, [R3+URZ+0x38800], R0 ;  /* 0x03880000030075a7 */ /* 0x000066000802017f */
[----:B-1----:R-:W-:Y:S05]  /*1aac0*/  @!P1 NANOSLEEP.SYNCS 0x989680 ;  /* 0x009896800000995d */ /* 0x002fea0003900000 */
[----:B------:R-:W1:Y:S02]  /*1aad0*/  @!P1 SYNCS.PHASECHK.TRANS64 P1, [R3+URZ+0x38800], R0 ;  /* 0x03880000030095a7 */ /* 0x000e64000802007f */
[----:B-1----:R-:W-:Y:S05]  /*1aae0*/  @!P1 BRA `(.L_x_2381) ;  /* 0xfffffffc00e89947 */ /* 0x002fea000383ffff */
[----:B------:R-:W-:Y:S05]  /*1aaf0*/  BRA `(.L_x_2529) ;  /* 0xfffffe7400e07947 */ /* 0x000fea000383ffff */
.L_x_2385:
[----:B-1----:R1:W2:Y:S02]  /*1ab00*/  SYNCS.PHASECHK.TRANS64.TRYWAIT P1, [R0+URZ+0x38830], R3 ;  /* 0x03883003000075a7 */ /* 0x0022a4000802017f */
[----:B--2---:R-:W-:Y:S05]  /*1ab10*/  @!P1 NANOSLEEP.SYNCS 0x989680 ;  /* 0x009896800000995d */ /* 0x004fea0003900000 */
[----:B------:R-:W2:Y:S02]  /*1ab20*/  @!P1 SYNCS.PHASECHK.TRANS64 P1, [R0+URZ+0x38830], R3 ;  /* 0x03883003000095a7 */ /* 0x000ea4000802007f */
[----:B--2---:R-:W-:Y:S05]  /*1ab30*/  @!P1 BRA `(.L_x_2385) ;  /* 0xfffffffc00f09947 */ /* 0x004fea000383ffff */
[----:B------:R-:W-:Y:S05]  /*1ab40*/  BRA `(.L_x_2384) ;  /* 0xfffffe7800047947 */ /* 0x000fea000383ffff */
.L_x_2391:
[----:B-1----:R-:W-:-:S04]  /*1ab50*/  IMAD.U32 R4, RZ, RZ, UR61 ;  /* 0x0000003dff047e24 */ /* 0x002fc8000f8e00ff */
[----:B------:R1:W2:Y:S03]  /*1ab60*/  SYNCS.PHASECHK.TRANS64.TRYWAIT P1, [R4+URZ+0x38830], R3 ;  /* 0x03883003040075a7 */ /* 0x0002a6000802017f */
[----:B--2---:R-:W-:Y:S05]  /*1ab70*/  @!P1 NANOSLEEP.SYNCS 0x989680 ;  /* 0x009896800000995d */ /* 0x004fea0003900000 */
[----:B------:R-:W2:Y:S02]  /*1ab80*/  @!P1 SYNCS.PHASECHK.TRANS64 P1, [R4+URZ+0x38830], R3 ;  /* 0x03883003040095a7 */ /* 0x000ea4000802007f */
[----:B--2---:R-:W-:Y:S05]  /*1ab90*/  @!P1 BRA `(.L_x_2391) ;  /* 0xfffffffc00ec9947 */ /* 0x004fea000383ffff */
[----:B------:R-:W-:Y:S05]  /*1aba0*/  BRA `(.L_x_2390) ;  /* 0xfffffeb800607947 */ /* 0x000fea000383ffff */
.L_x_2395:
[----:B---3--:R-:W-:-:S04]  /*1abb0*/  IMAD.U32 R2, RZ, RZ, UR4 ;  /* 0x00000004ff027e24 */ /* 0x008fc8000f8e00ff */
[----:B------:R3:W4:Y:S03]  /*1abc0*/  SYNCS.PHASECHK.TRANS64.TRYWAIT P1, [R2+URZ+0x38850], R0 ;  /* 0x03885000020075a7 */ /* 0x000726000802017f */
[----:B----4-:R-:W-:Y:S05]  /*1abd0*/  @!P1 NANOSLEEP.SYNCS 0x989680 ;  /* 0x009896800000995d */ /* 0x010fea0003900000 */
[----:B------:R-:W4:Y:S02]  /*1abe0*/  @!P1 SYNCS.PHASECHK.TRANS64 P1, [R2+URZ+0x38850], R0 ;  /* 0x03885000020095a7 */ /* 0x000f24000802007f */
[----:B----4-:R-:W-:Y:S05]  /*1abf0*/  @!P1 BRA `(.L_x_2395) ;  /* 0xfffffffc00ec9947 */ /* 0x010fea000383ffff */
[----:B------:R-:W-:Y:S05]  /*1ac00*/  BRA `(.L_x_2394) ;  /* 0xfffffedc00b47947 */ /* 0x000fea000383ffff */
.L_x_2403:
[----:B-1----:R-:W-:-:S04]  /*1ac10*/  IMAD.U32 R4, RZ, RZ, UR4 ;  /* 0x00000004ff047e24 */ /* 0x002fc8000f8e00ff */
[----:B------:R1:W2:Y:S03]  /*1ac20*/  SYNCS.PHASECHK.TRANS64.TRYWAIT P1, [R4+URZ+0x38830], R3 ;  /* 0x03883003040075a7 */ /* 0x0002a6000802017f */
[----:B--2---:R-:W-:Y:S05]  /*1ac30*/  @!P1 NANOSLEEP.SYNCS 0x989680 ;  /* 0x009896800000995d */ /* 0x004fea0003900000 */
[----:B------:R-:W2:Y:S02]  /*1ac40*/  @!P1 SYNCS.PHASECHK.TRANS64 P1, [R4+URZ+0x38830], R3 ;  /* 0x03883003040095a7 */ /* 0x000ea4000802007f */
[----:B--2---:R-:W-:Y:S05]  /*1ac50*/  @!P1 BRA `(.L_x_2403) ;  /* 0xfffffffc00ec9947 */ /* 0x004fea000383ffff */
[----:B------:R-:W-:Y:S05]  /*1ac60*/  BRA `(.L_x_2402) ;  /* 0xfffffefc00007947 */ /* 0x000fea000383ffff */
.L_x_2407:
[----:B---3--:R-:W-:-:S04]  /*1ac70*/  IMAD.U32 R2, RZ, RZ, UR4 ;  /* 0x00000004ff027e24 */ /* 0x008fc8000f8e00ff */
[----:B------:R3:W4:Y:S03]  /*1ac80*/  SYNCS.PHASECHK.TRANS64.TRYWAIT P1, [R2+URZ+0x38850], R0 ;  /* 0x03885000020075a7 */ /* 0x000726000802017f */
[----:B----4-:R-:W-:Y:S05]  /*1ac90*/  @!P1 NANOSLEEP.SYNCS 0x989680 ;  /* 0x009896800000995d */ /* 0x010fea0003900000 */
[----:B------:R-:W4:Y:S02]  /*1aca0*/  @!P1 SYNCS.PHASECHK.TRANS64 P1, [R2+URZ+0x38850], R0 ;  /* 0x03885000020095a7 */ /* 0x000f24000802007f */
[----:B----4-:R-:W-:Y:S05]  /*1acb0*/  @!P1 BRA `(.L_x_2407) ;  /* 0xfffffffc00ec9947 */ /* 0x010fea000383ffff */
[----:B------:R-:W-:Y:S05]  /*1acc0*/  BRA `(.L_x_2406) ;  /* 0xffffff2000547947 */ /* 0x000fea000383ffff */
.L_x_2414:
[----:B-1----:R-:W-:-:S04]  /*1acd0*/  IMAD.U32 R7, RZ, RZ, UR8 ;  /* 0x00000008ff077e24 */ /* 0x002fc8000f8e00ff */
[----:B------:R1:W2:Y:S03]  /*1ace0*/  SYNCS.PHASECHK.TRANS64.TRYWAIT P1, [R7+URZ+0x38850], R0 ;  /* 0x03885000070075a7 */ /* 0x0002a6000802017f */
[----:B--2---:R-:W-:Y:S05]  /*1acf0*/  @!P1 NANOSLEEP.SYNCS 0x989680 ;  /* 0x009896800000995d */ /* 0x004fea0003900000 */
[----:B------:R-:W2:Y:S02]  /*1ad00*/  @!P1 SYNCS.PHASECHK.TRANS64 P1, [R7+URZ+0x38850], R0 ;  /* 0x03885000070095a7 */ /* 0x000ea4000802007f */
[----:B--2---:R-:W-:Y:S05]  /*1ad10*/  @!P1 BRA `(.L_x_2414) ;  /* 0xfffffffc00ec9947 */ /* 0x004fea000383ffff */
[----:B------:R-:W-:Y:S05]  /*1ad20*/  BRA `(.L_x_2413) ;  /* 0xffffff3c00b47947 */ /* 0x000fea000383ffff */
.L_x_2462:
        /* <DEDUP_REMOVED lines=11> */
.L_x_2531:
[----:B------:R-:W-:Y:S05]  /*1ade0*/  BSYNC B0 ;  /* 0x0000000000007941 */ /* 0x000fea0003800000 */
.L_x_2530:
[----:B------:R-:W-:Y:S05]  /*1adf0*/  BRA `(.L_x_2532) ;  /* 0xffffffb400cc7947 */ /* 0x000fea000383ffff */
.L_x_2465:
[----:B0-----:R0:W1:Y:S02]  /*1ae00*/  SYNCS.PHASECHK.TRANS64.TRYWAIT P0, [R5+URZ+0x38840], R2 ;  /* 0x03884002050075a7 */ /* 0x001064000800017f */
[----:B-1----:R-:W-:Y:S05]  /*1ae10*/  @!P0 NANOSLEEP.SYNCS 0x989680 ;  /* 0x009896800000895d */ /* 0x002fea0003900000 */
[----:B------:R-:W1:Y:S02]  /*1ae20*/  @!P0 SYNCS.PHASECHK.TRANS64 P0, [R5+URZ+0x38840], R2 ;  /* 0x03884002050085a7 */ /* 0x000e64000800007f */
[----:B-1----:R-:W-:Y:S05]  /*1ae30*/  @!P0 BRA `(.L_x_2465) ;  /* 0xfffffffc00f08947 */ /* 0x002fea000383ffff */
[----:B------:R-:W-:Y:S05]  /*1ae40*/  BRA `(.L_x_2533) ;  /* 0xffffffb800d47947 */ /* 0x000fea000383ffff */
.L_x_2466:
        /* <DEDUP_REMOVED lines=8> */
.L_x_2535:
[----:B------:R-:W-:Y:S05]  /*1aed0*/  BSYNC B0 ;  /* 0x0000000000007941 */ /* 0x000fea0003800000 */
.L_x_2534:
[----:B------:R-:W-:Y:S01]  /*1aee0*/  IMAD.MOV.U32 R13, RZ, RZ, R0 ;  /* 0x000000ffff0d7224 */ /* 0x000fe200078e0000 */
[----:B------:R-:W-:Y:S01]  /*1aef0*/  MOV R15, 0xffffffff ;  /* 0xffffffff000f7802 */ /* 0x000fe20000000f00 */
[----:B------:R-:W-:Y:S01]  /*1af00*/  IMAD.MOV.U32 R12, RZ, RZ, RZ ;  /* 0x000000ffff0c7224 */ /* 0x000fe200078e00ff */
[C---:B------:R-:W-:Y:S01]  /*1af10*/  LOP3.LUT P5, RZ, R23.reuse, 0x10, RZ, 0xc0, !PT ;  /* 0x0000001017ff7812 */ /* 0x040fe200078ac0ff */
[----:B------:R-:W-:Y:S01]  /*1af20*/  IMAD.MOV.U32 R11, RZ, RZ, 0x181f ;  /* 0x0000181fff0b7424 */ /* 0x000fe200078e00ff */
[C---:B------:R-:W-:Y:S01]  /*1af30*/  LOP3.LUT P4, RZ, R23.reuse, 0x8, RZ, 0xc0, !PT ;  /* 0x0000000817ff7812 */ /* 0x040fe2000788c0ff */
[----:B------:R-:W-:Y:S01]  /*1af40*/  IMAD.MOV.U32 R2, RZ, RZ, R14 ;  /* 0x000000ffff027224 */ /* 0x000fe200078e000e */
[----:B------:R-:W-:Y:S01]  /*1af50*/  LOP3.LUT P3, RZ, R23, 0x4, RZ, 0xc0, !PT ;  /* 0x0000000417ff7812 */ /* 0x000fe2000786c0ff */
[----:B------:R-:W-:-:S12]  /*1af60*/  @P0 IMAD R9, R7, 0x2, R22 ;  /* 0x0000000207090824 */ /* 0x000fd800078e0216 */
[----:B------:R-:W-:Y:S05]  /*1af70*/  WARPSYNC.COLLECTIVE R15, `(.L_x_2536) ;  /* 0x000000000f087348 */ /* 0x000fea0003c00000 */
[----:B------:R0:W1:Y:S02]  /*1af80*/  SHFL.IDX P6, R14, R13, R12, R11 ;  /* 0x0000000c0d0e7389 */ /* 0x00006400000c000b */
[----:B01----:R-:W-:Y:S01]  /*1af90*/  ENDCOLLECTIVE ;  /* 0x000000000000791b */ /* 0x003fe20003800000 */
.L_x_2536:
[----:B------:R-:W-:Y:S01]  /*1afa0*/  LOP3.LUT P2, RZ, R23, 0x2, RZ, 0xc0, !PT ;  /* 0x0000000217ff7812 */ /* 0x000fe2000784c0ff */
[----:B------:R-:W-:Y:S02]  /*1afb0*/  IMAD.MOV.U32 R13, RZ, RZ, R6 ;  /* 0x000000ffff0d7224 */ /* 0x000fe400078e0006 */
[----:B------:R-:W-:Y:S02]  /*1afc0*/  IMAD.MOV.U32 R12, RZ, RZ, 0x1 ;  /* 0x00000001ff0c7424 */ /* 0x000fe400078e00ff */
[----:B------:R-:W-:-:S08]  /*1afd0*/  IMAD.MOV.U32 R3, RZ, RZ, R14 ;  /* 0x000000ffff037224 */ /* 0x000fd000078e000e */
[----:B------:R-:W-:Y:S05]  /*1afe0*/  WARPSYNC.COLLECTIVE R15, `(.L_x_2537) ;  /* 0x000000000f087348 */ /* 0x000fea0003c00000 */
[----:B------:R0:W1:Y:S02]  /*1aff0*/  SHFL.IDX P6, R14, R13, R12, R11 ;  /* 0x0000000c0d0e7389 */ /* 0x00006400000c000b */
[----:B01----:R-:W-:Y:S01]  /*1b000*/  ENDCOLLECTIVE ;  /* 0x000000000000791b */ /* 0x003fe20003800000 */
.L_x_2537:
        /* <DEDUP_REMOVED lines=10> */
.L_x_2538:
        /* <DEDUP_REMOVED lines=14> */
.L_x_2539:
        /* <DEDUP_REMOVED lines=16> */
.L_x_2540:
[----:B------:R-:W-:Y:S02]  /*1b290*/  @P0 IMAD R9, R7, 0x2, R22 ;  /* 0x0000000207090824 */ /* 0x000fe400078e0216 */
[----:B------:R-:W-:Y:S02]  /*1b2a0*/  IMAD.MOV.U32 R13, RZ, RZ, R6 ;  /* 0x000000ffff0d7224 */ /* 0x000fe400078e0006 */
[----:B------:R-:W-:Y:S02]  /*1b2b0*/  IMAD.MOV.U32 R12, RZ, RZ, 0x3 ;  /* 0x00000003ff0c7424 */ /* 0x000fe400078e00ff */
[----:B------:R-:W-:-:S07]  /*1b2c0*/  IMAD.MOV.U32 R2, RZ, RZ, R14 ;  /* 0x000000ffff027224 */ /* 0x000fce00078e000e */
[----:B------:R-:W-:Y:S05]  /*1b2d0*/  WARPSYNC.COLLECTIVE R15, `(.L_x_2541) ;  /* 0x000000000f087348 */ /* 0x000fea0003c00000 */
[----:B------:R0:W1:Y:S02]  /*1b2e0*/  SHFL.IDX P6, R14, R13, R12, R11 ;  /* 0x0000000c0d0e7389 */ /* 0x00006400000c000b */
[----:B01----:R-:W-:Y:S01]  /*1b2f0*/  ENDCOLLECTIVE ;  /* 0x000000000000791b */ /* 0x003fe20003800000 */
.L_x_2541:
        /* <DEDUP_REMOVED lines=15> */
.L_x_2542:
[----:B------:R-:W-:Y:S02]  /*1b3f0*/  @P0 IMAD R21, R7, 0x2, R22 ;  /* 0x0000000207150824 */ /* 0x000fe400078e0216 */
[----:B------:R-:W-:Y:S02]  /*1b400*/  IMAD.MOV.U32 R13, RZ, RZ, R6 ;  /* 0x000000ffff0d7224 */ /* 0x000fe400078e0006 */
[----:B------:R-:W-:Y:S01]  /*1b410*/  IMAD.MOV.U32 R12, RZ, RZ, 0x4 ;  /* 0x00000004ff0c7424 */ /* 0x000fe200078e00ff */
[----:B------:R-:W-:-:S07]  /*1b420*/  MOV R2, R14 ;  /* 0x0000000e00027202 */ /* 0x000fce0000000f00 */
[----:B------:R-:W-:Y:S05]  /*1b430*/  WARPSYNC.COLLECTIVE R15, `(.L_x_2543) ;  /* 0x000000000f087348 */ /* 0x000fea0003c00000 */
[----:B------:R0:W1:Y:S02]  /*1b440*/  SHFL.IDX P6, R14, R13, R12, R11 ;  /* 0x0000000c0d0e7389 */ /* 0x00006400000c000b */
[----:B01----:R-:W-:Y:S01]  /*1b450*/  ENDCOLLECTIVE ;  /* 0x000000000000791b */ /* 0x003fe20003800000 */
.L_x_2543:
        /* <DEDUP_REMOVED lines=14> */
.L_x_2544:
[----:B------:R-:W-:Y:S01]  /*1b540*/  IMAD.MOV.U32 R0, RZ, RZ, R14 ;  /* 0x000000ffff007224 */ /* 0x000fe200078e000e */
[----:B------:R-:W-:Y:S06]  /*1b550*/  BRA `(.L_x_2545) ;  /* 0xffffffb8003c7947 */ /* 0x000fec000383ffff */
.L_x_2473:
[----:B------:R-:W-:Y:S02]  /*1b560*/  IMAD.MOV.U32 R13, RZ, RZ, R0 ;  /* 0x000000ffff0d7224 */ /* 0x000fe400078e0000 */
[----:B------:R-:W-:Y:S02]  /*1b570*/  IMAD.MOV.U32 R12, RZ, RZ, RZ ;  /* 0x000000ffff0c7224 */ /* 0x000fe400078e00ff */
[----:B------:R-:W-:Y:S02]  /*1b580*/  IMAD.MOV.U32 R11, RZ, RZ, 0x181f ;  /* 0x0000181fff0b7424 */ /* 0x000fe400078e00ff */
[----:B------:R-:W-:Y:S02]  /*1b590*/  IMAD.MOV.U32 R15, RZ, RZ, -0x1 ;  /* 0xffffffffff0f7424 */ /* 0x000fe400078e00ff */
[----:B-----5:R-:W-:Y:S02]  /*1b5a0*/  IMAD R5, R9, R5, RZ ;  /* 0x0000000509057224 */ /* 0x020fe400078e02ff */
[----:B------:R-:W-:-:S07]  /*1b5b0*/  IMAD R17, R17, 0x80, R8 ;  /* 0x0000008011117824 */ /* 0x000fce00078e0208 */
[----:B------:R-:W-:Y:S05]  /*1b5c0*/  WARPSYNC.COLLECTIVE R15, `(.L_x_2546) ;  /* 0x000000000f087348 */ /* 0x000fea0003c00000 */
[----:B------:R0:W1:Y:S02]  /*1b5d0*/  SHFL.IDX P6, R14, R13, R12, R11 ;  /* 0x0000000c0d0e7389 */ /* 0x00006400000c000b */
[----:B01----:R-:W-:Y:S01]  /*1b5e0*/  ENDCOLLECTIVE ;  /* 0x000000000000791b */ /* 0x003fe20003800000 */
.L_x_2546:
[C---:B------:R-:W-:Y:S01]  /*1b5f0*/  VIADD R6, R17.reuse, 0x10 ;  /* 0x0000001011067836 */ /* 0x040fe20000000000 */
[----:B------:R-:W-:Y:S01]  /*1b600*/  ISETP.GE.AND P0, PT, R17, R5, PT ;  /* 0x000000051100720c */ /* 0x000fe20003f06270 */
[----:B------:R-:W-:Y:S02]  /*1b610*/  IMAD.MOV.U32 R13, RZ, RZ, R4 ;  /* 0x000000ffff0d7224 */ /* 0x000fe400078e0004 */
[----:B------:R-:W-:-:S10]  /*1b620*/  IMAD.MOV.U32 R2, RZ, RZ, R14 ;  /* 0x000000ffff027224 */ /* 0x000fd400078e000e */
[----:B------:R-:W-:Y:S05]  /*1b630*/  WARPSYNC.COLLECTIVE R15, `(.L_x_2547) ;  /* 0x000000000f087348 */ /* 0x000fea0003c00000 */
[----:B------:R0:W1:Y:S02]  /*1b640*/  SHFL.IDX P6, R14, R13, R12, R11 ;  /* 0x0000000c0d0e7389 */ /* 0x00006400000c000b */
[----:B01----:R-:W-:Y:S01]  /*1b650*/  ENDCOLLECTIVE ;  /* 0x000000000000791b */ /* 0x003fe20003800000 */
.L_x_2547:
        /* <DEDUP_REMOVED lines=8> */
.L_x_2548:
        /* <DEDUP_REMOVED lines=14> */
.L_x_2549:
[----:B------:R-:W-:Y:S02]  /*1b7c0*/  IMAD.MOV.U32 R13, RZ, RZ, R0 ;  /* 0x000000ffff0d7224 */ /* 0x000fe400078e0000 */
[----:B------:R-:W-:Y:S01]  /*1b7d0*/  IMAD.MOV.U32 R12, RZ, RZ, 0x2 ;  /* 0x00000002ff0c7424 */ /* 0x000fe200078e00ff */
[----:B------:R-:W-:-:S04]  /*1b7e0*/  @!P0 LEA R14, P5, R32, R14, 0x1 ;  /* 0x0000000e200e8211 */ /* 0x000fc800078a08ff */
[----:B------:R-:W-:Y:S01]  /*1b7f0*/  @!P0 IADD3.X R7, RZ, R2, RZ, P5, !PT ;  /* 0x00000002ff078210 */ /* 0x000fe20002ffe4ff */
[----:B------:R-:W-:-:S08]  /*1b800*/  @!P0 IMAD.MOV.U32 R2, RZ, RZ, R14 ;  /* 0x000000ffff028224 */ /* 0x000fd000078e000e */
[----:B------:R-:W-:Y:S05]  /*1b810*/  WARPSYNC.COLLECTIVE R15, `(.L_x_2550) ;  /* 0x000000000f087348 */ /* 0x000fea0003c00000 */
[----:B------:R0:W1:Y:S02]  /*1b820*/  SHFL.IDX P6, R14, R13, R12, R11 ;  /* 0x0000000c0d0e7389 */ /* 0x00006400000c000b */
[----:B01----:R-:W-:Y:S01]  /*1b830*/  ENDCOLLECTIVE ;  /* 0x000000000000791b */ /* 0x003fe20003800000 */
.L_x_2550:
        /* <DEDUP_REMOVED lines=15> */
.L_x_2551:
        /* <DEDUP_REMOVED lines=8> */
.L_x_2552:
        /* <DEDUP_REMOVED lines=15> */
.L_x_2553:
        /* <DEDUP_REMOVED lines=8> */
.L_x_2554:
        /* <DEDUP_REMOVED lines=10> */
[----:B------:R-:W-:Y:S01]  /*1bbc0*/  VIADD R6, R17, 0x50 ;  /* 0x0000005011067836 */ /* 0x000fe20000000000 */
[----:B0-----:R-:W-:-:S11]  /*1bbd0*/  MOV R2, R14 ;  /* 0x0000000e00027202 */ /* 0x001fd60000000f00 */
[----:B------:R-:W-:Y:S05]  /*1bbe0*/  WARPSYNC.COLLECTIVE R15, `(.L_x_2555) ;  /* 0x000000000f087348 */ /* 0x000fea0003c00000 */
[----:B------:R0:W1:Y:S02]  /*1bbf0*/  SHFL.IDX P6, R14, R13, R12, R11 ;  /* 0x0000000c0d0e7389 */ /* 0x00006400000c000b */
[----:B01----:R-:W-:Y:S01]  /*1bc00*/  ENDCOLLECTIVE ;  /* 0x000000000000791b */ /* 0x003fe20003800000 */
.L_x_2555:
        /* <DEDUP_REMOVED lines=8> */
.L_x_2556:
        /* <DEDUP_REMOVED lines=15> */
.L_x_2557:
        /* <DEDUP_REMOVED lines=8> */
.L_x_2558:
        /* <DEDUP_REMOVED lines=14> */
.L_x_2559:
        /* <DEDUP_REMOVED lines=8> */
.L_x_2560:
        /* <DEDUP_REMOVED lines=13> */
.L_x_2561:
[----:B------:R-:W-:Y:S05]  /*1c030*/  BRA `(.L_x_2562) ;  /* 0xffffffb800c47947 */ /* 0x000fea000383ffff */
.L_x_2478:
[----:B0-----:R0:W2:Y:S02]  /*1c040*/  SYNCS.PHASECHK.TRANS64.TRYWAIT P0, [R22+URZ+0x38820], R3 ;  /* 0x03882003160075a7 */ /* 0x0010a4000800017f */
[----:B--2---:R-:W-:Y:S05]  /*1c050*/  @!P0 NANOSLEEP.SYNCS 0x989680 ;  /* 0x009896800000895d */ /* 0x004fea0003900000 */
[----:B------:R-:W2:Y:S02]  /*1c060*/  @!P0 SYNCS.PHASECHK.TRANS64 P0, [R22+URZ+0x38820], R3 ;  /* 0x03882003160085a7 */ /* 0x000ea4000800007f */
[----:B--2---:R-:W-:Y:S05]  /*1c070*/  @!P0 BRA `(.L_x_2478) ;  /* 0xfffffffc00f08947 */ /* 0x004fea000383ffff */
[----:B------:R-:W-:Y:S05]  /*1c080*/  BRA `(.L_x_2563) ;  /* 0xffffffbc00407947 */ /* 0x000fea000383ffff */
.L_x_2483:
[----:B0-----:R0:W1:Y:S02]  /*1c090*/  SYNCS.PHASECHK.TRANS64.TRYWAIT P0, [R6+URZ+0x38840], R3 ;  /* 0x03884003060075a7 */ /* 0x001064000800017f */
[----:B-1----:R-:W-:Y:S05]  /*1c0a0*/  @!P0 NANOSLEEP.SYNCS 0x989680 ;  /* 0x009896800000895d */ /* 0x002fea0003900000 */
[----:B------:R-:W1:Y:S02]  /*1c0b0*/  @!P0 SYNCS.PHASECHK.TRANS64 P0, [R6+URZ+0x38840], R3 ;  /* 0x03884003060085a7 */ /* 0x000e64000800007f */
[----:B-1----:R-:W-:Y:S05]  /*1c0c0*/  @!P0 BRA `(.L_x_2483) ;  /* 0xfffffffc00f08947 */ /* 0x002fea000383ffff */
[----:B------:R-:W-:Y:S05]  /*1c0d0*/  BRA `(.L_x_2564) ;  /* 0xffffffc000207947 */ /* 0x000fea000383ffff */
.L_x_2484:
        /* <DEDUP_REMOVED lines=8> */
.L_x_2566:
[----:B------:R-:W-:Y:S05]  /*1c160*/  BSYNC B1 ;  /* 0x0000000000017941 */ /* 0x000fea0003800000 */
.L_x_2565:
        /* <DEDUP_REMOVED lines=12> */
.L_x_2567:
        /* <DEDUP_REMOVED lines=13> */
.L_x_2568:
        /* <DEDUP_REMOVED lines=14> */
.L_x_2569:
[----:B------:R-:W-:Y:S01]  /*1c3e0*/  MOV R13, R10 ;  /* 0x0000000a000d7202 */ /* 0x000fe20000000f00 */
[----:B------:R-:W-:Y:S02]  /*1c3f0*/  IMAD.MOV.U32 R12, RZ, RZ, 0x2 ;  /* 0x00000002ff0c7424 */ /* 0x000fe400078e00ff */
[----:B------:R-:W-:-:S07]  /*1c400*/  IMAD.MOV.U32 R2, RZ, RZ, R14 ;  /* 0x000000ffff027224 */ /* 0x000fce00078e000e */
[----:B------:R-:W-:Y:S05]  /*1c410*/  WARPSYNC.COLLECTIVE R15, `(.L_x_2570) ;  /* 0x000000000f087348 */ /* 0x000fea0003c00000 */
[----:B------:R0:W1:Y:S02]  /*1c420*/  SHFL.IDX P6, R14, R13, R12, R11 ;  /* 0x0000000c0d0e7389 */ /* 0x00006400000c000b */
[----:B01----:R-:W-:Y:S01]  /*1c430*/  ENDCOLLECTIVE ;  /* 0x000000000000791b */ /* 0x003fe20003800000 */
.L_x_2570:
        /* <DEDUP_REMOVED lines=14> */
.L_x_2571:
[----:B------:R-:W-:Y:S02]  /*1c520*/  IMAD.MOV.U32 R13, RZ, RZ, R10 ;  /* 0x000000ffff0d7224 */ /* 0x000fe400078e000a */
[----:B------:R-:W-:Y:S02]  /*1c530*/  IMAD.MOV.U32 R12, RZ, RZ, 0x3 ;  /* 0x00000003ff0c7424 */ /* 0x000fe400078e00ff */
[----:B------:R-:W-:-:S07]  /*1c540*/  IMAD.MOV.U32 R2, RZ, RZ, R14 ;  /* 0x000000ffff027224 */ /* 0x000fce00078e000e */
[----:B------:R-:W-:Y:S05]  /*1c550*/  WARPSYNC.COLLECTIVE R15, `(.L_x_2572) ;  /* 0x000000000f087348 */ /* 0x000fea0003c00000 */
[----:B------:R0:W1:Y:S02]  /*1c560*/  SHFL.IDX P6, R14, R13, R12, R11 ;  /* 0x0000000c0d0e7389 */ /* 0x00006400000c000b */
[----:B01----:R-:W-:Y:S01]  /*1c570*/  ENDCOLLECTIVE ;  /* 0x000000000000791b */ /* 0x003fe20003800000 */
.L_x_2572:
        /* <DEDUP_REMOVED lines=14> */
.L_x_2573:
[----:B------:R-:W-:Y:S02]  /*1c660*/  IMAD.MOV.U32 R13, RZ, RZ, R10 ;  /* 0x000000ffff0d7224 */ /* 0x000fe400078e000a */
[----:B------:R-:W-:Y:S02]  /*1c670*/  IMAD.MOV.U32 R12, RZ, RZ, 0x4 ;  /* 0x00000004ff0c7424 */ /* 0x000fe400078e00ff */
[----:B------:R-:W-:-:S07]  /*1c680*/  IMAD.MOV.U32 R2, RZ, RZ, R14 ;  /* 0x000000ffff027224 */ /* 0x000fce00078e000e */
[----:B------:R-:W-:Y:S05]  /*1c690*/  WARPSYNC.COLLECTIVE R15, `(.L_x_2574) ;  /* 0x000000000f087348 */ /* 0x000fea0003c00000 */
[----:B------:R0:W1:Y:S02]  /*1c6a0*/  SHFL.IDX P6, R14, R13, R12, R11 ;  /* 0x0000000c0d0e7389 */ /* 0x00006400000c000b */
[----:B01----:R-:W-:Y:S01]  /*1c6b0*/  ENDCOLLECTIVE ;  /* 0x000000000000791b */ /* 0x003fe20003800000 */
.L_x_2574:
        /* <DEDUP_REMOVED lines=17> */
.L_x_2575:
[----:B------:R-:W-:Y:S01]  /*1c7d0*/  IMAD.MOV.U32 R2, RZ, RZ, R14 ;  /* 0x000000ffff027224 */ /* 0x000fe200078e000e */
[----:B------:R-:W-:Y:S06]  /*1c7e0*/  BRA `(.L_x_2576) ;  /* 0xffffffbc006c7947 */ /* 0x000fec000383ffff */
.L_x_2489:
[----:B-1----:R1:W2:Y:S02]  /*1c7f0*/  SYNCS.PHASECHK.TRANS64.TRYWAIT P0, [R6+URZ+0x38860], R2 ;  /* 0x03886002060075a7 */ /* 0x0022a4000800017f */
[----:B--2---:R-:W-:Y:S05]  /*1c800*/  @!P0 NANOSLEEP.SYNCS 0x989680 ;  /* 0x009896800000895d */ /* 0x004fea0003900000 */
[----:B------:R-:W2:Y:S02]  /*1c810*/  @!P0 SYNCS.PHASECHK.TRANS64 P0, [R6+URZ+0x38860], R2 ;  /* 0x03886002060085a7 */ /* 0x000ea4000800007f */
[----:B--2---:R-:W-:Y:S05]  /*1c820*/  @!P0 BRA `(.L_x_2489) ;  /* 0xfffffffc00f08947 */ /* 0x004fea000383ffff */
[----:B------:R-:W-:Y:S05]  /*1c830*/  BRA `(.L_x_2577) ;  /* 0xffffffbc00e47947 */ /* 0x000fea000383ffff */
.L_x_2490:
        /* <DEDUP_REMOVED lines=8> */
.L_x_2579:
[----:B------:R-:W-:Y:S05]  /*1c8c0*/  BSYNC B1 ;  /* 0x0000000000017941 */ /* 0x000fea0003800000 */
.L_x_2578:
[----:B------:R-:W-:Y:S01]  /*1c8d0*/  MOV R13, R18 ;  /* 0x00000012000d7202 */ /* 0x000fe20000000f00 */
        /* <DEDUP_REMOVED lines=8> */
.L_x_2580:
[----:B------:R-:W-:Y:S02]  /*1c960*/  IMAD.MOV.U32 R13, RZ, RZ, R24 ;  /* 0x000000ffff0d7224 */ /* 0x000fe400078e0018 */
[----:B------:R-:W-:Y:S02]  /*1c970*/  IMAD.MOV.U32 R12, RZ, RZ, 0x1 ;  /* 0x00000001ff0c7424 */ /* 0x000fe400078e00ff */
[----:B------:R-:W-:-:S07]  /*1c980*/  IMAD.MOV.U32 R2, RZ, RZ, R14 ;  /* 0x000000ffff027224 */ /* 0x000fce00078e000e */
[----:B------:R-:W-:Y:S05]  /*1c990*/  WARPSYNC.COLLECTIVE R15, `(.L_x_2581) ;  /* 0x000000000f087348 */ /* 0x000fea0003c00000 */
[----:B------:R0:W1:Y:S02]  /*1c9a0*/  SHFL.IDX P6, R14, R13, R12, R11 ;  /* 0x0000000c0d0e7389 */ /* 0x00006400000c000b */
[----:B01----:R-:W-:Y:S01]  /*1c9b0*/  ENDCOLLECTIVE ;  /* 0x000000000000791b */ /* 0x003fe20003800000 */
.L_x_2581:
        /* <DEDUP_REMOVED lines=18> */
.L_x_2582:
[----:B------:R-:W-:Y:S02]  /*1cae0*/  IMAD.MOV.U32 R13, RZ, RZ, R24 ;  /* 0x000000ffff0d7224 */ /* 0x000fe400078e0018 */
[----:B------:R-:W-:Y:S02]  /*1caf0*/  IMAD.MOV.U32 R12, RZ, RZ, 0x2 ;  /* 0x00000002ff0c7424 */ /* 0x000fe400078e00ff */
[----:B------:R-:W-:-:S07]  /*1cb00*/  IMAD.MOV.U32 R2, RZ, RZ, R14 ;  /* 0x000000ffff027224 */ /* 0x000fce00078e000e */
[----:B------:R-:W-:Y:S05]  /*1cb10*/  WARPSYNC.COLLECTIVE R15, `(.L_x_2583) ;  /* 0x000000000f087348 */ /* 0x000fea0003c00000 */
[----:B------:R0:W1:Y:S02]  /*1cb20*/  SHFL.IDX P6, R14, R13, R12, R11 ;  /* 0x0000000c0d0e7389 */ /* 0x00006400000c000b */
[----:B01----:R-:W-:Y:S01]  /*1cb30*/  ENDCOLLECTIVE ;  /* 0x000000000000791b */ /* 0x003fe20003800000 */
.L_x_2583:
        /* <DEDUP_REMOVED lines=18> */
.L_x_2584:
[----:B------:R-:W-:Y:S02]  /*1cc60*/  IMAD.MOV.U32 R13, RZ, RZ, R24 ;  /* 0x000000ffff0d7224 */ /* 0x000fe400078e0018 */
[----:B------:R-:W-:Y:S02]  /*1cc70*/  IMAD.MOV.U32 R12, RZ, RZ, 0x3 ;  /* 0x00000003ff0c7424 */ /* 0x000fe400078e00ff */
[----:B------:R-:W-:-:S07]  /*1cc80*/  IMAD.MOV.U32 R2, RZ, RZ, R14 ;  /* 0x000000ffff027224 */ /* 0x000fce00078e000e */
[----:B------:R-:W-:Y:S05]  /*1cc90*/  WARPSYNC.COLLECTIVE R15, `(.L_x_2585) ;  /* 0x000000000f087348 */ /* 0x000fea0003c00000 */
[----:B------:R0:W1:Y:S02]  /*1cca0*/  SHFL.IDX P6, R14, R13, R12, R11 ;  /* 0x0000000c0d0e7389 */ /* 0x00006400000c000b */
[----:B01----:R-:W-:Y:S01]  /*1ccb0*/  ENDCOLLECTIVE ;  /* 0x000000000000791b */ /* 0x003fe20003800000 */
.L_x_2585:
[----:B------:R-:W-:-:S05]  /*1ccc0*/  IADD3 R2, P0, R2, R0, RZ ;  /* 0x0000000002027210 */ /* 0x000fca0007f1e0ff */
        /* <DEDUP_REMOVED lines=17> */
.L_x_2586:
[----:B------:R-:W-:Y:S02]  /*1cde0*/  IMAD.MOV.U32 R13, RZ, RZ, R24 ;  /* 0x000000ffff0d7224 */ /* 0x000fe400078e0018 */
[----:B------:R-:W-:Y:S02]  /*1cdf0*/  IMAD.MOV.U32 R12, RZ, RZ, 0x4 ;  /* 0x00000004ff0c7424 */ /* 0x000fe400078e00ff */
[----:B------:R-:W-:-:S07]  /*1ce00*/  IMAD.MOV.U32 R2, RZ, RZ, R14 ;  /* 0x000000ffff027224 */ /* 0x000fce00078e000e */
[----:B------:R-:W-:Y:S05]  /*1ce10*/  WARPSYNC.COLLECTIVE R15, `(.L_x_2587) ;  /* 0x000000000f087348 */ /* 0x000fea0003c00000 */
[----:B------:R0:W1:Y:S02]  /*1ce20*/  SHFL.IDX P6, R14, R13, R12, R11 ;  /* 0x0000000c0d0e7389 */ /* 0x00006400000c000b */
[----:B01----:R-:W-:Y:S01]  /*1ce30*/  ENDCOLLECTIVE ;  /* 0x000000000000791b */ /* 0x003fe20003800000 */
.L_x_2587:
        /* <DEDUP_REMOVED lines=13> */
.L_x_2588:
        /* <DEDUP_REMOVED lines=9> */
.L_x_2498:
[----:B0-----:R0:W2:Y:S02]  /*1cfa0*/  SYNCS.PHASECHK.TRANS64.TRYWAIT P0, [R4+URZ+0x38860], R3 ;  /* 0x03886003040075a7 */ /* 0x0010a4000800017f */
[----:B--2---:R-:W-:Y:S05]  /*1cfb0*/  @!P0 NANOSLEEP.SYNCS 0x989680 ;  /* 0x009896800000895d */ /* 0x004fea0003900000 */
[----:B------:R-:W2:Y:S02]  /*1cfc0*/  @!P0 SYNCS.PHASECHK.TRANS64 P0, [R4+URZ+0x38860], R3 ;  /* 0x03886003040085a7 */ /* 0x000ea4000800007f */
[----:B--2---:R-:W-:Y:S05]  /*1cfd0*/  @!P0 BRA `(.L_x_2498) ;  /* 0xfffffffc00f08947 */ /* 0x004fea000383ffff */
[----:B------:R-:W-:Y:S05]  /*1cfe0*/  BRA `(.L_x_2590) ;  /* 0xffffffc000247947 */ /* 0x000fea000383ffff */
.L_x_2499:
        /* <DEDUP_REMOVED lines=8> */
.L_x_2592:
[----:B------:R-:W-:Y:S05]  /*1d070*/  BSYNC B0 ;  /* 0x0000000000007941 */ /* 0x000fea0003800000 */
.L_x_2591:
        /* <DEDUP_REMOVED lines=9> */
.L_x_2593:
        /* <DEDUP_REMOVED lines=21> */
.L_x_2594:
[----:B------:R-:W-:Y:S01]  /*1d260*/  @!PT LDS RZ, [RZ] ;  /* 0x00000000fffff984 */ /* 0x000fe20000000800 */
[----:B------:R-:W-:Y:S01]  /*1d270*/  @!PT LDS RZ, [RZ] ;  /* 0x00000000fffff984 */ /* 0x000fe20000000800 */
[----:B------:R-:W-:Y:S01]  /*1d280*/  @!PT LDS RZ, [RZ] ;  /* 0x00000000fffff984 */ /* 0x000fe20000000800 */
[----:B------:R0:W-:Y:S01]  /*1d290*/  LDGSTS.E.BYPASS.LTC128B.128 [R0+0x5400], desc[UR38][R2.64+0x100], !P4 ;  /* 0x0540010002007fae */ /* 0x0001e2000e101d66 */
[----:B------:R-:W-:Y:S02]  /*1d2a0*/  ISETP.LT.OR P4, PT, R5, 0x1, P0 ;  /* 0x000000010500780c */ /* 0x000fe40000781670 */
[----:B------:R-:W-:-:S11]  /*1d2b0*/  MOV R13, R18 ;  /* 0x00000012000d7202 */ /* 0x000fd60000000f00 */
[----:B------:R0:W-:Y:S01]  /*1d2c0*/  LDGSTS.E.BYPASS.LTC128B.128 [R0+0x7c00], desc[UR38][R2.64+0x180], !P4 ;  /* 0x07c0018002007fae */ /* 0x0001e2000e101d66 */
[----:B------:R-:W-:-:S07]  /*1d2d0*/  IMAD.MOV.U32 R7, RZ, RZ, R14 ;  /* 0x000000ffff077224 */ /* 0x000fce00078e000e */
[----:B0-----:R-:W-:Y:S05]  /*1d2e0*/  WARPSYNC.COLLECTIVE R15, `(.L_x_2595) ;  /* 0x000000000f087348 */ /* 0x001fea0003c00000 */
[----:B------:R1:W2:Y:S02]  /*1d2f0*/  SHFL.IDX P6, R14, R13, R12, R11 ;  /* 0x0000000c0d0e7389 */ /* 0x0002a400000c000b */
[----:B012---:R-:W-:Y:S01]  /*1d300*/  ENDCOLLECTIVE ;  /* 0x000000000000791b */ /* 0x007fe20003800000 */
.L_x_2595:
[----:B------:R-:W-:Y:S02]  /*1d310*/  IMAD.MOV.U32 R13, RZ, RZ, R24 ;  /* 0x000000ffff0d7224 */ /* 0x000fe400078e0018 */
[----:B------:R-:W-:Y:S01]  /*1d320*/  IMAD.MOV.U32 R12, RZ, RZ, 0x2 ;  /* 0x00000002ff0c7424 */ /* 0x000fe200078e00ff */
[----:B------:R-:W-:-:S13]  /*1d330*/  IADD3 R2, P4, R14, R8, RZ ;  /* 0x000000080e027210 */ /* 0x000fda0007f9e0ff */
[----:B------:R-:W-:Y:S05]  /*1d340*/  WARPSYNC.COLLECTIVE R15, `(.L_x_2596) ;  /* 0x000000000f087348 */ /* 0x000fea0003c00000 */
[----:B------:R0:W1:Y:S02]  /*1d350*/  SHFL.IDX P6, R14, R13, R12, R11 ;  /* 0x0000000c0d0e7389 */ /* 0x00006400000c000b */
[----:B01----:R-:W-:Y:S01]  /*1d360*/  ENDCOLLECTIVE ;  /* 0x000000000000791b */ /* 0x003fe20003800000 */
.L_x_2596:
        /* <DEDUP_REMOVED lines=12> */
.L_x_2597:
        /* <DEDUP_REMOVED lines=14> */
.L_x_2598:
        /* <DEDUP_REMOVED lines=12> */
.L_x_2599:
        /* <DEDUP_REMOVED lines=14> */
.L_x_2600:
        /* <DEDUP_REMOVED lines=12> */
.L_x_2601:
        /* <DEDUP_REMOVED lines=9> */
.L_x_2504:
        /* <DEDUP_REMOVED lines=8> */
.L_x_2604:
[----:B------:R-:W-:Y:S05]  /*1d880*/  BSYNC B0 ;  /* 0x0000000000007941 */ /* 0x000fea0003800000 */
.L_x_2603:
[----:B------:R-:W-:Y:S01]  /*1d890*/  IMAD.MOV.U32 R13, RZ, RZ, R16 ;  /* 0x000000ffff0d7224 */ /* 0x000fe200078e0010 */
[----:B------:R-:W-:Y:S01]  /*1d8a0*/  MOV R12, 0x1 ;  /* 0x00000001000c7802 */ /* 0x000fe20000000f00 */
[----:B------:R-:W-:Y:S02]  /*1d8b0*/  IMAD.MOV.U32 R11, RZ, RZ, 0x1f ;  /* 0x0000001fff0b7424 */ /* 0x000fe400078e00ff */
[----:B------:R-:W-:Y:S02]  /*1d8c0*/  IMAD.MOV.U32 R15, RZ, RZ, -0x1 ;  /* 0xffffffffff0f7424 */ /* 0x000fe400078e00ff */
[----:B------:R-:W-:Y:S02]  /*1d8d0*/  IMAD.IADD R9, R19, 0x1, R8 ;  /* 0x0000000113097824 */ /* 0x000fe400078e0208 */
[----:B------:R-:W-:-:S07]  /*1d8e0*/  IMAD.MOV.U32 R0, RZ, RZ, R14 ;  /* 0x000000ffff007224 */ /* 0x000fce00078e000e */
[----:B------:R-:W-:Y:S05]  /*1d8f0*/  WARPSYNC.COLLECTIVE R15, `(.L_x_2605) ;  /* 0x000000000f087348 */ /* 0x000fea0003c00000 */
[----:B------:R0:W1:Y:S02]  /*1d900*/  SHFL.IDX P6, R14, R13, R12, R11 ;  /* 0x0000000c0d0e7389 */ /* 0x00006400000c000b */
[----:B01----:R-:W-:Y:S01]  /*1d910*/  ENDCOLLECTIVE ;  /* 0x000000000000791b */ /* 0x003fe20003800000 */
.L_x_2605:
        /* <DEDUP_REMOVED lines=24> */
.L_x_2606:
[----:B------:R-:W-:Y:S01]  /*1daa0*/  IMAD.MOV.U32 R12, RZ, RZ, 0x2 ;  /* 0x00000002ff0c7424 */ /* 0x000fe200078e00ff */
[----:B------:R-:W-:-:S05]  /*1dab0*/  SEL R14, R14, RZ, P1 ;  /* 0x000000ff0e0e7207 */ /* 0x000fca0000800000 */
[----:B------:R-:W-:-:S04]  /*1dac0*/  IMAD.IADD R5, R13, 0x1, R14 ;  /* 0x000000010d057824 */ /* 0x000fc800078e020e */
[----:B------:R-:W-:-:S07]  /*1dad0*/  IMAD.MOV.U32 R13, RZ, RZ, R5 ;  /* 0x000000ffff0d7224 */ /* 0x000fce00078e0005 */
[----:B------:R-:W-:Y:S05]  /*1dae0*/  WARPSYNC.COLLECTIVE R15, `(.L_x_2607) ;  /* 0x000000000f087348 */ /* 0x000fea0003c00000 */
[----:B------:R0:W1:Y:S02]  /*1daf0*/  SHFL.UP P6, R14, R13, R12, R11 ;  /* 0x0400000c0d0e7389 */ /* 0x00006400000c000b */
[----:B01----:R-:W-:Y:S01]  /*1db00*/  ENDCOLLECTIVE ;  /* 0x000000000000791b */ /* 0x003fe20003800000 */
.L_x_2607:
[----:B------:R-:W-:Y:S01]  /*1db10*/  IMAD.MOV.U32 R12, RZ, RZ, 0x4 ;  /* 0x00000004ff0c7424 */ /* 0x000fe200078e00ff */
[----:B------:R-:W-:-:S05]  /*1db20*/  SEL R2, R14, RZ, P2 ;  /* 0x000000ff0e027207 */ /* 0x000fca0001000000 */
[----:B------:R-:W-:-:S04]  /*1db30*/  IMAD.IADD R2, R5, 0x1, R2 ;  /* 0x0000000105027824 */ /* 0x000fc800078e0202 */
[----:B------:R-:W-:-:S07]  /*1db40*/  IMAD.MOV.U32 R13, RZ, RZ, R2 ;  /* 0x000000ffff0d7224 */ /* 0x000fce00078e0002 */
[----:B------:R-:W-:Y:S05]  /*1db50*/  WARPSYNC.COLLECTIVE R15, `(.L_x_2608) ;  /* 0x000000000f087348 */ /* 0x000fea0003c00000 */
[----:B------:R0:W1:Y:S02]  /*1db60*/  SHFL.UP P6, R14, R13, R12, R11 ;  /* 0x0400000c0d0e7389 */ /* 0x00006400000c000b */
[----:B01----:R-:W-:Y:S01]  /*1db70*/  ENDCOLLECTIVE ;  /* 0x000000000000791b */ /* 0x003fe20003800000 */
.L_x_2608:
[----:B------:R-:W-:Y:S01]  /*1db80*/  IMAD.MOV.U32 R12, RZ, RZ, 0x8 ;  /* 0x00000008ff0c7424 */ /* 0x000fe200078e00ff */
[----:B------:R-:W-:-:S05]  /*1db90*/  SEL R3, R14, RZ, P3 ;  /* 0x000000ff0e037207 */ /* 0x000fca0001800000 */
[----:B------:R-:W-:-:S04]  /*1dba0*/  IMAD.IADD R3, R2, 0x1, R3 ;  /* 0x0000000102037824 */ /* 0x000fc800078e0203 */
[----:B------:R-:W-:-:S07]  /*1dbb0*/  IMAD.MOV.U32 R13, RZ, RZ, R3 ;  /* 0x000000ffff0d7224 */ /* 0x000fce00078e0003 */
[----:B------:R-:W-:Y:S05]  /*1dbc0*/  WARPSYNC.COLLECTIVE R15, `(.L_x_2609) ;  /* 0x000000000f087348 */ /* 0x000fea0003c00000 */
[----:B------:R0:W1:Y:S02]  /*1dbd0*/  SHFL.UP P6, R14, R13, R12, R11 ;  /* 0x0400000c0d0e7389 */ /* 0x00006400000c000b */
[----:B01----:R-:W-:Y:S01]  /*1dbe0*/  ENDCOLLECTIVE ;  /* 0x000000000000791b */ /* 0x003fe20003800000 */
.L_x_2609:
[----:B------:R-:W-:Y:S01]  /*1dbf0*/  IMAD.MOV.U32 R12, RZ, RZ, 0x10 ;  /* 0x00000010ff0c7424 */ /* 0x000fe200078e00ff */
[----:B------:R-:W-:-:S05]  /*1dc00*/  SEL R14, R14, RZ, P4 ;  /* 0x000000ff0e0e7207 */ /* 0x000fca0002000000 */
[----:B------:R-:W-:-:S04]  /*1dc10*/  IMAD.IADD R5, R3, 0x1, R14 ;  /* 0x0000000103057824 */ /* 0x000fc800078e020e */
[----:B------:R-:W-:-:S07]  /*1dc20*/  IMAD.MOV.U32 R13, RZ, RZ, R5 ;  /* 0x000000ffff0d7224 */ /* 0x000fce00078e0005 */
[----:B------:R-:W-:Y:S05]  /*1dc30*/  WARPSYNC.COLLECTIVE R15, `(.L_x_2610) ;  /* 0x000000000f087348 */ /* 0x000fea0003c00000 */
[----:B------:R0:W1:Y:S02]  /*1dc40*/  SHFL.UP P6, R14, R13, R12, R11 ;  /* 0x0400000c0d0e7389 */ /* 0x00006400000c000b */
[----:B01----:R-:W-:Y:S01]  /*1dc50*/  ENDCOLLECTIVE ;  /* 0x000000000000791b */ /* 0x003fe20003800000 */
.L_x_2610:
[----:B------:R-:W-:Y:S02]  /*1dc60*/  IMAD.MOV.U32 R12, RZ, RZ, 0x1f ;  /* 0x0000001fff0c7424 */ /* 0x000fe400078e00ff */
[----:B------:R-:W-:Y:S01]  /*1dc70*/  IMAD.MOV.U32 R11, RZ, RZ, 0x1f ;  /* 0x0000001fff0b7424 */ /* 0x000fe200078e00ff */
[----:B------:R-:W-:-:S04]  /*1dc80*/  SEL R2, R14, RZ, P5 ;  /* 0x000000ff0e027207 */ /* 0x000fc80002800000 */
[----:B------:R-:W-:-:S05]  /*1dc90*/  IADD3 R2, R5, R2, RZ ;  /* 0x0000000205027210 */ /* 0x000fca0007ffe0ff */
[----:B------:R-:W-:-:S07]  /*1dca0*/  IMAD.MOV.U32 R13, RZ, RZ, R2 ;  /* 0x000000ffff0d7224 */ /* 0x000fce00078e0002 */
[----:B------:R-:W-:Y:S05]  /*1dcb0*/  WARPSYNC.COLLECTIVE R15, `(.L_x_2611) ;  /* 0x000000000f087348 */ /* 0x000fea0003c00000 */
[----:B------:R0:W1:Y:S02]  /*1dcc0*/  SHFL.IDX P6, R14, R13, R12, R11 ;  /* 0x0000000c0d0e7389 */ /* 0x00006400000c000b */
[----:B01----:R-:W-:Y:S01]  /*1dcd0*/  ENDCOLLECTIVE ;  /* 0x000000000000791b */ /* 0x003fe20003800000 */
.L_x_2611:
[----:B------:R-:W-:Y:S05]  /*1dce0*/  BRA `(.L_x_2612) ;  /* 0xffffffbc00407947 */ /* 0x000fea000383ffff */
.L_x_2507:
[----:B------:R-:W-:Y:S01]  /*1dcf0*/  BSSY B0, `(.L_x_2613) ;  /* 0x0000007000007945 */ /* 0x000fe20003800000 */
[----:B------:R-:W-:Y:S02]  /*1dd00*/  IMAD.MOV.U32 R12, RZ, RZ, 0x1 ;  /* 0x00000001ff0c7424 */ /* 0x000fe400078e00ff */
[----:B------:R-:W-:Y:S02]  /*1dd10*/  IMAD.MOV.U32 R11, RZ, RZ, RZ ;  /* 0x000000ffff0b7224 */ /* 0x000fe400078e00ff */
[----:B------:R-:W-:-:S07]  /*1dd20*/  IMAD.MOV.U32 R15, RZ, RZ, -0x1 ;  /* 0xffffffffff0f7424 */ /* 0x000fce00078e00ff */
[----:B------:R-:W-:Y:S05]  /*1dd30*/  WARPSYNC.COLLECTIVE R15, `(.L_x_2614) ;  /* 0x000000000f087348 */ /* 0x000fea0003c00000 */
[----:B------:R0:W1:Y:S02]  /*1dd40*/  SHFL.UP P6, R14, R13, R12, R11 ;  /* 0x0400000c0d0e7389 */ /* 0x00006400000c000b */
[----:B01----:R-:W-:Y:S01]  /*1dd50*/  ENDCOLLECTIVE ;  /* 0x000000000000791b */ /* 0x003fe20003800000 */
.L_x_2614:
[----:B------:R-:W-:Y:S05]  /*1dd60*/  BSYNC B0 ;  /* 0x0000000000007941 */ /* 0x000fea0003800000 */
.L_x_2613:
        /* <DEDUP_REMOVED lines=8> */
.L_x_2615:
[----:B------:R-:W-:Y:S01]  /*1ddf0*/  IMAD.MOV.U32 R12, RZ, RZ, 0x4 ;  /* 0x00000004ff0c7424 */ /* 0x000fe200078e00ff */
[----:B------:R-:W-:-:S05]  /*1de00*/  SEL R2, R14, RZ, P2 ;  /* 0x000000ff0e027207 */ /* 0x000fca0001000000 */
[----:B------:R-:W-:-:S04]  /*1de10*/  IMAD.IADD R2, R13, 0x1, R2 ;  /* 0x000000010d027824 */ /* 0x000fc800078e0202 */
[----:B------:R-:W-:-:S07]  /*1de20*/  IMAD.MOV.U32 R13, RZ, RZ, R2 ;  /* 0x000000ffff0d7224 */ /* 0x000fce00078e0002 */
[----:B------:R-:W-:Y:S05]  /*1de30*/  WARPSYNC.COLLECTIVE R15, `(.L_x_2616) ;  /* 0x000000000f087348 */ /* 0x000fea0003c00000 */
[----:B------:R0:W1:Y:S02]  /*1de40*/  SHFL.UP P6, R14, R13, R12, R11 ;  /* 0x0400000c0d0e7389 */ /* 0x00006400000c000b */
[----:B01----:R-:W-:Y:S01]  /*1de50*/  ENDCOLLECTIVE ;  /* 0x000000000000791b */ /* 0x003fe20003800000 */
.L_x_2616:
[----:B------:R-:W-:Y:S01]  /*1de60*/  IMAD.MOV.U32 R12, RZ, RZ, 0x8 ;  /* 0x00000008ff0c7424 */ /* 0x000fe200078e00ff */
[----:B------:R-:W-:-:S05]  /*1de70*/  SEL R3, R14, RZ, P3 ;  /* 0x000000ff0e037207 */ /* 0x000fca0001800000 */
[----:B------:R-:W-:-:S04]  /*1de80*/  IMAD.IADD R3, R2, 0x1, R3 ;  /* 0x0000000102037824 */ /* 0x000fc800078e0203 */
[----:B------:R-:W-:-:S07]  /*1de90*/  IMAD.MOV.U32 R13, RZ, RZ, R3 ;  /* 0x000000ffff0d7224 */ /* 0x000fce00078e0003 */
[----:B------:R-:W-:Y:S05]  /*1dea0*/  WARPSYNC.COLLECTIVE R15, `(.L_x_2617) ;  /* 0x000000000f087348 */ /* 0x000fea0003c00000 */
[----:B------:R0:W1:Y:S02]  /*1deb0*/  SHFL.UP P6, R14, R13, R12, R11 ;  /* 0x0400000c0d0e7389 */ /* 0x00006400000c000b */
[----:B01----:R-:W-:Y:S01]  /*1dec0*/  ENDCOLLECTIVE ;  /* 0x000000000000791b */ /* 0x003fe20003800000 */
.L_x_2617:
[----:B------:R-:W-:Y:S01]  /*1ded0*/  IMAD.MOV.U32 R12, RZ, RZ, 0x10 ;  /* 0x00000010ff0c7424 */ /* 0x000fe200078e00ff */
[----:B------:R-:W-:-:S05]  /*1dee0*/  SEL R14, R14, RZ, P4 ;  /* 0x000000ff0e0e7207 */ /* 0x000fca0002000000 */
[----:B------:R-:W-:-:S04]  /*1def0*/  IMAD.IADD R5, R3, 0x1, R14 ;  /* 0x0000000103057824 */ /* 0x000fc800078e020e */
[----:B------:R-:W-:-:S07]  /*1df00*/  IMAD.MOV.U32 R13, RZ, RZ, R5 ;  /* 0x000000ffff0d7224 */ /* 0x000fce00078e0005 */
[----:B------:R-:W-:Y:S05]  /*1df10*/  WARPSYNC.COLLECTIVE R15, `(.L_x_2618) ;  /* 0x000000000f087348 */ /* 0x000fea0003c00000 */
[----:B------:R0:W1:Y:S02]  /*1df20*/  SHFL.UP P6, R14, R13, R12, R11 ;  /* 0x0400000c0d0e7389 */ /* 0x00006400000c000b */
[----:B01----:R-:W-:Y:S01]  /*1df30*/  ENDCOLLECTIVE ;  /* 0x000000000000791b */ /* 0x003fe20003800000 */
.L_x_2618:
[----:B------:R-:W-:Y:S02]  /*1df40*/  IMAD.MOV.U32 R12, RZ, RZ, 0x1f ;  /* 0x0000001fff0c7424 */ /* 0x000fe400078e00ff */
[----:B------:R-:W-:Y:S01]  /*1df50*/  IMAD.MOV.U32 R11, RZ, RZ, 0x1f ;  /* 0x0000001fff0b7424 */ /* 0x000fe200078e00ff */
[----:B------:R-:W-:-:S05]  /*1df60*/  SEL R2, R14, RZ, P5 ;  /* 0x000000ff0e027207 */ /* 0x000fca0002800000 */
[----:B------:R-:W-:-:S05]  /*1df70*/  IMAD.IADD R2, R5, 0x1, R2 ;  /* 0x0000000105027824 */ /* 0x000fca00078e0202 */
[----:B------:R-:W-:-:S07]  /*1df80*/  MOV R13, R2 ;  /* 0x00000002000d7202 */ /* 0x000fce0000000f00 */
[----:B------:R-:W-:Y:S05]  /*1df90*/  WARPSYNC.COLLECTIVE R15, `(.L_x_2619) ;  /* 0x000000000f087348 */ /* 0x000fea0003c00000 */
[----:B------:R0:W1:Y:S02]  /*1dfa0*/  SHFL.IDX P6, R14, R13, R12, R11 ;  /* 0x0000000c0d0e7389 */ /* 0x00006400000c000b */
[----:B01----:R-:W-:Y:S01]  /*1dfb0*/  ENDCOLLECTIVE ;  /* 0x000000000000791b */ /* 0x003fe20003800000 */
.L_x_2619:
[----:B------:R-:W-:Y:S05]  /*1dfc0*/  BRA `(.L_x_2620) ;  /* 0xffffffbc002c7947 */ /* 0x000fea000383ffff */
.L_x_2509:
[----:B------:R-:W-:Y:S01]  /*1dfd0*/  BSSY B0, `(.L_x_2621) ;  /* 0x0000006000007945 */ /* 0x000fe20003800000 */
[----:B------:R-:W-:Y:S01]  /*1dfe0*/  PLOP3.LUT P6, PT, P6, PT, PT, 0x8, 0x0 ;  /* 0x000000000000781c */ /* 0x000fe200037ce170 */
[----:B------:R-:W-:-:S12]  /*1dff0*/  IMAD.MOV.U32 R15, RZ, RZ, -0x1 ;  /* 0xffffffffff0f7424 */ /* 0x000fd800078e00ff */
[----:B0-----:R-:W-:Y:S05]  /*1e000*/  WARPSYNC.COLLECTIVE R15, `(.L_x_2622) ;  /* 0x000000000f087348 */ /* 0x001fea0003c00000 */
[----:B------:R-:W-:Y:S01]  /*1e010*/  VOTE.ANY R14, PT, P6 ;  /* 0x00000000000e7806 */ /* 0x000fe200030e0100 */
[----:B0-----:R-:W-:Y:S06]  /*1e020*/  ENDCOLLECTIVE ;  /* 0x000000000000791b */ /* 0x001fec0003800000 */
.L_x_2622:
[----:B------:R-:W-:Y:S05]  /*1e030*/  BSYNC B0 ;  /* 0x0000000000007941 */ /* 0x000fea0003800000 */
.L_x_2621:
        /* <DEDUP_REMOVED lines=8> */
.L_x_2623:
[----:B------:R-:W-:Y:S02]  /*1e0c0*/  IMAD.IADD R19, R12, 0x1, R19 ;  /* 0x000000010c137824 */ /* 0x000fe400078e0213 */
[----:B------:R-:W-:Y:S02]  /*1e0d0*/  IMAD.MOV.U32 R13, RZ, RZ, R4 ;  /* 0x000000ffff0d7224 */ /* 0x000fe400078e0004 */
[----:B------:R-:W-:-:S07]  /*1e0e0*/  IMAD.MOV.U32 R17, RZ, RZ, R14 ;  /* 0x000000ffff117224 */ /* 0x000fce00078e000e */
[----:B------:R-:W-:Y:S05]  /*1e0f0*/  WARPSYNC.COLLECTIVE R15, `(.L_x_2624) ;  /* 0x000000000f087348 */ /* 0x000fea0003c00000 */
[----:B------:R0:W1:Y:S02]  /*1e100*/  SHFL.IDX P6, R14, R13, R12, R11 ;  /* 0x0000000c0d0e7389 */ /* 0x00006400000c000b */
[----:B01----:R-:W-:Y:S01]  /*1e110*/  ENDCOLLECTIVE ;  /* 0x000000000000791b */ /* 0x003fe20003800000 */
.L_x_2624:
[----:B------:R-:W-:Y:S01]  /*1e120*/  IMAD.MOV.U32 R4, RZ, RZ, R14 ;  /* 0x000000ffff047224 */ /* 0x000fe200078e000e */
[----:B------:R-:W-:Y:S06]  /*1e130*/  BRA `(.L_x_2625) ;  /* 0xffffffbc00107947 */ /* 0x000fec000383ffff */
.L_x_2511:
[----:B------:R-:W-:Y:S01]  /*1e140*/  BSSY B0, `(.L_x_2626) ;  /* 0x0000007000007945 */ /* 0x000fe20003800000 */
[----:B------:R-:W-:Y:S02]  /*1e150*/  IMAD.MOV.U32 R13, RZ, RZ, R2 ;  /* 0x000000ffff0d7224 */ /* 0x000fe400078e0002 */
[----:B------:R-:W-:Y:S02]  /*1e160*/  IMAD.MOV.U32 R11, RZ, RZ, 0x1f ;  /* 0x0000001fff0b7424 */ /* 0x000fe400078e00ff */
[----:B------:R-:W-:-:S07]  /*1e170*/  IMAD.MOV.U32 R15, RZ, RZ, -0x1 ;  /* 0xffffffffff0f7424 */ /* 0x000fce00078e00ff */
[----:B0-23--:R-:W-:Y:S05]  /*1e180*/  WARPSYNC.COLLECTIVE R15, `(.L_x_2627) ;  /* 0x000000000f087348 */ /* 0x00dfea0003c00000 */
[----:B------:R1:W4:Y:S02]  /*1e190*/  SHFL.IDX P6, R14, R13, R12, R11 ;  /* 0x0000000c0d0e7389 */ /* 0x00032400000c000b */
[----:B01234-:R-:W-:Y:S01]  /*1e1a0*/  ENDCOLLECTIVE ;  /* 0x000000000000791b */ /* 0x01ffe20003800000 */
.L_x_2627:
[----:B------:R-:W-:Y:S05]  /*1e1b0*/  BSYNC B0 ;  /* 0x0000000000007941 */ /* 0x000fea0003800000 */
.L_x_2626:
[----:B------:R-:W-:Y:S01]  /*1e1c0*/  IMAD.MOV.U32 R6, RZ, RZ, R14 ;  /* 0x000000ffff067224 */ /* 0x000fe200078e000e */
[----:B------:R-:W-:Y:S06]  /*1e1d0*/  BRA `(.L_x_2510) ;  /* 0xffffffbc00007947 */ /* 0x000fec000383ffff */
.L_x_2517:
[----:B-1----:R1:W2:Y:S02]  /*1e1e0*/  SYNCS.PHASECHK.TRANS64.TRYWAIT P0, [R4+URZ+0x38820], R0 ;  /* 0x03882000040075a7 */ /* 0x0022a4000800017f */
[----:B--2---:R-:W-:Y:S05]  /*1e1f0*/  @!P0 NANOSLEEP.SYNCS 0x989680 ;  /* 0x009896800000895d */ /* 0x004fea0003900000 */
[----:B------:R-:W2:Y:S02]  /*1e200*/  @!P0 SYNCS.PHASECHK.TRANS64 P0, [R4+URZ+0x38820], R0 ;  /* 0x03882000040085a7 */ /* 0x000ea4000800007f */
[----:B--2---:R-:W-:Y:S05]  /*1e210*/  @!P0 BRA `(.L_x_2517) ;  /* 0xfffffffc00f08947 */ /* 0x004fea000383ffff */
[----:B------:R-:W-:Y:S05]  /*1e220*/  BRA `(.L_x_2628) ;  /* 0xffffffc400587947 */ /* 0x000fea000383ffff */
.L_x_2518:
        /* <DEDUP_REMOVED lines=8> */
[----:B01----:R-:W-:Y:S05]  /*1e2b0*/  WARPSYNC.COLLECTIVE R15, `(.L_x_2630) ;  /* 0x000000000f087348 */ /* 0x003fea0003c00000 */
[----:B------:R2:W3:Y:S02]  /*1e2c0*/  SHFL.IDX P6, R14, R13, R12, R11 ;  /* 0x0000000c0d0e7389 */ /* 0x0004e400000c000b */
[----:B0123--:R-:W-:Y:S01]  /*1e2d0*/  ENDCOLLECTIVE ;  /* 0x000000000000791b */ /* 0x00ffe20003800000 */
.L_x_2630:
[----:B------:R-:W-:Y:S05]  /*1e2e0*/  BSYNC B0 ;  /* 0x0000000000007941 */ /* 0x000fea0003800000 */
.L_x_2629:
[----:B------:R-:W-:Y:S05]  /*1e2f0*/  BRA `(.L_x_2631) ;  /* 0xffffffc400407947 */ /* 0x000fea000383ffff */
.L_x_2521:
[----:B------:R-:W-:Y:S01]  /*1e300*/  BSSY B1, `(.L_x_2632) ;  /* 0x0000006000017945 */ /* 0x000fe20003800000 */
[----:B------:R-:W-:-:S07]  /*1e310*/  IMAD.MOV.U32 R15, RZ, RZ, -0x1 ;  /* 0xffffffffff0f7424 */ /* 0x000fce00078e00ff */
[----:B01----:R-:W-:Y:S05]  /*1e320*/  WARPSYNC.COLLECTIVE R15, `(.L_x_2633) ;  /* 0x000000000f0c7348 */ /* 0x003fea0003c00000 */
[----:B------:R-:W-:Y:S02]  /*1e330*/  ELECT P6, UR62, PT ;  /* 0x00000000003e782f */ /* 0x000fe400038c0000 */
[----:B------:R-:W-:Y:S01]  /*1e340*/  MOV R14, UR62 ;  /* 0x0000003e000e7c02 */ /* 0x000fe20008000f00 */
[----:B01----:R-:W-:Y:S10]  /*1e350*/  ENDCOLLECTIVE ;  /* 0x000000000000791b */ /* 0x003ff40003800000 */
.L_x_2633:
[----:B------:R-:W-:Y:S05]  /*1e360*/  BSYNC B1 ;  /* 0x0000000000017941 */ /* 0x000fea0003800000 */
.L_x_2632:
[----:B------:R-:W-:Y:S05]  /*1e370*/  BRA `(.L_x_2634) ;  /* 0xffffffc400387947 */ /* 0x000fea000383ffff */
.L_x_2523:
[----:B-1----:R1:W2:Y:S02]  /*1e380*/  SYNCS.PHASECHK.TRANS64.TRYWAIT P1, [R5+URZ+0x38840], R0 ;  /* 0x03884000050075a7 */ /* 0x0022a4000802017f */
[----:B--2---:R-:W-:Y:S05]  /*1e390*/  @!P1 NANOSLEEP.SYNCS 0x989680 ;  /* 0x009896800000995d */ /* 0x004fea0003900000 */
[----:B------:R-:W2:Y:S02]  /*1e3a0*/  @!P1 SYNCS.PHASECHK.TRANS64 P1, [R5+URZ+0x38840], R0 ;  /* 0x03884000050095a7 */ /* 0x000ea4000802007f */
[----:B--2---:R-:W-:Y:S05]  /*1e3b0*/  @!P1 BRA `(.L_x_2523) ;  /* 0xfffffffc00f09947 */ /* 0x004fea000383ffff */
[----:B------:R-:W-:Y:S05]  /*1e3c0*/  BRA `(.L_x_2635) ;  /* 0xffffffc400607947 */ /* 0x000fea000383ffff */
.L_x_2525:
[----:B--2---:R2:W3:Y:S02]  /*1e3d0*/  SYNCS.PHASECHK.TRANS64.TRYWAIT P1, [R27+URZ+0x38840], R2 ;  /* 0x038840021b0075a7 */ /* 0x0044e4000802017f */
[----:B---3--:R-:W-:Y:S05]  /*1e3e0*/  @!P1 NANOSLEEP.SYNCS 0x989680 ;  /* 0x009896800000995d */ /* 0x008fea0003900000 */
[----:B------:R-:W3:Y:S02]  /*1e3f0*/  @!P1 SYNCS.PHASECHK.TRANS64 P1, [R27+URZ+0x38840], R2 ;  /* 0x038840021b0095a7 */ /* 0x000ee4000802007f */
[----:B---3--:R-:W-:Y:S05]  /*1e400*/  @!P1 BRA `(.L_x_2525) ;  /* 0xfffffffc00f09947 */ /* 0x008fea000383ffff */
[----:B------:R-:W-:Y:S05]  /*1e410*/  BRA `(.L_x_2636) ;  /* 0xffffffc4006c7947 */ /* 0x000fea000383ffff */
.L_x_2527:
[----:B---3--:R3:W4:Y:S02]  /*1e420*/  SYNCS.PHASECHK.TRANS64.TRYWAIT P1, [R5+URZ+0x38860], R0 ;  /* 0x03886000050075a7 */ /* 0x008724000802017f */
[----:B----4-:R-:W-:Y:S05]  /*1e430*/  @!P1 NANOSLEEP.SYNCS 0x989680 ;  /* 0x009896800000995d */ /* 0x010fea0003900000 */
[----:B------:R-:W4:Y:S02]  /*1e440*/  @!P1 SYNCS.PHASECHK.TRANS64 P1, [R5+URZ+0x38860], R0 ;  /* 0x03886000050095a7 */ /* 0x000f24000802007f */
[----:B----4-:R-:W-:Y:S05]  /*1e450*/  @!P1 BRA `(.L_x_2527) ;  /* 0xfffffffc00f09947 */ /* 0x010fea000383ffff */
[----:B------:R-:W-:Y:S05]  /*1e460*/  BRA `(.L_x_2637) ;  /* 0xffffffc400687947 */ /* 0x000fea000383ffff */
.L_x_2638:
        /* <DEDUP_REMOVED lines=9> */
.L_x_3278:


//--------------------- .text._ZN7cutlass13device_kernelIN5flash11enable_sm90INS1_16FlashAttnFwdSm90INS1_25CollectiveMainloopFwdSm90ILi2EN4cute5tupleIJNS5_1CILi1EEES8_S8_EEENS6_IJNS7_ILi128EEENS7_ILi80EEENS7_ILi256EEEEEELi256ENS_10bfloat16_tEfNS_4arch4Sm90ELb1ELb0ELb1ELb1ELb1ELb1ELb0ELb1ELb1ELb1ELb1ELb0EEENS1_21CollectiveEpilogueFwdINS6_IJSA_SC_SB_EEES9_SE_SG_Li256ELb1ELb1ELb1ELb0EEENS1_36VarlenDynamicPersistentTileSchedulerILi128ELi80ELi256ELi128ELb1ELb1ELb1ELb1ELb1ELb1EEEEEEEEEvNT_6ParamsE --------------------------
	.section	.text._ZN7cutlass13device_kernelIN5flash11enable_sm90INS1_16FlashAttnFwdSm90INS1_25CollectiveMainloopFwdSm90ILi2EN4cute5tupleIJNS5_1CILi1EEES8_S8_EEENS6_IJNS7_ILi128EEENS7_ILi80EEENS7_ILi256EEEEEELi256ENS_10bfloat16_tEfNS_4arch4Sm90ELb1ELb0ELb1ELb1ELb1ELb1ELb0ELb1ELb1ELb1ELb1ELb0EEENS1_21CollectiveEpilogueFwdINS6_IJSA_SC_SB_EEES9_SE_SG_Li256ELb1ELb1ELb1ELb0EEENS1_36VarlenDynamicPersistentTileSchedulerILi128ELi80ELi256ELi128ELb1ELb1ELb1ELb1ELb1ELb1EEEEEEEEEvNT_6ParamsE,"ax",@progbits
	.align	128
.text._ZN7cutlass13device_kernelIN5flash11enable_sm90INS1_16FlashAttnFwdSm90INS1_25CollectiveMainloopFwdSm90ILi2EN4cute5tupleIJNS5_1CILi1EEES8_S8_EEENS6_IJNS7_ILi128EEENS7_ILi80EEENS7_ILi256EEEEEELi256ENS_10bfloat16_tEfNS_4arch4Sm90ELb1ELb0ELb1ELb1ELb1ELb1ELb0ELb1ELb1ELb1ELb1ELb0EEENS1_21CollectiveEpilogueFwdINS6_IJSA_SC_SB_EEES9_SE_SG_Li256ELb1ELb1ELb1ELb0EEENS1_36VarlenDynamicPersistentTileSchedulerILi128ELi80ELi256ELi128ELb1ELb1ELb1ELb1ELb1ELb1EEEEEEEEEvNT_6ParamsE:
        .type           _ZN7cutlass13device_kernelIN5flash11enable_sm90INS1_16FlashAttnFwdSm90INS1_25CollectiveMainloopFwdSm90ILi2EN4cute5tupleIJNS5_1CILi1EEES8_S8_EEENS6_IJNS7_ILi128EEENS7_ILi80EEENS7_ILi256EEEEEELi256ENS_10bfloat16_tEfNS_4arch4Sm90ELb1ELb0ELb1ELb1ELb1ELb1ELb0ELb1ELb1ELb1ELb1ELb0EEENS1_21CollectiveEpilogueFwdINS6_IJSA_SC_SB_EEES9_SE_SG_Li256ELb1ELb1ELb1ELb0EEENS1_36VarlenDynamicPersistentTileSchedulerILi128ELi80ELi256ELi128ELb1ELb1ELb1ELb1ELb1ELb1EEEEEEEEEvNT_6ParamsE,@function
        .size           _ZN7cutlass13device_kernelIN5flash11enable_sm90INS1_16FlashAttnFwdSm90INS1_25CollectiveMainloopFwdSm90ILi2EN4cute5tupleIJNS5_1CILi1EEES8_S8_EEENS6_IJNS7_ILi128EEENS7_ILi80EEENS7_ILi256EEEEEELi256ENS_10bfloat16_tEfNS_4arch4Sm90ELb1ELb0ELb1ELb1ELb1ELb1ELb0ELb1ELb1ELb1ELb1ELb0EEENS1_21CollectiveEpilogueFwdINS6_IJSA_SC_SB_EEES9_SE_SG_Li256ELb1ELb1ELb1ELb0EEENS1_36VarlenDynamicPersistentTileSchedulerILi128ELi80ELi256ELi128ELb1ELb1ELb1ELb1ELb1ELb1EEEEEEEEEvNT_6ParamsE,(.L_x_3279 - _ZN7cutlass13device_kernelIN5flash11enable_sm90INS1_16FlashAttnFwdSm90INS1_25CollectiveMainloopFwdSm90ILi2EN4cute5tupleIJNS5_1CILi1EEES8_S8_EEENS6_IJNS7_ILi128EEENS7_ILi80EEENS7_ILi256EEEEEELi256ENS_10bfloat16_tEfNS_4arch4Sm90ELb1ELb0ELb1ELb1ELb1ELb1ELb0ELb1ELb1ELb1ELb1ELb0EEENS1_21CollectiveEpilogueFwdINS6_IJSA_SC_SB_EEES9_SE_SG_Li256ELb1ELb1ELb1ELb0EEENS1_36VarlenDynamicPersistentTileSchedulerILi128ELi80ELi256ELi128ELb1ELb1ELb1ELb1ELb1ELb1EEEEEEEEEvNT_6ParamsE)
        .other          _ZN7cutlass13device_kernelIN5flash11enable_sm90INS1_16FlashAttnFwdSm90INS1_25CollectiveMainloopFwdSm90ILi2EN4cute5tupleIJNS5_1CILi1EEES8_S8_EEENS6_IJNS7_ILi128EEENS7_ILi80EEENS7_ILi256EEEEEELi256ENS_10bfloat16_tEfNS_4arch4Sm90ELb1ELb0ELb1ELb1ELb1ELb1ELb0ELb1ELb1ELb1ELb1ELb0EEENS1_21CollectiveEpilogueFwdINS6_IJSA_SC_SB_EEES9_SE_SG_Li256ELb1ELb1ELb1ELb0EEENS1_36VarlenDynamicPersistentTileSchedulerILi128ELi80ELi256ELi128ELb1ELb1ELb1ELb1ELb1ELb1EEEEEEEEEvNT_6ParamsE,@"STO_CUDA_ENTRY STV_DEFAULT"
_ZN7cutlass13device_kernelIN5flash11enable_sm90INS1_16FlashAttnFwdSm90INS1_25CollectiveMainloopFwdSm90ILi2EN4cute5tupleIJNS5_1CILi1EEES8_S8_EEENS6_IJNS7_ILi128EEENS7_ILi80EEENS7_ILi256EEEEEELi256ENS_10bfloat16_tEfNS_4arch4Sm90ELb1ELb0ELb1ELb1ELb1ELb1ELb0ELb1ELb1ELb1ELb1ELb0EEENS1_21CollectiveEpilogueFwdINS6_IJSA_SC_SB_EEES9_SE_SG_Li256ELb1ELb1ELb1ELb0EEENS1_36VarlenDynamicPersistentTileSchedulerILi128ELi80ELi256ELi128ELb1ELb1ELb1ELb1ELb1ELb1EEEEEEEEEvNT_6ParamsE:
        /* <DEDUP_REMOVED lines=18> */
.L_x_2640:
[----:B------:R-:W-:Y:S05]  /*0120*/  BSYNC B0 ;  /* 0x0000000000007941 */ /* 0x000fea0003800000 */
.L_x_2639:
        /* <DEDUP_REMOVED lines=41> */
.L_x_2641:
        /* <DEDUP_REMOVED lines=22> */
.L_x_2642:
        /* <DEDUP_REMOVED lines=18> */
.L_x_2643:
        /* <DEDUP_REMOVED lines=22> */
.L_x_2644:
        /* <DEDUP_REMOVED lines=22> */
.L_x_2645:
        /* <DEDUP_REMOVED lines=10> */
.L_x_2648:
        /* <DEDUP_REMOVED lines=17> */
[----:B------:R-:W-:Y:S01]  /*0ab0*/  VIADD R0, R0, 0xffffff80 ;  /* 0xffffff8000007836 */ /* 0x000fe20000000000 */
[----:B------:R-:W-:Y:S01]  /*0ac0*/  R2UR UR4, R23 ;  /* 0x00000000170472ca */ /* 0x000fe200000e0000 */
[----:B------:R-:W-:Y:S02]  /*0ad0*/  IMAD.MOV.U32 R213, RZ, RZ, RZ ;  /* 0x000000ffffd57224 */ /* 0x000fe400078e00ff */
[----:B------:R-:W-:Y:S01]  /*0ae0*/  IMAD.MOV.U32 R229, RZ, RZ, RZ ;  /* 0x000000ffffe57224 */ /* 0x000fe200078e00ff */
[----:B0-----:R-:W-:Y:S01]  /*0af0*/  SHF.R.S32.HI R3, RZ, 0x1f, R0 ;  /* 0x0000001fff037819 */ /* 0x001fe20000011400 */
[----:B------:R-:W-:Y:S02]  /*0b00*/  IMAD.MOV.U32 R226, RZ, RZ, RZ ;  /* 0x000000ffffe27224 */ /* 0x000fe400078e00ff */
[----:B------:R-:W-:Y:S01]  /*0b10*/  IMAD.MOV.U32 R220, RZ, RZ, RZ ;  /* 0x000000ffffdc7224 */ /* 0x000fe200078e00ff */
[----:B------:R-:W-:-:S02]  /*0b20*/  LEA.HI R9, R3, R0, RZ, 0x2 ;  /* 0x0000000003097211 */ /* 0x000fc400078f10ff */
[CC--:B------:R-:W-:Y:S02]  /*0b30*/  LEA.HI R4, R3.reuse, R0.reuse, RZ, 0x4 ;  /* 0x0000000003047211 */ /* 0x0c0fe400078f20ff */
[-C--:B------:R-:W-:Y:S01]  /*0b40*/  LEA.HI R225, R3, R0.reuse, RZ, 0x3 ;  /* 0x0000000003e17211 */ /* 0x080fe200078f18ff */
[----:B------:R-:W-:Y:S01]  /*0b50*/  UIADD3 UR4, UR4, 0x14400, URZ ;  /* 0x0001440004047890 */ /* 0x000fe2000fffe03f */
[----:B------:R-:W-:Y:S02]  /*0b60*/  LOP3.LUT R11, R9, 0xfffffffc, RZ, 0xc0, !PT ;  /* 0xfffffffc090b7812 */ /* 0x000fe400078ec0ff */
[CC--:B------:R-:W-:Y:S02]  /*0b70*/  LEA.HI R6, R3.reuse, R0.reuse, RZ, 0x5 ;  /* 0x0000000003067211 */ /* 0x0c0fe400078f28ff */
[----:B------:R-:W-:Y:S01]  /*0b80*/  LEA.HI R8, R3, R0, RZ, 0x6 ;  /* 0x0000000003087211 */ /* 0x000fe200078f30ff */
[----:B------:R-:W-:Y:S01]  /*0b90*/  IMAD.IADD R12, R0, 0x1, -R11 ;  /* 0x00000001000c7824 */ /* 0x000fe200078e0a0b */
[----:B------:R-:W-:Y:S01]  /*0ba0*/  LOP3.LUT R7, R225, 0xfffffff8, RZ, 0xc0, !PT ;  /* 0xfffffff8e1077812 */ /* 0x000fe200078ec0ff */
[----:B------:R-:W-:Y:S01]  /*0bb0*/  IMAD.SHL.U32 R6, R6, 0x20, RZ ;  /* 0x0000002006067824 */ /* 0x000fe200078e00ff */
[----:B------:R-:W-:Y:S01]  /*0bc0*/  SHF.R.S32.HI R225, RZ, 0x3, R225 ;  /* 0x00000003ffe17819 */ /* 0x000fe200000114e1 */
[----:B------:R-:W-:-:S02]  /*0bd0*/  IMAD.SHL.U32 R8, R8, 0x8, RZ ;  /* 0x0000000808087824 */ /* 0x000fc400078e00ff */
[----:B------:R-:W-:Y:S01]  /*0be0*/  IMAD.IADD R16, R0, 0x1, -R7 ;  /* 0x0000000100107824 */ /* 0x000fe200078e0a07 */
[----:B------:R-:W-:Y:S02]  /*0bf0*/  SHF.R.S32.HI R7, RZ, 0x4, R4 ;  /* 0x00000004ff077819 */ /* 0x000fe40000011404 */
[----:B------:R-:W-:Y:S01]  /*0c00*/  LOP3.LUT R6, R6, 0xfffffc00, RZ, 0xc0, !PT ;  /* 0xfffffc0006067812 */ /* 0x000fe200078ec0ff */
[----:B------:R-:W-:Y:S01]  /*0c10*/  IMAD.SHL.U32 R216, R16, 0x4, RZ ;  /* 0x0000000410d87824 */ /* 0x000fe200078e00ff */
[----:B------:R-:W-:-:S03]  /*0c20*/  LOP3.LUT R25, R8, 0xfffffe00, RZ, 0xc0, !PT ;  /* 0xfffffe0008197812 */ /* 0x000fc600078ec0ff */
[C---:B------:R-:W-:Y:S01]  /*0c30*/  VIADD R222, R216.reuse, 0x40 ;  /* 0x00000040d8de7836 */ /* 0x040fe20000000000 */
[----:B------:R-:W-:Y:S01]  /*0c40*/  SHF.R.S32.HI R217, RZ, 0x1f, R216 ;  /* 0x0000001fffd97819 */ /* 0x000fe200000114d8 */
[C---:B------:R-:W-:Y:S02]  /*0c50*/  VIADD R221, R216.reuse, 0x20 ;  /* 0x00000020d8dd7836 */ /* 0x040fe40000000000 */
[C---:B------:R-:W-:Y:S02]  /*0c60*/  IMAD.IADD R214, R216.reuse, 0x1, R222 ;  /* 0x00000001d8d67824 */ /* 0x040fe400078e02de */
[----:B------:R-:W-:Y:S01]  /*0c70*/  VIADD R223, R216, 0x60 ;  /* 0x00000060d8df7836 */ /* 0x000fe20000000000 */
[----:B--2---:R-:W-:Y:S02]  /*0c80*/  R2UR UR5, R2 ;  /* 0x00000000020572ca */ /* 0x004fe400000e0000 */
[----:B------:R-:W-:Y:S02]  /*0c90*/  LEA.HI R2, R3, R0, RZ, 0x7 ;  /* 0x0000000003027211 */ /* 0x000fe400078f38ff */
[----:B------:R-:W-:-:S02]  /*0ca0*/  LOP3.LUT R3, R4, 0x3fffff0, RZ, 0xc0, !PT ;  /* 0x03fffff004037812 */ /* 0x000fc400078ec0ff */
[----:B------:R-:W-:Y:S02]  /*0cb0*/  LOP3.LUT R5, R2, 0xffffff80, RZ, 0xc0, !PT ;  /* 0xffffff8002057812 */ /* 0x000fe400078ec0ff */
[----:B------:R-:W-:-:S03]  /*0cc0*/  LEA.HI R4, R4, R7, RZ, 0x1 ;  /* 0x0000000704047211 */ /* 0x000fc600078f08ff */
[----:B------:R-:W-:Y:S01]  /*0cd0*/  IMAD.IADD R21, R0, 0x1, -R5 ;  /* 0x0000000100157824 */ /* 0x000fe200078e0a05 */
[----:B------:R-:W-:Y:S01]  /*0ce0*/  LOP3.LUT R4, R4, 0x1ffffffe, RZ, 0xc0, !PT ;  /* 0x1ffffffe04047812 */ /* 0x000fe200078ec0ff */
[----:B------:R-:W-:Y:S01]  /*0cf0*/  IMAD.IADD R5, R0, 0x1, -R3 ;  /* 0x0000000100057824 */ /* 0x000fe200078e0a03 */
[----:B------:R-:W-:Y:S01]  /*0d00*/  SHF.R.S32.HI R3, RZ, 0x7, R2 ;  /* 0x00000007ff037819 */ /* 0x000fe20000011402 */
[----:B------:R-:W-:Y:S01]  /*0d10*/  ULOP3.LUT UR5, UR5, 0x1, URZ, 0xfc, !UPT ;  /* 0x0000000105057892 */ /* 0x000fe2000f8efc3f */
[----:B------:R-:W-:Y:S01]  /*0d20*/  SHF.R.S32.HI R9, RZ, 0x1f, R21 ;  /* 0x0000001fff097819 */ /* 0x000fe20000011415 */
[----:B------:R-:W-:Y:S01]  /*0d30*/  IMAD.IADD R4, R7, 0x1, -R4 ;  /* 0x0000000107047824 */ /* 0x000fe200078e0a04 */
[----:B------:R-:W-:Y:S01]  /*0d40*/  LEA.HI R2, R2, R3, RZ, 0x1 ;  /* 0x0000000302027211 */ /* 0x000fe200078f08ff */
[----:B------:R-:W-:Y:S01]  /*0d50*/  IMAD R5, R5, 0x40, R6 ;  /* 0x0000004005057824 */ /* 0x000fe200078e0206 */
[-C--:B------:R-:W-:Y:S01]  /*0d60*/  LEA.HI R10, R9, R21.reuse, RZ, 0x2 ;  /* 0x00000015090a7211 */ /* 0x080fe200078f10ff */
[----:B------:R-:W-:Y:S01]  /*0d70*/  VIADD R7, R225, 0x20 ;  /* 0x00000020e1077836 */ /* 0x000fe20000000000 */
[----:B------:R-:W-:Y:S01]  /*0d80*/  LEA.HI R9, R9, R21, RZ, 0x5 ;  /* 0x0000001509097211 */ /* 0x000fe200078f28ff */
[----:B------:R-:W-:Y:S01]  /*0d90*/  STL [R1+0x13c], R21 ;  /* 0x00013c1501007387 */ /* 0x000fe20000100800 */
[----:B------:R-:W-:-:S02]  /*0da0*/  SHF.R.S32.HI R0, RZ, 0x2, R10 ;  /* 0x00000002ff007819 */ /* 0x000fc4000001140a */
[----:B------:R-:W-:Y:S01]  /*0db0*/  SHF.R.S32.HI R11, RZ, 0x1f, R10 ;  /* 0x0000001fff0b7819 */ /* 0x000fe2000001140a */
[----:B------:R-:W-:Y:S01]  /*0dc0*/  STL [R1+0x8c], R16 ;  /* 0x00008c1001007387 */ /* 0x000fe20000100800 */
[----:B------:R-:W-:Y:S02]  /*0dd0*/  SHF.R.S32.HI R9, RZ, 0x5, R9 ;  /* 0x00000005ff097819 */ /* 0x000fe40000011409 */
[----:B------:R-:W-:Y:S02]  /*0de0*/  LEA.HI R11, R11, R0, RZ, 0x3 ;  /* 0x000000000b0b7211 */ /* 0x000fe400078f18ff */
[----:B------:R-:W-:Y:S02]  /*0df0*/  LOP3.LUT R2, R2, 0x3fffffe, RZ, 0xc0, !PT ;  /* 0x03fffffe02027812 */ /* 0x000fe400078ec0ff */
[----:B------:R-:W-:Y:S02]  /*0e00*/  LOP3.LUT R11, R11, 0xfffffff8, RZ, 0xc0, !PT ;  /* 0xfffffff80b0b7812 */ /* 0x000fe400078ec0ff */
[----:B------:R-:W-:Y:S01]  /*0e10*/  SHF.R.S32.HI R6, RZ, 0x1f, R7 ;  /* 0x0000001fff067819 */ /* 0x000fe20000011407 */
[----:B------:R-:W-:Y:S01]  /*0e20*/  IMAD.IADD R2, R3, 0x1, -R2 ;  /* 0x0000000103027824 */ /* 0x000fe200078e0a02 */
[----:B------:R-:W-:Y:S01]  /*0e30*/  LOP3.LUT R10, R10, 0x7ffffffc, RZ, 0xc0, !PT ;  /* 0x7ffffffc0a0a7812 */ /* 0x000fe200078ec0ff */
[----:B------:R-:W-:Y:S01]  /*0e40*/  IMAD.IADD R0, R0, 0x1, -R11 ;  /* 0x0000000100007824 */ /* 0x000fe200078e0a0b */
[----:B------:R-:W-:Y:S01]  /*0e50*/  LEA.HI R6, R6, R7, RZ, 0x3 ;  /* 0x0000000706067211 */ /* 0x000fe200078f18ff */
[----:B------:R-:W-:Y:S01]  /*0e60*/  IMAD R3, R4, 0x8, R5 ;  /* 0x0000000804037824 */ /* 0x000fe200078e0205 */
[----:B------:R-:W-:Y:S01]  /*0e70*/  SHF.R.S32.HI R5, RZ, 0x1f, R214 ;  /* 0x0000001fff057819 */ /* 0x000fe200000114d6 */
[----:B------:R-:W-:-:S02]  /*0e80*/  IMAD R9, R9, 0x10, R0 ;  /* 0x0000001009097824 */ /* 0x000fc400078e0200 */
[----:B------:R-:W-:Y:S01]  /*0e90*/  IMAD.SHL.U32 R0, R225, 0x40, RZ ;  /* 0x00000040e1007824 */ /* 0x000fe200078e00ff */
[----:B------:R0:W-:Y:S01]  /*0ea0*/  STL [R1+0x1d0], R3 ;  /* 0x0001d00301007387 */ /* 0x0001e20000100800 */
[----:B------:R-:W-:Y:S01]  /*0eb0*/  IMAD.SHL.U32 R4, R7, 0x40, RZ ;  /* 0x0000004007047824 */ /* 0x000fe200078e00ff */
[----:B------:R-:W-:Y:S01]  /*0ec0*/  LEA.HI R212, R5, R214, RZ, 0x3 ;  /* 0x000000d605d47211 */ /* 0x000fe200078f18ff */
[----:B------:R-:W-:Y:S01]  /*0ed0*/  IMAD.SHL.U32 R6, R6, 0x40, RZ ;  /* 0x0000004006067824 */ /* 0x000fe200078e00ff */
[----:B------:R-:W-:Y:S01]  /*0ee0*/  LOP3.LUT R19, R0, 0x1c0, RZ, 0xc0, !PT ;  /* 0x000001c000137812 */ /* 0x000fe200078ec0ff */
[----:B------:R-:W-:Y:S01]  /*0ef0*/  IMAD R11, R2, 0x40, R9 ;  /* 0x00000040020b7824 */ /* 0x000fe200078e0209 */
[----:B------:R-:W-:Y:S01]  /*0f00*/  LEA.HI R0, R12, R12, RZ, 0x1 ;  /* 0x0000000c0c007211 */ /* 0x000fe200078f08ff */
[----:B------:R-:W-:Y:S01]  /*0f10*/  STL [R1+0x68], R25 ;  /* 0x0000681901007387 */ /* 0x000fe20000100800 */
[----:B------:R-:W-:Y:S01]  /*0f20*/  LOP3.LUT R24, R4, 0x1c0, RZ, 0xc0, !PT ;  /* 0x000001c004187812 */ /* 0x000fe200078ec0ff */
[----:B------:R-:W-:Y:S01]  /*0f30*/  VIADD R9, R225, 0x40 ;  /* 0x00000040e1097836 */ /* 0x000fe20000000000 */
[----:B0-----:R-:W-:Y:S01]  /*0f40*/  LOP3.LUT R3, R0, 0x1ffffffe, RZ, 0xc0, !PT ;  /* 0x1ffffffe00037812 */ /* 0x001fe200078ec0ff */
[----:B------:R-:W-:Y:S01]  /*0f50*/  IMAD.SHL.U32 R16, R16, 0x8, RZ ;  /* 0x0000000810107824 */ /* 0x000fe200078e00ff */
[----:B------:R-:W-:Y:S01]  /*0f60*/  LEA.HI R0, R5, R214, RZ, 0x6 ;  /* 0x000000d605007211 */ /* 0x000fe200078f30ff */
[----:B------:R-:W-:Y:S01]  /*0f70*/  IMAD.IADD R10, R21, 0x1, -R10 ;  /* 0x00000001150a7824 */ /* 0x000fe200078e0a0a */
[----:B------:R-:W-:Y:S01]  /*0f80*/  SHF.R.U32.HI R26, RZ, 0x3, R19 ;  /* 0x00000003ff1a7819 */ /* 0x000fe20000011613 */
[----:B------:R-:W-:Y:S01]  /*0f90*/  IMAD.IADD R3, R12, 0x1, -R3 ;  /* 0x000000010c037824 */ /* 0x000fe200078e0a03 */
[----:B------:R-:W-:Y:S01]  /*0fa0*/  LOP3.LUT R18, R6, 0xfffffe00, RZ, 0xc0, !PT ;  /* 0xfffffe0006127812 */ /* 0x000fe200078ec0ff */
[----:B------:R-:W-:Y:S01]  /*0fb0*/  IMAD.SHL.U32 R4, R0, 0x80, RZ ;  /* 0x0000008000047824 */ /* 0x000fe200078e00ff */
[----:B------:R-:W-:Y:S01]  /*0fc0*/  LOP3.LUT R0, R19, 0x38, R212, 0xf8, !PT ;  /* 0x0000003813007812 */ /* 0x000fe200078ef8d4 */
[----:B------:R-:W-:Y:S01]  /*0fd0*/  IMAD.U32 R12, RZ, RZ, UR4 ;  /* 0x00000004ff0c7e24 */ /* 0x000fe2000f8e00ff */
[----:B------:R-:W-:Y:S01]  /*0fe0*/  SHF.R.S32.HI R2, RZ, 0x1f, R9 ;  /* 0x0000001fff027819 */ /* 0x000fe20000011409 */
[----:B------:R-:W-:Y:S01]  /*0ff0*/  STL [R1+0x64], R18 ;  /* 0x0000641201007387 */ /* 0x000fe20000100800 */
[----:B------:R-:W-:Y:S01]  /*1000*/  LOP3.LUT R5, R0, R26, RZ, 0x3c, !PT ;  /* 0x0000001a00057212 */ /* 0x000fe200078e3cff */
[----:B------:R-:W-:Y:S01]  /*1010*/  IMAD.U32 R0, RZ, RZ, UR5 ;  /* 0x00000005ff007e24 */ /* 0x000fe2000f8e00ff */
[----:B------:R-:W-:Y:S01]  /*1020*/  LOP3.LUT R4, R4, 0xffffe000, RZ, 0xc0, !PT ;  /* 0xffffe00004047812 */ /* 0x000fe200078ec0ff */
[----:B------:R-:W-:Y:S01]  /*1030*/  STL [R1+0x1cc], R11 ;  /* 0x0001cc0b01007387 */ /* 0x000fe20000100800 */
[----:B------:R-:W-:Y:S01]  /*1040*/  LEA.HI R2, R2, R9, RZ, 0x3 ;  /* 0x0000000902027211 */ /* 0x000fe200078f18ff */
[----:B------:R-:W-:Y:S01]  /*1050*/  IMAD.MOV.U32 R6, RZ, RZ, R14 ;  /* 0x000000ffff067224 */ /* 0x000fe200078e000e */
[----:B------:R-:W-:Y:S01]  /*1060*/  SHF.R.U32.HI R20, RZ, 0x3, R24 ;  /* 0x00000003ff147819 */ /* 0x000fe20000011618 */
[----:B------:R-:W-:Y:S01]  /*1070*/  STL [R1+0xa0], RZ ;  /* 0x0000a0ff01007387 */ /* 0x000fe20000100800 */
[----:B------:R-:W-:Y:S01]  /*1080*/  LOP3.LUT R7, R24, 0x38, R212, 0xf8, !PT ;  /* 0x0000003818077812 */ /* 0x000fe200078ef8d4 */
[----:B------:R-:W-:Y:S01]  /*1090*/  IMAD.SHL.U32 R2, R2, 0x40, RZ ;  /* 0x0000004002027824 */ /* 0x000fe200078e00ff */
[----:B------:R-:W-:Y:S01]  /*10a0*/  IADD3 R8, R5, R4, R25 ;  /* 0x0000000405087210 */ /* 0x000fe20007ffe019 */
[----:B------:R0:W-:Y:S01]  /*10b0*/  STL [R1+0x5c], R0 ;  /* 0x00005c0001007387 */ /* 0x0001e20000100800 */
[----:B------:R-:W-:Y:S01]  /*10c0*/  IMAD.MOV.U32 R5, RZ, RZ, R13 ;  /* 0x000000ffff057224 */ /* 0x000fe200078e000d */
[----:B------:R-:W-:Y:S01]  /*10d0*/  LOP3.LUT R7, R7, R20, RZ, 0x3c, !PT ;  /* 0x0000001407077212 */ /* 0x000fe200078e3cff */
[----:B------:R-:W-:Y:S01]  /*10e0*/  IMAD.SHL.U32 R45, R10, 0x2, RZ ;  /* 0x000000020a2d7824 */ /* 0x000fe200078e00ff */
[----:B------:R-:W-:Y:S01]  /*10f0*/  SHF.R.S32.HI R14, RZ, 0x1f, R221 ;  /* 0x0000001fff0e7819 */ /* 0x000fe200000114dd */
[----:B------:R1:W-:Y:S01]  /*1100*/  STL [R1+0x128], R12 ;  /* 0x0001280c01007387 */ /* 0x0003e20000100800 */
[----:B------:R-:W-:Y:S01]  /*1110*/  IADD3 R4, R7, R4, R18 ;  /* 0x0000000407047210 */ /* 0x000fe20007ffe012 */
[----:B------:R-:W-:Y:S01]  /*1120*/  IMAD.MOV.U32 R7, RZ, RZ, R15 ;  /* 0x000000ffff077224 */ /* 0x000fe200078e000f */
[----:B------:R-:W-:Y:S01]  /*1130*/  SHF.R.S32.HI R15, RZ, 0x1f, R222 ;  /* 0x0000001fff0f7819 */ /* 0x000fe200000114de */
[----:B------:R-:W-:Y:S01]  /*1140*/  VIADD R44, R45, 0x8 ;  /* 0x000000082d2c7836 */ /* 0x000fe20000000000 */
[----:B------:R-:W-:Y:S01]  /*1150*/  LOP3.LUT R2, R2, 0xfffffe00, RZ, 0xc0, !PT ;  /* 0xfffffe0002027812 */ /* 0x000fe200078ec0ff */
[----:B0-----:R-:W-:Y:S01]  /*1160*/  IMAD.SHL.U32 R0, R9, 0x40, RZ ;  /* 0x0000004009007824 */ /* 0x001fe200078e00ff */
[----:B------:R-:W-:Y:S01]  /*1170*/  SHF.R.S32.HI R17, RZ, 0x1f, R16 ;  /* 0x0000001fff117819 */ /* 0x000fe20000011410 */
[----:B------:R-:W-:-:S02]  /*1180*/  VIADD R43, R45, 0x10 ;  /* 0x000000102d2b7836 */ /* 0x000fc40000000000 */
[C---:B------:R-:W-:Y:S01]  /*1190*/  VIADD R42, R45.reuse, 0x18 ;  /* 0x000000182d2a7836 */ /* 0x040fe20000000000 */
[----:B------:R-:W-:Y:S01]  /*11a0*/  LOP3.LUT R9, R0, 0x1c0, RZ, 0xc0, !PT ;  /* 0x000001c000097812 */ /* 0x000fe200078ec0ff */
[----:B------:R-:W-:Y:S01]  /*11b0*/  VIADD R41, R45, 0x20 ;  /* 0x000000202d297836 */ /* 0x000fe20000000000 */
[----:B------:R-:W-:Y:S01]  /*11c0*/  LOP3.LUT R0, R19, 0x38, R16, 0xf8, !PT ;  /* 0x0000003813007812 */ /* 0x000fe200078ef810 */
[C---:B------:R-:W-:Y:S01]  /*11d0*/  VIADD R40, R45.reuse, 0x28 ;  /* 0x000000282d287836 */ /* 0x040fe20000000000 */
[----:B-1----:R-:W-:Y:S01]  /*11e0*/  SHF.R.U32.HI R12, RZ, 0x3, R9 ;  /* 0x00000003ff0c7819 */ /* 0x002fe20000011609 */
[----:B------:R-:W-:Y:S01]  /*11f0*/  VIADD R39, R45, 0x30 ;  /* 0x000000302d277836 */ /* 0x000fe20000000000 */
[----:B------:R-:W-:Y:S01]  /*1200*/  LOP3.LUT R13, R25, R0, R26, 0xf6, !PT ;  /* 0x00000000190d7212 */ /* 0x000fe200078ef61a */
[----:B------:R-:W-:Y:S01]  /*1210*/  VIADD R38, R45, 0x38 ;  /* 0x000000382d267836 */ /* 0x000fe20000000000 */
[--C-:B------:R-:W-:Y:S01]  /*1220*/  LOP3.LUT R9, R9, 0x38, R16.reuse, 0xf8, !PT ;  /* 0x0000003809097812 */ /* 0x100fe200078ef810 */
[C---:B------:R-:W-:Y:S01]  /*1230*/  VIADD R37, R45.reuse, 0x40 ;  /* 0x000000402d257836 */ /* 0x040fe20000000000 */
[----:B------:R-:W-:Y:S01]  /*1240*/  LOP3.LUT R0, R24, 0x38, R16, 0xf8, !PT ;  /* 0x0000003818007812 */ /* 0x000fe200078ef810 */
[----:B------:R0:W-:Y:S01]  /*1250*/  STL [R1+0x88], R13 ;  /* 0x0000880d01007387 */ /* 0x0001e20000100800 */
[----:B------:R-:W-:Y:S01]  /*1260*/  LOP3.LUT R9, R2, R9, R12, 0xf6, !PT ;  /* 0x0000000902097212 */ /* 0x000fe200078ef60c */
[C---:B------:R-:W-:Y:S01]  /*1270*/  VIADD R36, R45.reuse, 0x48 ;  /* 0x000000482d247836 */ /* 0x040fe20000000000 */
[----:B------:R-:W-:Y:S01]  /*1280*/  LOP3.LUT R0, R18, R0, R20, 0xf6, !PT ;  /* 0x0000000012007212 */ /* 0x000fe200078ef614 */
[----:B------:R1:W-:Y:S01]  /*1290*/  STL [R1+0x134], R14 ;  /* 0x0001340e01007387 */ /* 0x0003e20000100800 */
[----:B------:R-:W-:-:S02]  /*12a0*/  VIADD R35, R45, 0x50 ;  /* 0x000000502d237836 */ /* 0x000fc40000000000 */
[C---:B------:R-:W-:Y:S01]  /*12b0*/  VIADD R34, R45.reuse, 0x58 ;  /* 0x000000582d227836 */ /* 0x040fe20000000000 */
[----:B------:R2:W-:Y:S01]  /*12c0*/  STL [R1+0x130], R15 ;  /* 0x0001300f01007387 */ /* 0x0005e20000100800 */
[----:B------:R-:W-:Y:S01]  /*12d0*/  VIADD R33, R45, 0x60 ;  /* 0x000000602d217836 */ /* 0x000fe20000000000 */
[----:B0-----:R-:W-:Y:S01]  /*12e0*/  LEA R13, R13, UR4, 0x1 ;  /* 0x000000040d0d7c11 */ /* 0x001fe2000f8e08ff */
[C---:B------:R-:W-:Y:S02]  /*12f0*/  VIADD R32, R45.reuse, 0x68 ;  /* 0x000000682d207836 */ /* 0x040fe40000000000 */
[C---:B------:R-:W-:Y:S01]  /*1300*/  VIADD R31, R45.reuse, 0x70 ;  /* 0x000000702d1f7836 */ /* 0x040fe20000000000 */
[----:B-1----:R-:W-:Y:S01]  /*1310*/  SHF.R.S32.HI R14, RZ, 0x1f, R223 ;  /* 0x0000001fff0e7819 */ /* 0x002fe200000114df */
[C---:B------:R-:W-:Y:S02]  /*1320*/  VIADD R30, R45.reuse, 0x78 ;  /* 0x000000782d1e7836 */ /* 0x040fe40000000000 */
[----:B------:R-:W-:-:S02]  /*1330*/  VIADD R29, R45, 0x80 ;  /* 0x000000802d1d7836 */ /* 0x000fc40000000000 */
[----:B------:R-:W-:Y:S01]  /*1340*/  STL [R1+0x12c], R14 ;  /* 0x00012c0e01007387 */ /* 0x000fe20000100800 */
[C---:B------:R-:W-:Y:S02]  /*1350*/  VIADD R28, R45.reuse, 0x88 ;  /* 0x000000882d1c7836 */ /* 0x040fe40000000000 */
        /* <DEDUP_REMOVED lines=9> */
[C---:B------:R-:W-:Y:S02]  /*13f0*/  VIADD R18, R45.reuse, 0xc0 ;  /* 0x000000c02d127836 */ /* 0x040fe40000000000 */
[C---:B--2---:R-:W-:Y:S01]  /*1400*/  VIADD R15, R45.reuse, 0xc8 ;  /* 0x000000c82d0f7836 */ /* 0x044fe20000000000 */
[----:B0-----:R-:W-:Y:S01]  /*1410*/  SHF.R.S32.HI R2, RZ, 0x3, R212 ;  /* 0x00000003ff027819 */ /* 0x001fe200000114d4 */
[C---:B------:R-:W-:Y:S01]  /*1420*/  VIADD R14, R45.reuse, 0xd0 ;  /* 0x000000d02d0e7836 */ /* 0x040fe20000000000 */
[----:B------:R-:W-:Y:S01]  /*1430*/  LOP3.LUT R212, R212, 0xfffffff8, RZ, 0xc0, !PT ;  /* 0xfffffff8d4d47812 */ /* 0x000fe200078ec0ff */
[C---:B------:R-:W-:Y:S02]  /*1440*/  VIADD R13, R45.reuse, 0xd8 ;  /* 0x000000d82d0d7836 */ /* 0x040fe40000000000 */
[----:B------:R0:W-:Y:S01]  /*1450*/  STL [R1+0x138], R2 ;  /* 0x0001380201007387 */ /* 0x0001e20000100800 */
[C---:B------:R-:W-:Y:S01]  /*1460*/  VIADD R12, R45.reuse, 0xe0 ;  /* 0x000000e02d0c7836 */ /* 0x040fe20000000000 */
[----:B------:R-:W-:Y:S01]  /*1470*/  SHF.R.S32.HI R215, RZ, 0x1f, R212 ;  /* 0x0000001fffd77819 */ /* 0x000fe200000114d4 */
[----:B------:R-:W-:-:S02]  /*1480*/  VIADD R10, R45, 0xe8 ;  /* 0x000000e82d0a7836 */ /* 0x000fc40000000000 */
[----:B------:R-:W-:Y:S02]  /*1490*/  IMAD R3, R3, 0x8, R11 ;  /* 0x0000000803037824 */ /* 0x000fe400078e020b */
[C---:B------:R-:W-:Y:S02]  /*14a0*/  VIADD R19, R16.reuse, 0x80 ;  /* 0x0000008010137836 */ /* 0x040fe40000000000 */
[----:B------:R-:W-:Y:S01]  /*14b0*/  VIADD R22, R16, 0xc0 ;  /* 0x000000c010167836 */ /* 0x000fe20000000000 */
[----:B0-----:R-:W-:Y:S02]  /*14c0*/  LEA R2, R0, UR4, 0x1 ;  /* 0x0000000400027c11 */ /* 0x001fe4000f8e08ff */
[----:B------:R-:W-:Y:S02]  /*14d0*/  LEA R0, R9, UR4, 0x1 ;  /* 0x0000000409007c11 */ /* 0x000fe4000f8e08ff */
[----:B------:R-:W-:Y:S01]  /*14e0*/  SHF.R.S32.HI R9, RZ, 0x1f, R43 ;  /* 0x0000001fff097819 */ /* 0x000fe2000001142b */
[----:B------:R0:W-:Y:S01]  /*14f0*/  STL [R1+0x1c4], R2 ;  /* 0x0001c40201007387 */ /* 0x0001e20000100800 */
[----:B------:R-:W-:-:S02]  /*1500*/  SHF.R.S32.HI R219, RZ, 0x1f, R19 ;  /* 0x0000001fffdb7819 */ /* 0x000fc40000011413 */
[----:B------:R-:W-:Y:S01]  /*1510*/  SHF.R.S32.HI R218, RZ, 0x1f, R22 ;  /* 0x0000001fffda7819 */ /* 0x000fe20000011416 */
[----:B------:R1:W-:Y:S04]  /*1520*/  STL [R1+0x1bc], R0 ;  /* 0x0001bc0001007387 */ /* 0x0003e80000100800 */
[----:B------:R2:W-:Y:S01]  /*1530*/  STL [R1+0x120], R44 ;  /* 0x0001202c01007387 */ /* 0x0005e20000100800 */
[----:B0-----:R-:W-:-:S03]  /*1540*/  VIADD R2, R45, 0xf0 ;  /* 0x000000f02d027836 */ /* 0x001fc60000000000 */
[----:B------:R-:W-:Y:S01]  /*1550*/  STL [R1+0x11c], R43 ;  /* 0x00011c2b01007387 */ /* 0x000fe20000100800 */
[----:B-1----:R-:W-:-:S03]  /*1560*/  VIADD R0, R45, 0xf8 ;  /* 0x000000f82d007836 */ /* 0x002fc60000000000 */
[----:B------:R0:W-:Y:S01]  /*1570*/  STL [R1+0x118], R42 ;  /* 0x0001182a01007387 */ /* 0x0001e20000100800 */
[----:B--2---:R-:W-:-:S03]  /*1580*/  SHF.R.S32.HI R44, RZ, 0x1f, R44 ;  /* 0x0000001fff2c7819 */ /* 0x004fc6000001142c */
[----:B------:R1:W-:Y:S04]  /*1590*/  STL [R1+0x114], R41 ;  /* 0x0001142901007387 */ /* 0x0003e80000100800 */
[----:B------:R-:W-:Y:S01]  /*15a0*/  STL [R1+0x110], R40 ;  /* 0x0001102801007387 */ /* 0x000fe20000100800 */
[----:B0-----:R-:W-:-:S03]  /*15b0*/  SHF.R.S32.HI R42, RZ, 0x1f, R42 ;  /* 0x0000001fff2a7819 */ /* 0x001fc6000001142a */
[----:B------:R0:W-:Y:S01]  /*15c0*/  STL [R1+0x10c], R39 ;  /* 0x00010c2701007387 */ /* 0x0001e20000100800 */
[----:B-1----:R-:W-:-:S03]  /*15d0*/  SHF.R.S32.HI R41, RZ, 0x1f, R41 ;  /* 0x0000001fff297819 */ /* 0x002fc60000011429 */
        /* <DEDUP_REMOVED lines=40> */
[----:B------:R-:W-:Y:S04]  /*1860*/  STL [R1+0x1b8], R44 ;  /* 0x0001b82c01007387 */ /* 0x000fe80000100800 */
[----:B------:R1:W-:Y:S01]  /*1870*/  STL [R1+0xa8], R0 ;  /* 0x0000a80001007387 */ /* 0x0003e20000100800 */
[----:B0-----:R-:W-:-:S03]  /*1880*/  SHF.R.S32.HI R2, RZ, 0x1f, R2 ;  /* 0x0000001fff027819 */ /* 0x001fc60000011402 */
[----:B------:R0:W-:Y:S04]  /*1890*/  STL [R1+0x1b4], R9 ;  /* 0x0001b40901007387 */ /* 0x0001e80000100800 */
[----:B------:R-:W-:Y:S01]  /*18a0*/  STL [R1+0x1b0], R42 ;  /* 0x0001b02a01007387 */ /* 0x000fe20000100800 */
[----:B-1----:R-:W-:-:S03]  /*18b0*/  SHF.R.S32.HI R0, RZ, 0x1f, R0 ;  /* 0x0000001fff007819 */ /* 0x002fc60000011400 */
[----:B------:R-:W-:Y:S01]  /*18c0*/  STL [R1+0x1ac], R41 ;  /* 0x0001ac2901007387 */ /* 0x000fe20000100800 */
[----:B0-----:R-:W-:-:S05]  /*18d0*/  SHF.R.S32.HI R9, RZ, 0x1f, R40 ;  /* 0x0000001fff097819 */ /* 0x001fca0000011428 */
[----:B------:R0:W-:Y:S04]  /*18e0*/  STL [R1+0x1a8], R9 ;  /* 0x0001a80901007387 */ /* 0x0001e80000100800 */
[----:B------:R-:W-:Y:S04]  /*18f0*/  STL [R1+0x1a4], R39 ;  /* 0x0001a42701007387 */ /* 0x000fe80000100800 */
        /* <DEDUP_REMOVED lines=30> */
[----:B------:R-:W-:Y:S04]  /*1ae0*/  STL [R1+0x148], R9 ;  /* 0x0001480901007387 */ /* 0x000fe80000100800 */
[----:B------:R0:W-:Y:S04]  /*1af0*/  STL [R1+0x144], R2 ;  /* 0x0001440201007387 */ /* 0x0001e80000100800 */
[----:B------:R1:W-:Y:S04]  /*1b00*/  STL [R1+0x140], R0 ;  /* 0x0001400001007387 */ /* 0x0003e80000100800 */
[----:B------:R2:W-:Y:S01]  /*1b10*/  STL [R1+0x84], R3 ;  /* 0x0000840301007387 */ /* 0x0005e20000100800 */
[----:B0-----:R-:W-:-:S02]  /*1b20*/  LEA R2, R8, UR4, 0x1 ;  /* 0x0000000408027c11 */ /* 0x001fc4000f8e08ff */
[----:B-1----:R-:W-:-:S05]  /*1b30*/  LEA R0, R4, UR4, 0x1 ;  /* 0x0000000404007c11 */ /* 0x002fca000f8e08ff */
[----:B------:R2:W-:Y:S04]  /*1b40*/  STL [R1+0x1c0], R0 ;  /* 0x0001c00001007387 */ /* 0x0005e80000100800 */
[----:B------:R2:W-:Y:S02]  /*1b50*/  STL [R1+0x1c8], R2 ;  /* 0x0001c80201007387 */ /* 0x0005e40000100800 */
.L_x_2927:
[----:B0-23--:R-:W0:Y:S01]  /*1b60*/  LDC.64 R2, c[0x0][0xc88] ;  /* 0x00032200ff027b82 */ /* 0x00de220000000a00 */
[----:B------:R-:W-:Y:S01]  /*1b70*/  ULDC.64 UR4, c[0x0][0xa28] ;  /* 0x00028a0000047ab9 */ /* 0x000fe20000000a00 */
[----:B------:R-:W-:Y:S01]  /*1b80*/  ULDC.64 UR8, c[0x0][0xa18] ;  /* 0x0002860000087ab9 */ /* 0x000fe20000000a00 */
[----:B------:R-:W-:Y:S01]  /*1b90*/  ULDC.64 UR6, c[0x0][0xa08] ;  /* 0x0002820000067ab9 */ /* 0x000fe20000000a00 */
[----:B0-----:R-:W-:-:S05]  /*1ba0*/  IMAD.WIDE R2, R7, 0x4, R2 ;  /* 0x0000000407027825 */ /* 0x001fca00078e0202 */
[----:B------:R-:W2:Y:S01]  /*1bb0*/  LDG.E R25, desc[UR60][R2.64] ;  /* 0x0000003c02197981 */ /* 0x000ea2000c1e1900 */
[----:B------:R-:W-:Y:S01]  /*1bc0*/  ISETP.NE.U32.AND P2, PT, RZ, UR4, PT ;  /* 0x00000004ff007c0c */ /* 0x000fe2000bf45070 */
[----:B----4-:R-:W-:Y:S01]  /*1bd0*/  IMAD.MOV.U32 R11, RZ, RZ, RZ ;  /* 0x000000ffff0b7224 */ /* 0x010fe200078e00ff */
[----:B------:R-:W-:Y:S01]  /*1be0*/  ISETP.NE.U32.AND P1, PT, RZ, UR8, PT ;  /* 0x00000008ff007c0c */ /* 0x000fe2000bf25070 */
[----:B------:R-:W-:Y:S01]  /*1bf0*/  IMAD.MOV.U32 R115, RZ, RZ, RZ ;  /* 0x000000ffff737224 */ /* 0x000fe200078e00ff */
[----:B------:R-:W-:Y:S02]  /*1c00*/  ISETP.NE.AND.EX P2, PT, RZ, UR5, PT, P2 ;  /* 0x00000005ff007c0c */ /* 0x000fe4000bf45320 */
[----:B------:R-:W-:Y:S02]  /*1c10*/  ISETP.NE.AND.EX P1, PT, RZ, UR9, PT, P1 ;  /* 0x00000009ff007c0c */ /* 0x000fe4000bf25310 */
[----:B------:R-:W-:-:S04]  /*1c20*/  ISETP.NE.U32.AND P0, PT, RZ, UR6, PT ;  /* 0x00000006ff007c0c */ /* 0x000fc8000bf05070 */
[----:B------:R-:W-:Y:S02]  /*1c30*/  ISETP.NE.AND.EX P0, PT, RZ, UR7, PT, P0 ;  /* 0x00000007ff007c0c */ /* 0x000fe4000bf05300 */
[----:B--2---:R-:W-:Y:S01]  /*1c40*/  SHF.R.S32.HI R0, RZ, 0x1f, R25 ;  /* 0x0000001fff007819 */ /* 0x004fe20000011419 */
[C---:B------:R-:W-:Y:S02]  /*1c50*/  IMAD.SHL.U32 R28, R25.reuse, 0x4, RZ ;  /* 0x00000004191c7824 */ /* 0x040fe400078e00ff */
[C---:B------:R-:W-:Y:S01]  /*1c60*/  @P2 LEA R8, P3, R25.reuse, UR4, 0x2 ;  /* 0x0000000419082c11 */ /* 0x040fe2000f8610ff */
[----:B------:R-:W-:Y:S01]  /*1c70*/  STL [R1+0x94], R25 ;  /* 0x0000941901007387 */ /* 0x000fe20000100800 */
[C-C-:B------:R-:W-:Y:S02]  /*1c80*/  SHF.L.U64.HI R27, R25.reuse, 0x2, R0.reuse ;  /* 0x00000002191b7819 */ /* 0x140fe40000010200 */
[----:B------:R-:W-:Y:S01]  /*1c90*/  @P2 LEA.HI.X R9, R25, UR5, R0, 0x2, P3 ;  /* 0x0000000519092c11 */ /* 0x000fe200098f1400 */
[----:B------:R-:W-:Y:S01]  /*1ca0*/  ULDC UR4, c[0x0][0x288] ;  /* 0x0000a20000047ab9 */ /* 0x000fe20000000800 */
[----:B------:R0:W-:Y:S01]  /*1cb0*/  STL [R1+0x124], R0 ;  /* 0x0001240001007387 */ /* 0x0001e20000100800 */
[----:B------:R-:W-:-:S03]  /*1cc0*/  IADD3 R2, P4, R28, UR6, RZ ;  /* 0x000000061c027c10 */ /* 0x000fc6000ff9e0ff */
[----:B-1---5:R1:W5:Y:S01]  /*1cd0*/  @P2 LDG.E R11, desc[UR60][R8.64] ;  /* 0x0000003c080b2981 */ /* 0x022362000c1e1900 */
[----:B------:R-:W-:Y:S01]  /*1ce0*/  IADD3.X R3, R27, UR7, RZ, P4, !PT ;  /* 0x000000071b037c10 */ /* 0x000fe2000a7fe4ff */
[----:B------:R-:W-:Y:S01]  /*1cf0*/  ULDC.64 UR6, c[0x0][0xa20] ;  /* 0x0002880000067ab9 */ /* 0x000fe20000000a00 */
[----:B------:R-:W-:Y:S01]  /*1d00*/  LOP3.LUT R4, R6, 0xff000000, RZ, 0xc0, !PT ;  /* 0xff00000006047812 */ /* 0x000fe200078ec0ff */
[----:B------:R-:W-:Y:S01]  /*1d10*/  STL [R1+0x98], R28 ;  /* 0x0000981c01007387 */ /* 0x000fe20000100800 */
[----:B0-----:R-:W-:Y:S01]  /*1d20*/  IMAD.U32 R0, RZ, RZ, UR4 ;  /* 0x00000004ff007e24 */ /* 0x001fe2000f8e00ff */
[----:B------:R-:W-:Y:S02]  /*1d30*/  ULDC.64 UR4, c[0x0][0x418] ;  /* 0x0001060000047ab9 */ /* 0x000fe40000000a00 */
[----:B------:R0:W5:Y:S01]  /*1d40*/  @P0 LDG.E R115, desc[UR60][R2.64] ;  /* 0x0000003c02730981 */ /* 0x000162000c1e1900 */
[----:B-1----:R-:W-:-:S03]  /*1d50*/  @P1 IADD3 R8, P2, R28, UR8, RZ ;  /* 0x000000081c081c10 */ /* 0x002fc6000ff5e0ff */
[----:B------:R-:W-:Y:S01]  /*1d60*/  STL [R1+0x9c], R27 ;  /* 0x00009c1b01007387 */ /* 0x000fe20000100800 */
[----:B------:R-:W-:-:S05]  /*1d70*/  @P1 IADD3.X R9, R27, UR9, RZ, P2, !PT ;  /* 0x000000091b091c10 */ /* 0x000fca00097fe4ff */
[----:B------:R-:W2:Y:S01]  /*1d80*/  @P1 LDG.E R0, desc[UR60][R8.64] ;  /* 0x0000003c08001981 */ /* 0x000ea2000c1e1900 */
[----:B------:R-:W-:-:S03]  /*1d90*/  UISETP.NE.U32.AND UP0, UPT, UR4, URZ, UPT ;  /* 0x0000003f0400728c */ /* 0x000fc6000bf05070 */
[----:B------:R-:W-:Y:S01]  /*1da0*/  ULDC UR4, c[0x0][0x424] ;  /* 0x0001090000047ab9 */ /* 0x000fe20000000800 */
[----:B------:R-:W-:Y:S01]  /*1db0*/  UISETP.NE.AND.EX UP0, UPT, UR5, URZ, UPT, UP0 ;  /* 0x0000003f0500728c */ /* 0x000fe2000bf05300 */
[----:B------:R-:W-:Y:S02]  /*1dc0*/  ISETP.NE.U32.AND P2, PT, RZ, UR6, PT ;  /* 0x00000006ff007c0c */ /* 0x000fe4000bf45070 */
[----:B------:R-:W-:Y:S01]  /*1dd0*/  ULDC UR5, c[0x0][0x2f0] ;  /* 0x0000bc0000057ab9 */ /* 0x000fe20000000800 */
[----:B------:R-:W-:Y:S01]  /*1de0*/  USEL UR4, UR4, 0x1, UP0 ;  /* 0x0000000104047887 */ /* 0x000fe20008000000 */
[----:B------:R-:W-:Y:S02]  /*1df0*/  SHF.R.U32.HI R7, RZ, 0x8, R4 ;  /* 0x00000008ff077819 */ /* 0x000fe40000011604 */
[----:B------:R-:W-:Y:S01]  /*1e00*/  ISETP.NE.AND.EX P2, PT, RZ, UR7, PT, P2 ;  /* 0x00000007ff007c0c */ /* 0x000fe2000bf45320 */
[----:B------:R-:W-:-:S03]  /*1e10*/  UIMAD UR4, UR4, UR5, URZ ;  /* 0x00000005040472a4 */ /* 0x000fc6000f8e023f */
[----:B------:R-:W-:Y:S01]  /*1e20*/  ULDC UR5, c[0x0][0x348] ;  /* 0x0000d20000057ab9 */ /* 0x000fe20000000800 */
[C---:B------:R-:W-:Y:S01]  /*1e30*/  LOP3.LUT R224, R6.reuse, 0xffff, RZ, 0xc0, !PT ;  /* 0x0000ffff06e07812 */ /* 0x040fe200078ec0ff */
[----:B--2---:R1:W-:Y:S01]  /*1e40*/  STL [R1+0x6c], R0 ;  /* 0x00006c0001007387 */ /* 0x0043e20000100800 */
[----:B------:R-:W-:Y:S01]  /*1e50*/  IMAD.MOV.U32 R10, RZ, RZ, R0 ;  /* 0x000000ffff0a7224 */ /* 0x000fe200078e0000 */
[----:B-1----:R-:W-:-:S04]  /*1e60*/  LOP3.LUT R0, R6, 0xff0000, RZ, 0xc0, !PT ;  /* 0x00ff000006007812 */ /* 0x002fc800078ec0ff */
[----:B------:R-:W-:Y:S01]  /*1e70*/  LEA.HI R8, R0, R7, RZ, 0x10 ;  /* 0x0000000700087211 */ /* 0x000fe200078f80ff */
[----:B0-----:R-:W-:Y:S06]  /*1e80*/  @P1 BRA `(.L_x_2650) ;  /* 0x0000000000281947 */ /* 0x001fec0003800000 */
[----:B------:R-:W-:Y:S02]  /*1e90*/  ULDC.64 UR8, c[0x0][0xa00] ;  /* 0x0002800000087ab9 */ /* 0x000fe40000000a00 */
[----:B------:R-:W-:-:S04]  /*1ea0*/  ISETP.NE.U32.AND P1, PT, RZ, UR8, PT ;  /* 0x00000008ff007c0c */ /* 0x000fc8000bf25070 */
[----:B------:R-:W-:-:S13]  /*1eb0*/  ISETP.NE.AND.EX P1, PT, RZ, UR9, PT, P1 ;  /* 0x00000009ff007c0c */ /* 0x000fda000bf25310 */
[----:B------:R-:W-:Y:S05]  /*1ec0*/  @!P1 BRA `(.L_x_2650) ;  /* 0x0000000000189947 */ /* 0x000fea0003800000 */
[----:B------:R-:W0:Y:S02]  /*1ed0*/  LDC.64 R6, c[0x0][0xa00] ;  /* 0x00028000ff067b82 */ /* 0x000e240000000a00 */
[----:B0-----:R-:W-:-:S05]  /*1ee0*/  IMAD.WIDE R6, R25, 0x4, R6 ;  /* 0x0000000419067825 */ /* 0x001fca00078e0206 */
[----:B------:R-:W2:Y:S04]  /*1ef0*/  LDG.E R0, desc[UR60][R6.64] ;  /* 0x0000003c06007981 */ /* 0x000ea8000c1e1900 */
[----:B------:R-:W2:Y:S02]  /*1f00*/  LDG.E R9, desc[UR60][R6.64+0x4] ;  /* 0x0000043c06097981 */ /* 0x000ea4000c1e1900 */
[----:B--2---:R-:W-:-:S05]  /*1f10*/  IMAD.IADD R10, R9, 0x1, -R0 ;  /* 0x00000001090a7824 */ /* 0x004fca00078e0a00 */
[----:B------:R0:W-:Y:S02]  /*1f20*/  STL [R1+0x6c], R10 ;  /* 0x00006c0a01007387 */ /* 0x0001e40000100800 */
.L_x_2650:
[----:B------:R-:W-:Y:S02]  /*1f30*/  IMAD.U32 R24, RZ, RZ, UR5 ;  /* 0x00000005ff187e24 */ /* 0x000fe4000f8e00ff */
[----:B------:R-:W-:Y:S01]  /*1f40*/  IMAD.U32 R26, RZ, RZ, UR4 ;  /* 0x00000004ff1a7e24 */ /* 0x000fe2000f8e00ff */
[----:B------:R-:W-:Y:S06]  /*1f50*/  @!P2 BRA `(.L_x_2651) ;  /* 0x000000000010a947 */ /* 0x000fec0003800000 */
[----:B------:R-:W-:-:S04]  /*1f60*/  IADD3 R2, P0, R28, UR6, RZ ;  /* 0x000000061c027c10 */ /* 0x000fc8000ff1e0ff */
[----:B------:R-:W-:-:S05]  /*1f70*/  IADD3.X R3, R27, UR7, RZ, P0, !PT ;  /* 0x000000071b037c10 */ /* 0x000fca00087fe4ff */
[----:B------:R1:W5:Y:S01]  /*1f80*/  LDG.E R26, desc[UR60][R2.64] ;  /* 0x0000003c021a7981 */ /* 0x000362000c1e1900 */
[----:B------:R-:W-:Y:S05]  /*1f90*/  BRA `(.L_x_2652) ;  /* 0x0000000000107947 */ /* 0x000fea0003800000 */
.L_x_2651:
[----:B------:R-:W-:Y:S05]  /*1fa0*/  @!P0 BRA `(.L_x_2652) ;  /* 0x00000000000c8947 */ /* 0x000fea0003800000 */
[----:B------:R-:W2:Y:S04]  /*1fb0*/  LDG.E R7, desc[UR60][R2.64] ;  /* 0x0000003c02077981 */ /* 0x000ea8000c1e1900 */
[----:B------:R-:W2:Y:S02]  /*1fc0*/  LDG.E R26, desc[UR60][R2.64+0x4] ;  /* 0x0000043c021a7981 */ /* 0x000ea4000c1e1900 */
[----:B--2---:R-:W-:-:S07]  /*1fd0*/  IMAD.IADD R26, R26, 0x1, -R7 ;  /* 0x000000011a1a7824 */ /* 0x004fce00078e0a07 */
.L_x_2652:
[----:B------:R-:W-:Y:S01]  /*1fe0*/  ULDC.64 UR4, c[0x0][0xa10] ;  /* 0x0002840000047ab9 */ /* 0x000fe20000000a00 */
[----:B------:R-:W2:Y:S01]  /*1ff0*/  LDC R4, c[0x0][0x448] ;  /* 0x00011200ff047b82 */ /* 0x000ea20000000800 */
[----:B------:R-:W-:-:S04]  /*2000*/  ISETP.NE.U32.AND P0, PT, RZ, UR4, PT ;  /* 0x00000004ff007c0c */ /* 0x000fc8000bf05070 */
[----:B------:R-:W-:Y:S01]  /*2010*/  ISETP.NE.AND.EX P0, PT, RZ, UR5, PT, P0 ;  /* 0x00000005ff007c0c */ /* 0x000fe2000bf05300 */
[----:B------:R-:W-:-:S12]  /*2020*/  ULDC.64 UR4, c[0x0][0xa30] ;  /* 0x00028c0000047ab9 */ /* 0x000fd80000000a00 */
[----:B-1----:R-:W1:Y:S02]  /*2030*/  @P0 LDC.64 R2, c[0x0][0xa10] ;  /* 0x00028400ff020b82 */ /* 0x002e640000000a00 */
[----:B-1----:R-:W-:-:S05]  /*2040*/  @P0 IMAD.WIDE R2, R25, 0x4, R2 ;  /* 0x0000000419020825 */ /* 0x002fca00078e0202 */
[----:B------:R-:W3:Y:S04]  /*2050*/  @P0 LDG.E R0, desc[UR60][R2.64] ;  /* 0x0000003c02000981 */ /* 0x000ee8000c1e1900 */
[----:B------:R1:W3:Y:S01]  /*2060*/  @P0 LDG.E R7, desc[UR60][R2.64+0x4] ;  /* 0x0000043c02070981 */ /* 0x0002e2000c1e1900 */
[----:B------:R-:W-:Y:S01]  /*2070*/  ISETP.NE.U32.AND P1, PT, RZ, UR4, PT ;  /* 0x00000004ff007c0c */ /* 0x000fe2000bf25070 */
[----:B-----5:R-:W-:-:S03]  /*2080*/  IMAD.MOV.U32 R152, RZ, RZ, R26 ;  /* 0x000000ffff987224 */ /* 0x020fc600078e001a */
[----:B------:R-:W-:-:S13]  /*2090*/  ISETP.NE.AND.EX P1, PT, RZ, UR5, PT, P1 ;  /* 0x00000005ff007c0c */ /* 0x000fda000bf25310 */
[----:B-1----:R-:W-:-:S04]  /*20a0*/  @P1 IADD3 R2, P2, R28, UR4, RZ ;  /* 0x000000041c021c10 */ /* 0x002fc8000ff5e0ff */
[----:B------:R-:W-:-:S05]  /*20b0*/  @P1 IADD3.X R3, R27, UR5, RZ, P2, !PT ;  /* 0x000000051b031c10 */ /* 0x000fca00097fe4ff */
[----:B------:R1:W5:Y:S01]  /*20c0*/  @P1 LDG.E R152, desc[UR60][R2.64] ;  /* 0x0000003c02981981 */ /* 0x000362000c1e1900 */
[----:B--2---:R-:W-:Y:S01]  /*20d0*/  ISETP.NE.AND P1, PT, R4, 0x1, PT ;  /* 0x000000010400780c */ /* 0x004fe20003f25270 */
[----:B------:R-:W-:Y:S01]  /*20e0*/  IMAD.SHL.U32 R5, R5, 0x80, RZ ;  /* 0x0000008005057824 */ /* 0x000fe200078e00ff */
[----:B------:R-:W-:Y:S01]  /*20f0*/  LOP3.LUT R12, R8, 0xff, RZ, 0xc0, !PT ;  /* 0x000000ff080c7812 */ /* 0x000fe200078ec0ff */
[----:B------:R-:W-:Y:S01]  /*2100*/  IMAD.IADD R11, R26, 0x1, -R11 ;  /* 0x000000011a0b7824 */ /* 0x000fe200078e0a0b */
[----:B------:R-:W-:Y:S01]  /*2110*/  BSSY B0, `(.L_x_2653) ;  /* 0x0000038000007945 */ /* 0x000fe20003800000 */
[----:B------:R-:W-:Y:S01]  /*2120*/  VIADD R4, R5, 0x7f ;  /* 0x0000007f05047836 */ /* 0x000fe20000000000 */
[----:B------:R-:W-:Y:S07]  /*2130*/  STL [R1+0x74], R5 ;  /* 0x0000740501007387 */ /* 0x000fee0000100800 */
[----:B------:R-:W2:Y:S08]  /*2140*/  @P1 LDC R9, c[0x0][0x44c] ;  /* 0x00011300ff091b82 */ /* 0x000eb00000000800 */
[----:B------:R-:W4:Y:S01]  /*2150*/  @P1 LDC R13, c[0x0][0x450] ;  /* 0x00011400ff0d1b82 */ /* 0x000f220000000800 */
[----:B---3--:R-:W-:-:S02]  /*2160*/  @P0 IMAD.IADD R24, R7, 0x1, -R0 ;  /* 0x0000000107180824 */ /* 0x008fc400078e0a00 */
[----:B--2---:R-:W-:-:S04]  /*2170*/  @P1 IMAD.HI.U32 R0, R4, R9, RZ ;  /* 0x0000000904001227 */ /* 0x004fc800078e00ff */
[----:B-1----:R-:W-:Y:S01]  /*2180*/  IMAD.IADD R2, R11, 0x1, R24 ;  /* 0x000000010b027824 */ /* 0x002fe200078e0218 */
[----:B----4-:R-:W-:-:S03]  /*2190*/  @P1 SHF.R.U32.HI R4, RZ, R13, R0 ;  /* 0x0000000dff041219 */ /* 0x010fc60000011600 */
[C---:B------:R-:W-:Y:S01]  /*21a0*/  VIADD R0, R2.reuse, 0x4f ;  /* 0x0000004f02007836 */ /* 0x040fe20000000000 */
[----:B------:R-:W-:Y:S01]  /*21b0*/  IADD3 R130, R2, 0x50, -R10 ;  /* 0x0000005002827810 */ /* 0x000fe20007ffe80a */
[----:B------:R1:W-:Y:S02]  /*21c0*/  STL [R1+0x78], R2 ;  /* 0x0000780201007387 */ /* 0x0003e40000100800 */
[----:B------:R-:W-:Y:S02]  /*21d0*/  IMAD.HI R0, R0, 0x66666667, RZ ;  /* 0x6666666700007827 */ /* 0x000fe400078e02ff */
[----:B------:R2:W-:Y:S02]  /*21e0*/  STL [R1+0xa4], R12 ;  /* 0x0000a40c01007387 */ /* 0x0005e40000100800 */
[----:B------:R-:W-:Y:S01]  /*21f0*/  IMAD.IADD R4, R130, 0x1, R4 ;  /* 0x0000000182047824 */ /* 0x000fe200078e0204 */
[----:B------:R-:W-:-:S03]  /*2200*/  SHF.R.U32.HI R131, RZ, 0x1f, R0 ;  /* 0x0000001fff837819 */ /* 0x000fc60000011600 */
[----:B------:R-:W-:Y:S01]  /*2210*/  IMAD.HI R4, R4, 0x66666667, RZ ;  /* 0x6666666704047827 */ /* 0x000fe200078e02ff */
[----:B-1----:R-:W-:Y:S02]  /*2220*/  SHF.R.U32.HI R2, RZ, 0x10, R8 ;  /* 0x00000010ff027819 */ /* 0x002fe40000011608 */
[----:B------:R-:W-:Y:S01]  /*2230*/  LEA.HI.SX32 R131, R0, R131, 0x1b ;  /* 0x0000008300837211 */ /* 0x000fe200078fdaff */
[----:B------:R-:W-:Y:S01]  /*2240*/  IMAD.MOV.U32 R0, RZ, RZ, RZ ;  /* 0x000000ffff007224 */ /* 0x000fe200078e00ff */
[----:B------:R-:W-:Y:S01]  /*2250*/  SHF.R.U32.HI R3, RZ, 0x1f, R4 ;  /* 0x0000001fff037819 */ /* 0x000fe20000011604 */
[----:B------:R2:W-:Y:S03]  /*2260*/  STL [R1+0x90], R2 ;  /* 0x0000900201007387 */ /* 0x0005e60000100800 */
[----:B------:R-:W-:-:S04]  /*2270*/  LEA.HI.SX32 R4, R4, R3, 0x1b ;  /* 0x0000000304047211 */ /* 0x000fc800078fdaff */
[----:B------:R-:W-:-:S04]  /*2280*/  VIMNMX R6, R131, R4, PT ;  /* 0x0000000483067248 */ /* 0x000fc80003fe0100 */
[----:B------:R-:W-:-:S13]  /*2290*/  ISETP.GE.AND P0, PT, R6, 0x1, PT ;  /* 0x000000010600780c */ /* 0x000fda0003f06270 */
[----:B--2---:R-:W-:Y:S05]  /*22a0*/  @!P0 BRA `(.L_x_2654) ;  /* 0x0000000000788947 */ /* 0x004fea0003800000 */
[----:B------:R-:W-:Y:S01]  /*22b0*/  ISETP.NE.AND P0, PT, R2, RZ, PT ;  /* 0x000000ff0200720c */ /* 0x000fe20003f05270 */
[----:B------:R-:W-:-:S03]  /*22c0*/  ULDC UR4, c[0x0][0x9f0] ;  /* 0x00027c0000047ab9 */ /* 0x000fc60000000800 */
[----:B------:R-:W-:-:S04]  /*22d0*/  SEL R9, R2, UR4, P0 ;  /* 0x0000000402097c07 */ /* 0x000fc80008000000 */
[-C--:B------:R-:W-:Y:S02]  /*22e0*/  IABS R5, R9.reuse ;  /* 0x0000000900057213 */ /* 0x080fe40000000000 */
[----:B------:R-:W-:Y:S02]  /*22f0*/  IADD3 R0, R9, -0x1, R6 ;  /* 0xffffffff09007810 */ /* 0x000fe40007ffe006 */
[----:B------:R-:W1:Y:S01]  /*2300*/  I2F.RP R4, R5 ;  /* 0x0000000500047306 */ /* 0x000e620000209400 */
[----:B0-----:R-:W-:-:S05]  /*2310*/  IABS R10, R9 ;  /* 0x00000009000a7213 */ /* 0x001fca0000000000 */
[----:B------:R-:W-:Y:S02]  /*2320*/  IMAD.MOV R10, RZ, RZ, -R10 ;  /* 0x000000ffff0a7224 */ /* 0x000fe400078e0a0a */
[----:B-1----:R-:W0:Y:S02]  /*2330*/  MUFU.RCP R4, R4 ;  /* 0x0000000400047308 */ /* 0x002e240000001000 */
        /* <DEDUP_REMOVED lines=21> */
.L_x_2654:
[----:B------:R-:W-:Y:S05]  /*2490*/  BSYNC B0 ;  /* 0x0000000000007941 */ /* 0x000fea0003800000 */
.L_x_2653:
[----:B------:R-:W-:-:S05]  /*24a0*/  IMAD R3, R12, R0, RZ ;  /* 0x000000000c037224 */ /* 0x000fca00078e02ff */
[C---:B------:R-:W-:Y:S01]  /*24b0*/  VIADDMNMX R0, R3.reuse, R0, R6, PT ;  /* 0x0000000003007246 */ /* 0x040fe20003800106 */
[----:B------:R-:W-:-:S04]  /*24c0*/  IMAD R3, R3, 0x50, -R11 ;  /* 0x0000005003037824 */ /* 0x000fc800078e0a0b */
[----:B------:R-:W-:Y:S01]  /*24d0*/  IMAD R5, R0, 0x50, -R11 ;  /* 0x0000005000057824 */ /* 0x000fe200078e0a0b */
[----:B------:R-:W-:-:S04]  /*24e0*/  VIMNMX R3, RZ, R3, !PT ;  /* 0x00000003ff037248 */ /* 0x000fc80007fe0100 */
[----:B------:R-:W-:-:S04]  /*24f0*/  VIMNMX R0, R5, R24, PT ;  /* 0x0000001805007248 */ /* 0x000fc80003fe0100 */
[----:B------:R-:W-:Y:S01]  /*2500*/  ISETP.GT.AND P0, PT, R0, R3, PT ;  /* 0x000000030000720c */ /* 0x000fe20003f04270 */
[----:B------:R-:W-:-:S05]  /*2510*/  IMAD.WIDE.U32 R2, R3, -0x33333333, RZ ;  /* 0xcccccccd03027825 */ /* 0x000fca00078e00ff */
[----:B------:R-:W-:-:S05]  /*2520*/  SHF.R.U32.HI R113, RZ, 0x6, R3 ;  /* 0x00000006ff717819 */ /* 0x000fca0000011603 */
[----:B------:R-:W-:Y:S02]  /*2530*/  IMAD.MOV.U32 R2, RZ, RZ, R113 ;  /* 0x000000ffff027224 */ /* 0x000fe400078e0071 */
        /* <DEDUP_REMOVED lines=16> */
[----:B------:R-:W1:Y:S01]  /*2640*/  LDC.64 R14, c[0x4][R14] ;  /* 0x010000000e0e7b82 */ /* 0x000e620000000a00 */
[----:B------:R-:W-:Y:S01]  /*2650*/  ULDC.64 UR4, c[0x4][0xb0] ;  /* 0x01002c0000047ab9 */ /* 0x000fe20000000a00 */
        /* <DEDUP_REMOVED lines=8> */
[----:B-1---5:R-:W-:Y:S05]  /*26e0*/  CALL.ABS.NOINC R14 ;  /* 0x000000000e007343 */ /* 0x022fea0003c00000 */
.L_x_2657:
[----:B------:R-:W-:Y:S05]  /*26f0*/  BSYNC B6 ;  /* 0x0000000000067941 */ /* 0x000fea0003800000 */
.L_x_2656:
        /* <DEDUP_REMOVED lines=20> */
.L_x_2659:
[----:B------:R-:W-:Y:S05]  /*2840*/  BSYNC B6 ;  /* 0x0000000000067941 */ /* 0x000fea0003800000 */
.L_x_2658:
[----:B------:R-:W-:Y:S01]  /*2850*/  ULDC.64 UR4, c[0x0][0x9f8] ;  /* 0x00027e0000047ab9 */ /* 0x000fe20000000a00 */
[----:B------:R-:W1:Y:S01]  /*2860*/  LDC R7, c[0x0][0x3f4] ;  /* 0x0000fd00ff077b82 */ /* 0x000e620000000800 */
[----:B------:R-:W-:Y:S01]  /*2870*/  ISETP.NE.U32.AND P0, PT, RZ, UR4, PT ;  /* 0x00000004ff007c0c */ /* 0x000fe2000bf05070 */
[----:B------:R-:W-:Y:S01]  /*2880*/  IMAD.MOV.U32 R0, RZ, RZ, R25 ;  /* 0x000000ffff007224 */ /* 0x000fe200078e0019 */
[----:B------:R-:W2:Y:S02]  /*2890*/  LDL R20, [R1+0x60] ;  /* 0x0000600001147983 */ /* 0x000ea40000100800 */
[----:B------:R-:W-:-:S03]  /*28a0*/  ISETP.NE.AND.EX P0, PT, RZ, UR5, PT, P0 ;  /* 0x00000005ff007c0c */ /* 0x000fc6000bf05300 */
[----:B------:R-:W3:Y:S01]  /*28b0*/  LDC.64 R96, c[0x0][0x3f8] ;  /* 0x0000fe00ff607b82 */ /* 0x000ee20000000a00 */
[----:B------:R-:W-:-:S07]  /*28c0*/  SHF.R.S32.HI R9, RZ, 0x1f, R225 ;  /* 0x0000001fff097819 */ /* 0x000fce00000114e1 */
[----:B------:R-:W4:Y:S02]  /*28d0*/  LDC.64 R90, c[0x0][0x408] ;  /* 0x00010200ff5a7b82 */ /* 0x000f240000000a00 */
[----:B------:R-:W-:Y:S01]  /*28e0*/  @P0 IADD3 R4, P1, R28, UR4, RZ ;  /* 0x000000041c040c10 */ /* 0x000fe2000ff3e0ff */
[----:B------:R-:W-:Y:S01]  /*28f0*/  ULDC UR4, c[0x0][0x2f4] ;  /* 0x0000bd0000047ab9 */ /* 0x000fe20000000800 */
[----:B------:R-:W2:Y:S02]  /*2900*/  LDL R28, [R1+0x68] ;  /* 0x00006800011c7983 */ /* 0x000ea40000100800 */
[----:B------:R-:W-:Y:S02]  /*2910*/  @P0 IADD3.X R5, R27, UR5, RZ, P1, !PT ;  /* 0x000000051b050c10 */ /* 0x000fe40008ffe4ff */
[----:B------:R-:W4:Y:S01]  /*2920*/  LDL R27, [R1+0x64] ;  /* 0x00006400011b7983 */ /* 0x000f220000100800 */
[----:B------:R-:W-:-:S03]  /*2930*/  ISETP.GE.AND P1, PT, R214, UR4, PT ;  /* 0x00000004d6007c0c */ /* 0x000fc6000bf26270 */
[----:B------:R0:W2:Y:S01]  /*2940*/  @P0 LDG.E R0, desc[UR60][R4.64] ;  /* 0x0000003c04000981 */ /* 0x0000a2000c1e1900 */
[----:B------:R-:W-:Y:S02]  /*2950*/  SEL R6, RZ, 0xffffffff, P1 ;  /* 0xffffffffff067807 */ /* 0x000fe40000800000 */
[----:B------:R-:W-:Y:S02]  /*2960*/  ISETP.GE.AND P0, PT, R16, UR4, PT ;  /* 0x0000000410007c0c */ /* 0x000fe4000bf06270 */
[----:B------:R-:W-:Y:S01]  /*2970*/  ISETP.GE.AND P2, PT, R19, UR4, PT ;  /* 0x0000000413007c0c */ /* 0x000fe2000bf46270 */
[----:B------:R-:W-:Y:S01]  /*2980*/  IMAD.SHL.U32 R6, R6, 0x2, RZ ;  /* 0x0000000206067824 */ /* 0x000fe200078e00ff */
[----:B------:R-:W-:Y:S02]  /*2990*/  SEL R3, RZ, 0x1, P0 ;  /* 0x00000001ff037807 */ /* 0x000fe40000000000 */
[----:B0-----:R-:W-:Y:S02]  /*29a0*/  SEL R4, RZ, 0x4, P2 ;  /* 0x00000004ff047807 */ /* 0x001fe40001000000 */
[----:B------:R-:W-:-:S02]  /*29b0*/  LOP3.LUT R3, R6, 0x2, R3, 0xe2, !PT ;  /* 0x0000000206037812 */ /* 0x000fc400078ee203 */
[-C--:B-1----:R-:W-:Y:S01]  /*29c0*/  ISETP.GE.AND P2, PT, R16, R7.reuse, PT ;  /* 0x000000071000720c */ /* 0x082fe20003f46270 */
[----:B---3--:R-:W-:Y:S01]  /*29d0*/  IMAD R8, R9, R96, RZ ;  /* 0x0000006009087224 */ /* 0x008fe200078e02ff */
[----:B------:R-:W-:Y:S02]  /*29e0*/  LOP3.LUT R4, R3, R4, RZ, 0xfc, !PT ;  /* 0x0000000403047212 */ /* 0x000fe400078efcff */
[----:B------:R-:W-:Y:S01]  /*29f0*/  SEL R3, R7, RZ, P2 ;  /* 0x000000ff07037207 */ /* 0x000fe20001000000 */
[----:B------:R-:W-:Y:S01]  /*2a00*/  IMAD.WIDE.U32 R100, R225, R96, R216 ;  /* 0x00000060e1647225 */ /* 0x000fe200078e00d8 */
[----:B------:R-:W-:-:S03]  /*2a10*/  ISETP.GE.AND P1, PT, R214, R7, PT ;  /* 0x00000007d600720c */ /* 0x000fc60003f26270 */
[C---:B------:R-:W-:Y:S02]  /*2a20*/  IMAD R5, R225.reuse, R97, R8 ;  /* 0x00000061e1057224 */ /* 0x040fe400078e0208 */
[----:B------:R-:W-:-:S04]  /*2a30*/  IMAD.WIDE.U32 R98, R225, R96, R16 ;  /* 0x00000060e1627225 */ /* 0x000fc800078e0010 */
[----:B------:R-:W-:Y:S02]  /*2a40*/  IMAD.IADD R3, R16, 0x1, R3 ;  /* 0x0000000110037824 */ /* 0x000fe400078e0203 */
[C---:B------:R-:W-:Y:S02]  /*2a50*/  VIADD R31, R225.reuse, 0x20 ;  /* 0x00000020e11f7836 */ /* 0x040fe40000000000 */
[----:B------:R-:W-:Y:S02]  /*2a60*/  VIADD R25, R225, 0x20 ;  /* 0x00000020e1197836 */ /* 0x000fe40000000000 */
[----:B------:R-:W-:Y:S02]  /*2a70*/  IMAD.IADD R101, R101, 0x1, R5 ;  /* 0x0000000165657824 */ /* 0x000fe400078e0205 */
[----:B------:R-:W-:Y:S01]  /*2a80*/  IMAD.IADD R99, R5, 0x1, R99 ;  /* 0x0000000105637824 */ /* 0x000fe200078e0263 */
[----:B------:R-:W-:Y:S01]  /*2a90*/  SEL R5, R7, RZ, P1 ;  /* 0x000000ff07057207 */ /* 0x000fe20000800000 */
[----:B------:R-:W-:Y:S01]  /*2aa0*/  IMAD.SHL.U32 R31, R31, 0x40, RZ ;  /* 0x000000401f1f7824 */ /* 0x000fe200078e00ff */
[----:B------:R-:W-:Y:S01]  /*2ab0*/  SHF.R.S32.HI R10, RZ, 0x1f, R3 ;  /* 0x0000001fff0a7819 */ /* 0x000fe20000011403 */
[----:B------:R-:W-:-:S02]  /*2ac0*/  IMAD.SHL.U32 R25, R25, 0x40, RZ ;  /* 0x0000004019197824 */ /* 0x000fc400078e00ff */
[----:B------:R-:W-:Y:S01]  /*2ad0*/  IMAD.IADD R8, R214, 0x1, R5 ;  /* 0x00000001d6087824 */ /* 0x000fe200078e0205 */
[CC--:B------:R-:W-:Y:S02]  /*2ae0*/  LEA.HI R5, R10.reuse, R3.reuse, RZ, 0x6 ;  /* 0x000000030a057211 */ /* 0x0c0fe400078f30ff */
[----:B------:R-:W-:Y:S02]  /*2af0*/  LEA.HI R10, R10, R3, RZ, 0x3 ;  /* 0x000000030a0a7211 */ /* 0x000fe400078f18ff */
[----:B------:R-:W-:Y:S02]  /*2b00*/  LOP3.LUT R31, R31, 0x1c0, RZ, 0xc0, !PT ;  /* 0x000001c01f1f7812 */ /* 0x000fe400078ec0ff */
[----:B------:R-:W-:Y:S02]  /*2b10*/  LOP3.LUT R25, R25, 0x1c0, RZ, 0xc0, !PT ;  /* 0x000001c019197812 */ /* 0x000fe400078ec0ff */
[----:B------:R-:W-:Y:S02]  /*2b20*/  SHF.R.S32.HI R5, RZ, 0x6, R5 ;  /* 0x00000006ff057819 */ /* 0x000fe40000011405 */
[----:B------:R-:W-:-:S02]  /*2b30*/  LOP3.LUT R11, R31, 0x38, R10, 0xf8, !PT ;  /* 0x000000381f0b7812 */ /* 0x000fc400078ef80a */
[----:B------:R-:W-:-:S04]  /*2b40*/  SHF.R.U32.HI R25, RZ, 0x3, R25 ;  /* 0x00000003ff197819 */ /* 0x000fc80000011619 */
[----:B------:R-:W-:Y:S01]  /*2b50*/  LOP3.LUT R12, R11, R25, RZ, 0x3c, !PT ;  /* 0x000000190b0c7212 */ /* 0x000fe200078e3cff */
[----:B----4-:R-:W-:-:S04]  /*2b60*/  IMAD R125, R5, 0x1400, R27 ;  /* 0x00001400057d7824 */ /* 0x010fc800078e021b */
[----:B------:R-:W-:Y:S02]  /*2b70*/  IMAD.IADD R125, R125, 0x1, R12 ;  /* 0x000000017d7d7824 */ /* 0x000fe400078e020c */
[----:B------:R-:W3:Y:S01]  /*2b80*/  LDL R12, [R1+0x8c] ;  /* 0x00008c00010c7983 */ /* 0x000ee20000100800 */
[-C--:B------:R-:W-:Y:S02]  /*2b90*/  IMAD R6, R9, R90.reuse, RZ ;  /* 0x0000005a09067224 */ /* 0x080fe400078e02ff */
[C---:B------:R-:W-:Y:S02]  /*2ba0*/  IMAD.SHL.U32 R32, R225.reuse, 0x40, RZ ;  /* 0x00000040e1207824 */ /* 0x040fe400078e00ff */
[C---:B------:R-:W-:Y:S02]  /*2bb0*/  IMAD.SHL.U32 R29, R225.reuse, 0x40, RZ ;  /* 0x00000040e11d7824 */ /* 0x040fe400078e00ff */
[----:B------:R-:W-:-:S04]  /*2bc0*/  IMAD.WIDE.U32 R94, R225, R90, R216 ;  /* 0x0000005ae15e7225 */ /* 0x000fc800078e00d8 */
[C---:B------:R-:W-:Y:S02]  /*2bd0*/  IMAD R9, R225.reuse, R91, R6 ;  /* 0x0000005be1097224 */ /* 0x040fe400078e0206 */
[----:B------:R-:W-:Y:S01]  /*2be0*/  IMAD.WIDE.U32 R92, R225, R90, R16 ;  /* 0x0000005ae15c7225 */ /* 0x000fe200078e0010 */
[----:B------:R-:W-:Y:S02]  /*2bf0*/  LOP3.LUT R32, R32, 0x1c0, RZ, 0xc0, !PT ;  /* 0x000001c020207812 */ /* 0x000fe400078ec0ff */
[----:B------:R-:W-:Y:S01]  /*2c00*/  LOP3.LUT R29, R29, 0x1c0, RZ, 0xc0, !PT ;  /* 0x000001c01d1d7812 */ /* 0x000fe200078ec0ff */
[----:B------:R-:W-:Y:S02]  /*2c10*/  IMAD.IADD R95, R95, 0x1, R9 ;  /* 0x000000015f5f7824 */ /* 0x000fe400078e0209 */
[----:B------:R-:W-:Y:S01]  /*2c20*/  IMAD.IADD R93, R9, 0x1, R93 ;  /* 0x00000001095d7824 */ /* 0x000fe200078e025d */
[----:B------:R-:W-:Y:S01]  /*2c30*/  SHF.R.S32.HI R9, RZ, 0x1f, R8 ;  /* 0x0000001fff097819 */ /* 0x000fe20000011408 */
[----:B------:R-:W-:-:S02]  /*2c40*/  VIADD R30, R225, 0x40 ;  /* 0x00000040e11e7836 */ /* 0x000fc40000000000 */
[----:B------:R-:W-:Y:S01]  /*2c50*/  VIADD R15, R225, 0x40 ;  /* 0x00000040e10f7836 */ /* 0x000fe20000000000 */
[----:B------:R-:W0:Y:S01]  /*2c60*/  S2R R155, SR_TID.X ;  /* 0x00000000009b7919 */ /* 0x000e220000002100 */
[----:B------:R-:W-:Y:S01]  /*2c70*/  LOP3.LUT R3, R32, 0x38, R10, 0xf8, !PT ;  /* 0x0000003820037812 */ /* 0x000fe200078ef80a */
[----:B------:R-:W-:Y:S01]  /*2c80*/  IMAD.SHL.U32 R30, R30, 0x40, RZ ;  /* 0x000000401e1e7824 */ /* 0x000fe200078e00ff */
[----:B------:R-:W-:Y:S01]  /*2c90*/  SHF.R.U32.HI R29, RZ, 0x3, R29 ;  /* 0x00000003ff1d7819 */ /* 0x000fe2000001161d */
[----:B------:R-:W-:Y:S01]  /*2ca0*/  IMAD.SHL.U32 R15, R15, 0x40, RZ ;  /* 0x000000400f0f7824 */ /* 0x000fe200078e00ff */
[CC--:B------:R-:W-:Y:S02]  /*2cb0*/  LEA.HI R21, R9.reuse, R8.reuse, RZ, 0x3 ;  /* 0x0000000809157211 */ /* 0x0c0fe400078f18ff */
[----:B------:R-:W-:Y:S01]  /*2cc0*/  LEA.HI R8, R9, R8, RZ, 0x6 ;  /* 0x0000000809087211 */ /* 0x000fe200078f30ff */
[----:B--2---:R-:W-:Y:S01]  /*2cd0*/  IMAD R127, R5, 0x1400, R28 ;  /* 0x00001400057f7824 */ /* 0x004fe200078e021c */
[----:B------:R-:W-:Y:S01]  /*2ce0*/  LOP3.LUT R6, R3, R29, RZ, 0x3c, !PT ;  /* 0x0000001d03067212 */ /* 0x000fe200078e3cff */
[----:B------:R-:W-:Y:S01]  /*2cf0*/  IMAD R123, R5, 0x1400, R20 ;  /* 0x00001400057b7824 */ /* 0x000fe200078e0214 */
[----:B------:R-:W-:-:S02]  /*2d00*/  LOP3.LUT R30, R30, 0x1c0, RZ, 0xc0, !PT ;  /* 0x000001c01e1e7812 */ /* 0x000fc400078ec0ff */
[----:B------:R-:W-:Y:S02]  /*2d10*/  LOP3.LUT R15, R15, 0x1c0, RZ, 0xc0, !PT ;  /* 0x000001c00f0f7812 */ /* 0x000fe400078ec0ff */
[----:B------:R-:W-:Y:S02]  /*2d20*/  SHF.R.S32.HI R8, RZ, 0x6, R8 ;  /* 0x00000006ff087819 */ /* 0x000fe40000011408 */
[----:B------:R-:W-:Y:S01]  /*2d30*/  LOP3.LUT R5, R31, 0x38, R21, 0xf8, !PT ;  /* 0x000000381f057812 */ /* 0x000fe200078ef815 */
[----:B------:R-:W-:Y:S01]  /*2d40*/  IMAD.IADD R127, R127, 0x1, R6 ;  /* 0x000000017f7f7824 */ /* 0x000fe200078e0206 */
[----:B------:R-:W-:Y:S01]  /*2d50*/  SHF.R.U32.HI R15, RZ, 0x3, R15 ;  /* 0x00000003ff0f7819 */ /* 0x000fe2000001160f */
[----:B------:R-:W-:Y:S01]  /*2d60*/  IMAD R124, R8, 0x1400, R27 ;  /* 0x00001400087c7824 */ /* 0x000fe200078e021b */
[--C-:B------:R-:W-:Y:S02]  /*2d70*/  LOP3.LUT R3, R32, 0x38, R21.reuse, 0xf8, !PT ;  /* 0x0000003820037812 */ /* 0x100fe400078ef815 */
[----:B------:R-:W-:-:S02]  /*2d80*/  LOP3.LUT R6, R30, 0x38, R21, 0xf8, !PT ;  /* 0x000000381e067812 */ /* 0x000fc400078ef815 */
[----:B------:R-:W-:Y:S02]  /*2d90*/  LOP3.LUT R5, R5, R25, RZ, 0x3c, !PT ;  /* 0x0000001905057212 */ /* 0x000fe400078e3cff */
[----:B-----5:R-:W-:Y:S01]  /*2da0*/  SHF.R.S32.HI R11, RZ, 0x1f, R152 ;  /* 0x0000001fff0b7819 */ /* 0x020fe20000011498 */
[C---:B------:R-:W-:Y:S01]  /*2db0*/  IMAD R126, R8.reuse, 0x1400, R28 ;  /* 0x00001400087e7824 */ /* 0x040fe200078e021c */
[----:B------:R-:W-:Y:S01]  /*2dc0*/  LOP3.LUT R3, R3, R29, RZ, 0x3c, !PT ;  /* 0x0000001d03037212 */ /* 0x000fe200078e3cff */
[----:B------:R-:W-:Y:S01]  /*2dd0*/  IMAD R122, R8, 0x1400, R20 ;  /* 0x00001400087a7824 */ /* 0x000fe200078e0214 */
[-C--:B------:R-:W-:Y:S01]  /*2de0*/  LOP3.LUT R9, R6, R15.reuse, RZ, 0x3c, !PT ;  /* 0x0000000f06097212 */ /* 0x080fe200078e3cff */
[----:B------:R-:W-:Y:S01]  /*2df0*/  IMAD.IADD R124, R124, 0x1, R5 ;  /* 0x000000017c7c7824 */ /* 0x000fe200078e0205 */
[----:B------:R-:W-:Y:S01]  /*2e00*/  LOP3.LUT R13, R30, 0x38, R10, 0xf8, !PT ;  /* 0x000000381e0d7812 */ /* 0x000fe200078ef80a */
[----:B------:R-:W-:Y:S01]  /*2e10*/  IMAD R5, R11, R96, RZ ;  /* 0x000000600b057224 */ /* 0x000fe200078e02ff */
[----:B------:R-:W-:Y:S01]  /*2e20*/  ISETP.GE.AND P0, PT, R22, UR4, PT ;  /* 0x0000000416007c0c */ /* 0x000fe2000bf06270 */
[----:B------:R-:W-:Y:S01]  /*2e30*/  IMAD.IADD R126, R126, 0x1, R3 ;  /* 0x000000017e7e7824 */ /* 0x000fe200078e0203 */
[----:B------:R-:W-:Y:S01]  /*2e40*/  LOP3.LUT R14, R13, R15, RZ, 0x3c, !PT ;  /* 0x0000000f0d0e7212 */ /* 0x000fe200078e3cff */
[----:B------:R-:W-:Y:S01]  /*2e50*/  IMAD.IADD R122, R122, 0x1, R9 ;  /* 0x000000017a7a7824 */ /* 0x000fe200078e0209 */
[C-C-:B------:R-:W-:Y:S01]  /*2e60*/  SHF.L.U64.HI R3, R96.reuse, 0x5, R97.reuse ;  /* 0x0000000560037819 */ /* 0x140fe20000010261 */
[----:B------:R-:W-:Y:S01]  /*2e70*/  IMAD R9, R97, 0x50, RZ ;  /* 0x0000005061097824 */ /* 0x000fe200078e02ff */
[----:B------:R-:W-:Y:S01]  /*2e80*/  SHF.L.U64.HI R105, R96, 0x6, R97 ;  /* 0x0000000660697819 */ /* 0x000fe20000010261 */
[----:B------:R-:W-:-:S02]  /*2e90*/  IMAD R13, R152, R97, R5 ;  /* 0x00000061980d7224 */ /* 0x000fc400078e0205 */
[C---:B------:R-:W-:Y:S02]  /*2ea0*/  IMAD.SHL.U32 R102, R96.reuse, 0x20, RZ ;  /* 0x0000002060667824 */ /* 0x040fe400078e00ff */
[----:B------:R-:W-:Y:S02]  /*2eb0*/  IMAD.SHL.U32 R106, R96, 0x40, RZ ;  /* 0x00000040606a7824 */ /* 0x000fe400078e00ff */
[----:B------:R-:W-:Y:S01]  /*2ec0*/  IMAD.WIDE.U32 R100, R152, R96, R100 ;  /* 0x0000006098647225 */ /* 0x000fe200078e0064 */
[----:B------:R-:W-:-:S03]  /*2ed0*/  SEL R5, RZ, 0x8, P0 ;  /* 0x00000008ff057807 */ /* 0x000fc60000000000 */
[----:B------:R-:W-:-:S04]  /*2ee0*/  IMAD.WIDE.U32 R98, R152, R96, R98 ;  /* 0x0000006098627225 */ /* 0x000fc800078e0062 */
[----:B------:R-:W-:-:S04]  /*2ef0*/  IMAD.WIDE.U32 R96, R96, 0x50, RZ ;  /* 0x0000005060607825 */ /* 0x000fc800078e00ff */
[-C--:B------:R-:W-:Y:S01]  /*2f00*/  IMAD R11, R11, R90.reuse, RZ ;  /* 0x0000005a0b0b7224 */ /* 0x080fe200078e02ff */
[C---:B------:R-:W-:Y:S01]  /*2f10*/  SHF.L.U64.HI R103, R90.reuse, 0x5, R91 ;  /* 0x000000055a677819 */ /* 0x040fe2000001025b */
[----:B------:R-:W-:Y:S01]  /*2f20*/  IMAD.IADD R116, R97, 0x1, R9 ;  /* 0x0000000161747824 */ /* 0x000fe200078e0209 */
[----:B------:R-:W-:Y:S01]  /*2f30*/  SHF.L.U64.HI R107, R90, 0x6, R91 ;  /* 0x000000065a6b7819 */ /* 0x000fe2000001025b */
[----:B------:R-:W-:Y:S01]  /*2f40*/  IMAD R117, R91, 0x50, RZ ;  /* 0x000000505b757824 */ /* 0x000fe200078e02ff */
[----:B------:R-:W-:Y:S01]  /*2f50*/  LOP3.LUT R27, R4, R5, RZ, 0xfc, !PT ;  /* 0x00000005041b7212 */ /* 0x000fe200078efcff */
[----:B------:R-:W-:Y:S01]  /*2f60*/  IMAD R11, R152, R91, R11 ;  /* 0x0000005b980b7224 */ /* 0x000fe200078e020b */
[----:B------:R-:W-:Y:S01]  /*2f70*/  SHF.R.S32.HI R9, RZ, 0x3, R10 ;  /* 0x00000003ff097819 */ /* 0x000fe2000001140a */
[C---:B------:R-:W-:Y:S01]  /*2f80*/  IMAD.SHL.U32 R104, R90.reuse, 0x20, RZ ;  /* 0x000000205a687824 */ /* 0x040fe200078e00ff */
[----:B------:R-:W-:Y:S01]  /*2f90*/  SHF.R.S32.HI R20, RZ, 0x3, R21 ;  /* 0x00000003ff147819 */ /* 0x000fe20000011415 */
[----:B------:R-:W-:Y:S01]  /*2fa0*/  IMAD.SHL.U32 R108, R90, 0x40, RZ ;  /* 0x000000405a6c7824 */ /* 0x000fe200078e00ff */
[----:B------:R-:W-:Y:S01]  /*2fb0*/  LOP3.LUT R10, R10, 0xfffffff8, RZ, 0xc0, !PT ;  /* 0xfffffff80a0a7812 */ /* 0x000fe200078ec0ff */
[----:B------:R-:W-:Y:S01]  /*2fc0*/  IMAD.WIDE.U32 R94, R152, R90, R94 ;  /* 0x0000005a985e7225 */ /* 0x000fe200078e005e */
[----:B------:R-:W-:-:S03]  /*2fd0*/  LOP3.LUT R21, R21, 0xfffffff8, RZ, 0xc0, !PT ;  /* 0xfffffff815157812 */ /* 0x000fc600078ec0ff */
[----:B------:R-:W-:Y:S01]  /*2fe0*/  IMAD.WIDE.U32 R92, R152, R90, R92 ;  /* 0x0000005a985c7225 */ /* 0x000fe200078e005c */
[----:B------:R-:W-:-:S03]  /*2ff0*/  LOP3.LUT R25, R27, 0x2, RZ, 0xc0, !PT ;  /* 0x000000021b197812 */ /* 0x000fc600078ec0ff */
[----:B------:R-:W-:Y:S01]  /*3000*/  IMAD.WIDE.U32 R90, R90, 0x50, RZ ;  /* 0x000000505a5a7825 */ /* 0x000fe200078e00ff */
[----:B0-----:R-:W-:-:S03]  /*3010*/  LEA.HI R155, R155, 0x8, RZ, 0x19 ;  /* 0x000000089b9b7811 */ /* 0x001fc600078fc8ff */
[----:B------:R-:W-:Y:S01]  /*3020*/  IMAD.IADD R115, R115, 0x1, R26 ;  /* 0x0000000173737824 */ /* 0x000fe200078e021a */
[----:B------:R-:W-:Y:S01]  /*3030*/  LOP3.LUT R26, R27, 0x4, RZ, 0xc0, !PT ;  /* 0x000000041b1a7812 */ /* 0x000fe200078ec0ff */
[----:B------:R-:W-:Y:S01]  /*3040*/  IMAD.SHL.U32 R112, R7, 0x2, RZ ;  /* 0x0000000207707824 */ /* 0x000fe200078e00ff */
[----:B------:R-:W-:Y:S01]  /*3050*/  LOP3.LUT R4, R4, 0x1, RZ, 0xc0, !PT ;  /* 0x0000000104047812 */ /* 0x000fe200078ec0ff */
[----:B------:R-:W-:Y:S01]  /*3060*/  IMAD.IADD R123, R123, 0x1, R14 ;  /* 0x000000017b7b7824 */ /* 0x000fe200078e020e */
[----:B------:R-:W-:Y:S01]  /*3070*/  LOP3.LUT R27, R27, 0x8, RZ, 0xc0, !PT ;  /* 0x000000081b1b7812 */ /* 0x000fe200078ec0ff */
[----:B------:R-:W-:Y:S01]  /*3080*/  IMAD.IADD R117, R91, 0x1, R117 ;  /* 0x000000015b757824 */ /* 0x000fe200078e0275 */
[----:B------:R-:W-:Y:S01]  /*3090*/  SHF.R.S32.HI R114, RZ, 0x1f, R0 ;  /* 0x0000001fff727819 */ /* 0x000fe20000011400 */
[----:B------:R-:W-:Y:S01]  /*30a0*/  IMAD.IADD R5, R101, 0x1, R13 ;  /* 0x0000000165057824 */ /* 0x000fe200078e020d */
[----:B------:R-:W-:Y:S01]  /*30b0*/  SHF.R.S32.HI R28, RZ, 0x1f, R10 ;  /* 0x0000001fff1c7819 */ /* 0x000fe2000001140a */
[----:B------:R-:W-:Y:S01]  /*30c0*/  IMAD.IADD R6, R13, 0x1, R99 ;  /* 0x000000010d067824 */ /* 0x000fe200078e0263 */
[----:B------:R-:W-:Y:S01]  /*30d0*/  SHF.R.S32.HI R29, RZ, 0x1f, R21 ;  /* 0x0000001fff1d7819 */ /* 0x000fe20000011415 */
[----:B------:R-:W-:-:S02]  /*30e0*/  IMAD.IADD R7, R95, 0x1, R11 ;  /* 0x000000015f077824 */ /* 0x000fc400078e020b */
[----:B------:R-:W-:Y:S02]  /*30f0*/  IMAD.IADD R8, R11, 0x1, R93 ;  /* 0x000000010b087824 */ /* 0x000fe400078e025d */
[----:B---3--:R-:W-:-:S07]  /*3100*/  IMAD R109, R12, 0x20, R225 ;  /* 0x000000200c6d7824 */ /* 0x008fce00078e02e1 */
.L_x_2776:
[----:B------:R-:W2:Y:S01]  /*3110*/  LDL R34, [R1+0x88] ;  /* 0x0000880001227983 */ /* 0x000ea20000100800 */
[----:B------:R-:W0:Y:S01]  /*3120*/  LDC R32, c[0x0][0x430] ;  /* 0x00010c00ff207b82 */ /* 0x000e220000000800 */
[----:B------:R-:W-:-:S04]  /*3130*/  VIADD R2, R2, 0xffffffff ;  /* 0xffffffff02027836 */ /* 0x000fc80000000000 */
        /* <DEDUP_REMOVED lines=9> */
[----:B----4-:R-:W4:Y:S08]  /*31d0*/  @P3 LDC R30, c[0x0][0x434] ;  /* 0x00010d00ff1e3b82 */ /* 0x010f300000000800 */
[----:B------:R-:W1:Y:S01]  /*31e0*/  @P3 LDC R31, c[0x0][0x438] ;  /* 0x00010e00ff1f3b82 */ /* 0x000e620000000800 */
[----:B----4-:R-:W-:-:S05]  /*31f0*/  @P3 IMAD.HI.U32 R30, R35, R30, RZ ;  /* 0x0000001e231e3227 */ /* 0x010fca00078e00ff */
[----:B-1----:R-:W-:Y:S01]  /*3200*/  @P3 SHF.R.U32.HI R11, RZ, R31, R30 ;  /* 0x0000001fff0b3219 */ /* 0x002fe2000001161e */
[----:B0-----:R-:W-:-:S03]  /*3210*/  @!P0 IMAD R30, R114, R14, RZ ;  /* 0x0000000e721e8224 */ /* 0x001fc600078e02ff */
[--C-:B------:R-:W-:Y:S01]  /*3220*/  @!P0 SHF.R.S32.HI R31, RZ, 0x1f, R11.reuse ;  /* 0x0000001fff1f8819 */ /* 0x100fe2000001140b */
[----:B------:R-:W-:Y:S02]  /*3230*/  @!P0 IMAD R33, R0, R15, R30 ;  /* 0x0000000f00218224 */ /* 0x000fe400078e021e */
[----:B------:R-:W-:-:S04]  /*3240*/  @!P0 IMAD.MOV.U32 R30, RZ, RZ, R11 ;  /* 0x000000ffff1e8224 */ /* 0x000fc800078e000b */
[----:B------:R-:W-:-:S04]  /*3250*/  @!P0 IMAD.WIDE.U32 R14, R0, R14, R30 ;  /* 0x0000000e000e8225 */ /* 0x000fc800078e001e */
[----:B------:R-:W-:Y:S01]  /*3260*/  @!P0 IMAD.IADD R15, R15, 0x1, R33 ;  /* 0x000000010f0f8824 */ /* 0x000fe200078e0221 */
[----:B---3--:R-:W-:Y:S01]  /*3270*/  @!P0 LEA R12, P3, R14, R12, 0x2 ;  /* 0x0000000c0e0c8211 */ /* 0x008fe200078610ff */
[----:B------:R-:W-:-:S03]  /*3280*/  IMAD.MOV.U32 R30, RZ, RZ, RZ ;  /* 0x000000ffff1e7224 */ /* 0x000fc600078e00ff */
[----:B------:R-:W-:-:S05]  /*3290*/  @!P0 LEA.HI.X R13, R14, R13, R15, 0x2, P3 ;  /* 0x0000000d0e0d8211 */ /* 0x000fca00018f140f */
[----:B------:R0:W5:Y:S01]  /*32a0*/  @!P0 LDG.E R30, desc[UR60][R12.64] ;  /* 0x0000003c0c1e8981 */ /* 0x000162000c1e1900 */
[----:B------:R-:W-:Y:S01]  /*32b0*/  ISETP.GE.AND P0, PT, R111, 0x1, PT ;  /* 0x000000016f00780c */ /* 0x000fe20003f06270 */
[----:B------:R-:W-:Y:S01]  /*32c0*/  IMAD.MOV R31, RZ, RZ, -R11 ;  /* 0x000000ffff1f7224 */ /* 0x000fe200078e0a0b */
[----:B------:R-:W-:Y:S01]  /*32d0*/  ISETP.GT.AND P3, PT, R2, R113, PT ;  /* 0x000000710200720c */ /* 0x000fe20003f64270 */
[----:B------:R-:W-:Y:S05]  /*32e0*/  YIELD ;  /* 0x0000000000007946 */ /* 0x000fea0003800000 */
[----:B------:R-:W-:Y:S01]  /*32f0*/  BSSY B0, `(.L_x_2660) ;  /* 0x0000836000007945 */ /* 0x000fe20003800000 */
[----:B------:R-:W-:Y:S01]  /*3300*/  IMAD R31, R32, R31, R35 ;  /* 0x0000001f201f7224 */ /* 0x000fe200078e0223 */
[----:B------:R-:W-:Y:S01]  /*3310*/  P2R R110, PR, RZ, 0x8 ;  /* 0x00000008ff6e7803 */ /* 0x000fe20000000000 */
        /* <DEDUP_REMOVED lines=56> */
[-C--:B------:R-:W-:Y:S02]  /*36a0*/  ISETP.GE.AND P4, PT, R221, R111.reuse, PT ;  /* 0x0000006fdd00720c */ /* 0x080fe40003f86270 */
        /* <DEDUP_REMOVED lines=20> */
.L_x_2664:
[----:B------:R-:W-:Y:S05]  /*37f0*/  BSYNC B1 ;  /* 0x0000000000017941 */ /* 0x000fea0003800000 */
.L_x_2663:
[----:B0----5:R-:W-:Y:S01]  /*3800*/  IMAD.MOV.U32 R32, RZ, RZ, R64 ;  /* 0x000000ffff207224 */ /* 0x021fe200078e0040 */
[----:B------:R-:W-:Y:S01]  /*3810*/  BSSY B1, `(.L_x_2665) ;  /* 0x0000042000017945 */ /* 0x000fe20003800000 */
[----:B------:R-:W-:Y:S01]  /*3820*/  IMAD.MOV.U32 R34, RZ, RZ, R65 ;  /* 0x000000ffff227224 */ /* 0x000fe200078e0041 */
[----:B------:R-:W-:Y:S01]  /*3830*/  CS2R R52, SRZ ;  /* 0x0000000000347805 */ /* 0x000fe2000001ff00 */
[----:B------:R-:W-:Y:S01]  /*3840*/  IMAD.MOV.U32 R33, RZ, RZ, R68 ;  /* 0x000000ffff217224 */ /* 0x000fe200078e0044 */
[----:B------:R-:W-:Y:S01]  /*3850*/  CS2R R56, SRZ ;  /* 0x0000000000387805 */ /* 0x000fe2000001ff00 */
[----:B------:R-:W-:Y:S01]  /*3860*/  VIADD R35, R225, 0x20 ;  /* 0x00000020e1237836 */ /* 0x000fe20000000000 */
[----:B------:R-:W-:Y:S01]  /*3870*/  PRMT R147, R34, 0x5410, R32 ;  /* 0x0000541022937816 */ /* 0x000fe20000000020 */
[----:B------:R-:W-:Y:S01]  /*3880*/  IMAD.MOV.U32 R32, RZ, RZ, R69 ;  /* 0x000000ffff207224 */ /* 0x000fe200078e0045 */
[----:B------:R-:W-:Y:S01]  /*3890*/  CS2R R60, SRZ ;  /* 0x00000000003c7805 */ /* 0x000fe2000001ff00 */
[----:B------:R-:W-:Y:S01]  /*38a0*/  IMAD.MOV.U32 R34, RZ, RZ, R76 ;  /* 0x000000ffff227224 */ /* 0x000fe200078e004c */
[----:B------:R-:W-:-:S02]  /*38b0*/  ISETP.GE.AND P4, PT, R35, R87, PT ;  /* 0x000000572300720c */ /* 0x000fc40003f86270 */
[----:B------:R-:W-:Y:S02]  /*38c0*/  CS2R R50, SRZ ;  /* 0x0000000000327805 */ /* 0x000fe4000001ff00 */
[----:B------:R-:W-:Y:S01]  /*38d0*/  PRMT R149, R32, 0x5410, R33 ;  /* 0x0000541020957816 */ /* 0x000fe20000000021 */
[----:B------:R-:W-:Y:S01]  /*38e0*/  IMAD.MOV.U32 R33, RZ, RZ, R72 ;  /* 0x000000ffff217224 */ /* 0x000fe200078e0048 */
[----:B------:R-:W-:Y:S01]  /*38f0*/  CS2R R54, SRZ ;  /* 0x0000000000367805 */ /* 0x000fe2000001ff00 */
[----:B------:R-:W-:Y:S01]  /*3900*/  IMAD.MOV.U32 R32, RZ, RZ, R73 ;  /* 0x000000ffff207224 */ /* 0x000fe200078e0049 */
[----:B------:R-:W-:Y:S02]  /*3910*/  CS2R R58, SRZ ;  /* 0x00000000003a7805 */ /* 0x000fe4000001ff00 */
[----:B------:R-:W-:Y:S02]  /*3920*/  CS2R R62, SRZ ;  /* 0x00000000003e7805 */ /* 0x000fe4000001ff00 */
[----:B------:R-:W-:Y:S01]  /*3930*/  PRMT R150, R32, 0x5410, R33 ;  /* 0x0000541020967816 */ /* 0x000fe20000000021 */
[----:B------:R-:W-:-:S02]  /*3940*/  IMAD.MOV.U32 R33, RZ, RZ, R77 ;  /* 0x000000ffff217224 */ /* 0x000fc400078e004d */
[----:B------:R-:W-:-:S03]  /*3950*/  IMAD.MOV.U32 R32, RZ, RZ, R66 ;  /* 0x000000ffff207224 */ /* 0x000fc600078e0042 */
[----:B------:R-:W-:Y:S01]  /*3960*/  PRMT R83, R33, 0x5410, R34 ;  /* 0x0000541021537816 */ /* 0x000fe20000000022 */
[----:B------:R-:W-:Y:S02]  /*3970*/  IMAD.MOV.U32 R34, RZ, RZ, R67 ;  /* 0x000000ffff227224 */ /* 0x000fe400078e0043 */
[----:B------:R-:W-:-:S03]  /*3980*/  IMAD.MOV.U32 R33, RZ, RZ, R70 ;  /* 0x000000ffff217224 */ /* 0x000fc600078e0046 */
[----:B------:R-:W-:Y:S01]  /*3990*/  PRMT R146, R34, 0x5410, R32 ;  /* 0x0000541022927816 */ /* 0x000fe20000000020 */
[----:B------:R-:W-:Y:S02]  /*39a0*/  IMAD.MOV.U32 R32, RZ, RZ, R71 ;  /* 0x000000ffff207224 */ /* 0x000fe400078e0047 */
[----:B------:R-:W-:-:S03]  /*39b0*/  IMAD.MOV.U32 R34, RZ, RZ, R74 ;  /* 0x000000ffff227224 */ /* 0x000fc600078e004a */
[----:B------:R-:W-:Y:S01]  /*39c0*/  PRMT R148, R32, 0x5410, R33 ;  /* 0x0000541020947816 */ /* 0x000fe20000000021 */
[----:B------:R-:W-:Y:S01]  /*39d0*/  IMAD.MOV.U32 R33, RZ, RZ, R75 ;  /* 0x000000ffff217224 */ /* 0x000fe200078e004b */
[----:B------:R-:W-:Y:S01]  /*39e0*/  PRMT R151, R151, 0x5410, R34 ;  /* 0x0000541097977816 */ /* 0x000fe20000000022 */
[----:B------:R-:W-:Y:S02]  /*39f0*/  IMAD.MOV.U32 R32, RZ, RZ, R78 ;  /* 0x000000ffff207224 */ /* 0x000fe400078e004e */
[----:B------:R-:W-:Y:S01]  /*3a00*/  IMAD.MOV.U32 R34, RZ, RZ, R79 ;  /* 0x000000ffff227224 */ /* 0x000fe200078e004f */
[----:B------:R-:W-:Y:S02]  /*3a10*/  PRMT R153, R153, 0x5410, R33 ;  /* 0x0000541099997816 */ /* 0x000fe40000000021 */
[----:B------:R-:W-:Y:S02]  /*3a20*/  PRMT R120, R120, 0x5410, R32 ;  /* 0x0000541078787816 */ /* 0x000fe40000000020 */
        /* <DEDUP_REMOVED lines=8> */
[----:B------:R-:W-:-:S04]  /*3ab0*/  IADD3 R33, P0, P5, R94, R12, R104 ;  /* 0x0000000c5e217210 */ /* 0x000fc80007d1e068 */
[----:B------:R-:W-:Y:S02]  /*3ac0*/  IADD3.X R36, R7, R80, R103, P0, P5 ;  /* 0x0000005007247210 */ /* 0x000fe400007ea467 */
[----:B------:R-:W-:Y:S02]  /*3ad0*/  LEA R34, P0, R32, UR4, 0x1 ;  /* 0x0000000420227c11 */ /* 0x000fe4000f8008ff */
[----:B------:R-:W-:Y:S02]  /*3ae0*/  ISETP.GE.AND P5, PT, R216, R111, PT ;  /* 0x0000006fd800720c */ /* 0x000fe40003fa6270 */
[----:B------:R-:W-:Y:S02]  /*3af0*/  LEA.HI.X R35, R32, UR5, R35, 0x1, P0 ;  /* 0x0000000520237c11 */ /* 0x000fe400080f0c23 */
[----:B------:R-:W-:-:S04]  /*3b00*/  LEA R32, P0, R33, UR6, 0x1 ;  /* 0x0000000621207c11 */ /* 0x000fc8000f8008ff */
[----:B------:R-:W-:Y:S02]  /*3b10*/  LEA.HI.X R33, R33, UR7, R36, 0x1, P0 ;  /* 0x0000000721217c11 */ /* 0x000fe400080f0c24 */
[-C--:B------:R-:W-:Y:S02]  /*3b20*/  ISETP.GE.AND P0, PT, R221, R111.reuse, PT ;  /* 0x0000006fdd00720c */ /* 0x080fe40003f06270 */
[----:B------:R-:W-:Y:S02]  /*3b30*/  CS2R R56, SRZ ;  /* 0x0000000000387805 */ /* 0x000fe4000001ff00 */
[----:B------:R-:W-:Y:S01]  /*3b40*/  CS2R R58, SRZ ;  /* 0x00000000003a7805 */ /* 0x000fe2000001ff00 */
        /* <DEDUP_REMOVED lines=8> */
[----:B------:R-:W-:-:S02]  /*3bd0*/  CS2R R54, SRZ ;  /* 0x0000000000367805 */ /* 0x000fc4000001ff00 */
[----:B------:R-:W-:Y:S01]  /*3be0*/  CS2R R50, SRZ ;  /* 0x0000000000327805 */ /* 0x000fe2000001ff00 */
[----:B------:R0:W5:Y:S04]  /*3bf0*/  @!P5 LDG.E.64 R52, desc[UR60][R34.64+0x80] ;  /* 0x0000803c2234d981 */ /* 0x000168000c1e1b00 */
[----:B------:R0:W5:Y:S04]  /*3c00*/  @!P5 LDG.E.64 R54, desc[UR60][R32.64+0x80] ;  /* 0x0000803c2036d981 */ /* 0x000168000c1e1b00 */
[----:B------:R0:W5:Y:S04]  /*3c10*/  @!P0 LDG.E.64 R48, desc[UR60][R34.64+0xc0] ;  /* 0x0000c03c22308981 */ /* 0x000168000c1e1b00 */
[----:B------:R0:W5:Y:S02]  /*3c20*/  @!P0 LDG.E.64 R50, desc[UR60][R32.64+0xc0] ;  /* 0x0000c03c20328981 */ /* 0x000164000c1e1b00 */
.L_x_2666:
[----:B------:R-:W-:Y:S05]  /*3c30*/  BSYNC B1 ;  /* 0x0000000000017941 */ /* 0x000fea0003800000 */
.L_x_2665:
[----:B0----5:R-:W-:Y:S01]  /*3c40*/  IMAD.MOV.U32 R33, RZ, RZ, R52 ;  /* 0x000000ffff217224 */ /* 0x021fe200078e0034 */
[----:B------:R-:W-:Y:S01]  /*3c50*/  BSSY B1, `(.L_x_2667) ;  /* 0x0000043000017945 */ /* 0x000fe20003800000 */
[----:B------:R-:W-:Y:S01]  /*3c60*/  IMAD.MOV.U32 R32, RZ, RZ, R53 ;  /* 0x000000ffff207224 */ /* 0x000fe200078e0035 */
[----:B------:R-:W-:Y:S01]  /*3c70*/  CS2R R40, SRZ ;  /* 0x0000000000287805 */ /* 0x000fe2000001ff00 */
        /* <DEDUP_REMOVED lines=9> */
[----:B------:R-:W-:Y:S01]  /*3d10*/  PRMT R144, R33, 0x5410, R32 ;  /* 0x0000541021907816 */ /* 0x000fe20000000020 */
[----:B------:R-:W-:Y:S01]  /*3d20*/  IMAD.MOV.U32 R33, RZ, RZ, R54 ;  /* 0x000000ffff217224 */ /* 0x000fe200078e0036 */
[----:B------:R-:W-:Y:S01]  /*3d30*/  CS2R R44, SRZ ;  /* 0x00000000002c7805 */ /* 0x000fe2000001ff00 */
[----:B------:R-:W-:Y:S01]  /*3d40*/  IMAD.MOV.U32 R32, RZ, RZ, R55 ;  /* 0x000000ffff207224 */ /* 0x000fe200078e0037 */
        /* <DEDUP_REMOVED lines=51> */
.L_x_2668:
[----:B------:R-:W-:Y:S05]  /*4080*/  BSYNC B1 ;  /* 0x0000000000017941 */ /* 0x000fea0003800000 */
.L_x_2667:
[----:B------:R-:W2:Y:S01]  /*4090*/  LDL R11, [R1+0x5c] ;  /* 0x00005c00010b7983 */ /* 0x000ea20000100800 */
[----:B0----5:R-:W-:Y:S01]  /*40a0*/  IMAD.MOV.U32 R12, RZ, RZ, R32 ;  /* 0x000000ffff0c7224 */ /* 0x021fe200078e0020 */
        /* <DEDUP_REMOVED lines=31> */
.L_x_2669:
[----:B------:R-:W-:Y:S01]  /*42a0*/  IMAD R88, R213, 0x8, R23 ;  /* 0x00000008d5587824 */ /* 0x000fe200078e0217 */
[----:B------:R-:W-:Y:S01]  /*42b0*/  SHF.L.U32 R89, R229, 0x1f, RZ ;  /* 0x0000001fe5597819 */ /* 0x000fe200000006ff */
[----:B------:R-:W-:Y:S03]  /*42c0*/  BSSY B1, `(.L_x_2670) ;  /* 0x0000003000017945 */ /* 0x000fe60003800000 */
[----:B------:R-:W0:Y:S02]  /*42d0*/  SYNCS.PHASECHK.TRANS64.TRYWAIT P6, [R88+URZ+0x38890], R89 ;  /* 0x03889059580075a7 */ /* 0x000e2400080c017f */
[----:B0-----:R-:W-:Y:S05]  /*42e0*/  @!P6 BRA `(.L_x_2671) ;  /* 0x000002f4007ce947 */ /* 0x001fea0003800000 */
.L_x_3062:
[----:B------:R-:W-:Y:S05]  /*42f0*/  BSYNC B1 ;  /* 0x0000000000017941 */ /* 0x000fea0003800000 */
.L_x_2670:
[----:B------:R-:W-:-:S03]  /*4300*/  UMOV UR4, 0xffffffff ;  /* 0xffffffff00047882 */ /* 0x000fc60000000000 */
[----:B------:R-:W-:Y:S05]  /*4310*/  BRA.DIV UR4, `(.L_x_2672) ;  /* 0x000002f604847947 */ /* 0x000fea000b800000 */
[----:B------:R1:W2:Y:S04]  /*4320*/  SHFL.IDX PT, R80, R118, RZ, 0x181f ;  /* 0x00181fff76507589 */ /* 0x0002a800000e0000 */
[----:B------:R1:W3:Y:S02]  /*4330*/  SHFL.IDX PT, R11, R119, RZ, 0x181f ;  /* 0x00181fff770b7589 */ /* 0x0002e400000e0000 */
.L_x_3066:
        /* <DEDUP_REMOVED lines=9> */
[----:B------:R-:W-:Y:S02]  /*43d0*/  SHF.R.U64 R76, R76, 0x10, R77 ;  /* 0x000000104c4c7819 */ /* 0x000fe4000000124d */
[----:B------:R-:W-:Y:S02]  /*43e0*/  SHF.R.U64 R78, R78, 0x10, R79 ;  /* 0x000000104e4e7819 */ /* 0x000fe4000000124f */
[----:B------:R-:W-:Y:S02]  /*43f0*/  SHF.R.U32.HI R81, RZ, 0x10, R77 ;  /* 0x00000010ff517819 */ /* 0x000fe4000001164d */
[----:B------:R-:W-:Y:S02]  /*4400*/  PRMT R77, R83, 0x5432, R76 ;  /* 0x00005432534d7816 */ /* 0x000fe4000000004c */
[----:B------:R-:W-:Y:S02]  /*4410*/  PRMT R76, R120, 0x5432, R78 ;  /* 0x00005432784c7816 */ /* 0x000fe4000000004e */
[----:B------:R-:W-:-:S02]  /*4420*/  SHF.R.U32.HI R82, RZ, 0x10, R79 ;  /* 0x00000010ff527819 */ /* 0x000fc4000001164f */
[----:B------:R-:W-:Y:S02]  /*4430*/  PRMT R79, R83, 0x5410, R81 ;  /* 0x00005410534f7816 */ /* 0x000fe40000000051 */
[----:B0-----:R-:W-:Y:S02]  /*4440*/  LOP3.LUT R83, R13, 0xffff0000, RZ, 0xc0, !PT ;  /* 0xffff00000d537812 */ /* 0x001fe400078ec0ff */
[C---:B------:R-:W-:Y:S01]  /*4450*/  LOP3.LUT R78, R76.reuse, 0xffff0000, RZ, 0xc0, !PT ;  /* 0xffff00004c4e7812 */ /* 0x040fe200078ec0ff */
[----:B------:R-:W-:Y:S01]  /*4460*/  IMAD.U32 R76, R76, 0x10000, RZ ;  /* 0x000100004c4c7824 */ /* 0x000fe200078e00ff */
[C---:B------:R-:W-:Y:S01]  /*4470*/  LOP3.LUT R120, R77.reuse, 0xffff0000, RZ, 0xc0, !PT ;  /* 0xffff00004d787812 */ /* 0x040fe200078ec0ff */
[----:B------:R-:W-:Y:S01]  /*4480*/  IMAD.U32 R77, R77, 0x10000, RZ ;  /* 0x000100004d4d7824 */ /* 0x000fe200078e00ff */
[----:B------:R-:W-:Y:S01]  /*4490*/  PRMT R81, R121, 0x5432, R82 ;  /* 0x0000543279517816 */ /* 0x000fe20000000052 */
[----:B------:R-:W-:Y:S02]  /*44a0*/  IMAD.U32 R82, R13, 0x10000, RZ ;  /* 0x000100000d527824 */ /* 0x000fe400078e00ff */
[C---:B------:R-:W-:Y:S01]  /*44b0*/  FMUL.FTZ R13, R83.reuse, R78 ;  /* 0x0000004e530d7220 */ /* 0x040fe20000410000 */
[-C--:B------:R-:W-:Y:S01]  /*44c0*/  FMUL.FTZ R83, R83, R120.reuse ;  /* 0x0000007853537220 */ /* 0x080fe20000410000 */
[C---:B------:R-:W-:Y:S01]  /*44d0*/  IMAD.U32 R121, R79.reuse, 0x10000, RZ ;  /* 0x000100004f797824 */ /* 0x040fe200078e00ff */
[----:B------:R-:W-:Y:S01]  /*44e0*/  LOP3.LUT R79, R79, 0xffff0000, RZ, 0xc0, !PT ;  /* 0xffff00004f4f7812 */ /* 0x000fe200078ec0ff */
[C---:B------:R-:W-:Y:S01]  /*44f0*/  FFMA.FTZ R13, R82.reuse, R120, -R13 ;  /* 0x00000078520d7223 */ /* 0x040fe2000001080d */
        /* <DEDUP_REMOVED lines=26> */
.L_x_2678:
[----:B------:R-:W-:Y:S05]  /*46a0*/  BSYNC B3 ;  /* 0x0000000000037941 */ /* 0x000fea0003800000 */
.L_x_2677:
[----:B---3--:R-:W-:-:S04]  /*46b0*/  LEA R76, P3, R16, R11, 0x1 ;  /* 0x0000000b104c7211 */ /* 0x008fc800078608ff */
[----:B--2---:R-:W-:-:S05]  /*46c0*/  LEA.HI.X R77, R16, R80, R17, 0x1, P3 ;  /* 0x00000050104d7211 */ /* 0x004fca00018f0c11 */
[----:B0-----:R4:W-:Y:S04]  /*46d0*/  ST.E.128 desc[UR60][R76.64], R12 ;  /* 0x0000000c4c007985 */ /* 0x0019e8000c101d3c */
.L_x_2676:
[----:B------:R-:W-:Y:S05]  /*46e0*/  BSYNC B2 ;  /* 0x0000000000027941 */ /* 0x000fea0003800000 */
.L_x_2675:
[----:B------:R-:W-:Y:S01]  /*46f0*/  ISETP.NE.AND P3, PT, R25, RZ, PT ;  /* 0x000000ff1900720c */ /* 0x000fe20003f65270 */
[----:B------:R-:W-:-:S12]  /*4700*/  BSSY B2, `(.L_x_2679) ;  /* 0x0000038000027945 */ /* 0x000fd80003800000 */
[----:B------:R-:W-:Y:S05]  /*4710*/  @!P3 BRA `(.L_x_2680) ;  /* 0x0000000000d8b947 */ /* 0x000fea0003800000 */
[----:B----4-:R4:W0:Y:S01]  /*4720*/  LDS.128 R12, [R84+0x26c00] ;  /* 0x026c0000540c7984 */ /* 0x0108220000000c00 */
[----:B------:R-:W-:Y:S01]  /*4730*/  ISETP.GE.AND P3, PT, R221, R111, PT ;  /* 0x0000006fdd00720c */ /* 0x000fe20003f66270 */
[----:B------:R-:W-:-:S12]  /*4740*/  BSSY B3, `(.L_x_2681) ;  /* 0x0000030000037945 */ /* 0x000fd80003800000 */
[----:B----4-:R-:W-:Y:S05]  /*4750*/  @P3 BRA `(.L_x_2682) ;  /* 0x0000000000b83947 */ /* 0x010fea0003800000 */
[----:B------:R-:W-:Y:S01]  /*4760*/  SHF.R.U64 R74, R74, 0x10, R75 ;  /* 0x000000104a4a7819 */ /* 0x000fe2000000124b */
[----:B0-----:R-:W-:Y:S01]  /*4770*/  IMAD.U32 R78, R13, 0x10000, RZ ;  /* 0x000100000d4e7824 */ /* 0x001fe200078e00ff */
[----:B------:R-:W-:Y:S02]  /*4780*/  SHF.R.U64 R72, R72, 0x10, R73 ;  /* 0x0000001048487819 */ /* 0x000fe40000001249 */
[----:B------:R-:W-:Y:S02]  /*4790*/  PRMT R74, R151, 0x5432, R74 ;  /* 0x00005432974a7816 */ /* 0x000fe4000000004a */
[----:B------:R-:W-:Y:S02]  /*47a0*/  PRMT R72, R150, 0x5432, R72 ;  /* 0x0000543296487816 */ /* 0x000fe40000000048 */
[----:B------:R-:W-:Y:S02]  /*47b0*/  SHF.R.U32.HI R76, RZ, 0x10, R75 ;  /* 0x00000010ff4c7819 */ /* 0x000fe4000001164b */
[----:B------:R-:W-:-:S02]  /*47c0*/  LOP3.LUT R75, R13, 0xffff0000, RZ, 0xc0, !PT ;  /* 0xffff00000d4b7812 */ /* 0x000fc400078ec0ff */
[C---:B------:R-:W-:Y:S01]  /*47d0*/  LOP3.LUT R77, R74.reuse, 0xffff0000, RZ, 0xc0, !PT ;  /* 0xffff00004a4d7812 */ /* 0x040fe200078ec0ff */
[----:B------:R-:W-:Y:S01]  /*47e0*/  IMAD.U32 R74, R74, 0x10000, RZ ;  /* 0x000100004a4a7824 */ /* 0x000fe200078e00ff */
[C---:B------:R-:W-:Y:S01]  /*47f0*/  LOP3.LUT R79, R72.reuse, 0xffff0000, RZ, 0xc0, !PT ;  /* 0xffff0000484f7812 */ /* 0x040fe200078ec0ff */
[----:B------:R-:W-:Y:S01]  /*4800*/  IMAD.U32 R72, R72, 0x10000, RZ ;  /* 0x0001000048487824 */ /* 0x000fe200078e00ff */
[----:B------:R-:W-:Y:S01]  /*4810*/  SHF.R.U32.HI R73, RZ, 0x10, R73 ;  /* 0x00000010ff497819 */ /* 0x000fe20000011649 */
[----:B------:R-:W-:Y:S01]  /*4820*/  FMUL.FTZ R13, R75, R77 ;  /* 0x0000004d4b0d7220 */ /* 0x000fe20000410000 */
[----:B------:R-:W-:Y:S01]  /*4830*/  PRMT R76, R153, 0x5432, R76 ;  /* 0x00005432994c7816 */ /* 0x000fe2000000004c */
[-C--:B------:R-:W-:Y:S01]  /*4840*/  FMUL.FTZ R75, R75, R79.reuse ;  /* 0x0000004f4b4b7220 */ /* 0x080fe20000410000 */
[----:B------:R-:W-:Y:S01]  /*4850*/  PRMT R73, R150, 0x5410, R73 ;  /* 0x0000541096497816 */ /* 0x000fe20000000049 */
        /* <DEDUP_REMOVED lines=8> */
[CC--:B------:R-:W-:Y:S01]  /*48e0*/  FMUL.FTZ R14, R79.reuse, R78.reuse ;  /* 0x0000004e4f0e7220 */ /* 0x0c0fe20000410000 */
[----:B------:R-:W-:Y:S01]  /*48f0*/  FMUL.FTZ R79, R79, R81 ;  /* 0x000000514f4f7220 */ /* 0x000fe20000410000 */
[----:B------:R-:W-:Y:S02]  /*4900*/  F2FP.BF16.F32.PACK_AB R13, R75, R13 ;  /* 0x0000000d4b0d723e */ /* 0x000fe400000010ff */
        /* <DEDUP_REMOVED lines=17> */
[----:B------:R-:W-:-:S04]  /*4a20*/  IMAD.MOV.U32 R15, RZ, RZ, R73 ;  /* 0x000000ffff0f7224 */ /* 0x000fc800078e0049 */
[----:B------:R-:W-:-:S07]  /*4a30*/  IMAD.MOV.U32 R12, RZ, RZ, R76 ;  /* 0x000000ffff0c7224 */ /* 0x000fce00078e004c */
.L_x_2682:
[----:B------:R-:W-:Y:S05]  /*4a40*/  BSYNC B3 ;  /* 0x0000000000037941 */ /* 0x000fea0003800000 */
.L_x_2681:
[----:B---3--:R-:W-:-:S04]  /*4a50*/  LEA R72, P3, R212, R11, 0x1 ;  /* 0x0000000bd4487211 */ /* 0x008fc800078608ff */
[----:B--2---:R-:W-:-:S05]  /*4a60*/  LEA.HI.X R73, R212, R80, R215, 0x1, P3 ;  /* 0x00000050d4497211 */ /* 0x004fca00018f0cd7 */
[----:B0-----:R0:W-:Y:S04]  /*4a70*/  ST.E.128 desc[UR60][R72.64], R12 ;  /* 0x0000000c48007985 */ /* 0x0011e8000c101d3c */
.L_x_2680:
[----:B------:R-:W-:Y:S05]  /*4a80*/  BSYNC B2 ;  /* 0x0000000000027941 */ /* 0x000fea0003800000 */
.L_x_2679:
        /* <DEDUP_REMOVED lines=54> */
.L_x_2686:
[----:B------:R-:W-:Y:S05]  /*4df0*/  BSYNC B3 ;  /* 0x0000000000037941 */ /* 0x000fea0003800000 */
.L_x_2685:
[----:B---3--:R-:W-:-:S04]  /*4e00*/  LEA R68, P3, R19, R11, 0x1 ;  /* 0x0000000b13447211 */ /* 0x008fc800078608ff */
[----:B--2---:R-:W-:-:S05]  /*4e10*/  LEA.HI.X R69, R19, R80, R219, 0x1, P3 ;  /* 0x0000005013457211 */ /* 0x004fca00018f0cdb */
[----:B----4-:R0:W-:Y:S04]  /*4e20*/  ST.E.128 desc[UR60][R68.64], R12 ;  /* 0x0000000c44007985 */ /* 0x0101e8000c101d3c */
.L_x_2684:
[----:B------:R-:W-:Y:S05]  /*4e30*/  BSYNC B2 ;  /* 0x0000000000027941 */ /* 0x000fea0003800000 */
.L_x_2683:
        /* <DEDUP_REMOVED lines=53> */
.L_x_2688:
[----:B------:R-:W-:Y:S05]  /*5190*/  BSYNC B2 ;  /* 0x0000000000027941 */ /* 0x000fea0003800000 */
.L_x_2687:
[----:B---3--:R-:W-:-:S04]  /*51a0*/  LEA R64, P3, R22, R11, 0x1 ;  /* 0x0000000b16407211 */ /* 0x008fc800078608ff */
[----:B--2---:R-:W-:-:S05]  /*51b0*/  LEA.HI.X R65, R22, R80, R218, 0x1, P3 ;  /* 0x0000005016417211 */ /* 0x004fca00018f0cda */
[----:B----4-:R0:W-:Y:S04]  /*51c0*/  ST.E.128 desc[UR60][R64.64], R12 ;  /* 0x0000000c40007985 */ /* 0x0101e8000c101d3c */
.L_x_2674:
[----:B------:R-:W-:Y:S05]  /*51d0*/  BSYNC B1 ;  /* 0x0000000000017941 */ /* 0x000fea0003800000 */
.L_x_2673:
[----:B------:R-:W-:-:S03]  /*51e0*/  UMOV UR4, 0xffffffff ;  /* 0xffffffff00047882 */ /* 0x000fc60000000000 */
[----:B------:R-:W-:Y:S05]  /*51f0*/  BRA.DIV UR4, `(.L_x_2689) ;  /* 0x000002ea04187947 */ /* 0x000fea000b800000 */
[----:B0-----:R0:W0:Y:S04]  /*5200*/  SHFL.IDX PT, R64, R118, 0x1, 0x181f ;  /* 0x00381f0076407f89 */ /* 0x00102800000e0000 */
[----:B---3--:R3:W0:Y:S02]  /*5210*/  SHFL.IDX PT, R11, R119, 0x1, 0x181f ;  /* 0x00381f00770b7f89 */ /* 0x00862400000e0000 */
.L_x_3070:
        /* <DEDUP_REMOVED lines=56> */
.L_x_2695:
[----:B------:R-:W-:Y:S05]  /*55a0*/  BSYNC B3 ;  /* 0x0000000000037941 */ /* 0x000fea0003800000 */
.L_x_2694:
[----:B0-----:R-:W-:-:S04]  /*55b0*/  LEA R60, P3, R16, R11, 0x1 ;  /* 0x0000000b103c7211 */ /* 0x001fc800078608ff */
[----:B------:R-:W-:-:S05]  /*55c0*/  LEA.HI.X R61, R16, R64, R17, 0x1, P3 ;  /* 0x00000040103d7211 */ /* 0x000fca00018f0c11 */
[----:B------:R0:W-:Y:S04]  /*55d0*/  ST.E.128 desc[UR60][R60.64], R12 ;  /* 0x0000000c3c007985 */ /* 0x0001e8000c101d3c */
.L_x_2693:
[----:B------:R-:W-:Y:S05]  /*55e0*/  BSYNC B2 ;  /* 0x0000000000027941 */ /* 0x000fea0003800000 */
.L_x_2692:
        /* <DEDUP_REMOVED lines=54> */
.L_x_2699:
[----:B------:R-:W-:Y:S05]  /*5950*/  BSYNC B3 ;  /* 0x0000000000037941 */ /* 0x000fea0003800000 */
.L_x_2698:
[----:B------:R-:W-:-:S04]  /*5960*/  LEA R56, P3, R212, R11, 0x1 ;  /* 0x0000000bd4387211 */ /* 0x000fc800078608ff */
[----:B------:R-:W-:-:S05]  /*5970*/  LEA.HI.X R57, R212, R64, R215, 0x1, P3 ;  /* 0x00000040d4397211 */ /* 0x000fca00018f0cd7 */
[----:B----4-:R0:W-:Y:S04]  /*5980*/  ST.E.128 desc[UR60][R56.64], R12 ;  /* 0x0000000c38007985 */ /* 0x0101e8000c101d3c */
.L_x_2697:
[----:B------:R-:W-:Y:S05]  /*5990*/  BSYNC B2 ;  /* 0x0000000000027941 */ /* 0x000fea0003800000 */
.L_x_2696:
        /* <DEDUP_REMOVED lines=54> */
.L_x_2703:
[----:B------:R-:W-:Y:S05]  /*5d00*/  BSYNC B3 ;  /* 0x0000000000037941 */ /* 0x000fea0003800000 */
.L_x_2702:
[----:B------:R-:W-:-:S04]  /*5d10*/  LEA R52, P3, R19, R11, 0x1 ;  /* 0x0000000b13347211 */ /* 0x000fc800078608ff */
[----:B------:R-:W-:-:S05]  /*5d20*/  LEA.HI.X R53, R19, R64, R219, 0x1, P3 ;  /* 0x0000004013357211 */ /* 0x000fca00018f0cdb */
[----:B----4-:R0:W-:Y:S04]  /*5d30*/  ST.E.128 desc[UR60][R52.64], R12 ;  /* 0x0000000c34007985 */ /* 0x0101e8000c101d3c */
.L_x_2701:
[----:B------:R-:W-:Y:S05]  /*5d40*/  BSYNC B2 ;  /* 0x0000000000027941 */ /* 0x000fea0003800000 */
.L_x_2700:
[----:B------:R-:W-:-:S13]  /*5d50*/  ISETP.NE.AND P3, PT, R27, RZ, PT ;  /* 0x000000ff1b00720c */ /* 0x000fda0003f65270 */
[----:B------:R-:W-:Y:S05]  /*5d60*/  @!P3 BRA `(.L_x_2691) ;  /* 0x0000000000dcb947 */ /* 0x000fea0003800000 */
[----:B0---4-:R0:W4:Y:S01]  /*5d70*/  LDS.128 R12, [R84+0x2cc00] ;  /* 0x02cc0000540c7984 */ /* 0x0111220000000c00 */
[----:B------:R-:W-:Y:S01]  /*5d80*/  ISETP.GE.AND P3, PT, R223, R111, PT ;  /* 0x0000006fdf00720c */ /* 0x000fe20003f66270 */
[----:B------:R-:W-:-:S12]  /*5d90*/  BSSY B2, `(.L_x_2704) ;  /* 0x0000031000027945 */ /* 0x000fd80003800000 */
[----:B0-----:R-:W-:Y:S05]  /*5da0*/  @P3 BRA `(.L_x_2705) ;  /* 0x0000000000bc3947 */ /* 0x001fea0003800000 */
[--C-:B------:R-:W-:Y:S02]  /*5db0*/  SHF.R.U64 R48, R48, 0x10, R49.reuse ;  /* 0x0000001030307819 */ /* 0x100fe40000001231 */
[----:B------:R-:W-:Y:S02]  /*5dc0*/  SHF.R.U32.HI R52, RZ, 0x10, R49 ;  /* 0x00000010ff347819 */ /* 0x000fe40000011631 */
[--C-:B------:R-:W-:Y:S02]  /*5dd0*/  SHF.R.U64 R49, R50, 0x10, R51.reuse ;  /* 0x0000001032317819 */ /* 0x100fe40000001233 */
[----:B------:R-:W-:Y:S02]  /*5de0*/  SHF.R.U32.HI R50, RZ, 0x10, R51 ;  /* 0x00000010ff327819 */ /* 0x000fe40000011633 */
[----:B------:R-:W-:Y:S02]  /*5df0*/  PRMT R49, R136, 0x5432, R49 ;  /* 0x0000543288317816 */ /* 0x000fe40000000031 */
[----:B------:R-:W-:-:S02]  /*5e00*/  PRMT R48, R137, 0x5432, R48 ;  /* 0x0000543289307816 */ /* 0x000fc40000000030 */
[----:B------:R-:W-:Y:S02]  /*5e10*/  PRMT R136, R136, 0x5410, R50 ;  /* 0x0000541088887816 */ /* 0x000fe40000000032 */
[C---:B----4-:R-:W-:Y:S01]  /*5e20*/  LOP3.LUT R53, R13.reuse, 0xffff0000, RZ, 0xc0, !PT ;  /* 0xffff00000d357812 */ /* 0x050fe200078ec0ff */
[----:B------:R-:W-:Y:S01]  /*5e30*/  IMAD.U32 R13, R13, 0x10000, RZ ;  /* 0x000100000d0d7824 */ /* 0x000fe200078e00ff */
[C---:B------:R-:W-:Y:S01]  /*5e40*/  LOP3.LUT R51, R49.reuse, 0xffff0000, RZ, 0xc0, !PT ;  /* 0xffff000031337812 */ /* 0x040fe200078ec0ff */
[----:B------:R-:W-:Y:S01]  /*5e50*/  IMAD.U32 R49, R49, 0x10000, RZ ;  /* 0x0001000031317824 */ /* 0x000fe200078e00ff */
[C---:B------:R-:W-:Y:S01]  /*5e60*/  LOP3.LUT R50, R48.reuse, 0xffff0000, RZ, 0xc0, !PT ;  /* 0xffff000030327812 */ /* 0x040fe200078ec0ff */
[----:B------:R-:W-:Y:S01]  /*5e70*/  IMAD.U32 R48, R48, 0x10000, RZ ;  /* 0x0001000030307824 */ /* 0x000fe200078e00ff */
[----:B------:R-:W-:Y:S01]  /*5e80*/  PRMT R52, R137, 0x5410, R52 ;  /* 0x0000541089347816 */ /* 0x000fe20000000034 */
[C---:B------:R-:W-:Y:S02]  /*5e90*/  FMUL.FTZ R54, R53.reuse, R51 ;  /* 0x0000003335367220 */ /* 0x040fe40000410000 */
[----:B------:R-:W-:-:S02]  /*5ea0*/  FMUL.FTZ R53, R53, R50 ;  /* 0x0000003235357220 */ /* 0x000fc40000410000 */
[C---:B------:R-:W-:Y:S01]  /*5eb0*/  FFMA.FTZ R50, R13.reuse, R50, -R54 ;  /* 0x000000320d327223 */ /* 0x040fe20000010836 */
        /* <DEDUP_REMOVED lines=30> */
.L_x_2705:
[----:B------:R-:W-:Y:S05]  /*60a0*/  BSYNC B2 ;  /* 0x0000000000027941 */ /* 0x000fea0003800000 */
.L_x_2704:
[----:B------:R-:W-:-:S04]  /*60b0*/  LEA R48, P3, R22, R11, 0x1 ;  /* 0x0000000b16307211 */ /* 0x000fc800078608ff */
[----:B------:R-:W-:-:S05]  /*60c0*/  LEA.HI.X R49, R22, R64, R218, 0x1, P3 ;  /* 0x0000004016317211 */ /* 0x000fca00018f0cda */
[----:B----4-:R0:W-:Y:S04]  /*60d0*/  ST.E.128 desc[UR60][R48.64], R12 ;  /* 0x0000000c30007985 */ /* 0x0101e8000c101d3c */
.L_x_2691:
[----:B------:R-:W-:Y:S05]  /*60e0*/  BSYNC B1 ;  /* 0x0000000000017941 */ /* 0x000fea0003800000 */
.L_x_2690:
[----:B------:R-:W-:-:S03]  /*60f0*/  UMOV UR4, 0xffffffff ;  /* 0xffffffff00047882 */ /* 0x000fc60000000000 */
[----:B------:R-:W-:Y:S05]  /*6100*/  BRA.DIV UR4, `(.L_x_2706) ;  /* 0x000002da04a07947 */ /* 0x000fea000b800000 */
[----:B01----:R-:W0:Y:S04]  /*6110*/  SHFL.IDX PT, R118, R118, 0x2, 0x181f ;  /* 0x00581f0076767f89 */ /* 0x003e2800000e0000 */
[----:B---3--:R-:W1:Y:S02]  /*6120*/  SHFL.IDX PT, R119, R119, 0x2, 0x181f ;  /* 0x00581f0077777f89 */ /* 0x008e6400000e0000 */
.L_x_3074:
[----:B------:R-:W-:Y:S05]  /*6130*/  @P5 BRA `(.L_x_2707) ;  /* 0x0000005400445947 */ /* 0x000fea0003800000 */
[----:B------:R-:W-:Y:S01]  /*6140*/  ISETP.NE.AND P3, PT, R4, RZ, PT ;  /* 0x000000ff0400720c */ /* 0x000fe20003f65270 */
[----:B------:R-:W-:-:S12]  /*6150*/  BSSY B1, `(.L_x_2708) ;  /* 0x0000039000017945 */ /* 0x000fd80003800000 */
[----:B------:R-:W-:Y:S05]  /*6160*/  @!P3 BRA `(.L_x_2709) ;  /* 0x0000000000dcb947 */ /* 0x000fea0003800000 */
[----:B----4-:R3:W4:Y:S01]  /*6170*/  LDS.128 R12, [R84+0x26400] ;  /* 0x02640000540c7984 */ /* 0x0107220000000c00 */
[----:B------:R-:W-:Y:S01]  /*6180*/  ISETP.GE.AND P3, PT, R216, R111, PT ;  /* 0x0000006fd800720c */ /* 0x000fe20003f66270 */
[----:B------:R-:W-:-:S12]  /*6190*/  BSSY B2, `(.L_x_2710) ;  /* 0x0000031000027945 */ /* 0x000fd80003800000 */
[----:B---3--:R-:W-:Y:S05]  /*61a0*/  @P3 BRA `(.L_x_2711) ;  /* 0x0000000000bc3947 */ /* 0x008fea0003800000 */
        /* <DEDUP_REMOVED lines=13> */
[C---:B------:R-:W-:Y:S01]  /*6280*/  FMUL.FTZ R48, R49.reuse, R45 ;  /* 0x0000002d31307220 */ /* 0x040fe20000410000 */
        /* <DEDUP_REMOVED lines=33> */
.L_x_2711:
[----:B------:R-:W-:Y:S05]  /*64a0*/  BSYNC B2 ;  /* 0x0000000000027941 */ /* 0x000fea0003800000 */
.L_x_2710:
[----:B-1----:R-:W-:-:S04]  /*64b0*/  LEA R44, P3, R16, R119, 0x1 ;  /* 0x00000077102c7211 */ /* 0x002fc800078608ff */
[----:B0-----:R-:W-:-:S05]  /*64c0*/  LEA.HI.X R45, R16, R118, R17, 0x1, P3 ;  /* 0x00000076102d7211 */ /* 0x001fca00018f0c11 */
[----:B----4-:R3:W-:Y:S04]  /*64d0*/  ST.E.128 desc[UR60][R44.64], R12 ;  /* 0x0000000c2c007985 */ /* 0x0107e8000c101d3c */
.L_x_2709:
[----:B------:R-:W-:Y:S05]  /*64e0*/  BSYNC B1 ;  /* 0x0000000000017941 */ /* 0x000fea0003800000 */
.L_x_2708:
        /* <DEDUP_REMOVED lines=56> */
.L_x_2715:
[----:B------:R-:W-:Y:S05]  /*6870*/  BSYNC B2 ;  /* 0x0000000000027941 */ /* 0x000fea0003800000 */
.L_x_2714:
[----:B----4-:R0:W-:Y:S02]  /*6880*/  ST.E.128 desc[UR60][R44.64], R12 ;  /* 0x0000000c2c007985 */ /* 0x0101e4000c101d3c */
.L_x_2713:
[----:B------:R-:W-:Y:S05]  /*6890*/  BSYNC B1 ;  /* 0x0000000000017941 */ /* 0x000fea0003800000 */
.L_x_2712:
        /* <DEDUP_REMOVED lines=9> */
[--C-:B------:R-:W-:Y:S01]  /*6930*/  SHF.R.U64 R11, R36, 0x10, R37.reuse ;  /* 0x00000010240b7819 */ /* 0x100fe20000001225 */
[----:B---3--:R-:W-:Y:S01]  /*6940*/  IMAD.U32 R46, R13, 0x10000, RZ ;  /* 0x000100000d2e7824 */ /* 0x008fe200078e00ff */
[----:B------:R-:W-:Y:S02]  /*6950*/  SHF.R.U32.HI R36, RZ, 0x10, R37 ;  /* 0x00000010ff247819 */ /* 0x000fe40000011625 */
[----:B------:R-:W-:Y:S02]  /*6960*/  SHF.R.U64 R37, R38, 0x10, R39 ;  /* 0x0000001026257819 */ /* 0x000fe40000001227 */
[----:B------:R-:W-:Y:S02]  /*6970*/  PRMT R11, R132, 0x5410, R11 ;  /* 0x00005410840b7816 */ /* 0x000fe4000000000b */
[----:B------:R-:W-:Y:S02]  /*6980*/  PRMT R37, R133, 0x5410, R37 ;  /* 0x0000541085257816 */ /* 0x000fe40000000025 */
[----:B------:R-:W-:Y:S01]  /*6990*/  SHF.R.U32.HI R42, RZ, 0x10, R39 ;  /* 0x00000010ff2a7819 */ /* 0x000fe20000011627 */
[----:B------:R-:W-:Y:S01]  /*69a0*/  IMAD.U32 R39, R14, 0x10000, RZ ;  /* 0x000100000e277824 */ /* 0x000fe200078e00ff */
[----:B------:R-:W-:-:S02]  /*69b0*/  LOP3.LUT R44, R13, 0xffff0000, RZ, 0xc0, !PT ;  /* 0xffff00000d2c7812 */ /* 0x000fc400078ec0ff */
        /* <DEDUP_REMOVED lines=9> */
[----:B------:R-:W-:Y:S02]  /*6a50*/  IMAD.U32 R13, R42, 0x10000, RZ ;  /* 0x000100002a0d7824 */ /* 0x000fe400078e00ff */
[----:B------:R-:W-:Y:S01]  /*6a60*/  FFMA.FTZ R47, R46, R45, -R47 ;  /* 0x0000002d2e2f7223 */ /* 0x000fe2000001082f */
[----:B------:R-:W-:-:S02]  /*6a70*/  IMAD.U32 R45, R36, 0x10000, RZ ;  /* 0x00010000242d7824 */ /* 0x000fc400078e00ff */
[----:B------:R-:W-:Y:S01]  /*6a80*/  FFMA.FTZ R44, R46, R43, R44 ;  /* 0x0000002b2e2c7223 */ /* 0x000fe2000001002c */
[----:B------:R-:W-:Y:S01]  /*6a90*/  FMUL.FTZ R43, R14, R13 ;  /* 0x0000000d0e2b7220 */ /* 0x000fe20000410000 */
[----:B------:R-:W-:Y:S01]  /*6aa0*/  LOP3.LUT R38, R15, 0xffff0000, RZ, 0xc0, !PT ;  /* 0xffff00000f267812 */ /* 0x000fe200078ec0ff */
[----:B------:R-:W-:Y:S02]  /*6ab0*/  IMAD.U32 R46, R12, 0x10000, RZ ;  /* 0x000100000c2e7824 */ /* 0x000fe400078e00ff */
[-C--:B------:R-:W-:Y:S01]  /*6ac0*/  FMUL.FTZ R14, R14, R45.reuse ;  /* 0x0000002d0e0e7220 */ /* 0x080fe20000410000 */
[----:B------:R-:W-:Y:S01]  /*6ad0*/  LOP3.LUT R42, R42, 0xffff0000, RZ, 0xc0, !PT ;  /* 0xffff00002a2a7812 */ /* 0x000fe200078ec0ff */
[C---:B------:R-:W-:Y:S01]  /*6ae0*/  FFMA.FTZ R43, R39.reuse, R45, -R43 ;  /* 0x0000002d272b7223 */ /* 0x040fe2000001082b */
[----:B------:R-:W-:Y:S01]  /*6af0*/  LOP3.LUT R36, R36, 0xffff0000, RZ, 0xc0, !PT ;  /* 0xffff000024247812 */ /* 0x000fe200078ec0ff */
[----:B------:R-:W-:Y:S01]  /*6b00*/  FFMA.FTZ R14, R39, R13, R14 ;  /* 0x0000000d270e7223 */ /* 0x000fe2000001000e */
[----:B------:R-:W-:Y:S01]  /*6b10*/  LOP3.LUT R12, R12, 0xffff0000, RZ, 0xc0, !PT ;  /* 0xffff00000c0c7812 */ /* 0x000fe200078ec0ff */
[----:B------:R-:W-:Y:S01]  /*6b20*/  FMUL.FTZ R13, R38, R42 ;  /* 0x0000002a260d7220 */ /* 0x000fe20000410000 */
[----:B------:R-:W-:-:S02]  /*6b30*/  IMAD.U32 R15, R15, 0x10000, RZ ;  /* 0x000100000f0f7824 */ /* 0x000fc400078e00ff */
[-C--:B------:R-:W-:Y:S01]  /*6b40*/  FMUL.FTZ R39, R38, R36.reuse ;  /* 0x0000002426277220 */ /* 0x080fe20000410000 */
[----:B------:R-:W-:Y:S01]  /*6b50*/  F2FP.BF16.F32.PACK_AB R44, R44, R47 ;  /* 0x0000002f2c2c723e */ /* 0x000fe200000010ff */
[C---:B------:R-:W-:Y:S01]  /*6b60*/  FMUL.FTZ R38, R12.reuse, R37 ;  /* 0x000000250c267220 */ /* 0x040fe20000410000 */
[-C--:B------:R-:W-:Y:S01]  /*6b70*/  FMUL.FTZ R12, R12, R11.reuse ;  /* 0x0000000b0c0c7220 */ /* 0x080fe20000410000 */
[C---:B------:R-:W-:Y:S01]  /*6b80*/  FFMA.FTZ R13, R15.reuse, R36, -R13 ;  /* 0x000000240f0d7223 */ /* 0x040fe2000001080d */
[----:B------:R-:W-:Y:S01]  /*6b90*/  FFMA.FTZ R39, R15, R42, R39 ;  /* 0x0000002a0f277223 */ /* 0x000fe20000010027 */
[C---:B------:R-:W-:Y:S01]  /*6ba0*/  FFMA.FTZ R38, R46.reuse, R11, -R38 ;  /* 0x0000000b2e267223 */ /* 0x040fe20000010826 */
[----:B------:R-:W-:Y:S01]  /*6bb0*/  FFMA.FTZ R12, R46, R37, R12 ;  /* 0x000000252e0c7223 */ /* 0x000fe2000001000c */
[----:B------:R-:W-:Y:S02]  /*6bc0*/  F2FP.BF16.F32.PACK_AB R14, R14, R43 ;  /* 0x0000002b0e0e723e */ /* 0x000fe400000010ff */
[----:B------:R-:W-:Y:S01]  /*6bd0*/  F2FP.BF16.F32.PACK_AB R15, R39, R13 ;  /* 0x0000000d270f723e */ /* 0x000fe200000010ff */
[----:B------:R-:W-:Y:S01]  /*6be0*/  IMAD.MOV.U32 R13, RZ, RZ, R44 ;  /* 0x000000ffff0d7224 */ /* 0x000fe200078e002c */
[----:B------:R-:W-:-:S07]  /*6bf0*/  F2FP.BF16.F32.PACK_AB R12, R12, R38 ;  /* 0x000000260c0c723e */ /* 0x000fce00000010ff */
.L_x_2719:
[----:B------:R-:W-:Y:S05]  /*6c00*/  BSYNC B2 ;  /* 0x0000000000027941 */ /* 0x000fea0003800000 */
.L_x_2718:
[----:B---3--:R0:W-:Y:S02]  /*6c10*/  ST.E.128 desc[UR60][R40.64], R12 ;  /* 0x0000000c28007985 */ /* 0x0081e4000c101d3c */
.L_x_2717:
[----:B------:R-:W-:Y:S05]  /*6c20*/  BSYNC B1 ;  /* 0x0000000000017941 */ /* 0x000fea0003800000 */
.L_x_2716:
        /* <DEDUP_REMOVED lines=10> */
[----:B------:R-:W-:Y:S01]  /*6cd0*/  SHF.R.U32.HI R38, RZ, 0x10, R35 ;  /* 0x00000010ff267819 */ /* 0x000fe20000011623 */
[----:B------:R-:W-:Y:S01]  /*6ce0*/  IMAD.U32 R39, R12, 0x10000, RZ ;  /* 0x000100000c277824 */ /* 0x000fe200078e00ff */
[----:B------:R-:W-:Y:S02]  /*6cf0*/  SHF.R.U32.HI R33, RZ, 0x10, R33 ;  /* 0x00000010ff217819 */ /* 0x000fe40000011621 */
        /* <DEDUP_REMOVED lines=8> */
[----:B------:R-:W-:Y:S02]  /*6d80*/  LOP3.LUT R14, R14, 0xffff0000, RZ, 0xc0, !PT ;  /* 0xffff00000e0e7812 */ /* 0x000fe400078ec0ff */
[----:B------:R-:W-:Y:S02]  /*6d90*/  LOP3.LUT R13, R13, 0xffff0000, RZ, 0xc0, !PT ;  /* 0xffff00000d0d7812 */ /* 0x000fe400078ec0ff */
[----:B------:R-:W-:Y:S01]  /*6da0*/  LOP3.LUT R44, R32, 0xffff0000, RZ, 0xc0, !PT ;  /* 0xffff0000202c7812 */ /* 0x000fe200078ec0ff */
[C---:B------:R-:W-:Y:S01]  /*6db0*/  FMUL.FTZ R46, R14.reuse, R41 ;  /* 0x000000290e2e7220 */ /* 0x040fe20000410000 */
        /* <DEDUP_REMOVED lines=10> */
[C---:B------:R-:W-:Y:S01]  /*6e60*/  FFMA.FTZ R46, R35.reuse, R42, -R46 ;  /* 0x0000002a232e7223 */ /* 0x040fe2000001082e */
[----:B------:R-:W-:Y:S01]  /*6e70*/  FFMA.FTZ R35, R35, R41, R14 ;  /* 0x0000002923237223 */ /* 0x000fe2000001000e */
[C---:B------:R-:W-:Y:S01]  /*6e80*/  FFMA.FTZ R40, R43.reuse, R45, -R40 ;  /* 0x0000002d2b287223 */ /* 0x040fe20000010828 */
[----:B------:R-:W-:Y:S01]  /*6e90*/  FFMA.FTZ R13, R43, R44, R13 ;  /* 0x0000002c2b0d7223 */ /* 0x000fe2000001000d */
[C---:B------:R-:W-:Y:S01]  /*6ea0*/  FMUL.FTZ R14, R12.reuse, R32 ;  /* 0x000000200c0e7220 */ /* 0x040fe20000410000 */
[----:B------:R-:W-:Y:S01]  /*6eb0*/  FMUL.FTZ R41, R12, R11 ;  /* 0x0000000b0c297220 */ /* 0x000fe20000410000 */
[----:B------:R-:W-:Y:S02]  /*6ec0*/  IMAD.U32 R15, R15, 0x10000, RZ ;  /* 0x000100000f0f7824 */ /* 0x000fe400078e00ff */
        /* <DEDUP_REMOVED lines=8> */
[----:B------:R-:W-:Y:S01]  /*6f50*/  F2FP.BF16.F32.PACK_AB R13, R13, R40 ;  /* 0x000000280d0d723e */ /* 0x000fe200000010ff */
[----:B------:R-:W-:Y:S01]  /*6f60*/  IMAD.MOV.U32 R14, RZ, RZ, R46 ;  /* 0x000000ffff0e7224 */ /* 0x000fe200078e002e */
[----:B------:R-:W-:-:S07]  /*6f70*/  F2FP.BF16.F32.PACK_AB R15, R43, R42 ;  /* 0x0000002a2b0f723e */ /* 0x000fce00000010ff */
.L_x_2721:
[----:B------:R-:W-:Y:S05]  /*6f80*/  BSYNC B1 ;  /* 0x0000000000017941 */ /* 0x000fea0003800000 */
.L_x_2720:
[----:B---3--:R0:W-:Y:S01]  /*6f90*/  ST.E.128 desc[UR60][R36.64], R12 ;  /* 0x0000000c24007985 */ /* 0x0081e2000c101d3c */
[----:B------:R-:W-:Y:S05]  /*6fa0*/  BRA `(.L_x_2707) ;  /* 0x0000004400a87947 */ /* 0x000fea0003800000 */
.L_x_2662:
        /* <DEDUP_REMOVED lines=14> */
[-C--:B------:R-:W-:Y:S02]  /*7090*/  ISETP.GE.AND P4, PT, R16, R111.reuse, PT ;  /* 0x0000006f1000720c */ /* 0x080fe40003f86270 */
[----:B------:R-:W-:Y:S02]  /*70a0*/  CS2R R38, SRZ ;  /* 0x0000000000267805 */ /* 0x000fe4000001ff00 */
[----:B------:R-:W-:Y:S01]  /*70b0*/  LEA R40, P5, R32, UR4, 0x1 ;  /* 0x0000000420287c11 */ /* 0x000fe2000f8a08ff */
[----:B------:R-:W-:Y:S01]  /*70c0*/  IMAD.X R33, R11, 0x1, R6, P0 ;  /* 0x000000010b217824 */ /* 0x000fe200000e0606 */
[----:B------:R-:W-:Y:S02]  /*70d0*/  ISETP.GE.AND P0, PT, R214, R111, PT ;  /* 0x0000006fd600720c */ /* 0x000fe40003f06270 */
[----:B------:R-:W-:-:S02]  /*70e0*/  CS2R R36, SRZ ;  /* 0x0000000000247805 */ /* 0x000fc4000001ff00 */
[----:B------:R-:W-:Y:S02]  /*70f0*/  CS2R R34, SRZ ;  /* 0x0000000000227805 */ /* 0x000fe4000001ff00 */
[----:B------:R-:W-:Y:S01]  /*7100*/  LEA.HI.X R41, R32, UR5, R33, 0x1, P5 ;  /* 0x0000000520297c11 */ /* 0x000fe2000a8f0c21 */
[----:B------:R-:W-:Y:S01]  /*7110*/  ULDC.64 UR4, c[0x0][0x400] ;  /* 0x0001000000047ab9 */ /* 0x000fe20000000a00 */
[----:B------:R-:W-:Y:S02]  /*7120*/  IADD3 R42, P5, R92, R12, RZ ;  /* 0x0000000c5c2a7210 */ /* 0x000fe40007fbe0ff */
[----:B------:R-:W-:Y:S02]  /*7130*/  CS2R R32, SRZ ;  /* 0x0000000000207805 */ /* 0x000fe4000001ff00 */
[----:B------:R-:W-:Y:S01]  /*7140*/  CS2R R46, SRZ ;  /* 0x00000000002e7805 */ /* 0x000fe2000001ff00 */
[----:B------:R-:W5:Y:S01]  /*7150*/  @!P4 LDG.E.128 R36, desc[UR60][R40.64] ;  /* 0x0000003c2824c981 */ /* 0x000f62000c1e1d00 */
[----:B------:R-:W-:Y:S01]  /*7160*/  IMAD.X R43, R80, 0x1, R8, P5 ;  /* 0x00000001502b7824 */ /* 0x000fe200028e0608 */
[----:B------:R-:W-:-:S02]  /*7170*/  LEA R48, P5, R42, UR4, 0x1 ;  /* 0x000000042a307c11 */ /* 0x000fc4000f8a08ff */
[----:B------:R0:W5:Y:S01]  /*7180*/  @!P0 LDG.E.128 R32, desc[UR60][R40.64+0x80] ;  /* 0x0000803c28208981 */ /* 0x000162000c1e1d00 */
[----:B------:R-:W-:Y:S02]  /*7190*/  CS2R R44, SRZ ;  /* 0x00000000002c7805 */ /* 0x000fe4000001ff00 */
[----:B------:R-:W-:Y:S02]  /*71a0*/  LEA.HI.X R49, R42, UR5, R43, 0x1, P5 ;  /* 0x000000052a317c11 */ /* 0x000fe4000a8f0c2b */
[----:B------:R-:W-:-:S03]  /*71b0*/  CS2R R42, SRZ ;  /* 0x00000000002a7805 */ /* 0x000fc6000001ff00 */
[----:B------:R1:W5:Y:S01]  /*71c0*/  @!P4 LDG.E.128 R44, desc[UR60][R48.64] ;  /* 0x0000003c302cc981 */ /* 0x000362000c1e1d00 */
[----:B0-----:R-:W-:-:S06]  /*71d0*/  CS2R R40, SRZ ;  /* 0x0000000000287805 */ /* 0x001fcc000001ff00 */
[----:B------:R1:W5:Y:S02]  /*71e0*/  @!P0 LDG.E.128 R40, desc[UR60][R48.64+0x80] ;  /* 0x0000803c30288981 */ /* 0x000364000c1e1d00 */
.L_x_2723:
[----:B------:R-:W-:Y:S05]  /*71f0*/  BSYNC B1 ;  /* 0x0000000000017941 */ /* 0x000fea0003800000 */
.L_x_2722:
[----:B-1---5:R-:W-:Y:S01]  /*7200*/  IMAD.MOV.U32 R48, RZ, RZ, R34 ;  /* 0x000000ffff307224 */ /* 0x022fe200078e0022 */
        /* <DEDUP_REMOVED lines=21> */
[----:B------:R-:W-:-:S03]  /*7360*/  IMAD.MOV.U32 R48, RZ, RZ, R42 ;  /* 0x000000ffff307224 */ /* 0x000fc600078e002a */
[----:B------:R-:W-:Y:S01]  /*7370*/  PRMT R135, R135, 0x5410, R49 ;  /* 0x0000541087877816 */ /* 0x000fe20000000031 */
[----:B------:R-:W-:Y:S01]  /*7380*/  IMAD.MOV.U32 R49, RZ, RZ, R40 ;  /* 0x000000ffff317224 */ /* 0x000fe200078e0028 */
        /* <DEDUP_REMOVED lines=10> */
[----:B------:R-:W-:-:S02]  /*7430*/  CS2R R48, SRZ ;  /* 0x0000000000307805 */ /* 0x000fc4000001ff00 */
        /* <DEDUP_REMOVED lines=12> */
[----:B------:R-:W-:Y:S02]  /*7500*/  LEA R64, P5, R50, UR6, 0x1 ;  /* 0x0000000632407c11 */ /* 0x000fe4000f8a08ff */
[----:B------:R-:W-:Y:S02]  /*7510*/  LEA.HI.X R57, R48, UR5, R49, 0x1, P0 ;  /* 0x0000000530397c11 */ /* 0x000fe400080f0c31 */
[----:B------:R-:W-:Y:S02]  /*7520*/  CS2R R48, SRZ ;  /* 0x0000000000307805 */ /* 0x000fe4000001ff00 */
[----:B------:R-:W-:-:S02]  /*7530*/  LEA.HI.X R65, R50, UR7, R51, 0x1, P5 ;  /* 0x0000000732417c11 */ /* 0x000fc4000a8f0c33 */
[----:B------:R-:W-:Y:S02]  /*7540*/  CS2R R50, SRZ ;  /* 0x0000000000327805 */ /* 0x000fe4000001ff00 */
[-C--:B------:R-:W-:Y:S02]  /*7550*/  ISETP.GE.AND P0, PT, R16, R111.reuse, PT ;  /* 0x0000006f1000720c */ /* 0x080fe40003f06270 */
[----:B------:R-:W-:Y:S02]  /*7560*/  ISETP.GE.AND P5, PT, R214, R111, PT ;  /* 0x0000006fd600720c */ /* 0x000fe40003fa6270 */
[----:B------:R-:W-:Y:S02]  /*7570*/  CS2R R62, SRZ ;  /* 0x00000000003e7805 */ /* 0x000fe4000001ff00 */
[----:B------:R-:W-:Y:S02]  /*7580*/  CS2R R60, SRZ ;  /* 0x00000000003c7805 */ /* 0x000fe4000001ff00 */
[----:B------:R-:W-:-:S05]  /*7590*/  CS2R R58, SRZ ;  /* 0x00000000003a7805 */ /* 0x000fca000001ff00 */
[----:B------:R-:W5:Y:S04]  /*75a0*/  @!P0 LDG.E.128 R52, desc[UR60][R56.64] ;  /* 0x0000003c38348981 */ /* 0x000f68000c1e1d00 */
[----:B------:R0:W5:Y:S04]  /*75b0*/  @!P5 LDG.E.128 R48, desc[UR60][R56.64+0x80] ;  /* 0x0000803c3830d981 */ /* 0x000168000c1e1d00 */
[----:B------:R1:W5:Y:S01]  /*75c0*/  @!P0 LDG.E.128 R60, desc[UR60][R64.64] ;  /* 0x0000003c403c8981 */ /* 0x000362000c1e1d00 */
[----:B0-----:R-:W-:-:S06]  /*75d0*/  CS2R R56, SRZ ;  /* 0x0000000000387805 */ /* 0x001fcc000001ff00 */
[----:B------:R1:W5:Y:S02]  /*75e0*/  @!P5 LDG.E.128 R56, desc[UR60][R64.64+0x80] ;  /* 0x0000803c4038d981 */ /* 0x000364000c1e1d00 */
.L_x_2725:
[----:B------:R-:W-:Y:S05]  /*75f0*/  BSYNC B1 ;  /* 0x0000000000017941 */ /* 0x000fea0003800000 */
.L_x_2724:
[----:B-1---5:R-:W-:Y:S01]  /*7600*/  IMAD.MOV.U32 R65, RZ, RZ, R48 ;  /* 0x000000ffff417224 */ /* 0x022fe200078e0030 */
        /* <DEDUP_REMOVED lines=36> */
[----:B------:R-:W-:-:S03]  /*7850*/  ULDC.64 UR4, c[0x0][0x3e8] ;  /* 0x0000fa0000047ab9 */ /* 0x000fc60000000a00 */
        /* <DEDUP_REMOVED lines=18> */
.L_x_2727:
[----:B------:R-:W-:Y:S05]  /*7980*/  BSYNC B1 ;  /* 0x0000000000017941 */ /* 0x000fea0003800000 */
.L_x_2726:
        /* <DEDUP_REMOVED lines=33> */
.L_x_2728:
[----:B------:R-:W-:Y:S01]  /*7ba0*/  IMAD R88, R213, 0x8, R23 ;  /* 0x00000008d5587824 */ /* 0x000fe200078e0217 */
[----:B------:R-:W-:Y:S01]  /*7bb0*/  SHF.L.U32 R89, R229, 0x1f, RZ ;  /* 0x0000001fe5597819 */ /* 0x000fe200000006ff */
[----:B------:R-:W-:Y:S03]  /*7bc0*/  BSSY B1, `(.L_x_2729) ;  /* 0x0000003000017945 */ /* 0x000fe60003800000 */
[----:B------:R-:W0:Y:S02]  /*7bd0*/  SYNCS.PHASECHK.TRANS64.TRYWAIT P6, [R88+URZ+0x38890], R89 ;  /* 0x03889059580075a7 */ /* 0x000e2400080c017f */
[----:B0-----:R-:W-:Y:S05]  /*7be0*/  @!P6 BRA `(.L_x_2730) ;  /* 0x000002c00034e947 */ /* 0x001fea0003800000 */
.L_x_3075:
[----:B------:R-:W-:Y:S05]  /*7bf0*/  BSYNC B1 ;  /* 0x0000000000017941 */ /* 0x000fea0003800000 */
.L_x_2729:
[----:B------:R-:W1:Y:S01]  /*7c00*/  LDC R128, c[0x0][0x2f4] ;  /* 0x0000bd00ff807b82 */ /* 0x000e620000000800 */
[----:B------:R-:W-:Y:S01]  /*7c10*/  UMOV UR4, 0xffffffff ;  /* 0xffffffff00047882 */ /* 0x000fe20000000000 */
[----:B-1----:R-:W-:Y:S02]  /*7c20*/  IMAD.IADD R129, R128, 0x1, -R112 ;  /* 0x0000000180817824 */ /* 0x002fe400078e0a70 */
[----:B------:R-:W-:Y:S05]  /*7c30*/  BRA.DIV UR4, `(.L_x_2731) ;  /* 0x000002c204347947 */ /* 0x000fea000b800000 */
[----:B------:R1:W2:Y:S04]  /*7c40*/  SHFL.IDX PT, R121, R118, RZ, 0x181f ;  /* 0x00181fff76797589 */ /* 0x0002a800000e0000 */
[----:B------:R1:W3:Y:S02]  /*7c50*/  SHFL.IDX PT, R11, R119, RZ, 0x181f ;  /* 0x00181fff770b7589 */ /* 0x0002e400000e0000 */
.L_x_3079:
        /* <DEDUP_REMOVED lines=39> */
[--C-:B------:R-:W-:Y:S02]  /*7ed0*/  SHF.R.U64 R44, R46, 0x10, R47.reuse ;  /* 0x000000102e2c7819 */ /* 0x100fe4000000122f */
[----:B------:R-:W-:Y:S02]  /*7ee0*/  SHF.R.U32.HI R135, RZ, 0x10, R47 ;  /* 0x00000010ff877819 */ /* 0x000fe4000001162f */
[----:B------:R-:W-:Y:S02]  /*7ef0*/  PRMT R36, R133, 0x5432, R36 ;  /* 0x0000543285247816 */ /* 0x000fe40000000024 */
[----:B------:R-:W-:Y:S02]  /*7f00*/  PRMT R47, R161, 0x5410, R45 ;  /* 0x00005410a12f7816 */ /* 0x000fe4000000002d */
[----:B------:R-:W-:Y:S02]  /*7f10*/  SHF.R.U32.HI R133, RZ, 0x10, R39 ;  /* 0x00000010ff857819 */ /* 0x000fe40000011627 */
[----:B------:R-:W-:-:S02]  /*7f20*/  PRMT R39, R140, 0x5410, R37 ;  /* 0x000054108c277816 */ /* 0x000fc40000000025 */
[----:B------:R-:W-:Y:S02]  /*7f30*/  PRMT R37, R141, 0x5432, R38 ;  /* 0x000054328d257816 */ /* 0x000fe40000000026 */
[----:B------:R-:W-:Y:S01]  /*7f40*/  PRMT R38, R140, 0x5432, R44 ;  /* 0x000054328c267816 */ /* 0x000fe2000000002c */
[----:B---3--:R-:W-:Y:S01]  /*7f50*/  IMAD.U32 R140, R81, 0x10000, RZ ;  /* 0x00010000518c7824 */ /* 0x008fe200078e00ff */
[----:B------:R-:W-:Y:S01]  /*7f60*/  PRMT R46, R141, 0x5410, R133 ;  /* 0x000054108d2e7816 */ /* 0x000fe20000000085 */
[C---:B------:R-:W-:Y:S01]  /*7f70*/  IMAD.U32 R44, R47.reuse, 0x10000, RZ ;  /* 0x000100002f2c7824 */ /* 0x040fe200078e00ff */
[----:B------:R-:W-:Y:S01]  /*7f80*/  PRMT R133, R160, 0x5410, R135 ;  /* 0x00005410a0857816 */ /* 0x000fe20000000087 */
[----:B------:R-:W-:Y:S01]  /*7f90*/  IMAD.U32 R141, R134, 0x10000, RZ ;  /* 0x00010000868d7824 */ /* 0x000fe200078e00ff */
[----:B------:R-:W-:Y:S01]  /*7fa0*/  LOP3.LUT R47, R47, 0xffff0000, RZ, 0xc0, !PT ;  /* 0xffff00002f2f7812 */ /* 0x000fe200078ec0ff */
[----:B------:R-:W-:Y:S01]  /*7fb0*/  FMUL.FTZ R45, R140, R44 ;  /* 0x0000002c8c2d7220 */ /* 0x000fe20000410000 */
[----:B----4-:R-:W-:-:S02]  /*7fc0*/  IMAD.U32 R135, R13, 0x10000, RZ ;  /* 0x000100000d877824 */ /* 0x010fc400078e00ff */
[-C--:B------:R-:W-:Y:S01]  /*7fd0*/  FMUL.FTZ R140, R140, R141.reuse ;  /* 0x0000008d8c8c7220 */ /* 0x080fe20000410000 */
[----:B------:R-:W-:Y:S01]  /*7fe0*/  LOP3.LUT R81, R81, 0xffff0000, RZ, 0xc0, !PT ;  /* 0xffff000051517812 */ /* 0x000fe200078ec0ff */
[C---:B------:R-:W-:Y:S02]  /*7ff0*/  FFMA.FTZ R45, R135.reuse, R141, -R45 ;  /* 0x0000008d872d7223 */ /* 0x040fe4000001082d */
[----:B------:R-:W-:Y:S01]  /*8000*/  FFMA.FTZ R44, R135, R44, R140 ;  /* 0x0000002c872c7223 */ /* 0x000fe2000001008c */
[----:B------:R-:W-:Y:S01]  /*8010*/  LOP3.LUT R135, R134, 0xffff0000, RZ, 0xc0, !PT ;  /* 0xffff000086877812 */ /* 0x000fe200078ec0ff */
[----:B------:R-:W-:Y:S01]  /*8020*/  IMAD.U32 R140, R83, 0x10000, RZ ;  /* 0x00010000538c7824 */ /* 0x000fe200078e00ff */
[----:B------:R-:W-:Y:S01]  /*8030*/  LOP3.LUT R134, R13, 0xffff0000, RZ, 0xc0, !PT ;  /* 0xffff00000d867812 */ /* 0x000fe200078ec0ff */
[C---:B------:R-:W-:Y:S01]  /*8040*/  FMUL.FTZ R13, R81.reuse, R47 ;  /* 0x0000002f510d7220 */ /* 0x040fe20000410000 */
[----:B------:R-:W-:Y:S02]  /*8050*/  IMAD.U32 R141, R46, 0x10000, RZ ;  /* 0x000100002e8d7824 */ /* 0x000fe400078e00ff */
[-C--:B------:R-:W-:Y:S01]  /*8060*/  FMUL.FTZ R81, R81, R135.reuse ;  /* 0x0000008751517220 */ /* 0x080fe20000410000 */
[----:B------:R-:W-:Y:S01]  /*8070*/  LOP3.LUT R83, R83, 0xffff0000, RZ, 0xc0, !PT ;  /* 0xffff000053537812 */ /* 0x000fe200078ec0ff */
[----:B------:R-:W-:Y:S01]  /*8080*/  FFMA.FTZ R13, R134, R135, -R13 ;  /* 0x00000087860d7223 */ /* 0x000fe2000001080d */
[----:B------:R-:W-:-:S02]  /*8090*/  IMAD.U32 R135, R15, 0x10000, RZ ;  /* 0x000100000f877824 */ /* 0x000fc400078e00ff */
[----:B------:R-:W-:Y:S01]  /*80a0*/  FFMA.FTZ R47, R134, R47, R81 ;  /* 0x0000002f862f7223 */ /* 0x000fe20000010051 */
[C---:B------:R-:W-:Y:S01]  /*80b0*/  IMAD.U32 R134, R133.reuse, 0x10000, RZ ;  /* 0x0001000085867824 */ /* 0x040fe200078e00ff */
[----:B------:R-:W-:Y:S02]  /*80c0*/  LOP3.LUT R133, R133, 0xffff0000, RZ, 0xc0, !PT ;  /* 0xffff000085857812 */ /* 0x000fe400078ec0ff */
[----:B------:R-:W-:Y:S01]  /*80d0*/  F2FP.BF16.F32.PACK_AB R13, R13, R45 ;  /* 0x0000002d0d0d723e */ /* 0x000fe200000010ff */
[C---:B------:R-:W-:Y:S01]  /*80e0*/  FMUL.FTZ R81, R140.reuse, R134 ;  /* 0x000000868c517220 */ /* 0x040fe20000410000 */
[-C--:B------:R-:W-:Y:S01]  /*80f0*/  FMUL.FTZ R140, R140, R141.reuse ;  /* 0x0000008d8c8c7220 */ /* 0x080fe20000410000 */
[----:B------:R-:W-:Y:S01]  /*8100*/  F2FP.BF16.F32.PACK_AB R44, R47, R44 ;  /* 0x0000002c2f2c723e */ /* 0x000fe200000010ff */
[----:B------:R-:W-:Y:S02]  /*8110*/  IMAD.U32 R47, R12, 0x10000, RZ ;  /* 0x000100000c2f7824 */ /* 0x000fe400078e00ff */
[C---:B------:R-:W-:Y:S01]  /*8120*/  FFMA.FTZ R81, R135.reuse, R141, -R81 ;  /* 0x0000008d87517223 */ /* 0x040fe20000010851 */
[----:B------:R-:W-:Y:S01]  /*8130*/  FFMA.FTZ R134, R135, R134, R140 ;  /* 0x0000008687867223 */ /* 0x000fe2000001008c */
[----:B------:R-:W-:-:S02]  /*8140*/  LOP3.LUT R135, R46, 0xffff0000, RZ, 0xc0, !PT ;  /* 0xffff00002e877812 */ /* 0x000fc400078ec0ff */
[----:B------:R-:W-:Y:S01]  /*8150*/  LOP3.LUT R46, R15, 0xffff0000, RZ, 0xc0, !PT ;  /* 0xffff00000f2e7812 */ /* 0x000fe200078ec0ff */
[C---:B------:R-:W-:Y:S02]  /*8160*/  FMUL.FTZ R15, R83.reuse, R133 ;  /* 0x00000085530f7220 */ /* 0x040fe40000410000 */
[-C--:B------:R-:W-:Y:S02]  /*8170*/  FMUL.FTZ R83, R83, R135.reuse ;  /* 0x0000008753537220 */ /* 0x080fe40000410000 */
[C---:B------:R-:W-:Y:S02]  /*8180*/  FFMA.FTZ R15, R46.reuse, R135, -R15 ;  /* 0x000000872e0f7223 */ /* 0x040fe4000001080f */
[----:B------:R-:W-:Y:S01]  /*8190*/  FFMA.FTZ R46, R46, R133, R83 ;  /* 0x000000852e2e7223 */ /* 0x000fe20000010053 */
[C---:B------:R-:W-:Y:S01]  /*81a0*/  IMAD.U32 R83, R36.reuse, 0x10000, RZ ;  /* 0x0001000024537824 */ /* 0x040fe200078e00ff */
[----:B------:R-:W-:Y:S02]  /*81b0*/  LOP3.LUT R36, R36, 0xffff0000, RZ, 0xc0, !PT ;  /* 0xffff000024247812 */ /* 0x000fe400078ec0ff */
[----:B------:R-:W-:Y:S01]  /*81c0*/  F2FP.BF16.F32.PACK_AB R15, R15, R81 ;  /* 0x000000510f0f723e */ /* 0x000fe200000010ff */
[----:B------:R-:W-:Y:S01]  /*81d0*/  IMAD.U32 R81, R80, 0x10000, RZ ;  /* 0x0001000050517824 */ /* 0x000fe200078e00ff */
[----:B------:R-:W-:Y:S01]  /*81e0*/  F2FP.BF16.F32.PACK_AB R134, R46, R134 ;  /* 0x000000862e86723e */ /* 0x000fe200000010ff */
[C---:B------:R-:W-:Y:S01]  /*81f0*/  IMAD.U32 R46, R37.reuse, 0x10000, RZ ;  /* 0x00010000252e7824 */ /* 0x040fe200078e00ff */
[----:B------:R-:W-:-:S03]  /*8200*/  LOP3.LUT R37, R37, 0xffff0000, RZ, 0xc0, !PT ;  /* 0xffff000025257812 */ /* 0x000fc600078ec0ff */
        /* <DEDUP_REMOVED lines=35> */
.L_x_2737:
[----:B------:R-:W-:Y:S05]  /*8440*/  BSYNC B3 ;  /* 0x0000000000037941 */ /* 0x000fea0003800000 */
.L_x_2736:
[----:B------:R-:W-:-:S04]  /*8450*/  LEA R36, P3, R10, R11, 0x1 ;  /* 0x0000000b0a247211 */ /* 0x000fc800078608ff */
[----:B--2---:R-:W-:Y:S02]  /*8460*/  LEA.HI.X R37, R10, R121, R28, 0x1, P3 ;  /* 0x000000790a257211 */ /* 0x004fe400018f0c1c */
[----:B------:R-:W-:-:S03]  /*8470*/  ISETP.GE.AND P3, PT, R132, R128, PT ;  /* 0x000000808400720c */ /* 0x000fc60003f66270 */
[----:B----4-:R2:W-:Y:S10]  /*8480*/  ST.E.128 desc[UR60][R36.64], R12 ;  /* 0x0000000c24007985 */ /* 0x0105f4000c101d3c */
[----:B--2---:R-:W-:-:S05]  /*8490*/  @!P3 IMAD.WIDE R12, R132, 0x2, R120 ;  /* 0x00000002840cb825 */ /* 0x004fca00078e0278 */
[----:B---3--:R3:W-:Y:S02]  /*84a0*/  @!P3 ST.E.128 desc[UR60][R12.64], R80 ;  /* 0x000000500c00b985 */ /* 0x0087e4000c101d3c */
.L_x_2735:
[----:B------:R-:W-:Y:S05]  /*84b0*/  BSYNC B2 ;  /* 0x0000000000027941 */ /* 0x000fea0003800000 */
.L_x_2734:
[----:B------:R-:W-:-:S13]  /*84c0*/  ISETP.NE.AND P3, PT, R25, RZ, PT ;  /* 0x000000ff1900720c */ /* 0x000fda0003f65270 */
[----:B------:R-:W-:Y:S05]  /*84d0*/  @!P3 BRA `(.L_x_2733) ;  /* 0x000000080000b947 */ /* 0x000fea0003800000 */
[----:B------:R-:W4:Y:S01]  /*84e0*/  LDL R15, [R1+0x68] ;  /* 0x00006800010f7983 */ /* 0x000f220000100800 */
[----:B---3--:R-:W-:Y:S01]  /*84f0*/  SEL R12, R112, R129, !P1 ;  /* 0x00000081700c7207 */ /* 0x008fe20004800000 */
        /* <DEDUP_REMOVED lines=119> */
.L_x_2739:
[----:B------:R-:W-:Y:S05]  /*8c70*/  BSYNC B2 ;  /* 0x0000000000027941 */ /* 0x000fea0003800000 */
.L_x_2738:
[----:B------:R-:W-:-:S04]  /*8c80*/  LEA R32, P3, R21, R11, 0x1 ;  /* 0x0000000b15207211 */ /* 0x000fc800078608ff */
[----:B--2---:R-:W-:Y:S02]  /*8c90*/  LEA.HI.X R33, R21, R121, R29, 0x1, P3 ;  /* 0x0000007915217211 */ /* 0x004fe400018f0c1d */
[----:B------:R-:W-:-:S03]  /*8ca0*/  ISETP.GE.AND P3, PT, R44, R128, PT ;  /* 0x000000802c00720c */ /* 0x000fc60003f66270 */
[----:B----4-:R4:W-:Y:S10]  /*8cb0*/  ST.E.128 desc[UR60][R32.64], R12 ;  /* 0x0000000c20007985 */ /* 0x0109f4000c101d3c */
[----:B------:R-:W-:-:S05]  /*8cc0*/  @!P3 IMAD.WIDE R120, R44, 0x2, R120 ;  /* 0x000000022c78b825 */ /* 0x000fca00078e0278 */
[----:B---3--:R4:W-:Y:S02]  /*8cd0*/  @!P3 ST.E.128 desc[UR60][R120.64], R36 ;  /* 0x000000247800b985 */ /* 0x0089e4000c101d3c */
.L_x_2733:
[----:B------:R-:W-:Y:S05]  /*8ce0*/  BSYNC B1 ;  /* 0x0000000000017941 */ /* 0x000fea0003800000 */
.L_x_2732:
[----:B------:R-:W-:-:S03]  /*8cf0*/  UMOV UR4, 0xffffffff ;  /* 0xffffffff00047882 */ /* 0x000fc60000000000 */
[----:B------:R-:W-:Y:S05]  /*8d00*/  BRA.DIV UR4, `(.L_x_2740) ;  /* 0x000002b2044c7947 */ /* 0x000fea000b800000 */
[----:B----4-:R4:W0:Y:S04]  /*8d10*/  SHFL.IDX PT, R37, R118, 0x1, 0x181f ;  /* 0x00381f0076257f89 */ /* 0x01082800000e0000 */
[----:B---3--:R4:W3:Y:S02]  /*8d20*/  SHFL.IDX PT, R11, R119, 0x1, 0x181f ;  /* 0x00381f00770b7f89 */ /* 0x0088e400000e0000 */
.L_x_3083:
        /* <DEDUP_REMOVED lines=8> */
[C---:B------:R-:W-:Y:S01]  /*8db0*/  VIADD R14, R225.reuse, 0x20 ;  /* 0x00000020e10e7836 */ /* 0x040fe20000000000 */
        /* <DEDUP_REMOVED lines=48> */
[----:B------:R-:W-:Y:S01]  /*90c0*/  FMUL.FTZ R13, R33, R60 ;  /* 0x0000003c210d7220 */ /* 0x000fe20000410000 */
        /* <DEDUP_REMOVED lines=59> */
[C---:B------:R-:W-:Y:S01]  /*9480*/  FMUL.FTZ R34, R32.reuse, R42 ;  /* 0x0000002a20227220 */ /* 0x040fe20000410000 */
[----:B------:R-:W-:-:S03]  /*9490*/  FMUL.FTZ R32, R32, R39 ;  /* 0x0000002720207220 */ /* 0x000fc60000410000 */
        /* <DEDUP_REMOVED lines=8> */
.L_x_2746:
[----:B------:R-:W-:Y:S05]  /*9520*/  BSYNC B3 ;  /* 0x0000000000037941 */ /* 0x000fea0003800000 */
.L_x_2745:
[----:B------:R-:W-:-:S04]  /*9530*/  LEA R38, P3, R10, R11, 0x1 ;  /* 0x0000000b0a267211 */ /* 0x000fc800078608ff */
[----:B0-----:R-:W-:Y:S02]  /*9540*/  LEA.HI.X R39, R10, R37, R28, 0x1, P3 ;  /* 0x000000250a277211 */ /* 0x001fe400018f0c1c */
[----:B------:R-:W-:-:S03]  /*9550*/  ISETP.GE.AND P3, PT, R40, R128, PT ;  /* 0x000000802800720c */ /* 0x000fc60003f66270 */
[----:B------:R0:W-:Y:S10]  /*9560*/  ST.E.128 desc[UR60][R38.64], R12 ;  /* 0x0000000c26007985 */ /* 0x0001f4000c101d3c */
[----:B0-----:R-:W-:-:S05]  /*9570*/  @!P3 IMAD.WIDE R12, R40, 0x2, R36 ;  /* 0x00000002280cb825 */ /* 0x001fca00078e0224 */
[----:B---3--:R3:W-:Y:S02]  /*9580*/  @!P3 ST.E.128 desc[UR60][R12.64], R32 ;  /* 0x000000200c00b985 */ /* 0x0087e4000c101d3c */
.L_x_2744:
[----:B------:R-:W-:Y:S05]  /*9590*/  BSYNC B2 ;  /* 0x0000000000027941 */ /* 0x000fea0003800000 */
.L_x_2743:
[----:B------:R-:W-:-:S13]  /*95a0*/  ISETP.NE.AND P3, PT, R25, RZ, PT ;  /* 0x000000ff1900720c */ /* 0x000fda0003f65270 */
[----:B------:R-:W-:Y:S05]  /*95b0*/  @!P3 BRA `(.L_x_2742) ;  /* 0x000000080000b947 */ /* 0x000fea0003800000 */
[----:B------:R-:W5:Y:S01]  /*95c0*/  LDL R15, [R1+0x64] ;  /* 0x00006400010f7983 */ /* 0x000f620000100800 */
[----:B---3--:R-:W-:Y:S01]  /*95d0*/  SEL R12, R112, R129, !P1 ;  /* 0x00000081700c7207 */ /* 0x008fe20004800000 */
        /* <DEDUP_REMOVED lines=119> */
.L_x_2748:
[----:B------:R-:W-:Y:S05]  /*9d50*/  BSYNC B2 ;  /* 0x0000000000027941 */ /* 0x000fea0003800000 */
.L_x_2747:
[----:B------:R-:W-:Y:S02]  /*9d60*/  ISETP.GE.AND P4, PT, R40, R128, PT ;  /* 0x000000802800720c */ /* 0x000fe40003f86270 */
[----:B------:R-:W-:-:S04]  /*9d70*/  LEA R38, P3, R21, R11, 0x1 ;  /* 0x0000000b15267211 */ /* 0x000fc800078608ff */
[----:B0-----:R-:W-:-:S05]  /*9d80*/  LEA.HI.X R39, R21, R37, R29, 0x1, P3 ;  /* 0x0000002515277211 */ /* 0x001fca00018f0c1d */
[----:B------:R0:W-:Y:S02]  /*9d90*/  ST.E.128 desc[UR60][R38.64], R12 ;  /* 0x0000000c26007985 */ /* 0x0001e4000c101d3c */
[----:B------:R-:W-:-:S05]  /*9da0*/  @!P4 IMAD.WIDE R36, R40, 0x2, R36 ;  /* 0x000000022824c825 */ /* 0x000fca00078e0224 */
[----:B---3--:R0:W-:Y:S02]  /*9db0*/  @!P4 ST.E.128 desc[UR60][R36.64], R32 ;  /* 0x000000202400c985 */ /* 0x0081e4000c101d3c */
.L_x_2742:
[----:B------:R-:W-:Y:S05]  /*9dc0*/  BSYNC B1 ;  /* 0x0000000000017941 */ /* 0x000fea0003800000 */
.L_x_2741:
[----:B------:R-:W-:-:S03]  /*9dd0*/  UMOV UR4, 0xffffffff ;  /* 0xffffffff00047882 */ /* 0x000fc60000000000 */
[----:B------:R-:W-:Y:S05]  /*9de0*/  BRA.DIV UR4, `(.L_x_2749) ;  /* 0x000002a204607947 */ /* 0x000fea000b800000 */
[----:B-1--4-:R-:W1:Y:S04]  /*9df0*/  SHFL.IDX PT, R118, R118, 0x2, 0x181f ;  /* 0x00581f0076767f89 */ /* 0x012e6800000e0000 */
[----:B------:R-:W4:Y:S02]  /*9e00*/  SHFL.IDX PT, R119, R119, 0x2, 0x181f ;  /* 0x00581f0077777f89 */ /* 0x000f2400000e0000 */
.L_x_3087:
        /* <DEDUP_REMOVED lines=32> */
[----:B------:R-:W0:Y:S04]  /*a010*/  LDS.128 R32, [R32+0x24400] ;  /* 0x0244000020207984 */ /* 0x000e280000000c00 */
[----:B------:R-:W1:Y:S01]  /*a020*/  LDS.128 R12, [R12+0x24400] ;  /* 0x024400000c0c7984 */ /* 0x000e620000000c00 */
[----:B------:R-:W-:Y:S05]  /*a030*/  @P3 BRA `(.L_x_2753) ;  /* 0x0000000400743947 */ /* 0x000fea0003800000 */
[----:B------:R-:W-:Y:S01]  /*a040*/  SHF.R.U64 R40, R76, 0x10, R77 ;  /* 0x000000104c287819 */ /* 0x000fe2000000124d */
[----:B0-----:R-:W-:Y:S01]  /*a050*/  IMAD.U32 R45, R33, 0x10000, RZ ;  /* 0x00010000212d7824 */ /* 0x001fe200078e00ff */
[----:B------:R-:W-:Y:S01]  /*a060*/  SHF.R.U64 R38, R68, 0x10, R69 ;  /* 0x0000001044267819 */ /* 0x000fe20000001245 */
[----:B-1----:R-:W-:Y:S01]  /*a070*/  IMAD.U32 R42, R13, 0x10000, RZ ;  /* 0x000100000d2a7824 */ /* 0x002fe200078e00ff */
[----:B------:R-:W-:Y:S01]  /*a080*/  SHF.R.U32.HI R76, RZ, 0x10, R77 ;  /* 0x00000010ff4c7819 */ /* 0x000fe2000001164d */
[----:B------:R-:W-:Y:S01]  /*a090*/  IMAD.U32 R48, R35, 0x10000, RZ ;  /* 0x0001000023307824 */ /* 0x000fe200078e00ff */
[----:B------:R-:W-:Y:S02]  /*a0a0*/  SHF.R.U32.HI R68, RZ, 0x10, R69 ;  /* 0x00000010ff447819 */ /* 0x000fe40000011645 */
[----:B------:R-:W-:Y:S02]  /*a0b0*/  PRMT R76, R145, 0x5432, R76 ;  /* 0x00005432914c7816 */ /* 0x000fe4000000004c */
[----:B------:R-:W-:-:S02]  /*a0c0*/  PRMT R68, R143, 0x5432, R68 ;  /* 0x000054328f447816 */ /* 0x000fc40000000044 */
[--C-:B------:R-:W-:Y:S01]  /*a0d0*/  SHF.R.U64 R41, R78, 0x10, R79.reuse ;  /* 0x000000104e297819 */ /* 0x100fe2000000124f */
[----:B------:R-:W-:Y:S01]  /*a0e0*/  IMAD.U32 R44, R76, 0x10000, RZ ;  /* 0x000100004c2c7824 */ /* 0x000fe200078e00ff */
[----:B------:R-:W-:Y:S01]  /*a0f0*/  SHF.R.U32.HI R78, RZ, 0x10, R79 ;  /* 0x00000010ff4e7819 */ /* 0x000fe2000001164f */
[----:B------:R-:W-:Y:S01]  /*a100*/  IMAD.U32 R43, R68, 0x10000, RZ ;  /* 0x00010000442b7824 */ /* 0x000fe200078e00ff */
[--C-:B------:R-:W-:Y:S01]  /*a110*/  SHF.R.U64 R39, R70, 0x10, R71.reuse ;  /* 0x0000001046277819 */ /* 0x100fe20000001247 */
[CC--:B------:R-:W-:Y:S01]  /*a120*/  FMUL.FTZ R46, R45.reuse, R44.reuse ;  /* 0x0000002c2d2e7220 */ /* 0x0c0fe20000410000 */
[----:B------:R-:W-:Y:S01]  /*a130*/  LOP3.LUT R68, R68, 0xffff0000, RZ, 0xc0, !PT ;  /* 0xffff000044447812 */ /* 0x000fe200078ec0ff */
[-C--:B------:R-:W-:Y:S01]  /*a140*/  FMUL.FTZ R45, R45, R43.reuse ;  /* 0x0000002b2d2d7220 */ /* 0x080fe20000410000 */
[----:B------:R-:W-:Y:S01]  /*a150*/  SHF.R.U32.HI R70, RZ, 0x10, R71 ;  /* 0x00000010ff467819 */ /* 0x000fe20000011647 */
[----:B------:R-:W-:Y:S01]  /*a160*/  FFMA.FTZ R43, R42, R43, -R46 ;  /* 0x0000002b2a2b7223 */ /* 0x000fe2000001082e */
[----:B------:R-:W-:Y:S01]  /*a170*/  PRMT R78, R144, 0x5432, R78 ;  /* 0x00005432904e7816 */ /* 0x000fe2000000004e */
[----:B------:R-:W-:Y:S01]  /*a180*/  FFMA.FTZ R42, R42, R44, R45 ;  /* 0x0000002c2a2a7223 */ /* 0x000fe2000001002d */
[----:B------:R-:W-:Y:S01]  /*a190*/  LOP3.LUT R44, R76, 0xffff0000, RZ, 0xc0, !PT ;  /* 0xffff00004c2c7812 */ /* 0x000fe200078ec0ff */
[----:B------:R-:W-:Y:S01]  /*a1a0*/  IMAD.U32 R46, R15, 0x10000, RZ ;  /* 0x000100000f2e7824 */ /* 0x000fe200078e00ff */
[----:B------:R-:W-:Y:S01]  /*a1b0*/  LOP3.LUT R45, R33, 0xffff0000, RZ, 0xc0, !PT ;  /* 0xffff0000212d7812 */ /* 0x000fe200078ec0ff */
[----:B------:R-:W-:Y:S01]  /*a1c0*/  IMAD.U32 R47, R78, 0x10000, RZ ;  /* 0x000100004e2f7824 */ /* 0x000fe200078e00ff */
[----:B------:R-:W-:-:S02]  /*a1d0*/  LOP3.LUT R13, R13, 0xffff0000, RZ, 0xc0, !PT ;  /* 0xffff00000d0d7812 */ /* 0x000fc400078ec0ff */
[----:B------:R-:W-:Y:S01]  /*a1e0*/  PRMT R70, R142, 0x5432, R70 ;  /* 0x000054328e467816 */ /* 0x000fe20000000046 */
[C---:B------:R-:W-:Y:S01]  /*a1f0*/  FMUL.FTZ R33, R45.reuse, R44 ;  /* 0x0000002c2d217220 */ /* 0x040fe20000410000 */
[-C--:B------:R-:W-:Y:S01]  /*a200*/  FMUL.FTZ R45, R45, R68.reuse ;  /* 0x000000442d2d7220 */ /* 0x080fe20000410000 */
[----:B------:R-:W-:Y:S02]  /*a210*/  LOP3.LUT R78, R78, 0xffff0000, RZ, 0xc0, !PT ;  /* 0xffff00004e4e7812 */ /* 0x000fe400078ec0ff */
[C---:B------:R-:W-:Y:S01]  /*a220*/  FFMA.FTZ R33, R13.reuse, R68, -R33 ;  /* 0x000000440d217223 */ /* 0x040fe20000010821 */
[----:B------:R-:W-:Y:S01]  /*a230*/  FFMA.FTZ R13, R13, R44, R45 ;  /* 0x0000002c0d0d7223 */ /* 0x000fe2000001002d */
[----:B------:R-:W-:Y:S02]  /*a240*/  IMAD.U32 R44, R70, 0x10000, RZ ;  /* 0x00010000462c7824 */ /* 0x000fe400078e00ff */
[----:B------:R-:W-:Y:S01]  /*a250*/  FMUL.FTZ R45, R48, R47 ;  /* 0x0000002f302d7220 */ /* 0x000fe20000410000 */
[----:B------:R-:W-:-:S02]  /*a260*/  PRMT R40, R145, 0x5410, R40 ;  /* 0x0000541091287816 */ /* 0x000fc40000000028 */
[----:B------:R-:W-:Y:S01]  /*a270*/  LOP3.LUT R70, R70, 0xffff0000, RZ, 0xc0, !PT ;  /* 0xffff000046467812 */ /* 0x000fe200078ec0ff */
[-C--:B------:R-:W-:Y:S01]  /*a280*/  FFMA.FTZ R45, R46, R44.reuse, -R45 ;  /* 0x0000002c2e2d7223 */ /* 0x080fe2000001082d */
[----:B------:R-:W-:Y:S01]  /*a290*/  FMUL.FTZ R44, R48, R44 ;  /* 0x0000002c302c7220 */ /* 0x000fe20000410000 */
[----:B------:R-:W-:Y:S01]  /*a2a0*/  PRMT R38, R143, 0x5410, R38 ;  /* 0x000054108f267816 */ /* 0x000fe20000000026 */
[----:B------:R-:W-:Y:S01]  /*a2b0*/  IMAD.U32 R48, R32, 0x10000, RZ ;  /* 0x0001000020307824 */ /* 0x000fe200078e00ff */
[----:B------:R-:W-:Y:S01]  /*a2c0*/  LOP3.LUT R15, R15, 0xffff0000, RZ, 0xc0, !PT ;  /* 0xffff00000f0f7812 */ /* 0x000fe200078ec0ff */
[----:B------:R-:W-:Y:S01]  /*a2d0*/  FFMA.FTZ R44, R46, R47, R44 ;  /* 0x0000002f2e2c7223 */ /* 0x000fe2000001002c */
[----:B------:R-:W-:Y:S01]  /*a2e0*/  LOP3.LUT R46, R35, 0xffff0000, RZ, 0xc0, !PT ;  /* 0xffff0000232e7812 */ /* 0x000fe200078ec0ff */
[----:B------:R-:W-:Y:S01]  /*a2f0*/  IMAD.U32 R47, R40, 0x10000, RZ ;  /* 0x00010000282f7824 */ /* 0x000fe200078e00ff */
[----:B------:R-:W-:Y:S01]  /*a300*/  LOP3.LUT R32, R32, 0xffff0000, RZ, 0xc0, !PT ;  /* 0xffff000020207812 */ /* 0x000fe200078ec0ff */
[----:B------:R-:W-:Y:S01]  /*a310*/  IMAD.U32 R49, R38, 0x10000, RZ ;  /* 0x0001000026317824 */ /* 0x000fe200078e00ff */
[----:B------:R-:W-:Y:S01]  /*a320*/  LOP3.LUT R40, R40, 0xffff0000, RZ, 0xc0, !PT ;  /* 0xffff000028287812 */ /* 0x000fe200078ec0ff */
[C---:B------:R-:W-:Y:S01]  /*a330*/  FMUL.FTZ R35, R46.reuse, R78 ;  /* 0x0000004e2e237220 */ /* 0x040fe20000410000 */
[-C--:B------:R-:W-:Y:S01]  /*a340*/  FMUL.FTZ R46, R46, R70.reuse ;  /* 0x000000462e2e7220 */ /* 0x080fe20000410000 */
[C---:B------:R-:W-:Y:S01]  /*a350*/  FMUL.FTZ R50, R48.reuse, R47 ;  /* 0x0000002f30327220 */ /* 0x040fe20000410000 */
[----:B------:R-:W-:Y:S01]  /*a360*/  FMUL.FTZ R48, R48, R49 ;  /* 0x0000003130307220 */ /* 0x000fe20000410000 */
[C---:B------:R-:W-:Y:S01]  /*a370*/  FFMA.FTZ R35, R15.reuse, R70, -R35 ;  /* 0x000000460f237223 */ /* 0x040fe20000010823 */
[----:B------:R-:W-:Y:S01]  /*a380*/  FFMA.FTZ R15, R15, R78, R46 ;  /* 0x0000004e0f0f7223 */ /* 0x000fe2000001002e */
[----:B------:R-:W-:Y:S01]  /*a390*/  IMAD.U32 R46, R12, 0x10000, RZ ;  /* 0x000100000c2e7824 */ /* 0x000fe200078e00ff */
[----:B------:R-:W-:-:S02]  /*a3a0*/  LOP3.LUT R38, R38, 0xffff0000, RZ, 0xc0, !PT ;  /* 0xffff000026267812 */ /* 0x000fc400078ec0ff */
[----:B------:R-:W-:Y:S01]  /*a3b0*/  PRMT R41, R144, 0x5410, R41 ;  /* 0x0000541090297816 */ /* 0x000fe20000000029 */
[C---:B------:R-:W-:Y:S01]  /*a3c0*/  FFMA.FTZ R50, R46.reuse, R49, -R50 ;  /* 0x000000312e327223 */ /* 0x040fe20000010832 */
[----:B------:R-:W-:Y:S01]  /*a3d0*/  FFMA.FTZ R48, R46, R47, R48 ;  /* 0x0000002f2e307223 */ /* 0x000fe20000010030 */
        /* <DEDUP_REMOVED lines=15> */
[----:B------:R-:W-:Y:S01]  /*a4d0*/  LOP3.LUT R14, R14, 0xffff0000, RZ, 0xc0, !PT ;  /* 0xffff00000e0e7812 */ /* 0x000fe200078ec0ff */
[C---:B------:R-:W-:Y:S02]  /*a4e0*/  FFMA.FTZ R49, R38.reuse, R47, -R49 ;  /* 0x0000002f26317223 */ /* 0x040fe40000010831 */
[----:B------:R-:W-:Y:S01]  /*a4f0*/  FFMA.FTZ R46, R38, R40, R46 ;  /* 0x00000028262e7223 */ /* 0x000fe2000001002e */
[C---:B------:R-:W-:Y:S01]  /*a500*/  FMUL.FTZ R38, R34.reuse, R41 ;  /* 0x0000002922267220 */ /* 0x040fe20000410000 */
[----:B------:R-:W-:Y:S01]  /*a510*/  FMUL.FTZ R34, R34, R39 ;  /* 0x0000002722227220 */ /* 0x000fe20000410000 */
[----:B------:R-:W-:Y:S02]  /*a520*/  F2FP.BF16.F32.PACK_AB R33, R33, R43 ;  /* 0x0000002b2121723e */ /* 0x000fe400000010ff */
[C---:B------:R-:W-:Y:S01]  /*a530*/  FFMA.FTZ R38, R14.reuse, R39, -R38 ;  /* 0x000000270e267223 */ /* 0x040fe20000010826 */
[----:B------:R-:W-:Y:S01]  /*a540*/  F2FP.BF16.F32.PACK_AB R35, R35, R45 ;  /* 0x0000002d2323723e */ /* 0x000fe200000010ff */
[----:B------:R-:W-:Y:S01]  /*a550*/  FFMA.FTZ R34, R14, R41, R34 ;  /* 0x000000290e227223 */ /* 0x000fe20000010022 */
[----:B------:R-:W-:Y:S01]  /*a560*/  F2FP.BF16.F32.PACK_AB R42, R13, R42 ;  /* 0x0000002a0d2a723e */ /* 0x000fe200000010ff */
[----:B------:R-:W-:Y:S01]  /*a570*/  IMAD.MOV.U32 R13, RZ, RZ, R33 ;  /* 0x000000ffff0d7224 */ /* 0x000fe200078e0021 */
        /* <DEDUP_REMOVED lines=8> */
[----:B------:R-:W-:-:S07]  /*a600*/  F2FP.BF16.F32.PACK_AB R34, R34, R46 ;  /* 0x0000002e2222723e */ /* 0x000fce00000010ff */
.L_x_2753:
[----:B------:R-:W-:Y:S05]  /*a610*/  BSYNC B2 ;  /* 0x0000000000027941 */ /* 0x000fea0003800000 */
.L_x_2752:
[----:B------:R-:W-:Y:S02]  /*a620*/  ISETP.GE.AND P4, PT, R11, R128, PT ;  /* 0x000000800b00720c */ /* 0x000fe40003f86270 */
[----:B------:R-:W-:-:S04]  /*a630*/  LEA R38, P3, R10, R119, 0x1 ;  /* 0x000000770a267211 */ /* 0x000fc800078608ff */
[----:B------:R-:W-:-:S05]  /*a640*/  LEA.HI.X R39, R10, R118, R28, 0x1, P3 ;  /* 0x000000760a277211 */ /* 0x000fca00018f0c1c */
[----:B-1----:R1:W-:Y:S02]  /*a650*/  ST.E.128 desc[UR60][R38.64], R12 ;  /* 0x0000000c26007985 */ /* 0x0023e4000c101d3c */
[----:B-1----:R-:W-:-:S05]  /*a660*/  @!P4 IMAD.WIDE R12, R11, 0x2, R36 ;  /* 0x000000020b0cc825 */ /* 0x002fca00078e0224 */
[----:B0-----:R0:W-:Y:S02]  /*a670*/  @!P4 ST.E.128 desc[UR60][R12.64], R32 ;  /* 0x000000200c00c985 */ /* 0x0011e4000c101d3c */
.L_x_2751:
[----:B------:R-:W-:Y:S05]  /*a680*/  BSYNC B1 ;  /* 0x0000000000017941 */ /* 0x000fea0003800000 */
.L_x_2750:
[----:B------:R-:W-:-:S13]  /*a690*/  ISETP.NE.AND P3, PT, R25, RZ, PT ;  /* 0x000000ff1900720c */ /* 0x000fda0003f65270 */
[----:B------:R-:W-:Y:S05]  /*a6a0*/  @!P3 BRA `(.L_x_2707) ;  /* 0x0000000c00e8b947 */ /* 0x000fea0003800000 */
[----:B------:R-:W4:Y:S01]  /*a6b0*/  LDL R15, [R1+0x60] ;  /* 0x00006000010f7983 */ /* 0x000f220000100800 */
[----:B------:R-:W-:Y:S01]  /*a6c0*/  SEL R129, R112, R129, !P1 ;  /* 0x0000008170817207 */ /* 0x000fe20004800000 */
[C---:B------:R-:W-:Y:S01]  /*a6d0*/  VIADD R14, R225.reuse, 0x40 ;  /* 0x00000040e10e7836 */ /* 0x040fe20000000000 */
[----:B------:R-:W-:Y:S01]  /*a6e0*/  ISETP.GE.AND P4, PT, R214, R111, PT ;  /* 0x0000006fd600720c */ /* 0x000fe20003f86270 */
[----:B0--3--:R-:W-:Y:S01]  /*a6f0*/  VIADD R12, R225, 0x40 ;  /* 0x00000040e10c7836 */ /* 0x009fe20000000000 */
        /* <DEDUP_REMOVED lines=45> */
[----:B------:R-:W-:-:S02]  /*a9d0*/  LOP3.LUT R43, R33, 0xffff0000, RZ, 0xc0, !PT ;  /* 0xffff0000212b7812 */ /* 0x000fc400078ec0ff */
[----:B------:R-:W-:Y:S02]  /*a9e0*/  PRMT R64, R137, 0x5410, R64 ;  /* 0x0000541089407816 */ /* 0x000fe40000000040 */
[----:B------:R-:W-:Y:S01]  /*a9f0*/  SHF.R.U64 R74, R74, 0x10, R75 ;  /* 0x000000104a4a7819 */ /* 0x000fe2000000124b */
[C---:B------:R-:W-:Y:S01]  /*aa00*/  FMUL.FTZ R33, R43.reuse, R42 ;  /* 0x0000002a2b217220 */ /* 0x040fe20000410000 */
[-C--:B------:R-:W-:Y:S01]  /*aa10*/  FMUL.FTZ R43, R43, R44.reuse ;  /* 0x0000002c2b2b7220 */ /* 0x080fe20000410000 */
[----:B------:R-:W-:Y:S02]  /*aa20*/  SHF.R.U64 R66, R66, 0x10, R67 ;  /* 0x0000001042427819 */ /* 0x000fe40000001243 */
[C---:B------:R-:W-:Y:S01]  /*aa30*/  FFMA.FTZ R33, R13.reuse, R44, -R33 ;  /* 0x0000002c0d217223 */ /* 0x040fe20000010821 */
[----:B------:R-:W-:Y:S01]  /*aa40*/  FFMA.FTZ R13, R13, R42, R43 ;  /* 0x0000002a0d0d7223 */ /* 0x000fe2000001002b */
[----:B------:R-:W-:Y:S01]  /*aa50*/  SHF.R.U32.HI R43, RZ, 0x10, R75 ;  /* 0x00000010ff2b7819 */ /* 0x000fe2000001164b */
        /* <DEDUP_REMOVED lines=10> */
[----:B------:R-:W-:Y:S01]  /*ab00*/  PRMT R74, R138, 0x5410, R74 ;  /* 0x000054108a4a7816 */ /* 0x000fe2000000004a */
[-C--:B------:R-:W-:Y:S01]  /*ab10*/  FMUL.FTZ R48, R48, R46.reuse ;  /* 0x0000002e30307220 */ /* 0x080fe20000410000 */
[----:B------:R-:W-:Y:S01]  /*ab20*/  PRMT R66, R136, 0x5410, R66 ;  /* 0x0000541088427816 */ /* 0x000fe20000000042 */
[----:B------:R-:W-:Y:S01]  /*ab30*/  FFMA.FTZ R47, R44, R46, -R47 ;  /* 0x0000002e2c2f7223 */ /* 0x000fe2000001082f */
[----:B------:R-:W-:-:S02]  /*ab40*/  IMAD.U32 R46, R32, 0x10000, RZ ;  /* 0x00010000202e7824 */ /* 0x000fc400078e00ff */
[----:B------:R-:W-:Y:S01]  /*ab50*/  FFMA.FTZ R48, R44, R45, R48 ;  /* 0x0000002d2c307223 */ /* 0x000fe20000010030 */
[----:B------:R-:W-:Y:S01]  /*ab60*/  LOP3.LUT R44, R35, 0xffff0000, RZ, 0xc0, !PT ;  /* 0xffff0000232c7812 */ /* 0x000fe200078ec0ff */
[----:B------:R-:W-:Y:S01]  /*ab70*/  IMAD.U32 R49, R74, 0x10000, RZ ;  /* 0x000100004a317824 */ /* 0x000fe200078e00ff */
[----:B------:R-:W-:Y:S02]  /*ab80*/  LOP3.LUT R32, R32, 0xffff0000, RZ, 0xc0, !PT ;  /* 0xffff000020207812 */ /* 0x000fe400078ec0ff */
[----:B------:R-:W-:Y:S01]  /*ab90*/  LOP3.LUT R74, R74, 0xffff0000, RZ, 0xc0, !PT ;  /* 0xffff00004a4a7812 */ /* 0x000fe200078ec0ff */
[C---:B------:R-:W-:Y:S01]  /*aba0*/  FMUL.FTZ R35, R44.reuse, R43 ;  /* 0x0000002b2c237220 */ /* 0x040fe20000410000 */
[-C--:B------:R-:W-:Y:S01]  /*abb0*/  FMUL.FTZ R44, R44, R42.reuse ;  /* 0x0000002a2c2c7220 */ /* 0x080fe20000410000 */
[----:B------:R-:W-:Y:S02]  /*abc0*/  F2FP.BF16.F32.PACK_AB R33, R33, R41 ;  /* 0x000000292121723e */ /* 0x000fe400000010ff */
[----:B------:R-:W-:Y:S01]  /*abd0*/  FFMA.FTZ R35, R15, R42, -R35 ;  /* 0x0000002a0f237223 */ /* 0x000fe20000010823 */
[----:B------:R-:W-:-:S02]  /*abe0*/  IMAD.U32 R42, R72, 0x10000, RZ ;  /* 0x00010000482a7824 */ /* 0x000fc400078e00ff */
[----:B------:R-:W-:Y:S01]  /*abf0*/  FFMA.FTZ R44, R15, R43, R44 ;  /* 0x0000002b0f2c7223 */ /* 0x000fe2000001002c */
[----:B------:R-:W-:Y:S01]  /*ac00*/  IMAD.U32 R43, R64, 0x10000, RZ ;  /* 0x00010000402b7824 */ /* 0x000fe200078e00ff */
[----:B------:R-:W-:Y:S01]  /*ac10*/  LOP3.LUT R72, R72, 0xffff0000, RZ, 0xc0, !PT ;  /* 0xffff000048487812 */ /* 0x000fe200078ec0ff */
[----:B------:R-:W-:Y:S02]  /*ac20*/  IMAD.U32 R15, R12, 0x10000, RZ ;  /* 0x000100000c0f7824 */ /* 0x000fe400078e00ff */
[----:B------:R-:W-:Y:S01]  /*ac30*/  FMUL.FTZ R45, R46, R42 ;  /* 0x0000002a2e2d7220 */ /* 0x000fe20000410000 */
[----:B------:R-:W-:Y:S01]  /*ac40*/  LOP3.LUT R64, R64, 0xffff0000, RZ, 0xc0, !PT ;  /* 0xffff000040407812 */ /* 0x000fe200078ec0ff */
[-C--:B------:R-:W-:Y:S01]  /*ac50*/  FMUL.FTZ R46, R46, R43.reuse ;  /* 0x0000002b2e2e7220 */ /* 0x080fe20000410000 */
[----:B------:R-:W-:Y:S01]  /*ac60*/  LOP3.LUT R12, R12, 0xffff0000, RZ, 0xc0, !PT ;  /* 0xffff00000c0c7812 */ /* 0x000fe200078ec0ff */
[C---:B------:R-:W-:Y:S01]  /*ac70*/  FFMA.FTZ R45, R15.reuse, R43, -R45 ;  /* 0x0000002b0f2d7223 */ /* 0x040fe2000001082d */
[C---:B------:R-:W-:Y:S01]  /*ac80*/  FMUL.FTZ R43, R32.reuse, R72 ;  /* 0x00000048202b7220 */ /* 0x040fe20000410000 */
[----:B------:R-:W-:Y:S01]  /*ac90*/  FFMA.FTZ R46, R15, R42, R46 ;  /* 0x0000002a0f2e7223 */ /* 0x000fe2000001002e */
[----:B------:R-:W-:Y:S01]  /*aca0*/  FMUL.FTZ R32, R32, R64 ;  /* 0x0000004020207220 */ /* 0x000fe20000410000 */
[----:B------:R-:W-:-:S02]  /*acb0*/  IMAD.U32 R42, R34, 0x10000, RZ ;  /* 0x00010000222a7824 */ /* 0x000fc400078e00ff */
[----:B------:R-:W-:Y:S01]  /*acc0*/  FFMA.FTZ R43, R12, R64, -R43 ;  /* 0x000000400c2b7223 */ /* 0x000fe2000001082b */
[----:B------:R-:W-:Y:S02]  /*acd0*/  IMAD.U32 R15, R14, 0x10000, RZ ;  /* 0x000100000e0f7824 */ /* 0x000fe400078e00ff */
[----:B------:R-:W-:Y:S01]  /*ace0*/  FFMA.FTZ R32, R12, R72, R32 ;  /* 0x000000480c207223 */ /* 0x000fe20000010020 */
[----:B------:R-:W-:Y:S01]  /*acf0*/  LOP3.LUT R34, R34, 0xffff0000, RZ, 0xc0, !PT ;  /* 0xffff000022227812 */ /* 0x000fe200078ec0ff */
[----:B------:R-:W-:Y:S02]  /*ad00*/  IMAD.U32 R12, R66, 0x10000, RZ ;  /* 0x00010000420c7824 */ /* 0x000fe400078e00ff */
[----:B------:R-:W-:Y:S01]  /*ad10*/  FMUL.FTZ R50, R42, R49 ;  /* 0x000000312a327220 */ /* 0x000fe20000410000 */
[----:B------:R-:W-:Y:S02]  /*ad20*/  LOP3.LUT R66, R66, 0xffff0000, RZ, 0xc0, !PT ;  /* 0xffff000042427812 */ /* 0x000fe400078ec0ff */
[----:B------:R-:W-:Y:S01]  /*ad30*/  LOP3.LUT R14, R14, 0xffff0000, RZ, 0xc0, !PT ;  /* 0xffff00000e0e7812 */ /* 0x000fe200078ec0ff */
[-C--:B------:R-:W-:Y:S01]  /*ad40*/  FMUL.FTZ R42, R42, R12.reuse ;  /* 0x0000000c2a2a7220 */ /* 0x080fe20000410000 */
[----:B------:R-:W-:Y:S01]  /*ad50*/  FFMA.FTZ R50, R15, R12, -R50 ;  /* 0x0000000c0f327223 */ /* 0x000fe20000010832 */
[C---:B------:R-:W-:Y:S01]  /*ad60*/  FMUL.FTZ R12, R34.reuse, R74 ;  /* 0x0000004a220c7220 */ /* 0x040fe20000410000 */
[-C--:B------:R-:W-:Y:S01]  /*ad70*/  FMUL.FTZ R34, R34, R66.reuse ;  /* 0x0000004222227220 */ /* 0x080fe20000410000 */
[----:B------:R-:W-:Y:S01]  /*ad80*/  F2FP.BF16.F32.PACK_AB R35, R35, R47 ;  /* 0x0000002f2323723e */ /* 0x000fe200000010ff */
[----:B------:R-:W-:Y:S01]  /*ad90*/  FFMA.FTZ R42, R15, R49, R42 ;  /* 0x000000310f2a7223 */ /* 0x000fe2000001002a */
[C---:B------:R-:W-:Y:S01]  /*ada0*/  FFMA.FTZ R12, R14.reuse, R66, -R12 ;  /* 0x000000420e0c7223 */ /* 0x040fe2000001080c */
[----:B------:R-:W-:Y:S01]  /*adb0*/  FFMA.FTZ R34, R14, R74, R34 ;  /* 0x0000004a0e227223 */ /* 0x000fe20000010022 */
[----:B------:R-:W-:Y:S01]  /*adc0*/  F2FP.BF16.F32.PACK_AB R14, R43, R45 ;  /* 0x0000002d2b0e723e */ /* 0x000fe200000010ff */
[----:B------:R-:W-:Y:S01]  /*add0*/  IMAD.MOV.U32 R15, RZ, RZ, R35 ;  /* 0x000000ffff0f7224 */ /* 0x000fe200078e0023 */
[----:B------:R-:W-:Y:S01]  /*ade0*/  F2FP.BF16.F32.PACK_AB R40, R13, R40 ;  /* 0x000000280d28723e */ /* 0x000fe200000010ff */
[----:B------:R-:W-:Y:S01]  /*adf0*/  IMAD.MOV.U32 R13, RZ, RZ, R33 ;  /* 0x000000ffff0d7224 */ /* 0x000fe200078e0021 */
[----:B------:R-:W-:-:S02]  /*ae00*/  F2FP.BF16.F32.PACK_AB R44, R44, R48 ;  /* 0x000000302c2c723e */ /* 0x000fc400000010ff */
[----:B------:R-:W-:Y:S01]  /*ae10*/  F2FP.BF16.F32.PACK_AB R50, R12, R50 ;  /* 0x000000320c32723e */ /* 0x000fe200000010ff */
[----:B------:R-:W-:Y:S01]  /*ae20*/  IMAD.MOV.U32 R12, RZ, RZ, R14 ;  /* 0x000000ffff0c7224 */ /* 0x000fe200078e000e */
[----:B------:R-:W-:Y:S01]  /*ae30*/  F2FP.BF16.F32.PACK_AB R32, R32, R46 ;  /* 0x0000002e2020723e */ /* 0x000fe200000010ff */
[----:B------:R-:W-:Y:S01]  /*ae40*/  IMAD.MOV.U32 R33, RZ, RZ, R40 ;  /* 0x000000ffff217224 */ /* 0x000fe200078e0028 */
[----:B------:R-:W-:Y:S01]  /*ae50*/  F2FP.BF16.F32.PACK_AB R34, R34, R42 ;  /* 0x0000002a2222723e */ /* 0x000fe200000010ff */
[----:B------:R-:W-:Y:S02]  /*ae60*/  IMAD.MOV.U32 R14, RZ, RZ, R50 ;  /* 0x000000ffff0e7224 */ /* 0x000fe400078e0032 */
[----:B------:R-:W-:-:S07]  /*ae70*/  IMAD.MOV.U32 R35, RZ, RZ, R44 ;  /* 0x000000ffff237224 */ /* 0x000fce00078e002c */
.L_x_2755:
[----:B------:R-:W-:Y:S05]  /*ae80*/  BSYNC B1 ;  /* 0x0000000000017941 */ /* 0x000fea0003800000 */
.L_x_2754:
[----:B0-----:R0:W-:Y:S01]  /*ae90*/  ST.E.128 desc[UR60][R38.64], R12 ;  /* 0x0000000c26007985 */ /* 0x0011e2000c101d3c */
[----:B------:R-:W-:-:S13]  /*aea0*/  ISETP.GE.AND P3, PT, R11, R128, PT ;  /* 0x000000800b00720c */ /* 0x000fda0003f66270 */
[----:B------:R-:W-:Y:S05]  /*aeb0*/  @P3 BRA `(.L_x_2707) ;  /* 0x0000000400e43947 */ /* 0x000fea0003800000 */
[----:B------:R-:W-:-:S05]  /*aec0*/  IMAD.WIDE R36, R11, 0x2, R36 ;  /* 0x000000020b247825 */ /* 0x000fca00078e0224 */
[----:B-1----:R1:W-:Y:S01]  /*aed0*/  ST.E.128 desc[UR60][R36.64], R32 ;  /* 0x0000002024007985 */ /* 0x0023e2000c101d3c */
[----:B------:R-:W-:Y:S05]  /*aee0*/  BRA `(.L_x_2707) ;  /* 0x0000000400d87947 */ /* 0x000fea0003800000 */
.L_x_2661:
[----:B------:R-:W2:Y:S02]  /*aef0*/  LDL R11, [R1+0x5c] ;  /* 0x00005c00010b7983 */ /* 0x000ea40000100800 */
[----:B--2---:R-:W-:-:S13]  /*af00*/  R2UR UR4, R11 ;  /* 0x000000000b0472ca */ /* 0x004fda00000e0000 */
[----:B------:R-:W-:-:S06]  /*af10*/  UISETP.NE.AND UP0, UPT, UR4, 0x3, UPT ;  /* 0x000000030400788c */ /* 0x000fcc000bf05270 */
[----:B------:R-:W-:-:S13]  /*af20*/  PLOP3.LUT P0, PT, PT, PT, UP0, 0x80, 0x0 ;  /* 0x000000000000781c */ /* 0x000fda0003f0f008 */
[----:B------:R-:W-:Y:S05]  /*af30*/  @!P0 BRA `(.L_x_2756) ;  /* 0x0000000000048947 */ /* 0x000fea0003800000 */
[----:B------:R-:W-:Y:S01]  /*af40*/  BPT.TRAP 0x1 ;  /* 0x000000040000795c */ /* 0x000fe20000300000 */
.L_x_2756:
[----:B------:R-:W-:Y:S01]  /*af50*/  IMAD R88, R213, 0x8, R23 ;  /* 0x00000008d5587824 */ /* 0x000fe200078e0217 */
[----:B------:R-:W-:Y:S01]  /*af60*/  SHF.L.U32 R89, R229, 0x1f, RZ ;  /* 0x0000001fe5597819 */ /* 0x000fe200000006ff */
[----:B------:R-:W-:Y:S01]  /*af70*/  BSSY B1, `(.L_x_2757) ;  /* 0x0000004000017945 */ /* 0x000fe20003800000 */
[----:B------:R-:W-:Y:S02]  /*af80*/  SHF.R.S32.HI R85, RZ, 0x1f, R31 ;  /* 0x0000001fff557819 */ /* 0x000fe4000001141f */
[----:B------:R-:W0:Y:S02]  /*af90*/  SYNCS.PHASECHK.TRANS64.TRYWAIT P3, [R88+URZ+0x38890], R89 ;  /* 0x03889059580075a7 */ /* 0x000e24000806017f */
[----:B0-----:R-:W-:Y:S05]  /*afa0*/  @!P3 BRA `(.L_x_2758) ;  /* 0x00000290003cb947 */ /* 0x001fea0003800000 */
.L_x_3088:
[----:B------:R-:W-:Y:S05]  /*afb0*/  BSYNC B1 ;  /* 0x0000000000017941 */ /* 0x000fea0003800000 */
.L_x_2757:
        /* <DEDUP_REMOVED lines=25> */
.L_x_3092:
[----:B------:R-:W-:Y:S04]  /*b150*/  BSSY B1, `(.L_x_2760) ;  /* 0x0000017000017945 */ /* 0x000fe80003800000 */
[----:B------:R-:W-:Y:S05]  /*b160*/  @!P3 BRA `(.L_x_2761) ;  /* 0x000000000054b947 */ /* 0x000fea0003800000 */
[----:B------:R-:W-:Y:S02]  /*b170*/  ULDC UR4, c[0x0][0x2f4] ;  /* 0x0000bd0000047ab9 */ /* 0x000fe40000000800 */
[----:B------:R-:W-:Y:S02]  /*b180*/  ISETP.GE.AND P4, PT, R16, UR4, PT ;  /* 0x0000000410007c0c */ /* 0x000fe4000bf86270 */
[----:B------:R-:W-:-:S11]  /*b190*/  ISETP.GE.AND P3, PT, R214, UR4, PT ;  /* 0x00000004d6007c0c */ /* 0x000fd6000bf66270 */
[----:B------:R-:W4:Y:S01]  /*b1a0*/  @!P4 LDS.128 R12, [R84+0x24400] ;  /* 0x02440000540cc984 */ /* 0x000f220000000c00 */
[----:B---3--:R-:W-:-:S04]  /*b1b0*/  @!P4 LEA R32, P5, R16, R11, 0x1 ;  /* 0x0000000b1020c211 */ /* 0x008fc800078a08ff */
[----:B--2---:R-:W-:-:S05]  /*b1c0*/  @!P4 LEA.HI.X R33, R16, R37, R17, 0x1, P5 ;  /* 0x000000251021c211 */ /* 0x004fca00028f0c11 */
[----:B----4-:R2:W-:Y:S01]  /*b1d0*/  @!P4 ST.E.128 desc[UR60][R32.64], R12 ;  /* 0x0000000c2000c985 */ /* 0x0105e2000c101d3c */
        /* <DEDUP_REMOVED lines=8> */
[----:B------:R-:W-:-:S05]  /*b260*/  @!P4 LEA.HI.X R33, R19, R37, R219, 0x1, P5 ;  /* 0x000000251321c211 */ /* 0x000fca00028f0cdb */
[----:B---3--:R2:W-:Y:S04]  /*b270*/  @!P4 ST.E.128 desc[UR60][R32.64], R12 ;  /* 0x0000000c2000c985 */ /* 0x0085e8000c101d3c */
[----:B------:R-:W3:Y:S01]  /*b280*/  @!P3 LDS.128 R12, [R84+0x2bc00] ;  /* 0x02bc0000540cb984 */ /* 0x000ee20000000c00 */
[----:B--2---:R-:W-:-:S04]  /*b290*/  @!P3 LEA R32, P4, R22, R11, 0x1 ;  /* 0x0000000b1620b211 */ /* 0x004fc800078808ff */
[----:B------:R-:W-:-:S05]  /*b2a0*/  @!P3 LEA.HI.X R33, R22, R37, R218, 0x1, P4 ;  /* 0x000000251621b211 */ /* 0x000fca00020f0cda */
[----:B---3--:R4:W-:Y:S04]  /*b2b0*/  @!P3 ST.E.128 desc[UR60][R32.64], R12 ;  /* 0x0000000c2000b985 */ /* 0x0089e8000c101d3c */
.L_x_2761:
[----:B------:R-:W-:Y:S05]  /*b2c0*/  BSYNC B1 ;  /* 0x0000000000017941 */ /* 0x000fea0003800000 */
.L_x_2760:
[----:B------:R-:W-:-:S03]  /*b2d0*/  UMOV UR4, 0xffffffff ;  /* 0xffffffff00047882 */ /* 0x000fc60000000000 */
[----:B------:R-:W-:Y:S05]  /*b2e0*/  BRA.DIV UR4, `(.L_x_2762) ;  /* 0x0000028e04cc7947 */ /* 0x000fea000b800000 */
[----:B--2---:R2:W0:Y:S04]  /*b2f0*/  SHFL.IDX PT, R37, R35, 0x1, 0x181f ;  /* 0x00381f0023257f89 */ /* 0x00442800000e0000 */
[----:B---3--:R2:W3:Y:S02]  /*b300*/  SHFL.IDX PT, R11, R34, 0x1, 0x181f ;  /* 0x00381f00220b7f89 */ /* 0x0084e400000e0000 */
.L_x_3096:
[----:B------:R-:W-:Y:S01]  /*b310*/  ISETP.GE.AND P3, PT, R36, 0x21, PT ;  /* 0x000000212400780c */ /* 0x000fe20003f66270 */
[----:B------:R-:W-:-:S12]  /*b320*/  BSSY B1, `(.L_x_2763) ;  /* 0x0000017000017945 */ /* 0x000fd80003800000 */
[----:B------:R-:W-:Y:S05]  /*b330*/  @!P3 BRA `(.L_x_2764) ;  /* 0x000000000054b947 */ /* 0x000fea0003800000 */
        /* <DEDUP_REMOVED lines=15> */
[----:B------:R-:W-:-:S05]  /*b430*/  @!P3 LEA.HI.X R33, R19, R37, R219, 0x1, P5 ;  /* 0x000000251321b211 */ /* 0x000fca00028f0cdb */
[----:B---3--:R0:W-:Y:S04]  /*b440*/  @!P3 ST.E.128 desc[UR60][R32.64], R12 ;  /* 0x0000000c2000b985 */ /* 0x0081e8000c101d3c */
[----:B------:R-:W3:Y:S01]  /*b450*/  @!P4 LDS.128 R12, [R84+0x2cc00] ;  /* 0x02cc0000540cc984 */ /* 0x000ee20000000c00 */
[----:B0-----:R-:W-:-:S04]  /*b460*/  @!P4 LEA R32, P3, R22, R11, 0x1 ;  /* 0x0000000b1620c211 */ /* 0x001fc800078608ff */
[----:B------:R-:W-:-:S05]  /*b470*/  @!P4 LEA.HI.X R33, R22, R37, R218, 0x1, P3 ;  /* 0x000000251621c211 */ /* 0x000fca00018f0cda */
[----:B---3--:R0:W-:Y:S04]  /*b480*/  @!P4 ST.E.128 desc[UR60][R32.64], R12 ;  /* 0x0000000c2000c985 */ /* 0x0081e8000c101d3c */
.L_x_2764:
[----:B------:R-:W-:Y:S05]  /*b490*/  BSYNC B1 ;  /* 0x0000000000017941 */ /* 0x000fea0003800000 */
.L_x_2763:
[----:B------:R-:W-:-:S03]  /*b4a0*/  UMOV UR4, 0xffffffff ;  /* 0xffffffff00047882 */ /* 0x000fc60000000000 */
[----:B------:R-:W-:Y:S05]  /*b4b0*/  BRA.DIV UR4, `(.L_x_2765) ;  /* 0x0000028e04a47947 */ /* 0x000fea000b800000 */
[----:B-12---:R-:W1:Y:S04]  /*b4c0*/  SHFL.IDX PT, R35, R35, 0x2, 0x181f ;  /* 0x00581f0023237f89 */ /* 0x006e6800000e0000 */
[----:B------:R-:W2:Y:S02]  /*b4d0*/  SHFL.IDX PT, R34, R34, 0x2, 0x181f ;  /* 0x00581f0022227f89 */ /* 0x000ea400000e0000 */
.L_x_3100:
[----:B------:R-:W-:-:S13]  /*b4e0*/  ISETP.GE.AND P3, PT, R36, 0x41, PT ;  /* 0x000000412400780c */ /* 0x000fda0003f66270 */
[----:B------:R-:W-:Y:S05]  /*b4f0*/  @!P3 BRA `(.L_x_2707) ;  /* 0x000000000054b947 */ /* 0x000fea0003800000 */
[----:B------:R-:W-:Y:S02]  /*b500*/  ULDC UR4, c[0x0][0x2f4] ;  /* 0x0000bd0000047ab9 */ /* 0x000fe40000000800 */
[----:B------:R-:W-:Y:S02]  /*b510*/  ISETP.GE.AND P5, PT, R16, UR4, PT ;  /* 0x0000000410007c0c */ /* 0x000fe4000bfa6270 */
[----:B------:R-:W-:-:S11]  /*b520*/  ISETP.GE.AND P4, PT, R214, UR4, PT ;  /* 0x00000004d6007c0c */ /* 0x000fd6000bf86270 */
[----:B0---4-:R-:W0:Y:S01]  /*b530*/  @!P5 LDS.128 R12, [R84+0x26400] ;  /* 0x02640000540cd984 */ /* 0x011e220000000c00 */
        /* <DEDUP_REMOVED lines=11> */
[----:B------:R-:W-:-:S05]  /*b5f0*/  @!P3 LEA.HI.X R33, R19, R35, R219, 0x1, P5 ;  /* 0x000000231321b211 */ /* 0x000fca00028f0cdb */
[----:B-1----:R0:W-:Y:S04]  /*b600*/  @!P3 ST.E.128 desc[UR60][R32.64], R12 ;  /* 0x0000000c2000b985 */ /* 0x0021e8000c101d3c */
[----:B------:R-:W1:Y:S01]  /*b610*/  @!P4 LDS.128 R12, [R84+0x2dc00] ;  /* 0x02dc0000540cc984 */ /* 0x000e620000000c00 */
[----:B0-----:R-:W-:-:S04]  /*b620*/  @!P4 LEA R32, P3, R22, R34, 0x1 ;  /* 0x000000221620c211 */ /* 0x001fc800078608ff */
[----:B------:R-:W-:-:S05]  /*b630*/  @!P4 LEA.HI.X R33, R22, R35, R218, 0x1, P3 ;  /* 0x000000231621c211 */ /* 0x000fca00018f0cda */
[----:B-1----:R0:W-:Y:S04]  /*b640*/  @!P4 ST.E.128 desc[UR60][R32.64], R12 ;  /* 0x0000000c2000c985 */ /* 0x0021e8000c101d3c */
.L_x_2707:
[----:B------:R-:W-:Y:S05]  /*b650*/  BSYNC B0 ;  /* 0x0000000000007941 */ /* 0x000fea0003800000 */
.L_x_2660:
        /* <DEDUP_REMOVED lines=17> */
.L_x_2767:
[----:B------:R-:W-:Y:S05]  /*b770*/  BSYNC B0 ;  /* 0x0000000000007941 */ /* 0x000fea0003800000 */
.L_x_2766:
[----:B------:R-:W5:Y:S01]  /*b780*/  SYNCS.PHASECHK.TRANS64.TRYWAIT P0, [R88+URZ+0x388b0], R89 ;  /* 0x0388b059580075a7 */ /* 0x000f62000800017f */
[----:B------:R-:W-:Y:S04]  /*b790*/  BSSY B0, `(.L_x_2768) ;  /* 0x0000002000007945 */ /* 0x000fe80003800000 */
[----:B-----5:R-:W-:Y:S05]  /*b7a0*/  @!P0 BRA `(.L_x_2769) ;  /* 0x0000028c00348947 */ /* 0x020fea0003800000 */
.L_x_3101:
[----:B------:R-:W-:Y:S05]  /*b7b0*/  BSYNC B0 ;  /* 0x0000000000007941 */ /* 0x000fea0003800000 */
.L_x_2768:
[----:B------:R-:W-:Y:S01]  /*b7c0*/  ULDC.64 UR4, c[0x0][0x328] ;  /* 0x0000ca0000047ab9 */ /* 0x000fe20000000a00 */
[----:B------:R-:W-:Y:S01]  /*b7d0*/  IMAD.IADD R87, R87, 0x1, -R225 ;  /* 0x0000000157577824 */ /* 0x000fe200078e0ae1 */
[----:B------:R-:W-:Y:S01]  /*b7e0*/  ULDC.64 UR6, c[0x0][0x318] ;  /* 0x0000c60000067ab9 */ /* 0x000fe20000000a00 */
[----:B0---4-:R-:W-:Y:S01]  /*b7f0*/  IMAD R14, R85, UR4, RZ ;  /* 0x00000004550e7c24 */ /* 0x011fe2000f8e02ff */
[----:B------:R-:W-:Y:S01]  /*b800*/  BSSY B0, `(.L_x_2770) ;  /* 0x0000028000007945 */ /* 0x000fe20003800000 */
[----:B------:R-:W-:Y:S01]  /*b810*/  IMAD.WIDE.U32 R12, R31, UR4, RZ ;  /* 0x000000041f0c7c25 */ /* 0x000fe2000f8e00ff */
[C---:B------:R-:W-:Y:S02]  /*b820*/  ISETP.GE.AND P4, PT, R87.reuse, 0x1, PT ;  /* 0x000000015700780c */ /* 0x040fe40003f86270 */
[----:B------:R-:W-:Y:S01]  /*b830*/  ISETP.GE.AND P0, PT, R87, 0x21, PT ;  /* 0x000000215700780c */ /* 0x000fe20003f06270 */
[----:B------:R-:W-:Y:S01]  /*b840*/  IMAD R31, R31, UR5, R14 ;  /* 0x000000051f1f7c24 */ /* 0x000fe2000f8e020e */
[----:B------:R-:W-:-:S02]  /*b850*/  ULDC.64 UR4, c[0x0][0x338] ;  /* 0x0000ce0000047ab9 */ /* 0x000fc40000000a00 */
        /* <DEDUP_REMOVED lines=9> */
[----:B-1----:R-:W-:Y:S01]  /*b8f0*/  LEA.HI.X R32, R12, UR7, R13, 0x1, P5 ;  /* 0x000000070c207c11 */ /* 0x002fe2000a8f0c0d */
[----:B--2---:R0:W1:Y:S04]  /*b900*/  SHFL.IDX PT, R34, R11, RZ, 0x181f ;  /* 0x00181fff0b227589 */ /* 0x00406800000e0000 */
[----:B------:R0:W2:Y:S01]  /*b910*/  SHFL.IDX PT, R33, R32, RZ, 0x181f ;  /* 0x00181fff20217589 */ /* 0x0000a200000e0000 */
[----:B------:R-:W-:Y:S05]  /*b920*/  @!P4 BRA `(.L_x_2771) ;  /* 0x000000000054c947 */ /* 0x000fea0003800000 */
[----:B------:R-:W-:Y:S02]  /*b930*/  ULDC UR4, c[0x0][0x2f4] ;  /* 0x0000bd0000047ab9 */ /* 0x000fe40000000800 */
[----:B------:R-:W-:-:S13]  /*b940*/  ISETP.GE.AND P5, PT, R16, UR4, PT ;  /* 0x0000000410007c0c */ /* 0x000fda000bfa6270 */
        /* <DEDUP_REMOVED lines=19> */
.L_x_2771:
[----:B------:R-:W-:Y:S05]  /*ba80*/  BSYNC B0 ;  /* 0x0000000000007941 */ /* 0x000fea0003800000 */
.L_x_2770:
[----:B--2---:R2:W4:Y:S01]  /*ba90*/  SHFL.IDX PT, R33, R32, 0x1, 0x181f ;  /* 0x00381f0020217f89 */ /* 0x00452200000e0000 */
[----:B------:R-:W-:Y:S03]  /*baa0*/  BSSY B0, `(.L_x_2772) ;  /* 0x0000018000007945 */ /* 0x000fe60003800000 */
[----:B-1----:R2:W1:Y:S01]  /*bab0*/  SHFL.IDX PT, R34, R11, 0x1, 0x181f ;  /* 0x00381f000b227f89 */ /* 0x00246200000e0000 */
[----:B------:R-:W-:Y:S05]  /*bac0*/  @!P0 BRA `(.L_x_2773) ;  /* 0x0000000000548947 */ /* 0x000fea0003800000 */
[----:B------:R-:W-:Y:S02]  /*bad0*/  ULDC UR4, c[0x0][0x2f4] ;  /* 0x0000bd0000047ab9 */ /* 0x000fe40000000800 */
[----:B------:R-:W-:Y:S02]  /*bae0*/  ISETP.GE.AND P5, PT, R16, UR4, PT ;  /* 0x0000000410007c0c */ /* 0x000fe4000bfa6270 */
[----:B------:R-:W-:-:S11]  /*baf0*/  ISETP.GE.AND P4, PT, R214, UR4, PT ;  /* 0x00000004d6007c0c */ /* 0x000fd6000bf86270 */
[----:B---3--:R-:W3:Y:S01]  /*bb00*/  @!P5 LDS.128 R12, [R84+0x1400] ;  /* 0x00140000540cd984 */ /* 0x008ee20000000c00 */
[----:B-1----:R-:W-:-:S04]  /*bb10*/  @!P5 LEA R30, P0, R16, R34, 0x1 ;  /* 0x00000022101ed211 */ /* 0x002fc800078008ff */
[----:B----4-:R-:W-:Y:S02]  /*bb20*/  @!P5 LEA.HI.X R31, R16, R33, R17, 0x1, P0 ;  /* 0x00000021101fd211 */ /* 0x010fe400000f0c11 */
[----:B------:R-:W-:-:S03]  /*bb30*/  ISETP.GE.AND P0, PT, R19, UR4, PT ;  /* 0x0000000413007c0c */ /* 0x000fc6000bf06270 */
[----:B---3--:R1:W-:Y:S04]  /*bb40*/  @!P5 ST.E.128 desc[UR60][R30.64], R12 ;  /* 0x0000000c1e00d985 */ /* 0x0083e8000c101d3c */
[----:B------:R-:W3:Y:S01]  /*bb50*/  @!P4 LDS.128 R12, [R84+0x3c00] ;  /* 0x003c0000540cc984 */ /* 0x000ee20000000c00 */
[----:B-1----:R-:W-:-:S04]  /*bb60*/  @!P4 LEA R30, P5, R212, R34, 0x1 ;  /* 0x00000022d41ec211 */ /* 0x002fc800078a08ff */
[----:B------:R-:W-:-:S05]  /*bb70*/  @!P4 LEA.HI.X R31, R212, R33, R215, 0x1, P5 ;  /* 0x00000021d41fc211 */ /* 0x000fca00028f0cd7 */
[----:B---3--:R1:W-:Y:S01]  /*bb80*/  @!P4 ST.E.128 desc[UR60][R30.64], R12 ;  /* 0x0000000c1e00c985 */ /* 0x0083e2000c101d3c */
[----:B------:R-:W-:-:S03]  /*bb90*/  ISETP.GE.AND P4, PT, R22, UR4, PT ;  /* 0x0000000416007c0c */ /* 0x000fc6000bf86270 */
[----:B------:R-:W3:Y:S01]  /*bba0*/  @!P0 LDS.128 R12, [R84+0x6400] ;  /* 0x00640000540c8984 */ /* 0x000ee20000000c00 */
[----:B-1----:R-:W-:-:S04]  /*bbb0*/  @!P0 LEA R30, P5, R19, R34, 0x1 ;  /* 0x00000022131e8211 */ /* 0x002fc800078a08ff */
[----:B------:R-:W-:-:S05]  /*bbc0*/  @!P0 LEA.HI.X R31, R19, R33, R219, 0x1, P5 ;  /* 0x00000021131f8211 */ /* 0x000fca00028f0cdb */
[----:B---3--:R1:W-:Y:S04]  /*bbd0*/  @!P0 ST.E.128 desc[UR60][R30.64], R12 ;  /* 0x0000000c1e008985 */ /* 0x0083e8000c101d3c */
[----:B------:R-:W3:Y:S01]  /*bbe0*/  @!P4 LDS.128 R12, [R84+0x8c00] ;  /* 0x008c0000540cc984 */ /* 0x000ee20000000c00 */
[----:B-1----:R-:W-:-:S04]  /*bbf0*/  @!P4 LEA R30, P0, R22, R34, 0x1 ;  /* 0x00000022161ec211 */ /* 0x002fc800078008ff */
[----:B------:R-:W-:-:S05]  /*bc00*/  @!P4 LEA.HI.X R31, R22, R33, R218, 0x1, P0 ;  /* 0x00000021161fc211 */ /* 0x000fca00000f0cda */
[----:B---3--:R1:W-:Y:S04]  /*bc10*/  @!P4 ST.E.128 desc[UR60][R30.64], R12 ;  /* 0x0000000c1e00c985 */ /* 0x0083e8000c101d3c */
.L_x_2773:
[----:B------:R-:W-:Y:S05]  /*bc20*/  BSYNC B0 ;  /* 0x0000000000007941 */ /* 0x000fea0003800000 */
.L_x_2772:
[----:B------:R-:W-:Y:S01]  /*bc30*/  ISETP.GE.AND P0, PT, R87, 0x41, PT ;  /* 0x000000415700780c */ /* 0x000fe20003f06270 */
[----:B0-2---:R-:W0:Y:S01]  /*bc40*/  SHFL.IDX PT, R32, R32, 0x2, 0x181f ;  /* 0x00581f0020207f89 */ /* 0x005e2200000e0000 */
[----:B------:R-:W-:Y:S03]  /*bc50*/  BSSY B0, `(.L_x_2774) ;  /* 0x0000018000007945 */ /* 0x000fe60003800000 */
[----:B------:R-:W2:Y:S08]  /*bc60*/  SHFL.IDX PT, R11, R11, 0x2, 0x181f ;  /* 0x00581f000b0b7f89 */ /* 0x000eb000000e0000 */
[----:B------:R-:W-:Y:S05]  /*bc70*/  @!P0 BRA `(.L_x_2775) ;  /* 0x0000000000548947 */ /* 0x000fea0003800000 */
[----:B------:R-:W-:Y:S02]  /*bc80*/  ULDC UR4, c[0x0][0x2f4] ;  /* 0x0000bd0000047ab9 */ /* 0x000fe40000000800 */
[----:B------:R-:W-:Y:S02]  /*bc90*/  ISETP.GE.AND P5, PT, R16, UR4, PT ;  /* 0x0000000410007c0c */ /* 0x000fe4000bfa6270 */
[----:B------:R-:W-:-:S11]  /*bca0*/  ISETP.GE.AND P4, PT, R214, UR4, PT ;  /* 0x00000004d6007c0c */ /* 0x000fd6000bf86270 */
[----:B-1-3--:R-:W1:Y:S01]  /*bcb0*/  @!P5 LDS.128 R12, [R84+0x2400] ;  /* 0x00240000540cd984 */ /* 0x00ae620000000c00 */
[----:B--2---:R-:W-:-:S04]  /*bcc0*/  @!P5 LEA R30, P0, R16, R11, 0x1 ;  /* 0x0000000b101ed211 */ /* 0x004fc800078008ff */
[----:B0-----:R-:W-:Y:S02]  /*bcd0*/  @!P5 LEA.HI.X R31, R16, R32, R17, 0x1, P0 ;  /* 0x00000020101fd211 */ /* 0x001fe400000f0c11 */
[----:B------:R-:W-:-:S03]  /*bce0*/  ISETP.GE.AND P0, PT, R19, UR4, PT ;  /* 0x0000000413007c0c */ /* 0x000fc6000bf06270 */
[----:B-1----:R0:W-:Y:S04]  /*bcf0*/  @!P5 ST.E.128 desc[UR60][R30.64], R12 ;  /* 0x0000000c1e00d985 */ /* 0x0021e8000c101d3c */
        /* <DEDUP_REMOVED lines=13> */
.L_x_2775:
[----:B------:R-:W-:Y:S05]  /*bdd0*/  BSYNC B0 ;  /* 0x0000000000007941 */ /* 0x000fea0003800000 */
.L_x_2774:
        /* <DEDUP_REMOVED lines=8> */
[----:B------:R-:W-:Y:S01]  /*be60*/  ISETP.NE.AND P4, PT, R110, RZ, PT ;  /* 0x000000ff6e00720c */ /* 0x000fe20003f85270 */
[----:B------:R-:W-:-:S02]  /*be70*/  VIADD R213, R213, 0x1 ;  /* 0x00000001d5d57836 */ /* 0x000fc40000000000 */
[----:B------:R-:W-:Y:S02]  /*be80*/  @!P3 PRMT R88, RZ, 0x654, R88 ;  /* 0x00000654ff58b816 */ /* 0x000fe40000000058 */
[----:B------:R-:W-:Y:S02]  /*be90*/  PLOP3.LUT P0, PT, PT, PT, PT, 0x8, 0x0 ;  /* 0x000000000000781c */ /* 0x000fe40003f0e170 */
[----:B------:R2:W-:Y:S01]  /*bea0*/  @!P3 SYNCS.ARRIVE.TRANS64.RED.A1T0 RZ, [R88+URZ], RZ ;  /* 0x000000ff58ffb9a7 */ /* 0x0005e2000810043f */
[----:B------:R-:W-:-:S04]  /*beb0*/  ISETP.NE.AND P3, PT, R213, 0x2, PT ;  /* 0x00000002d500780c */ /* 0x000fc80003f65270 */
[----:B01-3--:R-:W-:Y:S02]  /*bec0*/  SEL R12, RZ, 0x1, P3 ;  /* 0x00000001ff0c7807 */ /* 0x00bfe40001800000 */
[----:B------:R-:W-:Y:S02]  /*bed0*/  SEL R213, R213, RZ, P3 ;  /* 0x000000ffd5d57207 */ /* 0x000fe40001800000 */
[----:B------:R-:W-:Y:S01]  /*bee0*/  LOP3.LUT R229, R229, R12, RZ, 0x3c, !PT ;  /* 0x0000000ce5e57212 */ /* 0x000fe200078e3cff */
[----:B--2---:R-:W-:Y:S06]  /*bef0*/  @P4 BRA `(.L_x_2776) ;  /* 0xffffff7000844947 */ /* 0x004fec000383ffff */
.L_x_2655:
[----:B------:R-:W2:Y:S01]  /*bf00*/  LDL R11, [R1+0x74] ;  /* 0x00007400010b7983 */ /* 0x000ea20000100800 */
[----:B------:R-:W1:Y:S01]  /*bf10*/  LDC R0, c[0x0][0x448] ;  /* 0x00011200ff007b82 */ /* 0x000e620000000800 */
[----:B------:R-:W-:Y:S01]  /*bf20*/  BSSY B0, `(.L_x_2777) ;  /* 0x0000011000007945 */ /* 0x000fe20003800000 */
[----:B------:R-:W-:Y:S01]  /*bf30*/  IMAD.MOV.U32 R2, RZ, RZ, RZ ;  /* 0x000000ffff027224 */ /* 0x000fe200078e00ff */
[----:B-1----:R-:W-:-:S13]  /*bf40*/  ISETP.NE.AND P1, PT, R0, 0x1, PT ;  /* 0x000000010000780c */ /* 0x002fda0003f25270 */
[----:B------:R-:W1:Y:S08]  /*bf50*/  @P1 LDC R0, c[0x0][0x44c] ;  /* 0x00011300ff001b82 */ /* 0x000e700000000800 */
[----:B------:R-:W3:Y:S01]  /*bf60*/  @P1 LDC R5, c[0x0][0x450] ;  /* 0x00011400ff051b82 */ /* 0x000ee20000000800 */
[----:B--2---:R-:W-:-:S04]  /*bf70*/  VIADD R3, R11, 0x7f ;  /* 0x0000007f0b037836 */ /* 0x004fc80000000000 */
[----:B-1----:R-:W-:-:S05]  /*bf80*/  @P1 IMAD.HI.U32 R0, R3, R0, RZ ;  /* 0x0000000003001227 */ /* 0x002fca00078e00ff */
[----:B---3--:R-:W-:-:S05]  /*bf90*/  @P1 SHF.R.U32.HI R3, RZ, R5, R0 ;  /* 0x00000005ff031219 */ /* 0x008fca0000011600 */
[----:B------:R-:W-:-:S04]  /*bfa0*/  IMAD.IADD R3, R130, 0x1, R3 ;  /* 0x0000000182037824 */ /* 0x000fc800078e0203 */
[----:B------:R-:W-:-:S05]  /*bfb0*/  IMAD.HI R3, R3, 0x66666667, RZ ;  /* 0x6666666703037827 */ /* 0x000fca00078e02ff */
[----:B------:R-:W-:-:S04]  /*bfc0*/  SHF.R.U32.HI R0, RZ, 0x1f, R3 ;  /* 0x0000001fff007819 */ /* 0x000fc80000011603 */
[----:B------:R-:W-:-:S04]  /*bfd0*/  LEA.HI.SX32 R0, R3, R0, 0x1b ;  /* 0x0000000003007211 */ /* 0x000fc800078fdaff */
[----:B------:R-:W-:-:S04]  /*bfe0*/  VIMNMX R131, R131, R0, PT ;  /* 0x0000000083837248 */ /* 0x000fc80003fe0100 */
[----:B------:R-:W-:Y:S01]  /*bff0*/  ISETP.GE.AND P1, PT, R131, 0x1, PT ;  /* 0x000000018300780c */ /* 0x000fe20003f26270 */
[----:B------:R-:W-:-:S12]  /*c000*/  @P0 BRA `(.L_x_2778) ;  /* 0x0000000000080947 */ /* 0x000fd80003800000 */
[----:B------:R-:W1:Y:S02]  /*c010*/  FENCE.VIEW.ASYNC.G ;  /* 0x00000000000073c6 */ /* 0x000e640000000100 */
[----:B-1----:R-:W-:Y:S06]  /*c020*/  BAR.ARV 0xc, 0x180 ;  /* 0x0306000000007b1d */ /* 0x002fec0000002000 */
.L_x_2778:
[----:B------:R-:W-:Y:S05]  /*c030*/  BSYNC B0 ;  /* 0x0000000000007941 */ /* 0x000fea0003800000 */
.L_x_2777:
[----:B------:R-:W-:Y:S04]  /*c040*/  BSSY B0, `(.L_x_2779) ;  /* 0x0000021000007945 */ /* 0x000fe80003800000 */
[----:B------:R-:W-:Y:S05]  /*c050*/  @!P1 BRA `(.L_x_2780) ;  /* 0x00000000007c9947 */ /* 0x000fea0003800000 */
[----:B------:R-:W2:Y:S01]  /*c060*/  LDL R0, [R1+0x90] ;  /* 0x0000900001007983 */ /* 0x000ea20000100800 */
[----:B------:R-:W-:Y:S01]  /*c070*/  ULDC UR4, c[0x0][0x9f0] ;  /* 0x00027c0000047ab9 */ /* 0x000fe20000000800 */
[----:B--2---:R-:W-:-:S04]  /*c080*/  ISETP.NE.AND P0, PT, R0, RZ, PT ;  /* 0x000000ff0000720c */ /* 0x004fc80003f05270 */
[----:B------:R-:W-:-:S04]  /*c090*/  SEL R6, R0, UR4, P0 ;  /* 0x0000000400067c07 */ /* 0x000fc80008000000 */
[-C--:B------:R-:W-:Y:S02]  /*c0a0*/  IABS R5, R6.reuse ;  /* 0x0000000600057213 */ /* 0x080fe40000000000 */
[----:B------:R-:W-:Y:S02]  /*c0b0*/  IADD3 R0, R6, -0x1, R131 ;  /* 0xffffffff06007810 */ /* 0x000fe40007ffe083 */
[----:B------:R-:W1:Y:S01]  /*c0c0*/  I2F.RP R4, R5 ;  /* 0x0000000500047306 */ /* 0x000e620000209400 */
[----:B------:R-:W-:-:S05]  /*c0d0*/  IABS R9, R6 ;  /* 0x0000000600097213 */ /* 0x000fca0000000000 */
[----:B------:R-:W-:Y:S02]  /*c0e0*/  IMAD.MOV R9, RZ, RZ, -R9 ;  /* 0x000000ffff097224 */ /* 0x000fe400078e0a09 */
[----:B-1----:R-:W1:Y:S02]  /*c0f0*/  MUFU.RCP R4, R4 ;  /* 0x0000000400047308 */ /* 0x002e640000001000 */
[----:B-1----:R-:W-:Y:S01]  /*c100*/  VIADD R2, R4, 0xffffffe ;  /* 0x0ffffffe04027836 */ /* 0x002fe20000000000 */
[----:B------:R-:W-:Y:S02]  /*c110*/  IABS R4, R0 ;  /* 0x0000000000047213 */ /* 0x000fe40000000000 */
[----:B------:R-:W-:-:S03]  /*c120*/  LOP3.LUT R0, R0, R6, RZ, 0x3c, !PT ;  /* 0x0000000600007212 */ /* 0x000fc600078e3cff */
[----:B------:R1:W2:Y:S01]  /*c130*/  F2I.FTZ.U32.TRUNC.NTZ R3, R2 ;  /* 0x0000000200037305 */ /* 0x0002a2000021f000 */
[----:B------:R-:W-:Y:S01]  /*c140*/  ISETP.GE.AND P2, PT, R0, RZ, PT ;  /* 0x000000ff0000720c */ /* 0x000fe20003f46270 */
[----:B-1----:R-:W-:Y:S02]  /*c150*/  IMAD.MOV.U32 R2, RZ, RZ, RZ ;  /* 0x000000ffff027224 */ /* 0x002fe400078e00ff */
        /* <DEDUP_REMOVED lines=15> */
.L_x_2780:
[----:B------:R-:W-:Y:S05]  /*c250*/  BSYNC B0 ;  /* 0x0000000000007941 */ /* 0x000fea0003800000 */
.L_x_2779:
[----:B------:R-:W2:Y:S01]  /*c260*/  LDL R0, [R1+0xa4] ;  /* 0x0000a40001007983 */ /* 0x000ea20000100800 */
[----:B------:R-:W-:Y:S01]  /*c270*/  PLOP3.LUT P0, PT, PT, PT, PT, 0x80, 0x0 ;  /* 0x000000000000781c */ /* 0x000fe20003f0f070 */
[----:B------:R-:W-:Y:S01]  /*c280*/  IMAD.MOV.U32 R153, RZ, RZ, RZ ;  /* 0x000000ffff997224 */ /* 0x000fe200078e00ff */
[----:B------:R-:W-:Y:S01]  /*c290*/  CS2R R150, SRZ ;  /* 0x0000000000967805 */ /* 0x000fe2000001ff00 */
[----:B------:R-:W-:Y:S01]  /*c2a0*/  IMAD.MOV.U32 R154, RZ, RZ, RZ ;  /* 0x000000ffff9a7224 */ /* 0x000fe200078e00ff */
        /* <DEDUP_REMOVED lines=57> */
[----:B----4-:R-:W-:-:S02]  /*c640*/  CS2R R32, SRZ ;  /* 0x0000000000207805 */ /* 0x010fc4000001ff00 */
        /* <DEDUP_REMOVED lines=9> */
[----:B-1----:R-:W-:Y:S05]  /*c6e0*/  @!P1 BRA `(.L_x_2781) ;  /* 0x000001a800409947 */ /* 0x002fea0003800000 */
[----:B------:R-:W2:Y:S02]  /*c6f0*/  LDL R0, [R1+0x128] ;  /* 0x0001280001007983 */ /* 0x000ea40000100800 */
[----:B--2---:R-:W-:Y:S02]  /*c700*/  R2UR UR4, R0 ;  /* 0x00000000000472ca */ /* 0x004fe400000e0000 */
[----:B------:R-:W1:Y:S11]  /*c710*/  S2R R0, SR_TID.X ;  /* 0x0000000000007919 */ /* 0x000e760000002100 */
[----:B------:R-:W-:-:S06]  /*c720*/  ULOP3.LUT UP0, URZ, UR4, 0x9f, URZ, 0xc0, !UPT ;  /* 0x0000009f043f7892 */ /* 0x000fcc000f80c03f */
[----:B------:R-:W-:Y:S01]  /*c730*/  PLOP3.LUT P0, PT, PT, PT, UP0, 0x80, 0x0 ;  /* 0x000000000000781c */ /* 0x000fe20003f0f008 */
[----:B-1----:R-:W-:-:S05]  /*c740*/  VIADD R0, R0, 0xffffff80 ;  /* 0xffffff8000007836 */ /* 0x002fca0000000000 */
[----:B------:R-:W-:-:S04]  /*c750*/  SHF.R.S32.HI R3, RZ, 0x1f, R0 ;  /* 0x0000001fff037819 */ /* 0x000fc80000011400 */
[----:B------:R-:W-:-:S04]  /*c760*/  LEA.HI R3, R3, R0, RZ, 0x7 ;  /* 0x0000000003037211 */ /* 0x000fc800078f38ff */
[----:B------:R-:W-:-:S06]  /*c770*/  SHF.R.S32.HI R0, RZ, 0x7, R3 ;  /* 0x00000007ff007819 */ /* 0x000fcc0000011403 */
[----:B------:R-:W1:Y:S02]  /*c780*/  SHFL.IDX PT, R0, R0, RZ, 0x1f ;  /* 0x00001fff00007589 */ /* 0x000e6400000e0000 */
[----:B-1----:R-:W-:-:S04]  /*c790*/  LEA.HI R3, R0, R0, RZ, 0x1 ;  /* 0x0000000000037211 */ /* 0x002fc800078f08ff */
        /* <DEDUP_REMOVED lines=11> */
[----:B------:R-:W1:Y:S01]  /*c850*/  LDC.64 R14, c[0x4][R14] ;  /* 0x010000000e0e7b82 */ /* 0x000e620000000a00 */
[----:B------:R-:W-:Y:S01]  /*c860*/  ULDC.64 UR4, c[0x4][0x28] ;  /* 0x01000a0000047ab9 */ /* 0x000fe20000000a00 */
[----:B------:R-:W-:Y:S02]  /*c870*/  IMAD.U32 R6, RZ, RZ, UR6 ;  /* 0x00000006ff067e24 */ /* 0x000fe4000f8e00ff */
[----:B------:R-:W-:-:S02]  /*c880*/  IMAD.U32 R7, RZ, RZ, UR7 ;  /* 0x00000007ff077e24 */ /* 0x000fc4000f8e00ff */
[----:B0-----:R-:W-:Y:S02]  /*c890*/  IMAD.U32 R10, RZ, RZ, UR4 ;  /* 0x00000004ff0a7e24 */ /* 0x001fe4000f8e00ff */
[----:B------:R-:W-:Y:S02]  /*c8a0*/  IMAD.U32 R11, RZ, RZ, UR5 ;  /* 0x00000005ff0b7e24 */ /* 0x000fe4000f8e00ff */
[----:B------:R-:W-:Y:S02]  /*c8b0*/  IMAD.MOV.U32 R8, RZ, RZ, 0x70 ;  /* 0x00000070ff087424 */ /* 0x000fe400078e00ff */
[----:B------:R-:W-:Y:S02]  /*c8c0*/  IMAD.MOV.U32 R12, RZ, RZ, 0x1 ;  /* 0x00000001ff0c7424 */ /* 0x000fe400078e00ff */
[----:B------:R-:W-:-:S07]  /*c8d0*/  IMAD.MOV.U32 R13, RZ, RZ, RZ ;  /* 0x000000ffff0d7224 */ /* 0x000fce00078e00ff */
[----:B------:R-:W-:-:S07]  /*c8e0*/  LEPC R20, `(.L_x_2782) ;  /* 0x000000001014794e */ /* 0x000fce0000000000 */
[----:B-1---5:R-:W-:Y:S05]  /*c8f0*/  CALL.ABS.NOINC R14 ;  /* 0x000000000e007343 */ /* 0x022fea0003c00000 */
.L_x_2782:
        /* <DEDUP_REMOVED lines=8> */
[----:B------:R1:W2:Y:S03]  /*c980*/  SYNCS.PHASECHK.TRANS64.TRYWAIT P0, [R23+URZ+0x38800], R0 ;  /* 0x03880000170075a7 */ /* 0x0002a6000800017f */
[----:B--2---:R-:W-:Y:S05]  /*c990*/  @!P0 NANOSLEEP.SYNCS 0x989680 ;  /* 0x009896800000895d */ /* 0x004fea0003900000 */
[----:B------:R-:W2:Y:S01]  /*c9a0*/  @!P0 SYNCS.PHASECHK.TRANS64 P0, [R23+URZ+0x38800], R0 ;  /* 0x03880000170085a7 */ /* 0x000ea2000800007f */
[----:B------:R-:W-:Y:S04]  /*c9b0*/  BSSY B0, `(.L_x_2784) ;  /* 0x0000006000007945 */ /* 0x000fe80003800000 */
[----:B--2---:R-:W-:Y:S05]  /*c9c0*/  @P0 BRA `(.L_x_2785) ;  /* 0x0000000000100947 */ /* 0x004fea0003800000 */
.L_x_2786:
[----:B--2---:R2:W3:Y:S02]  /*c9d0*/  SYNCS.PHASECHK.TRANS64.TRYWAIT P0, [R23+URZ+0x38800], R0 ;  /* 0x03880000170075a7 */ /* 0x0044e4000800017f */
[----:B---3--:R-:W-:Y:S05]  /*c9e0*/  @!P0 NANOSLEEP.SYNCS 0x989680 ;  /* 0x009896800000895d */ /* 0x008fea0003900000 */
[----:B------:R-:W3:Y:S02]  /*c9f0*/  @!P0 SYNCS.PHASECHK.TRANS64 P0, [R23+URZ+0x38800], R0 ;  /* 0x03880000170085a7 */ /* 0x000ee4000800007f */
[----:B---3--:R-:W-:Y:S05]  /*ca00*/  @!P0 BRA `(.L_x_2786) ;  /* 0xfffffffc00f08947 */ /* 0x008fea000383ffff */
.L_x_2785:
[----:B------:R-:W-:Y:S05]  /*ca10*/  BSYNC B0 ;  /* 0x0000000000007941 */ /* 0x000fea0003800000 */
.L_x_2784:
[----:B------:R-:W-:Y:S05]  /*ca20*/  BRA `(.L_x_2787) ;  /* 0x0000009c00a87947 */ /* 0x000fea0003800000 */
.L_x_2783:
[----:B------:R-:W2:Y:S01]  /*ca30*/  LDL R0, [R1+0x128] ;  /* 0x0001280001007983 */ /* 0x000ea20000100800 */
[----:B------:R-:W-:Y:S01]  /*ca40*/  ULDC.64 UR6, c[0x0][0x408] ;  /* 0x0001020000067ab9 */ /* 0x000fe20000000a00 */
[----:B--2---:R-:W-:Y:S02]  /*ca50*/  R2UR UR4, R0 ;  /* 0x00000000000472ca */ /* 0x004fe400000e0000 */
[----:B-----5:R-:W-:-:S05]  /*ca60*/  SHF.R.S32.HI R0, RZ, 0x1f, R152 ;  /* 0x0000001fff007819 */ /* 0x020fca0000011498 */
[----:B------:R-:W-:-:S04]  /*ca70*/  IMAD R5, R0, UR6, RZ ;  /* 0x0000000600057c24 */ /* 0x000fc8000f8e02ff */
[----:B------:R-:W-:Y:S02]  /*ca80*/  IMAD R5, R152, UR7, R5 ;  /* 0x0000000798057c24 */ /* 0x000fe4000f8e0205 */
[----:B------:R-:W-:-:S03]  /*ca90*/  ULOP3.LUT UP0, URZ, UR4, 0x3ff, URZ, 0xc0, !UPT ;  /* 0x000003ff043f7892 */ /* 0x000fc6000f80c03f */
[----:B------:R-:W-:Y:S02]  /*caa0*/  ULDC.64 UR4, c[0x0][0x3f8] ;  /* 0x0000fe0000047ab9 */ /* 0x000fe40000000a00 */
[----:B------:R-:W-:Y:S01]  /*cab0*/  IMAD R3, R0, UR4, RZ ;  /* 0x0000000400037c24 */ /* 0x000fe2000f8e02ff */
[----:B------:R-:W-:Y:S01]  /*cac0*/  PLOP3.LUT P0, PT, PT, PT, UP0, 0x80, 0x0 ;  /* 0x000000000000781c */ /* 0x000fe20003f0f008 */
[----:B------:R-:W-:-:S04]  /*cad0*/  IMAD.WIDE.U32 R24, R152, UR4, RZ ;  /* 0x0000000498187c25 */ /* 0x000fc8000f8e00ff */
        /* <DEDUP_REMOVED lines=20> */
[----:B-1----:R-:W-:Y:S05]  /*cc20*/  CALL.ABS.NOINC R14 ;  /* 0x000000000e007343 */ /* 0x002fea0003c00000 */
.L_x_2788:
[----:B------:R-:W2:Y:S01]  /*cc30*/  LDL R21, [R1+0x74] ;  /* 0x0000740001157983 */ /* 0x000ea20000100800 */
[----:B------:R-:W-:-:S03]  /*cc40*/  ULDC.U8 UR4, c[0x0][0x410] ;  /* 0x0001040000047ab9 */ /* 0x000fc60000000000 */
[----:B------:R-:W3:Y:S01]  /*cc50*/  LDL R20, [R1+0x8c] ;  /* 0x00008c0001147983 */ /* 0x000ee20000100800 */
[----:B------:R-:W-:Y:S01]  /*cc60*/  ISETP.NE.AND P0, PT, RZ, UR4, PT ;  /* 0x00000004ff007c0c */ /* 0x000fe2000bf05270 */
[----:B------:R-:W-:Y:S01]  /*cc70*/  BSSY B0, `(.L_x_2789) ;  /* 0x00009bd000007945 */ /* 0x000fe20003800000 */
[----:B--2---:R-:W-:-:S04]  /*cc80*/  IMAD.IADD R0, R225, 0x1, R21 ;  /* 0x00000001e1007824 */ /* 0x004fc800078e0215 */
[----:B---3--:R-:W-:-:S07]  /*cc90*/  IMAD R3, R20, 0x20, R0 ;  /* 0x0000002014037824 */ /* 0x008fce00078e0200 */
[----:B------:R-:W-:Y:S05]  /*cca0*/  @!P0 BRA `(.L_x_2790) ;  /* 0x0000004c002c8947 */ /* 0x000fea0003800000 */
[----:B------:R-:W1:Y:S01]  /*ccb0*/  LDC R20, c[0x0][0x448] ;  /* 0x00011200ff147b82 */ /* 0x000e620000000800 */
[----:B------:R-:W-:Y:S01]  /*ccc0*/  ULDC.64 UR4, c[0x0][0x3f8] ;  /* 0x0000fe0000047ab9 */ /* 0x000fe20000000a00 */
[----:B------:R-:W-:Y:S01]  /*ccd0*/  ULDC.64 UR6, c[0x0][0x408] ;  /* 0x0001020000067ab9 */ /* 0x000fe20000000a00 */
[----:B------:R-:W-:Y:S02]  /*cce0*/  IMAD.MOV.U32 R6, RZ, RZ, R24 ;  /* 0x000000ffff067224 */ /* 0x000fe400078e0018 */
[----:B------:R-:W-:Y:S01]  /*ccf0*/  IMAD.MOV.U32 R7, RZ, RZ, R27 ;  /* 0x000000ffff077224 */ /* 0x000fe200078e001b */
[----:B-1----:R-:W-:-:S13]  /*cd00*/  ISETP.NE.AND P0, PT, R20, 0x1, PT ;  /* 0x000000011400780c */ /* 0x002fda0003f05270 */
[----:B------:R-:W1:Y:S08]  /*cd10*/  @P0 LDC R4, c[0x0][0x44c] ;  /* 0x00011300ff040b82 */ /* 0x000e700000000800 */
[----:B------:R-:W2:Y:S01]  /*cd20*/  @P0 LDC R5, c[0x0][0x450] ;  /* 0x00011400ff050b82 */ /* 0x000ea20000000800 */
[----:B-1----:R-:W-:-:S05]  /*cd30*/  @P0 IMAD.HI.U32 R4, R3, R4, RZ ;  /* 0x0000000403040227 */ /* 0x002fca00078e00ff */
[----:B--2---:R-:W-:Y:S01]  /*cd40*/  @P0 SHF.R.U32.HI R3, RZ, R5, R4 ;  /* 0x00000005ff030219 */ /* 0x004fe20000011604 */
[----:B------:R-:W-:Y:S02]  /*cd50*/  IMAD.MOV.U32 R4, RZ, RZ, R152 ;  /* 0x000000ffff047224 */ /* 0x000fe400078e0098 */
[----:B------:R-:W-:Y:S01]  /*cd60*/  IMAD.MOV.U32 R5, RZ, RZ, R29 ;  /* 0x000000ffff057224 */ /* 0x000fe200078e001d */
[----:B------:R-:W-:Y:S01]  /*cd70*/  SHF.R.S32.HI R8, RZ, 0x1f, R3 ;  /* 0x0000001fff087819 */ /* 0x000fe20000011403 */
[----:B------:R-:W-:-:S04]  /*cd80*/  IMAD.WIDE.U32 R6, R3, UR4, R6 ;  /* 0x0000000403067c25 */ /* 0x000fc8000f8e0006 */
[C---:B0-----:R-:W-:Y:S02]  /*cd90*/  IMAD R10, R8.reuse, UR4, RZ ;  /* 0x00000004080a7c24 */ /* 0x041fe4000f8e02ff */
        /* <DEDUP_REMOVED lines=18> */
.L_x_3107:
[----:B------:R-:W5:Y:S01]  /*cec0*/  LDL R3, [R1+0x6c] ;  /* 0x00006c0001037983 */ /* 0x000f620000100800 */
        /* <DEDUP_REMOVED lines=9> */
[----:B-----5:R-:W-:-:S05]  /*cf60*/  IMAD R3, R3, R20, RZ ;  /* 0x0000001403037224 */ /* 0x020fca00078e02ff */
[----:B------:R-:W-:-:S13]  /*cf70*/  ISETP.GE.AND P0, PT, R0, R3, PT ;  /* 0x000000030000720c */ /* 0x000fda0003f06270 */
[----:B------:R-:W-:Y:S05]  /*cf80*/  @P0 BRA `(.L_x_2793) ;  /* 0x0000000000c00947 */ /* 0x000fea0003800000 */
[----:B------:R-:W3:Y:S01]  /*cf90*/  LDL R11, [R1+0x134] ;  /* 0x00013400010b7983 */ /* 0x000ee20000100800 */
[----:B------:R-:W-:-:S03]  /*cfa0*/  ULDC UR4, c[0x0][0x3f4] ;  /* 0x0000fd0000047ab9 */ /* 0x000fc60000000800 */
[----:B------:R-:W3:Y:S04]  /*cfb0*/  LDL R10, [R1+0x130] ;  /* 0x00013000010a7983 */ /* 0x000ee80000100800 */
[----:B------:R-:W3:Y:S01]  /*cfc0*/  LDL R5, [R1+0x12c] ;  /* 0x00012c0001057983 */ /* 0x000ee20000100800 */
[----:B------:R-:W-:Y:S02]  /*cfd0*/  ISETP.GE.AND P3, PT, R216, UR4, PT ;  /* 0x00000004d8007c0c */ /* 0x000fe4000bf66270 */
[----:B------:R-:W-:Y:S02]  /*cfe0*/  CS2R R74, SRZ ;  /* 0x00000000004a7805 */ /* 0x000fe4000001ff00 */
[----:B------:R-:W-:Y:S02]  /*cff0*/  ISETP.GE.AND P2, PT, R221, UR4, PT ;  /* 0x00000004dd007c0c */ /* 0x000fe4000bf46270 */
[----:B------:R-:W-:-:S02]  /*d000*/  CS2R R76, SRZ ;  /* 0x00000000004c7805 */ /* 0x000fc4000001ff00 */
[----:B------:R-:W-:Y:S02]  /*d010*/  ISETP.GE.AND P1, PT, R222, UR4, PT ;  /* 0x00000004de007c0c */ /* 0x000fe4000bf26270 */
[----:B------:R-:W-:-:S03]  /*d020*/  ISETP.GE.AND P0, PT, R223, UR4, PT ;  /* 0x00000004df007c0c */ /* 0x000fc6000bf06270 */
[C---:B------:R-:W-:Y:S01]  /*d030*/  @!P3 IMAD.SHL.U32 R21, R216.reuse, 0x2, RZ ;  /* 0x00000002d815b824 */ /* 0x040fe200078e00ff */
[----:B------:R-:W-:-:S03]  /*d040*/  @!P3 SHF.L.U64.HI R4, R216, 0x1, R217 ;  /* 0x00000001d804b819 */ /* 0x000fc600000102d9 */
[----:B------:R-:W-:Y:S01]  /*d050*/  @!P2 IMAD.SHL.U32 R13, R221, 0x2, RZ ;  /* 0x00000002dd0da824 */ /* 0x000fe200078e00ff */
[-C--:B--2---:R-:W-:Y:S02]  /*d060*/  @!P3 IADD3 R24, P5, R6, R21.reuse, RZ ;  /* 0x000000150618b210 */ /* 0x084fe40007fbe0ff */
[----:B----4-:R-:W-:Y:S02]  /*d070*/  @!P3 IADD3 R20, P4, R8, R21, RZ ;  /* 0x000000150814b210 */ /* 0x010fe40007f9e0ff */
[-C--:B------:R-:W-:Y:S01]  /*d080*/  @!P2 IADD3 R14, P6, R6, R13.reuse, RZ ;  /* 0x0000000d060ea210 */ /* 0x080fe20007fde0ff */
[--C-:B-1----:R-:W-:Y:S01]  /*d090*/  @!P3 IMAD.X R25, R7, 0x1, R4.reuse, P5 ;  /* 0x000000010719b824 */ /* 0x102fe200028e0604 */
[----:B------:R-:W-:Y:S01]  /*d0a0*/  @!P2 IADD3 R12, P5, R8, R13, RZ ;  /* 0x0000000d080ca210 */ /* 0x000fe20007fbe0ff */
[----:B---3--:R-:W-:Y:S01]  /*d0b0*/  @!P3 IMAD.X R21, R9, 0x1, R4, P4 ;  /* 0x000000010915b824 */ /* 0x008fe200020e0604 */
[----:B------:R-:W-:Y:S02]  /*d0c0*/  CS2R R70, SRZ ;  /* 0x0000000000467805 */ /* 0x000fe4000001ff00 */
[----:B------:R-:W-:-:S02]  /*d0d0*/  CS2R R72, SRZ ;  /* 0x0000000000487805 */ /* 0x000fc4000001ff00 */
[----:B------:R-:W-:Y:S02]  /*d0e0*/  CS2R R66, SRZ ;  /* 0x0000000000427805 */ /* 0x000fe4000001ff00 */
[----:B------:R-:W-:Y:S02]  /*d0f0*/  CS2R R68, SRZ ;  /* 0x0000000000447805 */ /* 0x000fe4000001ff00 */
[----:B------:R-:W-:Y:S02]  /*d100*/  CS2R R62, SRZ ;  /* 0x00000000003e7805 */ /* 0x000fe4000001ff00 */
[----:B------:R-:W-:Y:S01]  /*d110*/  CS2R R64, SRZ ;  /* 0x0000000000407805 */ /* 0x000fe2000001ff00 */
[----:B------:R1:W5:Y:S04]  /*d120*/  @!P3 LD.E.64 R74, desc[UR60][R24.64] ;  /* 0x0000003c184ab980 */ /* 0x000368000c101b00 */
[----:B------:R1:W5:Y:S01]  /*d130*/  @!P3 LD.E.64 R76, desc[UR60][R20.64] ;  /* 0x0000003c144cb980 */ /* 0x000362000c101b00 */
[----:B------:R-:W-:Y:S01]  /*d140*/  @!P2 SHF.L.U64.HI R34, R221, 0x1, R11 ;  /* 0x00000001dd22a819 */ /* 0x000fe2000001020b */
[C---:B------:R-:W-:Y:S01]  /*d150*/  @!P1 IMAD.SHL.U32 R11, R222.reuse, 0x2, RZ ;  /* 0x00000002de0b9824 */ /* 0x040fe200078e00ff */
[----:B------:R-:W-:-:S03]  /*d160*/  @!P1 SHF.L.U64.HI R28, R222, 0x1, R10 ;  /* 0x00000001de1c9819 */ /* 0x000fc6000001020a */
[--C-:B------:R-:W-:Y:S01]  /*d170*/  @!P2 IMAD.X R15, R7, 0x1, R34.reuse, P6 ;  /* 0x00000001070fa824 */ /* 0x100fe200030e0622 */
[-C--:B------:R-:W-:Y:S01]  /*d180*/  @!P1 IADD3 R10, P4, R6, R11.reuse, RZ ;  /* 0x0000000b060a9210 */ /* 0x080fe20007f9e0ff */
[----:B------:R-:W-:Y:S01]  /*d190*/  @!P2 IMAD.X R13, R9, 0x1, R34, P5 ;  /* 0x00000001090da824 */ /* 0x000fe200028e0622 */
[C---:B------:R-:W-:Y:S01]  /*d1a0*/  @!P0 SHF.L.U64.HI R26, R223.reuse, 0x1, R5 ;  /* 0x00000001df1a8819 */ /* 0x040fe20000010205 */
[----:B------:R-:W-:Y:S01]  /*d1b0*/  @!P0 IMAD.SHL.U32 R5, R223, 0x2, RZ ;  /* 0x00000002df058824 */ /* 0x000fe200078e00ff */
[----:B------:R-:W-:Y:S01]  /*d1c0*/  @!P1 IADD3 R4, P6, R8, R11, RZ ;  /* 0x0000000b08049210 */ /* 0x000fe20007fde0ff */
[--C-:B------:R-:W-:Y:S01]  /*d1d0*/  @!P1 IMAD.X R11, R7, 0x1, R28.reuse, P4 ;  /* 0x00000001070b9824 */ /* 0x100fe200020e061c */
[----:B------:R1:W5:Y:S02]  /*d1e0*/  @!P2 LD.E.64 R70, desc[UR60][R14.64] ;  /* 0x0000003c0e46a980 */ /* 0x000364000c101b00 */
[-C--:B------:R-:W-:Y:S02]  /*d1f0*/  @!P0 IADD3 R6, P5, R6, R5.reuse, RZ ;  /* 0x0000000506068210 */ /* 0x080fe40007fbe0ff */
[----:B------:R-:W-:Y:S01]  /*d200*/  @!P0 IADD3 R8, P4, R8, R5, RZ ;  /* 0x0000000508088210 */ /* 0x000fe20007f9e0ff */
[----:B------:R-:W-:Y:S01]  /*d210*/  @!P1 IMAD.X R5, R9, 0x1, R28, P6 ;  /* 0x0000000109059824 */ /* 0x000fe200030e061c */
[----:B------:R1:W5:Y:S01]  /*d220*/  @!P2 LD.E.64 R72, desc[UR60][R12.64] ;  /* 0x0000003c0c48a980 */ /* 0x000362000c101b00 */
[----:B------:R-:W-:-:S02]  /*d230*/  @!P0 IMAD.X R7, R7, 0x1, R26, P5 ;  /* 0x0000000107078824 */ /* 0x000fc400028e061a */
[----:B------:R-:W-:Y:S01]  /*d240*/  @!P0 IMAD.X R9, R9, 0x1, R26, P4 ;  /* 0x0000000109098824 */ /* 0x000fe200020e061a */
[----:B------:R1:W5:Y:S04]  /*d250*/  @!P1 LD.E.64 R66, desc[UR60][R10.64] ;  /* 0x0000003c0a429980 */ /* 0x000368000c101b00 */
[----:B------:R1:W5:Y:S04]  /*d260*/  @!P1 LD.E.64 R68, desc[UR60][R4.64] ;  /* 0x0000003c04449980 */ /* 0x000368000c101b00 */
[----:B------:R1:W5:Y:S04]  /*d270*/  @!P0 LD.E.64 R62, desc[UR60][R6.64] ;  /* 0x0000003c063e8980 */ /* 0x000368000c101b00 */
[----:B------:R1:W5:Y:S02]  /*d280*/  @!P0 LD.E.64 R64, desc[UR60][R8.64] ;  /* 0x0000003c08408980 */ /* 0x000364000c101b00 */
.L_x_2793:
[----:B------:R-:W-:Y:S05]  /*d290*/  BSYNC B1 ;  /* 0x0000000000017941 */ /* 0x000fea0003800000 */
.L_x_2792:
        /* <DEDUP_REMOVED lines=33> */
[----:B------:R1:W2:Y:S04]  /*d4b0*/  SHFL.IDX PT, R7, R33, 0x1, 0x181f ;  /* 0x00381f0021077f89 */ /* 0x0002a800000e0000 */
[----:B------:R1:W0:Y:S04]  /*d4c0*/  SHFL.IDX PT, R6, R32, 0x1, 0x181f ;  /* 0x00381f0020067f89 */ /* 0x00022800000e0000 */
[----:B---3--:R1:W3:Y:S04]  /*d4d0*/  SHFL.IDX PT, R9, R31, 0x1, 0x181f ;  /* 0x00381f001f097f89 */ /* 0x0082e800000e0000 */
[----:B----4-:R1:W4:Y:S02]  /*d4e0*/  SHFL.IDX PT, R8, R30, 0x1, 0x181f ;  /* 0x00381f001e087f89 */ /* 0x01032400000e0000 */
.L_x_3113:
        /* <DEDUP_REMOVED lines=14> */
[----:B------:R-:W3:Y:S01]  /*d5d0*/  LDL R10, [R1+0x12c] ;  /* 0x00012c00010a7983 */ /* 0x000ee20000100800 */
[----:B------:R-:W-:Y:S02]  /*d5e0*/  ISETP.GE.AND P3, PT, R216, UR4, PT ;  /* 0x00000004d8007c0c */ /* 0x000fe4000bf66270 */
[----:B------:R-:W-:Y:S02]  /*d5f0*/  ISETP.GE.AND P2, PT, R221, UR4, PT ;  /* 0x00000004dd007c0c */ /* 0x000fe4000bf46270 */
[----:B------:R-:W-:Y:S02]  /*d600*/  ISETP.GE.AND P1, PT, R222, UR4, PT ;  /* 0x00000004de007c0c */ /* 0x000fe4000bf26270 */
[----:B------:R-:W-:-:S07]  /*d610*/  ISETP.GE.AND P0, PT, R223, UR4, PT ;  /* 0x00000004df007c0c */ /* 0x000fce000bf06270 */
[C---:B------:R-:W-:Y:S01]  /*d620*/  @!P3 IMAD.SHL.U32 R21, R216.reuse, 0x2, RZ ;  /* 0x00000002d815b824 */ /* 0x040fe200078e00ff */
[----:B------:R-:W-:Y:S01]  /*d630*/  @!P3 SHF.L.U64.HI R4, R216, 0x1, R217 ;  /* 0x00000001d804b819 */ /* 0x000fe200000102d9 */
[----:B------:R-:W-:-:S03]  /*d640*/  @!P2 IMAD.SHL.U32 R13, R221, 0x2, RZ ;  /* 0x00000002dd0da824 */ /* 0x000fc600078e00ff */
[-C--:B0-----:R-:W-:Y:S02]  /*d650*/  @!P3 IADD3 R24, P5, R6, R21.reuse, RZ ;  /* 0x000000150618b210 */ /* 0x081fe40007fbe0ff */
[----:B----4-:R-:W-:Y:S02]  /*d660*/  @!P3 IADD3 R20, P4, R8, R21, RZ ;  /* 0x000000150814b210 */ /* 0x010fe40007f9e0ff */
[-C--:B------:R-:W-:Y:S01]  /*d670*/  @!P2 IADD3 R14, P6, R6, R13.reuse, RZ ;  /* 0x0000000d060ea210 */ /* 0x080fe20007fde0ff */
[--C-:B--2---:R-:W-:Y:S01]  /*d680*/  @!P3 IMAD.X R25, R7, 0x1, R4.reuse, P5 ;  /* 0x000000010719b824 */ /* 0x104fe200028e0604 */
[----:B------:R-:W-:Y:S01]  /*d690*/  @!P2 IADD3 R12, P5, R8, R13, RZ ;  /* 0x0000000d080ca210 */ /* 0x000fe20007fbe0ff */
[----:B---3--:R-:W-:Y:S02]  /*d6a0*/  @!P3 IMAD.X R21, R9, 0x1, R4, P4 ;  /* 0x000000010915b824 */ /* 0x008fe400020e0604 */
[----:B------:R-:W-:Y:S01]  /*d6b0*/  @!P0 IMAD.SHL.U32 R27, R223, 0x2, RZ ;  /* 0x00000002df1b8824 */ /* 0x000fe200078e00ff */
        /* <DEDUP_REMOVED lines=8> */
[----:B------:R0:W5:Y:S04]  /*d740*/  @!P3 LD.E.64 R58, desc[UR60][R24.64] ;  /* 0x0000003c183ab980 */ /* 0x000168000c101b00 */
[----:B------:R0:W5:Y:S01]  /*d750*/  @!P3 LD.E.64 R60, desc[UR60][R20.64] ;  /* 0x0000003c143cb980 */ /* 0x000162000c101b00 */
[C---:B------:R-:W-:Y:S01]  /*d760*/  @!P1 SHF.L.U64.HI R28, R222.reuse, 0x1, R5 ;  /* 0x00000001de1c9819 */ /* 0x040fe20000010205 */
[----:B------:R-:W-:Y:S01]  /*d770*/  @!P1 IMAD.SHL.U32 R5, R222, 0x2, RZ ;  /* 0x00000002de059824 */ /* 0x000fe200078e00ff */
[----:B------:R-:W-:Y:S02]  /*d780*/  @!P2 SHF.L.U64.HI R26, R221, 0x1, R11 ;  /* 0x00000001dd1aa819 */ /* 0x000fe4000001020b */
[----:B------:R-:W-:-:S02]  /*d790*/  @!P0 SHF.L.U64.HI R34, R223, 0x1, R10 ;  /* 0x00000001df228819 */ /* 0x000fc4000001020a */
[-C--:B------:R-:W-:Y:S01]  /*d7a0*/  @!P1 IADD3 R10, P4, R6, R5.reuse, RZ ;  /* 0x00000005060a9210 */ /* 0x080fe20007f9e0ff */
[--C-:B------:R-:W-:Y:S01]  /*d7b0*/  @!P2 IMAD.X R15, R7, 0x1, R26.reuse, P6 ;  /* 0x00000001070fa824 */ /* 0x100fe200030e061a */
[----:B------:R-:W-:Y:S01]  /*d7c0*/  @!P1 IADD3 R4, P6, R8, R5, RZ ;  /* 0x0000000508049210 */ /* 0x000fe20007fde0ff */
[----:B------:R-:W-:Y:S01]  /*d7d0*/  @!P2 IMAD.X R13, R9, 0x1, R26, P5 ;  /* 0x00000001090da824 */ /* 0x000fe200028e061a */
[-C--:B------:R-:W-:Y:S01]  /*d7e0*/  @!P0 IADD3 R6, P5, R6, R27.reuse, RZ ;  /* 0x0000001b06068210 */ /* 0x080fe20007fbe0ff */
[--C-:B------:R-:W-:Y:S01]  /*d7f0*/  @!P1 IMAD.X R11, R7, 0x1, R28.reuse, P4 ;  /* 0x00000001070b9824 */ /* 0x100fe200020e061c */
[----:B------:R-:W-:Y:S01]  /*d800*/  @!P0 IADD3 R8, P4, R8, R27, RZ ;  /* 0x0000001b08088210 */ /* 0x000fe20007f9e0ff */
[----:B------:R-:W-:Y:S01]  /*d810*/  @!P1 IMAD.X R5, R9, 0x1, R28, P6 ;  /* 0x0000000109059824 */ /* 0x000fe200030e061c */
[----:B------:R0:W5:Y:S01]  /*d820*/  @!P2 LD.E.64 R54, desc[UR60][R14.64] ;  /* 0x0000003c0e36a980 */ /* 0x000162000c101b00 */
[--C-:B------:R-:W-:Y:S02]  /*d830*/  @!P0 IMAD.X R7, R7, 0x1, R34.reuse, P5 ;  /* 0x0000000107078824 */ /* 0x100fe400028e0622 */
[----:B------:R-:W-:Y:S01]  /*d840*/  @!P0 IMAD.X R9, R9, 0x1, R34, P4 ;  /* 0x0000000109098824 */ /* 0x000fe200020e0622 */
[----:B------:R0:W5:Y:S04]  /*d850*/  @!P2 LD.E.64 R56, desc[UR60][R12.64] ;  /* 0x0000003c0c38a980 */ /* 0x000168000c101b00 */
[----:B------:R0:W5:Y:S04]  /*d860*/  @!P1 LD.E.64 R50, desc[UR60][R10.64] ;  /* 0x0000003c0a329980 */ /* 0x000168000c101b00 */
[----:B------:R0:W5:Y:S04]  /*d870*/  @!P1 LD.E.64 R52, desc[UR60][R4.64] ;  /* 0x0000003c04349980 */ /* 0x000168000c101b00 */
[----:B------:R0:W5:Y:S04]  /*d880*/  @!P0 LD.E.64 R46, desc[UR60][R6.64] ;  /* 0x0000003c062e8980 */ /* 0x000168000c101b00 */
[----:B------:R0:W5:Y:S02]  /*d890*/  @!P0 LD.E.64 R48, desc[UR60][R8.64] ;  /* 0x0000003c08308980 */ /* 0x000164000c101b00 */
.L_x_2796:
[----:B------:R-:W-:Y:S05]  /*d8a0*/  BSYNC B1 ;  /* 0x0000000000017941 */ /* 0x000fea0003800000 */
.L_x_2795:
        /* <DEDUP_REMOVED lines=30> */
.L_x_3119:
        /* <DEDUP_REMOVED lines=24> */
[----:B------:R-:W-:-:S04]  /*dc10*/  @!P2 IMAD.SHL.U32 R12, R221, 0x2, RZ ;  /* 0x00000002dd0ca824 */ /* 0x000fc800078e00ff */
[----:B------:R-:W-:Y:S01]  /*dc20*/  @!P1 IMAD.SHL.U32 R4, R222, 0x2, RZ ;  /* 0x00000002de049824 */ /* 0x000fe200078e00ff */
[-C--:B0-----:R-:W-:Y:S01]  /*dc30*/  @!P3 IADD3 R24, P5, R6, R21.reuse, RZ ;  /* 0x000000150618b210 */ /* 0x081fe20007fbe0ff */
[----:B------:R-:W-:Y:S01]  /*dc40*/  @!P0 IMAD.SHL.U32 R27, R223, 0x2, RZ ;  /* 0x00000002df1b8824 */ /* 0x000fe200078e00ff */
[----:B----4-:R-:W-:Y:S02]  /*dc50*/  @!P3 IADD3 R20, P4, R8, R21, RZ ;  /* 0x000000150814b210 */ /* 0x010fe40007f9e0ff */
[-C--:B------:R-:W-:Y:S01]  /*dc60*/  @!P2 IADD3 R14, P6, R6, R12.reuse, RZ ;  /* 0x0000000c060ea210 */ /* 0x080fe20007fde0ff */
[--C-:B--2---:R-:W-:Y:S01]  /*dc70*/  @!P3 IMAD.X R25, R7, 0x1, R10.reuse, P5 ;  /* 0x000000010719b824 */ /* 0x104fe200028e060a */
[----:B------:R-:W-:Y:S01]  /*dc80*/  @!P2 IADD3 R12, P5, R8, R12, RZ ;  /* 0x0000000c080ca210 */ /* 0x000fe20007fbe0ff */
[----:B------:R-:W-:Y:S01]  /*dc90*/  @!P3 IMAD.X R21, R9, 0x1, R10, P4 ;  /* 0x000000010915b824 */ /* 0x000fe200020e060a */
[----:B------:R-:W-:Y:S02]  /*dca0*/  @!P1 IADD3 R10, P4, R6, R4, RZ ;  /* 0x00000004060a9210 */ /* 0x000fe40007f9e0ff */
[----:B------:R-:W-:-:S02]  /*dcb0*/  CS2R R38, SRZ ;  /* 0x0000000000267805 */ /* 0x000fc4000001ff00 */
[----:B------:R-:W-:Y:S02]  /*dcc0*/  CS2R R40, SRZ ;  /* 0x0000000000287805 */ /* 0x000fe4000001ff00 */
[----:B------:R-:W-:Y:S02]  /*dcd0*/  CS2R R34, SRZ ;  /* 0x0000000000227805 */ /* 0x000fe4000001ff00 */
[----:B------:R-:W-:Y:S02]  /*dce0*/  CS2R R36, SRZ ;  /* 0x0000000000247805 */ /* 0x000fe4000001ff00 */
[----:B------:R-:W-:Y:S01]  /*dcf0*/  CS2R R28, SRZ ;  /* 0x00000000001c7805 */ /* 0x000fe2000001ff00 */
[----:B------:R0:W5:Y:S04]  /*dd00*/  @!P3 LD.E.64 R42, desc[UR60][R24.64] ;  /* 0x0000003c182ab980 */ /* 0x000168000c101b00 */
[----:B------:R0:W5:Y:S01]  /*dd10*/  @!P3 LD.E.64 R44, desc[UR60][R20.64] ;  /* 0x0000003c142cb980 */ /* 0x000162000c101b00 */
[----:B---3--:R-:W-:-:S02]  /*dd20*/  @!P2 SHF.L.U64.HI R11, R221, 0x1, R11 ;  /* 0x00000001dd0ba819 */ /* 0x008fc4000001020b */
[----:B------:R-:W-:-:S03]  /*dd30*/  @!P1 SHF.L.U64.HI R5, R222, 0x1, R5 ;  /* 0x00000001de059819 */ /* 0x000fc60000010205 */
[----:B------:R-:W-:Y:S01]  /*dd40*/  @!P2 IMAD.X R15, R7, 0x1, R11, P6 ;  /* 0x00000001070fa824 */ /* 0x000fe200030e060b */
[----:B------:R-:W-:Y:S02]  /*dd50*/  @!P1 IADD3 R4, P6, R8, R4, RZ ;  /* 0x0000000408049210 */ /* 0x000fe40007fde0ff */
[----:B------:R-:W-:Y:S01]  /*dd60*/  @!P0 SHF.L.U64.HI R26, R223, 0x1, R13 ;  /* 0x00000001df1a8819 */ /* 0x000fe2000001020d */
[----:B------:R-:W-:Y:S01]  /*dd70*/  @!P2 IMAD.X R13, R9, 0x1, R11, P5 ;  /* 0x00000001090da824 */ /* 0x000fe200028e060b */
[-C--:B------:R-:W-:Y:S01]  /*dd80*/  @!P0 IADD3 R6, P5, R6, R27.reuse, RZ ;  /* 0x0000001b06068210 */ /* 0x080fe20007fbe0ff */
[--C-:B------:R-:W-:Y:S01]  /*dd90*/  @!P1 IMAD.X R11, R7, 0x1, R5.reuse, P4 ;  /* 0x00000001070b9824 */ /* 0x100fe200020e0605 */
[----:B------:R-:W-:Y:S01]  /*dda0*/  @!P0 IADD3 R8, P4, R8, R27, RZ ;  /* 0x0000001b08088210 */ /* 0x000fe20007f9e0ff */
[----:B------:R-:W-:Y:S01]  /*ddb0*/  @!P1 IMAD.X R5, R9, 0x1, R5, P6 ;  /* 0x0000000109059824 */ /* 0x000fe200030e0605 */
[----:B------:R0:W5:Y:S01]  /*ddc0*/  @!P2 LD.E.64 R38, desc[UR60][R14.64] ;  /* 0x0000003c0e26a980 */ /* 0x000162000c101b00 */
[----:B------:R-:W-:-:S02]  /*ddd0*/  @!P0 IMAD.X R7, R7, 0x1, R26, P5 ;  /* 0x0000000107078824 */ /* 0x000fc400028e061a */
[----:B------:R-:W-:Y:S01]  /*dde0*/  @!P0 IMAD.X R9, R9, 0x1, R26, P4 ;  /* 0x0000000109098824 */ /* 0x000fe200020e061a */
[----:B------:R-:W-:Y:S01]  /*ddf0*/  CS2R R26, SRZ ;  /* 0x00000000001a7805 */ /* 0x000fe2000001ff00 */
[----:B------:R0:W5:Y:S04]  /*de00*/  @!P2 LD.E.64 R40, desc[UR60][R12.64] ;  /* 0x0000003c0c28a980 */ /* 0x000168000c101b00 */
[----:B------:R0:W5:Y:S04]  /*de10*/  @!P1 LD.E.64 R34, desc[UR60][R10.64] ;  /* 0x0000003c0a229980 */ /* 0x000168000c101b00 */
[----:B------:R0:W5:Y:S04]  /*de20*/  @!P1 LD.E.64 R36, desc[UR60][R4.64] ;  /* 0x0000003c04249980 */ /* 0x000168000c101b00 */
[----:B------:R0:W5:Y:S04]  /*de30*/  @!P0 LD.E.64 R28, desc[UR60][R6.64] ;  /* 0x0000003c061c8980 */ /* 0x000168000c101b00 */
[----:B------:R0:W5:Y:S02]  /*de40*/  @!P0 LD.E.64 R26, desc[UR60][R8.64] ;  /* 0x0000003c081a8980 */ /* 0x000164000c101b00 */
.L_x_2799:
[----:B------:R-:W-:Y:S05]  /*de50*/  BSYNC B1 ;  /* 0x0000000000017941 */ /* 0x000fea0003800000 */
.L_x_2798:
[----:B0----5:R-:W-:Y:S01]  /*de60*/  IMAD.MOV.U32 R5, RZ, RZ, R34 ;  /* 0x000000ffff057224 */ /* 0x021fe200078e0022 */
[----:B------:R-:W-:Y:S01]  /*de70*/  UMOV UR4, 0xffffffff ;  /* 0xffffffff00047882 */ /* 0x000fe20000000000 */
[----:B------:R-:W-:Y:S02]  /*de80*/  IMAD.MOV.U32 R4, RZ, RZ, R35 ;  /* 0x000000ffff047224 */ /* 0x000fe400078e0023 */
[----:B--2---:R-:W-:Y:S02]  /*de90*/  IMAD.MOV.U32 R7, RZ, RZ, R28 ;  /* 0x000000ffff077224 */ /* 0x004fe400078e001c */
        /* <DEDUP_REMOVED lines=24> */
[----:B------:R0:W0:Y:S04]  /*e020*/  SHFL.IDX PT, R80, R32, 0x3, 0x181f ;  /* 0x00781f0020507f89 */ /* 0x00002800000e0000 */
[----:B------:R0:W0:Y:S04]  /*e030*/  SHFL.IDX PT, R79, R31, 0x3, 0x181f ;  /* 0x00781f001f4f7f89 */ /* 0x00002800000e0000 */
[----:B------:R0:W0:Y:S02]  /*e040*/  SHFL.IDX PT, R12, R30, 0x3, 0x181f ;  /* 0x00781f001e0c7f89 */ /* 0x00002400000e0000 */
.L_x_3125:
[----:B------:R-:W-:Y:S01]  /*e050*/  VIADD R0, R0, 0x60 ;  /* 0x0000006000007836 */ /* 0x000fe20000000000 */
[----:B------:R-:W-:Y:S01]  /*e060*/  BSSY B1, `(.L_x_2801) ;  /* 0x000003a000017945 */ /* 0x000fe20003800000 */
[----:B------:R-:W-:Y:S02]  /*e070*/  CS2R R6, SRZ ;  /* 0x0000000000067805 */ /* 0x000fe4000001ff00 */
[----:B------:R-:W-:Y:S02]  /*e080*/  CS2R R20, SRZ ;  /* 0x0000000000147805 */ /* 0x000fe4000001ff00 */
[----:B01-3--:R-:W-:Y:S02]  /*e090*/  CS2R R30, SRZ ;  /* 0x00000000001e7805 */ /* 0x00bfe4000001ff00 */
[----:B------:R-:W-:Y:S02]  /*e0a0*/  ISETP.GE.AND P0, PT, R0, R3, PT ;  /* 0x000000030000720c */ /* 0x000fe40003f06270 */
[----:B----4-:R-:W-:-:S02]  /*e0b0*/  CS2R R8, SRZ ;  /* 0x0000000000087805 */ /* 0x010fc4000001ff00 */
[----:B------:R-:W-:Y:S02]  /*e0c0*/  CS2R R10, SRZ ;  /* 0x00000000000a7805 */ /* 0x000fe4000001ff00 */
[----:B------:R-:W-:Y:S02]  /*e0d0*/  CS2R R24, SRZ ;  /* 0x0000000000187805 */ /* 0x000fe4000001ff00 */
[----:B------:R-:W-:-:S05]  /*e0e0*/  CS2R R32, SRZ ;  /* 0x0000000000207805 */ /* 0x000fca000001ff00 */
[----:B------:R-:W-:Y:S05]  /*e0f0*/  @P0 BRA `(.L_x_2802) ;  /* 0x0000000000c00947 */ /* 0x000fea0003800000 */
[----:B------:R-:W3:Y:S01]  /*e100*/  LDL R15, [R1+0x134] ;  /* 0x00013400010f7983 */ /* 0x000ee20000100800 */
[----:B------:R-:W-:-:S03]  /*e110*/  ULDC UR4, c[0x0][0x3f4] ;  /* 0x0000fd0000047ab9 */ /* 0x000fc60000000800 */
[----:B------:R-:W4:Y:S04]  /*e120*/  LDL R13, [R1+0x130] ;  /* 0x00013000010d7983 */ /* 0x000f280000100800 */
[----:B------:R-:W4:Y:S01]  /*e130*/  LDL R14, [R1+0x12c] ;  /* 0x00012c00010e7983 */ /* 0x000f220000100800 */
[----:B------:R-:W-:Y:S02]  /*e140*/  ISETP.GE.AND P2, PT, R216, UR4, PT ;  /* 0x00000004d8007c0c */ /* 0x000fe4000bf46270 */
[----:B------:R-:W-:Y:S02]  /*e150*/  CS2R R30, SRZ ;  /* 0x00000000001e7805 */ /* 0x000fe4000001ff00 */
[----:B------:R-:W-:Y:S02]  /*e160*/  ISETP.GE.AND P3, PT, R221, UR4, PT ;  /* 0x00000004dd007c0c */ /* 0x000fe4000bf66270 */
[----:B------:R-:W-:-:S07]  /*e170*/  CS2R R32, SRZ ;  /* 0x0000000000207805 */ /* 0x000fce000001ff00 */
[C---:B------:R-:W-:Y:S01]  /*e180*/  @!P2 IMAD.SHL.U32 R4, R216.reuse, 0x2, RZ ;  /* 0x00000002d804a824 */ /* 0x040fe200078e00ff */
[----:B------:R-:W-:-:S03]  /*e190*/  @!P2 SHF.L.U64.HI R5, R216, 0x1, R217 ;  /* 0x00000001d805a819 */ /* 0x000fc600000102d9 */
[----:B------:R-:W-:Y:S01]  /*e1a0*/  @!P3 IMAD.SHL.U32 R0, R221, 0x2, RZ ;  /* 0x00000002dd00b824 */ /* 0x000fe200078e00ff */
[-C--:B------:R-:W-:Y:S02]  /*e1b0*/  @!P2 IADD3 R6, P0, R80, R4.reuse, RZ ;  /* 0x000000045006a210 */ /* 0x080fe40007f1e0ff */
[----:B------:R-:W-:-:S03]  /*e1c0*/  @!P2 IADD3 R4, P1, R12, R4, RZ ;  /* 0x000000040c04a210 */ /* 0x000fc60007f3e0ff */
[--C-:B--2---:R-:W-:Y:S02]  /*e1d0*/  @!P2 IMAD.X R7, R78, 0x1, R5.reuse, P0 ;  /* 0x000000014e07a824 */ /* 0x104fe400000e0605 */
[----:B------:R-:W-:Y:S01]  /*e1e0*/  @!P2 IMAD.X R5, R79, 0x1, R5, P1 ;  /* 0x000000014f05a824 */ /* 0x000fe200008e0605 */
[----:B------:R-:W-:Y:S02]  /*e1f0*/  ISETP.GE.AND P1, PT, R222, UR4, PT ;  /* 0x00000004de007c0c */ /* 0x000fe4000bf26270 */
[----:B------:R0:W5:Y:S04]  /*e200*/  @!P2 LD.E.64 R30, desc[UR60][R6.64] ;  /* 0x0000003c061ea980 */ /* 0x000168000c101b00 */
[----:B------:R1:W5:Y:S01]  /*e210*/  @!P2 LD.E.64 R32, desc[UR60][R4.64] ;  /* 0x0000003c0420a980 */ /* 0x000362000c101b00 */
[----:B0-----:R-:W-:-:S02]  /*e220*/  @!P3 IADD3 R6, P0, R80, R0, RZ ;  /* 0x000000005006b210 */ /* 0x001fc40007f1e0ff */
[----:B------:R-:W-:Y:S02]  /*e230*/  CS2R R24, SRZ ;  /* 0x0000000000187805 */ /* 0x000fe4000001ff00 */
[----:B------:R-:W-:Y:S02]  /*e240*/  CS2R R20, SRZ ;  /* 0x0000000000147805 */ /* 0x000fe4000001ff00 */
[----:B------:R-:W-:Y:S02]  /*e250*/  ISETP.GE.AND P2, PT, R223, UR4, PT ;  /* 0x00000004df007c0c */ /* 0x000fe4000bf46270 */
[----:B------:R-:W-:Y:S02]  /*e260*/  CS2R R10, SRZ ;  /* 0x00000000000a7805 */ /* 0x000fe4000001ff00 */
[----:B---3--:R-:W-:-:S05]  /*e270*/  @!P3 SHF.L.U64.HI R8, R221, 0x1, R15 ;  /* 0x00000001dd08b819 */ /* 0x008fca000001020f */
[----:B------:R-:W-:Y:S01]  /*e280*/  @!P3 IMAD.X R7, R78, 0x1, R8, P0 ;  /* 0x000000014e07b824 */ /* 0x000fe200000e0608 */
[----:B-1----:R-:W-:-:S04]  /*e290*/  @!P3 IADD3 R4, P0, R12, R0, RZ ;  /* 0x000000000c04b210 */ /* 0x002fc80007f1e0ff */
[----:B------:R0:W5:Y:S01]  /*e2a0*/  @!P3 LD.E.64 R20, desc[UR60][R6.64] ;  /* 0x0000003c0614b980 */ /* 0x000162000c101b00 */
[----:B------:R-:W-:Y:S02]  /*e2b0*/  @!P3 IMAD.X R5, R79, 0x1, R8, P0 ;  /* 0x000000014f05b824 */ /* 0x000fe400000e0608 */
[C---:B------:R-:W-:Y:S01]  /*e2c0*/  @!P1 IMAD.SHL.U32 R8, R222.reuse, 0x2, RZ ;  /* 0x00000002de089824 */ /* 0x040fe200078e00ff */
[----:B----4-:R-:W-:Y:S02]  /*e2d0*/  @!P1 SHF.L.U64.HI R0, R222, 0x1, R13 ;  /* 0x00000001de009819 */ /* 0x010fe4000001020d */
[----:B------:R1:W5:Y:S01]  /*e2e0*/  @!P3 LD.E.64 R24, desc[UR60][R4.64] ;  /* 0x0000003c0418b980 */ /* 0x000362000c101b00 */
[----:B0-----:R-:W-:Y:S02]  /*e2f0*/  CS2R R6, SRZ ;  /* 0x0000000000067805 */ /* 0x001fe4000001ff00 */
[----:B-1----:R-:W-:-:S05]  /*e300*/  @!P1 IADD3 R4, P0, R80, R8, RZ ;  /* 0x0000000850049210 */ /* 0x002fca0007f1e0ff */
[----:B------:R-:W-:Y:S02]  /*e310*/  @!P1 IMAD.X R5, R78, 0x1, R0, P0 ;  /* 0x000000014e059824 */ /* 0x000fe400000e0600 */
[----:B------:R-:W-:-:S03]  /*e320*/  @!P2 IMAD.SHL.U32 R13, R223, 0x2, RZ ;  /* 0x00000002df0da824 */ /* 0x000fc600078e00ff */
[----:B------:R0:W5:Y:S02]  /*e330*/  @!P1 LD.E.64 R6, desc[UR60][R4.64] ;  /* 0x0000003c04069980 */ /* 0x000164000c101b00 */
[----:B0-----:R-:W-:-:S05]  /*e340*/  @!P1 IADD3 R4, P0, R12, R8, RZ ;  /* 0x000000080c049210 */ /* 0x001fca0007f1e0ff */
[----:B------:R-:W-:Y:S01]  /*e350*/  @!P1 IMAD.X R5, R79, 0x1, R0, P0 ;  /* 0x000000014f059824 */ /* 0x000fe200000e0600 */
[-C--:B------:R-:W-:Y:S02]  /*e360*/  @!P2 IADD3 R8, P0, R80, R13.reuse, RZ ;  /* 0x0000000d5008a210 */ /* 0x080fe40007f1e0ff */
[----:B------:R-:W-:Y:S02]  /*e370*/  @!P2 SHF.L.U64.HI R0, R223, 0x1, R14 ;  /* 0x00000001df00a819 */ /* 0x000fe4000001020e */
[----:B------:R0:W5:Y:S01]  /*e380*/  @!P1 LD.E.64 R10, desc[UR60][R4.64] ;  /* 0x0000003c040a9980 */ /* 0x000162000c101b00 */
[----:B------:R-:W-:Y:S02]  /*e390*/  @!P2 IADD3 R12, P1, R12, R13, RZ ;  /* 0x0000000d0c0ca210 */ /* 0x000fe40007f3e0ff */
[--C-:B------:R-:W-:Y:S01]  /*e3a0*/  @!P2 IMAD.X R9, R78, 0x1, R0.reuse, P0 ;  /* 0x000000014e09a824 */ /* 0x100fe200000e0600 */
[----:B0-----:R-:W-:Y:S02]  /*e3b0*/  CS2R R4, SRZ ;  /* 0x0000000000047805 */ /* 0x001fe4000001ff00 */
[----:B------:R-:W-:-:S04]  /*e3c0*/  @!P2 IMAD.X R13, R79, 0x1, R0, P1 ;  /* 0x000000014f0da824 */ /* 0x000fc800008e0600 */
[----:B------:R0:W5:Y:S02]  /*e3d0*/  @!P2 LD.E.64 R4, desc[UR60][R8.64] ;  /* 0x0000003c0804a980 */ /* 0x000164000c101b00 */
[----:B0-----:R-:W-:-:S06]  /*e3e0*/  CS2R R8, SRZ ;  /* 0x0000000000087805 */ /* 0x001fcc000001ff00 */
[----:B------:R0:W5:Y:S02]  /*e3f0*/  @!P2 LD.E.64 R8, desc[UR60][R12.64] ;  /* 0x0000003c0c08a980 */ /* 0x000164000c101b00 */
.L_x_2802:
[----:B------:R-:W-:Y:S05]  /*e400*/  BSYNC B1 ;  /* 0x0000000000017941 */ /* 0x000fea0003800000 */
.L_x_2801:
[----:B0-----:R-:W3:Y:S01]  /*e410*/  LDL R12, [R1+0xa0] ;  /* 0x0000a000010c7983 */ /* 0x001ee20000100800 */
[----:B------:R-:W-:Y:S01]  /*e420*/  BSSY B1, `(.L_x_2803) ;  /* 0x0000007000017945 */ /* 0x000fe20003800000 */
[----:B---3--:R-:W-:-:S04]  /*e430*/  LEA.HI R0, R12, R12, RZ, 0x1 ;  /* 0x0000000c0c007211 */ /* 0x008fc800078f08ff */
[----:B------:R-:W-:-:S05]  /*e440*/  LOP3.LUT R0, R0, 0xfffffffe, RZ, 0xc0, !PT ;  /* 0xfffffffe00007812 */ /* 0x000fca00078ec0ff */
[----:B------:R-:W-:-:S05]  /*e450*/  IMAD.IADD R0, R12, 0x1, -R0 ;  /* 0x000000010c007824 */ /* 0x000fca00078e0a00 */
[----:B------:R-:W-:-:S04]  /*e460*/  SHF.L.U32 R0, R0, 0x1f, RZ ;  /* 0x0000001f00007819 */ /* 0x000fc800000006ff */
[----:B------:R-:W0:Y:S02]  /*e470*/  SYNCS.PHASECHK.TRANS64.TRYWAIT P0, [R23+URZ+0x38800], R0 ;  /* 0x03880000170075a7 */ /* 0x000e24000800017f */
[----:B0-----:R-:W-:Y:S05]  /*e480*/  @!P0 BRA `(.L_x_2804) ;  /* 0x0000026400e08947 */ /* 0x001fea0003800000 */
.L_x_3126:
[----:B------:R-:W-:Y:S05]  /*e490*/  BSYNC B1 ;  /* 0x0000000000017941 */ /* 0x000fea0003800000 */
.L_x_2803:
[----:B------:R-:W3:Y:S01]  /*e4a0*/  LDL R13, [R1+0x74] ;  /* 0x00007400010d7983 */ /* 0x000ee20000100800 */
[----:B-----5:R-:W-:Y:S01]  /*e4b0*/  IMAD.MOV.U32 R12, RZ, RZ, R4 ;  /* 0x000000ffff0c7224 */ /* 0x020fe200078e0004 */
[----:B------:R-:W-:Y:S01]  /*e4c0*/  BSSY B1, `(.L_x_2805) ;  /* 0x00000e3000017945 */ /* 0x000fe20003800000 */
[----:B0-----:R-:W-:-:S05]  /*e4d0*/  IMAD.MOV.U32 R0, RZ, RZ, R5 ;  /* 0x000000ffff007224 */ /* 0x001fca00078e0005 */
[----:B--2---:R-:W-:Y:S01]  /*e4e0*/  PRMT R78, R12, 0x5410, R0 ;  /* 0x000054100c4e7816 */ /* 0x004fe20000000000 */
        /* <DEDUP_REMOVED lines=16> */
[----:B---3--:R-:W-:Y:S01]  /*e5f0*/  VIADDMNMX R0, R3, -R13, 0x80, PT ;  /* 0x0000008003007446 */ /* 0x008fe2000380090d */
        /* <DEDUP_REMOVED lines=17> */
[C---:B------:R-:W-:Y:S02]  /*e710*/  PRMT R76, R94.reuse, 0x5432, R76 ;  /* 0x000054325e4c7816 */ /* 0x040fe4000000004c */
[----:B------:R-:W-:-:S02]  /*e720*/  PRMT R75, R94, 0x5410, R75 ;  /* 0x000054105e4b7816 */ /* 0x000fc4000000004b */
[C---:B------:R-:W-:Y:S01]  /*e730*/  PRMT R3, R93.reuse, 0x5410, R3 ;  /* 0x000054105d037816 */ /* 0x040fe20000000003 */
[C---:B------:R-:W-:Y:S01]  /*e740*/  IMAD.U32 R77, R76.reuse, 0x10000, RZ ;  /* 0x000100004c4d7824 */ /* 0x040fe200078e00ff */
[----:B------:R-:W-:Y:S01]  /*e750*/  PRMT R74, R93, 0x5432, R74 ;  /* 0x000054325d4a7816 */ /* 0x000fe2000000004a */
[C---:B------:R-:W-:Y:S01]  /*e760*/  IMAD.U32 R95, R75.reuse, 0x10000, RZ ;  /* 0x000100004b5f7824 */ /* 0x040fe200078e00ff */
[----:B------:R-:W-:Y:S02]  /*e770*/  LOP3.LUT R76, R76, 0xffff0000, RZ, 0xc0, !PT ;  /* 0xffff00004c4c7812 */ /* 0x000fe400078ec0ff */
[----:B------:R-:W-:Y:S02]  /*e780*/  LOP3.LUT R75, R75, 0xffff0000, RZ, 0xc0, !PT ;  /* 0xffff00004b4b7812 */ /* 0x000fe400078ec0ff */
[C---:B0-----:R-:W-:Y:S01]  /*e790*/  LOP3.LUT R94, R14.reuse, 0xffff0000, RZ, 0xc0, !PT ;  /* 0xffff00000e5e7812 */ /* 0x041fe200078ec0ff */
[----:B------:R-:W-:-:S04]  /*e7a0*/  IMAD.U32 R93, R14, 0x10000, RZ ;  /* 0x000100000e5d7824 */ /* 0x000fc800078e00ff */
[C---:B------:R-:W-:Y:S01]  /*e7b0*/  FMUL.FTZ R14, R94.reuse, R77 ;  /* 0x0000004d5e0e7220 */ /* 0x040fe20000410000 */
[----:B------:R-:W-:-:S03]  /*e7c0*/  FMUL.FTZ R94, R94, R95 ;  /* 0x0000005f5e5e7220 */ /* 0x000fc60000410000 */
[C---:B------:R-:W-:Y:S01]  /*e7d0*/  FFMA.FTZ R14, R93.reuse, R95, -R14 ;  /* 0x0000005f5d0e7223 */ /* 0x040fe2000001080e */
[----:B------:R-:W-:Y:S01]  /*e7e0*/  FFMA.FTZ R77, R93, R77, R94 ;  /* 0x0000004d5d4d7223 */ /* 0x000fe2000001005e */
[C---:B------:R-:W-:Y:S01]  /*e7f0*/  IMAD.U32 R93, R15.reuse, 0x10000, RZ ;  /* 0x000100000f5d7824 */ /* 0x040fe200078e00ff */
[----:B------:R-:W-:-:S03]  /*e800*/  LOP3.LUT R15, R15, 0xffff0000, RZ, 0xc0, !PT ;  /* 0xffff00000f0f7812 */ /* 0x000fc600078ec0ff */
[----:B------:R-:W-:Y:S01]  /*e810*/  F2FP.BF16.F32.PACK_AB R14, R77, R14 ;  /* 0x0000000e4d0e723e */ /* 0x000fe200000010ff */
[----:B------:R-:W-:Y:S02]  /*e820*/  IMAD.U32 R77, R3, 0x10000, RZ ;  /* 0x00010000034d7824 */ /* 0x000fe400078e00ff */
[CC--:B------:R-:W-:Y:S01]  /*e830*/  FMUL.FTZ R94, R15.reuse, R76.reuse ;  /* 0x0000004c0f5e7220 */ /* 0x0c0fe20000410000 */
[-C--:B------:R-:W-:Y:S01]  /*e840*/  FMUL.FTZ R15, R15, R75.reuse ;  /* 0x0000004b0f0f7220 */ /* 0x080fe20000410000 */
[----:B------:R-:W-:Y:S02]  /*e850*/  LOP3.LUT R3, R3, 0xffff0000, RZ, 0xc0, !PT ;  /* 0xffff000003037812 */ /* 0x000fe400078ec0ff */
[C---:B------:R-:W-:Y:S01]  /*e860*/  FFMA.FTZ R94, R93.reuse, R75, -R94 ;  /* 0x0000004b5d5e7223 */ /* 0x040fe2000001085e */
[----:B------:R-:W-:Y:S01]  /*e870*/  FFMA.FTZ R15, R93, R76, R15 ;  /* 0x0000004c5d0f7223 */ /* 0x000fe2000001000f */
[----:B------:R-:W-:Y:S01]  /*e880*/  LOP3.LUT R75, R12, 0xffff0000, RZ, 0xc0, !PT ;  /* 0xffff00000c4b7812 */ /* 0x000fe200078ec0ff */
[----:B------:R-:W-:-:S02]  /*e890*/  IMAD.U32 R76, R74, 0x10000, RZ ;  /* 0x000100004a4c7824 */ /* 0x000fc400078e00ff */
[----:B------:R-:W-:Y:S01]  /*e8a0*/  IMAD.U32 R12, R12, 0x10000, RZ ;  /* 0x000100000c0c7824 */ /* 0x000fe200078e00ff */
[----:B------:R-:W-:Y:S01]  /*e8b0*/  F2FP.BF16.F32.PACK_AB R15, R15, R94 ;  /* 0x0000005e0f0f723e */ /* 0x000fe200000010ff */
        /* <DEDUP_REMOVED lines=11> */
[----:B------:R-:W-:-:S05]  /*e970*/  FFMA.FTZ R13, R13, R75, R74 ;  /* 0x0000004b0d0d7223 */ /* 0x000fca000001004a */
[----:B------:R-:W-:-:S05]  /*e980*/  F2FP.BF16.F32.PACK_AB R13, R13, R76 ;  /* 0x0000004c0d0d723e */ /* 0x000fca00000010ff */
[----:B------:R0:W-:Y:S02]  /*e990*/  STS.128 [R113], R12 ;  /* 0x0000000c71007388 */ /* 0x0001e40000000c00 */
.L_x_2808:
[----:B------:R-:W-:Y:S05]  /*e9a0*/  BSYNC B2 ;  /* 0x0000000000027941 */ /* 0x000fea0003800000 */
.L_x_2807:
[----:B------:R-:W-:Y:S01]  /*e9b0*/  ISETP.GE.AND P0, PT, R221, R109, PT ;  /* 0x0000006ddd00720c */ /* 0x000fe20003f06270 */
[----:B------:R-:W-:-:S12]  /*e9c0*/  BSSY B2, `(.L_x_2809) ;  /* 0x0000030000027945 */ /* 0x000fd80003800000 */
[----:B------:R-:W-:Y:S05]  /*e9d0*/  @P0 BRA `(.L_x_2810) ;  /* 0x0000000000b80947 */ /* 0x000fea0003800000 */
[----:B0----5:R-:W0:Y:S01]  /*e9e0*/  LDS.128 R12, [R113+0x4000] ;  /* 0x00400000710c7984 */ /* 0x021e220000000c00 */
[--C-:B------:R-:W-:Y:S02]  /*e9f0*/  SHF.R.U64 R3, R70, 0x10, R71.reuse ;  /* 0x0000001046037819 */ /* 0x100fe40000001247 */
[----:B------:R-:W-:Y:S02]  /*ea00*/  SHF.R.U32.HI R70, RZ, 0x10, R71 ;  /* 0x00000010ff467819 */ /* 0x000fe40000011647 */
[----:B------:R-:W-:Y:S02]  /*ea10*/  SHF.R.U32.HI R71, RZ, 0x10, R73 ;  /* 0x00000010ff477819 */ /* 0x000fe40000011649 */
[C---:B------:R-:W-:Y:S02]  /*ea20*/  PRMT R70, R112.reuse, 0x5432, R70 ;  /* 0x0000543270467816 */ /* 0x040fe40000000046 */
[----:B------:R-:W-:Y:S02]  /*ea30*/  PRMT R71, R112, 0x5410, R71 ;  /* 0x0000541070477816 */ /* 0x000fe40000000047 */
[----:B------:R-:W-:Y:S01]  /*ea40*/  SHF.R.U64 R72, R72, 0x10, R73 ;  /* 0x0000001048487819 */ /* 0x000fe20000001249 */
[C---:B------:R-:W-:Y:S01]  /*ea50*/  IMAD.U32 R75, R70.reuse, 0x10000, RZ ;  /* 0x00010000464b7824 */ /* 0x040fe200078e00ff */
[----:B------:R-:W-:Y:S01]  /*ea60*/  LOP3.LUT R70, R70, 0xffff0000, RZ, 0xc0, !PT ;  /* 0xffff000046467812 */ /* 0x000fe200078ec0ff */
[C---:B------:R-:W-:Y:S01]  /*ea70*/  IMAD.U32 R74, R71.reuse, 0x10000, RZ ;  /* 0x00010000474a7824 */ /* 0x040fe200078e00ff */
[----:B------:R-:W-:-:S02]  /*ea80*/  LOP3.LUT R71, R71, 0xffff0000, RZ, 0xc0, !PT ;  /* 0xffff000047477812 */ /* 0x000fc400078ec0ff */
[----:B------:R-:W-:Y:S02]  /*ea90*/  PRMT R3, R111, 0x5432, R3 ;  /* 0x000054326f037816 */ /* 0x000fe40000000003 */
[C---:B0-----:R-:W-:Y:S01]  /*eaa0*/  LOP3.LUT R77, R14.reuse, 0xffff0000, RZ, 0xc0, !PT ;  /* 0xffff00000e4d7812 */ /* 0x041fe200078ec0ff */
[----:B------:R-:W-:Y:S01]  /*eab0*/  IMAD.U32 R14, R14, 0x10000, RZ ;  /* 0x000100000e0e7824 */ /* 0x000fe200078e00ff */
[C---:B------:R-:W-:Y:S01]  /*eac0*/  LOP3.LUT R73, R15.reuse, 0xffff0000, RZ, 0xc0, !PT ;  /* 0xffff00000f497812 */ /* 0x040fe200078ec0ff */
[----:B------:R-:W-:Y:S02]  /*ead0*/  IMAD.U32 R15, R15, 0x10000, RZ ;  /* 0x000100000f0f7824 */ /* 0x000fe400078e00ff */
[C---:B------:R-:W-:Y:S01]  /*eae0*/  FMUL.FTZ R76, R77.reuse, R74 ;  /* 0x0000004a4d4c7220 */ /* 0x040fe20000410000 */
[----:B------:R-:W-:-:S03]  /*eaf0*/  FMUL.FTZ R77, R77, R75 ;  /* 0x0000004b4d4d7220 */ /* 0x000fc60000410000 */
[C---:B------:R-:W-:Y:S01]  /*eb00*/  FFMA.FTZ R76, R14.reuse, R75, -R76 ;  /* 0x0000004b0e4c7223 */ /* 0x040fe2000001084c */
[----:B------:R-:W-:Y:S01]  /*eb10*/  FFMA.FTZ R14, R14, R74, R77 ;  /* 0x0000004a0e0e7223 */ /* 0x000fe2000001004d */
[CC--:B------:R-:W-:Y:S01]  /*eb20*/  FMUL.FTZ R74, R73.reuse, R71.reuse ;  /* 0x00000047494a7220 */ /* 0x0c0fe20000410000 */
[-C--:B------:R-:W-:Y:S01]  /*eb30*/  FMUL.FTZ R73, R73, R70.reuse ;  /* 0x0000004649497220 */ /* 0x080fe20000410000 */
[C---:B------:R-:W-:Y:S01]  /*eb40*/  IMAD.U32 R75, R3.reuse, 0x10000, RZ ;  /* 0x00010000034b7824 */ /* 0x040fe200078e00ff */
[----:B------:R-:W-:Y:S01]  /*eb50*/  LOP3.LUT R3, R3, 0xffff0000, RZ, 0xc0, !PT ;  /* 0xffff000003037812 */ /* 0x000fe200078ec0ff */
[C---:B------:R-:W-:Y:S01]  /*eb60*/  FFMA.FTZ R70, R15.reuse, R70, -R74 ;  /* 0x000000460f467223 */ /* 0x040fe2000001084a */
[----:B------:R-:W-:Y:S01]  /*eb70*/  FFMA.FTZ R15, R15, R71, R73 ;  /* 0x000000470f0f7223 */ /* 0x000fe20000010049 */
[----:B------:R-:W-:Y:S01]  /*eb80*/  PRMT R71, R111, 0x5410, R72 ;  /* 0x000054106f477816 */ /* 0x000fe20000000048 */
[C---:B------:R-:W-:Y:S01]  /*eb90*/  IMAD.U32 R72, R12.reuse, 0x10000, RZ ;  /* 0x000100000c487824 */ /* 0x040fe200078e00ff */
[----:B------:R-:W-:-:S02]  /*eba0*/  LOP3.LUT R74, R12, 0xffff0000, RZ, 0xc0, !PT ;  /* 0xffff00000c4a7812 */ /* 0x000fc400078ec0ff */
[----:B------:R-:W-:Y:S01]  /*ebb0*/  F2FP.BF16.F32.PACK_AB R14, R14, R76 ;  /* 0x0000004c0e0e723e */ /* 0x000fe200000010ff */
[C---:B------:R-:W-:Y:S01]  /*ebc0*/  IMAD.U32 R73, R71.reuse, 0x10000, RZ ;  /* 0x0001000047497824 */ /* 0x040fe200078e00ff */
[----:B------:R-:W-:Y:S02]  /*ebd0*/  LOP3.LUT R71, R71, 0xffff0000, RZ, 0xc0, !PT ;  /* 0xffff000047477812 */ /* 0x000fe400078ec0ff */
        /* <DEDUP_REMOVED lines=14> */
.L_x_2810:
[----:B------:R-:W-:Y:S05]  /*ecc0*/  BSYNC B2 ;  /* 0x0000000000027941 */ /* 0x000fea0003800000 */
.L_x_2809:
[-C--:B------:R-:W-:Y:S01]  /*ecd0*/  ISETP.GE.AND P0, PT, R222, R109.reuse, PT ;  /* 0x0000006dde00720c */ /* 0x080fe20003f06270 */
[----:B------:R-:W-:Y:S01]  /*ece0*/  BSSY B2, `(.L_x_2811) ;  /* 0x0000031000027945 */ /* 0x000fe20003800000 */
[----:B------:R-:W-:-:S11]  /*ecf0*/  ISETP.GE.AND P1, PT, R223, R109, PT ;  /* 0x0000006ddf00720c */ /* 0x000fd60003f26270 */
[----:B------:R-:W-:Y:S05]  /*ed00*/  @P0 BRA `(.L_x_2812) ;  /* 0x0000000000b80947 */ /* 0x000fea0003800000 */
[----:B01---5:R-:W0:Y:S01]  /*ed10*/  LDS.128 R12, [R113+0x8000] ;  /* 0x00800000710c7984 */ /* 0x023e220000000c00 */
        /* <DEDUP_REMOVED lines=45> */
.L_x_2812:
[----:B------:R-:W-:Y:S05]  /*eff0*/  BSYNC B2 ;  /* 0x0000000000027941 */ /* 0x000fea0003800000 */
.L_x_2811:
        /* <DEDUP_REMOVED lines=9> */
[----:B------:R-:W-:Y:S01]  /*f090*/  PRMT R3, R106, 0x5432, R3 ;  /* 0x000054326a037816 */ /* 0x000fe20000000003 */
[C---:B------:R-:W-:Y:S01]  /*f0a0*/  IMAD.U32 R66, R64.reuse, 0x10000, RZ ;  /* 0x0001000040427824 */ /* 0x040fe200078e00ff */
[----:B------:R-:W-:Y:S01]  /*f0b0*/  LOP3.LUT R64, R64, 0xffff0000, RZ, 0xc0, !PT ;  /* 0xffff000040407812 */ /* 0x000fe200078ec0ff */
[----:B------:R-:W-:Y:S01]  /*f0c0*/  IMAD.U32 R67, R62, 0x10000, RZ ;  /* 0x000100003e437824 */ /* 0x000fe200078e00ff */
[C---:B0-----:R-:W-:Y:S01]  /*f0d0*/  LOP3.LUT R68, R14.reuse, 0xffff0000, RZ, 0xc0, !PT ;  /* 0xffff00000e447812 */ /* 0x041fe200078ec0ff */
[----:B------:R-:W-:Y:S02]  /*f0e0*/  IMAD.U32 R65, R14, 0x10000, RZ ;  /* 0x000100000e417824 */ /* 0x000fe400078e00ff */
[C---:B------:R-:W-:Y:S01]  /*f0f0*/  IMAD.U32 R14, R15.reuse, 0x10000, RZ ;  /* 0x000100000f0e7824 */ /* 0x040fe200078e00ff */
[----:B------:R-:W-:Y:S01]  /*f100*/  LOP3.LUT R15, R15, 0xffff0000, RZ, 0xc0, !PT ;  /* 0xffff00000f0f7812 */ /* 0x000fe200078ec0ff */
[C---:B------:R-:W-:Y:S01]  /*f110*/  FMUL.FTZ R69, R68.reuse, R66 ;  /* 0x0000004244457220 */ /* 0x040fe20000410000 */
[----:B------:R-:W-:-:S03]  /*f120*/  FMUL.FTZ R68, R68, R67 ;  /* 0x0000004344447220 */ /* 0x000fc60000410000 */
[C---:B------:R-:W-:Y:S01]  /*f130*/  FFMA.FTZ R67, R65.reuse, R67, -R69 ;  /* 0x0000004341437223 */ /* 0x040fe20000010845 */
[----:B------:R-:W-:Y:S01]  /*f140*/  FFMA.FTZ R68, R65, R66, R68 ;  /* 0x0000004241447223 */ /* 0x000fe20000010044 */
[----:B------:R-:W-:Y:S01]  /*f150*/  IMAD.U32 R65, R12, 0x10000, RZ ;  /* 0x000100000c417824 */ /* 0x000fe200078e00ff */
        /* <DEDUP_REMOVED lines=11> */
[C---:B------:R-:W-:Y:S01]  /*f210*/  FMUL.FTZ R64, R66.reuse, R69 ;  /* 0x0000004542407220 */ /* 0x040fe20000410000 */
[----:B------:R-:W-:Y:S01]  /*f220*/  LOP3.LUT R63, R63, 0xffff0000, RZ, 0xc0, !PT ;  /* 0xffff00003f3f7812 */ /* 0x000fe200078ec0ff */
[----:B------:R-:W-:Y:S01]  /*f230*/  FMUL.FTZ R66, R66, R14 ;  /* 0x0000000e42427220 */ /* 0x000fe20000410000 */
[----:B------:R-:W-:Y:S01]  /*f240*/  F2FP.BF16.F32.PACK_AB R15, R15, R12 ;  /* 0x0000000c0f0f723e */ /* 0x000fe200000010ff */
[----:B------:R-:W-:Y:S01]  /*f250*/  FFMA.FTZ R64, R65, R14, -R64 ;  /* 0x0000000e41407223 */ /* 0x000fe20000010840 */
[C---:B------:R-:W-:Y:S01]  /*f260*/  FMUL.FTZ R14, R13.reuse, R3 ;  /* 0x000000030d0e7220 */ /* 0x040fe20000410000 */
[----:B------:R-:W-:Y:S01]  /*f270*/  FMUL.FTZ R13, R13, R63 ;  /* 0x0000003f0d0d7220 */ /* 0x000fe20000410000 */
[----:B------:R-:W-:-:S02]  /*f280*/  FFMA.FTZ R66, R65, R69, R66 ;  /* 0x0000004541427223 */ /* 0x000fc40000010042 */
[C---:B------:R-:W-:Y:S01]  /*f290*/  FFMA.FTZ R63, R62.reuse, R63, -R14 ;  /* 0x0000003f3e3f7223 */ /* 0x040fe2000001080e */
[----:B------:R-:W-:Y:S01]  /*f2a0*/  FFMA.FTZ R13, R62, R3, R13 ;  /* 0x000000033e0d7223 */ /* 0x000fe2000001000d */
[----:B------:R-:W-:Y:S02]  /*f2b0*/  F2FP.BF16.F32.PACK_AB R14, R68, R67 ;  /* 0x00000043440e723e */ /* 0x000fe400000010ff */
[----:B------:R-:W-:Y:S02]  /*f2c0*/  F2FP.BF16.F32.PACK_AB R12, R66, R64 ;  /* 0x00000040420c723e */ /* 0x000fe400000010ff */
[----:B------:R-:W-:-:S05]  /*f2d0*/  F2FP.BF16.F32.PACK_AB R13, R13, R63 ;  /* 0x0000003f0d0d723e */ /* 0x000fca00000010ff */
[----:B------:R3:W-:Y:S02]  /*f2e0*/  STS.128 [R113+0xc000], R12 ;  /* 0x00c0000c71007388 */ /* 0x0007e40000000c00 */
.L_x_2806:
[----:B------:R-:W-:Y:S05]  /*f2f0*/  BSYNC B1 ;  /* 0x0000000000017941 */ /* 0x000fea0003800000 */
.L_x_2805:
[----:B------:R-:W-:Y:S01]  /*f300*/  VIADD R3, R225, 0x20 ;  /* 0x00000020e1037836 */ /* 0x000fe20000000000 */
[----:B------:R-:W-:Y:S04]  /*f310*/  BSSY B1, `(.L_x_2813) ;  /* 0x00000cb000017945 */ /* 0x000fe80003800000 */
[----:B------:R-:W-:-:S13]  /*f320*/  ISETP.GE.AND P0, PT, R3, R0, PT ;  /* 0x000000000300720c */ /* 0x000fda0003f06270 */
[----:B------:R-:W-:Y:S05]  /*f330*/  @P0 BRA `(.L_x_2814) ;  /* 0x0000000c00200947 */ /* 0x000fea0003800000 */
[----:B------:R4:W5:Y:S01]  /*f340*/  LDL R67, [R1+0x70] ;  /* 0x0000700001437983 */ /* 0x0009620000100800 */
[----:B------:R-:W0:Y:S01]  /*f350*/  LDC R3, c[0x0][0x3f4] ;  /* 0x0000fd00ff037b82 */ /* 0x000e220000000800 */
[----:B------:R-:W-:Y:S01]  /*f360*/  BSSY B2, `(.L_x_2815) ;  /* 0x0000034000027945 */ /* 0x000fe20003800000 */
[-C--:B0-----:R-:W-:Y:S02]  /*f370*/  ISETP.GE.AND P0, PT, R216, R3.reuse, PT ;  /* 0x00000003d800720c */ /* 0x081fe40003f06270 */
[-C--:B------:R-:W-:Y:S02]  /*f380*/  ISETP.GE.AND P1, PT, R221, R3.reuse, PT ;  /* 0x00000003dd00720c */ /* 0x080fe40003f26270 */
[-C--:B------:R-:W-:Y:S02]  /*f390*/  ISETP.GE.AND P2, PT, R222, R3.reuse, PT ;  /* 0x00000003de00720c */ /* 0x080fe40003f46270 */
[----:B------:R-:W-:-:S07]  /*f3a0*/  ISETP.GE.AND P3, PT, R223, R3, PT ;  /* 0x00000003df00720c */ /* 0x000fce0003f66270 */
[----:B----4-:R-:W-:Y:S06]  /*f3b0*/  @P0 BRA `(.L_x_2816) ;  /* 0x0000000000b80947 */ /* 0x010fec0003800000 */
[----:B-123-5:R-:W0:Y:S01]  /*f3c0*/  LDS.128 R12, [R67+0x1000] ;  /* 0x00100000430c7984 */ /* 0x02ee220000000c00 */
        /* <DEDUP_REMOVED lines=45> */
.L_x_2816:
[----:B------:R-:W-:Y:S05]  /*f6a0*/  BSYNC B2 ;  /* 0x0000000000027941 */ /* 0x000fea0003800000 */
.L_x_2815:
[----:B------:R-:W-:Y:S04]  /*f6b0*/  BSSY B2, `(.L_x_2817) ;  /* 0x0000030000027945 */ /* 0x000fe80003800000 */
[----:B------:R-:W-:Y:S05]  /*f6c0*/  @P1 BRA `(.L_x_2818) ;  /* 0x0000000000b81947 */ /* 0x000fea0003800000 */
[----:B0123-5:R-:W0:Y:S01]  /*f6d0*/  LDS.128 R12, [R67+0x5000] ;  /* 0x00500000430c7984 */ /* 0x02fe220000000c00 */
        /* <DEDUP_REMOVED lines=45> */
.L_x_2818:
[----:B------:R-:W-:Y:S05]  /*f9b0*/  BSYNC B2 ;  /* 0x0000000000027941 */ /* 0x000fea0003800000 */
.L_x_2817:
[----:B------:R-:W-:Y:S04]  /*f9c0*/  BSSY B2, `(.L_x_2819) ;  /* 0x0000030000027945 */ /* 0x000fe80003800000 */
[----:B------:R-:W-:Y:S05]  /*f9d0*/  @P2 BRA `(.L_x_2820) ;  /* 0x0000000000b82947 */ /* 0x000fea0003800000 */
[----:B012345:R-:W0:Y:S01]  /*f9e0*/  LDS.128 R12, [R67+0x9000] ;  /* 0x00900000430c7984 */ /* 0x03fe220000000c00 */
        /* <DEDUP_REMOVED lines=45> */
.L_x_2820:
[----:B------:R-:W-:Y:S05]  /*fcc0*/  BSYNC B2 ;  /* 0x0000000000027941 */ /* 0x000fea0003800000 */
.L_x_2819:
        /* <DEDUP_REMOVED lines=15> */
[C---:B------:R-:W-:Y:S01]  /*fdc0*/  IMAD.U32 R12, R90.reuse, 0x10000, RZ ;  /* 0x000100005a0c7824 */ /* 0x040fe200078e00ff */
[----:B------:R-:W-:Y:S01]  /*fdd0*/  LOP3.LUT R90, R90, 0xffff0000, RZ, 0xc0, !PT ;  /* 0xffff00005a5a7812 */ /* 0x000fe200078ec0ff */
[----:B------:R-:W-:Y:S02]  /*fde0*/  IMAD.U32 R47, R14, 0x10000, RZ ;  /* 0x000100000e2f7824 */ /* 0x000fe400078e00ff */
[C---:B------:R-:W-:Y:S01]  /*fdf0*/  FMUL.FTZ R53, R48.reuse, R52 ;  /* 0x0000003430357220 */ /* 0x040fe20000410000 */
[C---:B------:R-:W-:Y:S01]  /*fe00*/  IMAD.U32 R14, R15.reuse, 0x10000, RZ ;  /* 0x000100000f0e7824 */ /* 0x040fe200078e00ff */
[----:B------:R-:W-:Y:S01]  /*fe10*/  LOP3.LUT R15, R15, 0xffff0000, RZ, 0xc0, !PT ;  /* 0xffff00000f0f7812 */ /* 0x000fe200078ec0ff */
[-C--:B------:R-:W-:Y:S01]  /*fe20*/  FMUL.FTZ R48, R48, R12.reuse ;  /* 0x0000000c30307220 */ /* 0x080fe20000410000 */
[----:B------:R-:W-:Y:S01]  /*fe30*/  FFMA.FTZ R53, R47, R12, -R53 ;  /* 0x0000000c2f357223 */ /* 0x000fe20000010835 */
[C---:B------:R-:W-:Y:S01]  /*fe40*/  IMAD.U32 R50, R13.reuse, 0x10000, RZ ;  /* 0x000100000d327824 */ /* 0x040fe200078e00ff */
[----:B------:R-:W-:Y:S01]  /*fe50*/  LOP3.LUT R13, R13, 0xffff0000, RZ, 0xc0, !PT ;  /* 0xffff00000d0d7812 */ /* 0x000fe200078ec0ff */
[----:B------:R-:W-:Y:S01]  /*fe60*/  FMUL.FTZ R54, R15, R89 ;  /* 0x000000590f367220 */ /* 0x000fe20000410000 */
[----:B------:R-:W-:Y:S01]  /*fe70*/  FFMA.FTZ R48, R47, R52, R48 ;  /* 0x000000342f307223 */ /* 0x000fe20000010030 */
[----:B------:R-:W-:-:S02]  /*fe80*/  IMAD.U32 R12, R46, 0x10000, RZ ;  /* 0x000100002e0c7824 */ /* 0x000fc400078e00ff */
[-C--:B------:R-:W-:Y:S01]  /*fe90*/  FMUL.FTZ R15, R15, R90.reuse ;  /* 0x0000005a0f0f7220 */ /* 0x080fe20000410000 */
[C---:B------:R-:W-:Y:S01]  /*fea0*/  IMAD.U32 R52, R3.reuse, 0x10000, RZ ;  /* 0x0001000003347824 */ /* 0x040fe200078e00ff */
[----:B------:R-:W-:Y:S01]  /*feb0*/  LOP3.LUT R46, R46, 0xffff0000, RZ, 0xc0, !PT ;  /* 0xffff00002e2e7812 */ /* 0x000fe200078ec0ff */
[C---:B------:R-:W-:Y:S01]  /*fec0*/  FFMA.FTZ R54, R14.reuse, R90, -R54 ;  /* 0x0000005a0e367223 */ /* 0x040fe20000010836 */
[----:B------:R-:W-:Y:S01]  /*fed0*/  LOP3.LUT R3, R3, 0xffff0000, RZ, 0xc0, !PT ;  /* 0xffff000003037812 */ /* 0x000fe200078ec0ff */
[----:B------:R-:W-:Y:S01]  /*fee0*/  FFMA.FTZ R15, R14, R89, R15 ;  /* 0x000000590e0f7223 */ /* 0x000fe2000001000f */
[----:B------:R-:W-:Y:S01]  /*fef0*/  FMUL.FTZ R14, R49, R12 ;  /* 0x0000000c310e7220 */ /* 0x000fe20000410000 */
[----:B------:R-:W-:Y:S01]  /*ff00*/  FMUL.FTZ R47, R13, R46 ;  /* 0x0000002e0d2f7220 */ /* 0x000fe20000410000 */
        /* <DEDUP_REMOVED lines=11> */
.L_x_2814:
[----:B------:R-:W-:Y:S05]  /*ffc0*/  BSYNC B1 ;  /* 0x0000000000017941 */ /* 0x000fea0003800000 */
.L_x_2813:
[----:B------:R-:W-:Y:S01]  /*ffd0*/  VIADD R3, R225, 0x40 ;  /* 0x00000040e1037836 */ /* 0x000fe20000000000 */
[----:B------:R-:W-:Y:S04]  /*ffe0*/  BSSY B1, `(.L_x_2821) ;  /* 0x00000cb000017945 */ /* 0x000fe80003800000 */
[----:B------:R-:W-:-:S13]  /*fff0*/  ISETP.GE.AND P0, PT, R3, R0, PT ;  /* 0x000000000300720c */ /* 0x000fda0003f06270 */
[----:B------:R-:W-:Y:S05]  /*10000*/  @P0 BRA `(.L_x_2822) ;  /* 0x0000000c00200947 */ /* 0x000fea0003800000 */
[----:B------:R0:W5:Y:S01]  /*10010*/  LDL R56, [R1+0x70] ;  /* 0x0000700001387983 */ /* 0x0001620000100800 */
[----:B------:R-:W1:Y:S01]  /*10020*/  LDC R3, c[0x0][0x3f4] ;  /* 0x0000fd00ff037b82 */ /* 0x000e620000000800 */
[----:B------:R-:W-:Y:S01]  /*10030*/  BSSY B2, `(.L_x_2823) ;  /* 0x0000034000027945 */ /* 0x000fe20003800000 */
[-C--:B-1----:R-:W-:Y:S02]  /*10040*/  ISETP.GE.AND P0, PT, R216, R3.reuse, PT ;  /* 0x00000003d800720c */ /* 0x082fe40003f06270 */
[-C--:B------:R-:W-:Y:S02]  /*10050*/  ISETP.GE.AND P1, PT, R221, R3.reuse, PT ;  /* 0x00000003dd00720c */ /* 0x080fe40003f26270 */
[-C--:B------:R-:W-:Y:S02]  /*10060*/  ISETP.GE.AND P2, PT, R222, R3.reuse, PT ;  /* 0x00000003de00720c */ /* 0x080fe40003f46270 */
[----:B------:R-:W-:-:S07]  /*10070*/  ISETP.GE.AND P3, PT, R223, R3, PT ;  /* 0x00000003df00720c */ /* 0x000fce0003f66270 */
[----:B0-----:R-:W-:Y:S06]  /*10080*/  @P0 BRA `(.L_x_2824) ;  /* 0x0000000000b80947 */ /* 0x001fec0003800000 */
[----:B--2345:R-:W0:Y:S01]  /*10090*/  LDS.128 R12, [R56+0x2000] ;  /* 0x00200000380c7984 */ /* 0x03ce220000000c00 */
        /* <DEDUP_REMOVED lines=9> */
[----:B------:R-:W-:Y:S01]  /*10130*/  IMAD.U32 R53, R101, 0x10000, RZ ;  /* 0x0001000065357824 */ /* 0x000fe200078e00ff */
[C---:B------:R-:W-:Y:S01]  /*10140*/  LOP3.LUT R51, R100.reuse, 0xffff0000, RZ, 0xc0, !PT ;  /* 0xffff000064337812 */ /* 0x040fe200078ec0ff */
[----:B------:R-:W-:Y:S01]  /*10150*/  IMAD.U32 R49, R100, 0x10000, RZ ;  /* 0x0001000064317824 */ /* 0x000fe200078e00ff */
[----:B------:R-:W-:Y:S02]  /*10160*/  LOP3.LUT R50, R42, 0xffff0000, RZ, 0xc0, !PT ;  /* 0xffff00002a327812 */ /* 0x000fe400078ec0ff */
[C---:B0-----:R-:W-:Y:S01]  /*10170*/  LOP3.LUT R46, R14.reuse, 0xffff0000, RZ, 0xc0, !PT ;  /* 0xffff00000e2e7812 */ /* 0x041fe200078ec0ff */
[----:B------:R-:W-:Y:S01]  /*10180*/  IMAD.U32 R44, R14, 0x10000, RZ ;  /* 0x000100000e2c7824 */ /* 0x000fe200078e00ff */
        /* <DEDUP_REMOVED lines=10> */
[----:B------:R-:W-:Y:S01]  /*10230*/  IMAD.U32 R49, R42, 0x10000, RZ ;  /* 0x000100002a317824 */ /* 0x000fe200078e00ff */
[----:B------:R-:W-:Y:S01]  /*10240*/  LOP3.LUT R12, R12, 0xffff0000, RZ, 0xc0, !PT ;  /* 0xffff00000c0c7812 */ /* 0x000fe200078ec0ff */
[-C--:B------:R-:W-:Y:S01]  /*10250*/  FMUL.FTZ R53, R48, R51.reuse ;  /* 0x0000003330357220 */ /* 0x080fe20000410000 */
[C---:B------:R-:W-:Y:S01]  /*10260*/  LOP3.LUT R42, R3.reuse, 0xffff0000, RZ, 0xc0, !PT ;  /* 0xffff0000032a7812 */ /* 0x040fe200078ec0ff */
[----:B------:R-:W-:Y:S02]  /*10270*/  IMAD.U32 R48, R3, 0x10000, RZ ;  /* 0x0001000003307824 */ /* 0x000fe400078e00ff */
[C---:B------:R-:W-:Y:S01]  /*10280*/  FFMA.FTZ R46, R14.reuse, R51, -R57 ;  /* 0x000000330e2e7223 */ /* 0x040fe20000010839 */
[----:B------:R-:W-:Y:S01]  /*10290*/  FFMA.FTZ R53, R14, R45, R53 ;  /* 0x0000002d0e357223 */ /* 0x000fe20000010035 */
[C---:B------:R-:W-:Y:S01]  /*102a0*/  FMUL.FTZ R54, R47.reuse, R50 ;  /* 0x000000322f367220 */ /* 0x040fe20000410000 */
[CC--:B------:R-:W-:Y:S01]  /*102b0*/  FMUL.FTZ R14, R12.reuse, R49.reuse ;  /* 0x000000310c0e7220 */ /* 0x0c0fe20000410000 */
[----:B------:R-:W-:Y:S01]  /*102c0*/  FMUL.FTZ R52, R12, R48 ;  /* 0x000000300c347220 */ /* 0x000fe20000410000 */
[-C--:B------:R-:W-:Y:S01]  /*102d0*/  FMUL.FTZ R47, R47, R42.reuse ;  /* 0x0000002a2f2f7220 */ /* 0x080fe20000410000 */
[----:B------:R-:W-:Y:S01]  /*102e0*/  FFMA.FTZ R54, R43, R42, -R54 ;  /* 0x0000002a2b367223 */ /* 0x000fe20000010836 */
        /* <DEDUP_REMOVED lines=8> */
.L_x_2824:
[----:B------:R-:W-:Y:S05]  /*10370*/  BSYNC B2 ;  /* 0x0000000000027941 */ /* 0x000fea0003800000 */
.L_x_2823:
[----:B------:R-:W-:Y:S04]  /*10380*/  BSSY B2, `(.L_x_2825) ;  /* 0x0000030000027945 */ /* 0x000fe80003800000 */
[----:B------:R-:W-:Y:S05]  /*10390*/  @P1 BRA `(.L_x_2826) ;  /* 0x0000000000b81947 */ /* 0x000fea0003800000 */
[----:B0-2345:R-:W0:Y:S01]  /*103a0*/  LDS.128 R12, [R56+0x6000] ;  /* 0x00600000380c7984 */ /* 0x03de220000000c00 */
        /* <DEDUP_REMOVED lines=13> */
[C---:B------:R-:W-:Y:S01]  /*10480*/  IMAD.U32 R41, R15.reuse, 0x10000, RZ ;  /* 0x000100000f297824 */ /* 0x040fe200078e00ff */
[----:B------:R-:W-:Y:S01]  /*10490*/  LOP3.LUT R15, R15, 0xffff0000, RZ, 0xc0, !PT ;  /* 0xffff00000f0f7812 */ /* 0x000fe200078ec0ff */
[----:B------:R-:W-:-:S02]  /*104a0*/  IMAD.U32 R39, R14, 0x10000, RZ ;  /* 0x000100000e277824 */ /* 0x000fc400078e00ff */
[CC--:B------:R-:W-:Y:S01]  /*104b0*/  FMUL.FTZ R46, R40.reuse, R45.reuse ;  /* 0x0000002d282e7220 */ /* 0x0c0fe20000410000 */
[----:B------:R-:W-:Y:S01]  /*104c0*/  FMUL.FTZ R40, R40, R42 ;  /* 0x0000002a28287220 */ /* 0x000fe20000410000 */
[----:B------:R-:W-:Y:S01]  /*104d0*/  FMUL.FTZ R48, R15, R92 ;  /* 0x0000005c0f307220 */ /* 0x000fe20000410000 */
[----:B------:R-:W-:Y:S02]  /*104e0*/  IMAD.U32 R14, R12, 0x10000, RZ ;  /* 0x000100000c0e7824 */ /* 0x000fe400078e00ff */
[----:B------:R-:W-:Y:S01]  /*104f0*/  FFMA.FTZ R46, R39, R42, -R46 ;  /* 0x0000002a272e7223 */ /* 0x000fe2000001082e */
[-C--:B------:R-:W-:Y:S01]  /*10500*/  FMUL.FTZ R42, R15, R44.reuse ;  /* 0x0000002c0f2a7220 */ /* 0x080fe20000410000 */
[----:B------:R-:W-:Y:S02]  /*10510*/  IMAD.U32 R3, R13, 0x10000, RZ ;  /* 0x000100000d037824 */ /* 0x000fe400078e00ff */
[----:B------:R-:W-:Y:S01]  /*10520*/  FFMA.FTZ R45, R39, R45, R40 ;  /* 0x0000002d272d7223 */ /* 0x000fe20000010028 */
[----:B------:R-:W-:Y:S01]  /*10530*/  IMAD.U32 R15, R38, 0x10000, RZ ;  /* 0x00010000260f7824 */ /* 0x000fe200078e00ff */
[----:B------:R-:W-:Y:S01]  /*10540*/  LOP3.LUT R12, R12, 0xffff0000, RZ, 0xc0, !PT ;  /* 0xffff00000c0c7812 */ /* 0x000fe200078ec0ff */
[----:B------:R-:W-:Y:S01]  /*10550*/  IMAD.U32 R39, R43, 0x10000, RZ ;  /* 0x000100002b277824 */ /* 0x000fe200078e00ff */
[----:B------:R-:W-:Y:S01]  /*10560*/  LOP3.LUT R13, R13, 0xffff0000, RZ, 0xc0, !PT ;  /* 0xffff00000d0d7812 */ /* 0x000fe200078ec0ff */
[----:B------:R-:W-:Y:S01]  /*10570*/  FFMA.FTZ R48, R41, R44, -R48 ;  /* 0x0000002c29307223 */ /* 0x000fe20000010830 */
[----:B------:R-:W-:Y:S01]  /*10580*/  LOP3.LUT R40, R43, 0xffff0000, RZ, 0xc0, !PT ;  /* 0xffff00002b287812 */ /* 0x000fe200078ec0ff */
[----:B------:R-:W-:Y:S01]  /*10590*/  FFMA.FTZ R47, R41, R92, R42 ;  /* 0x0000005c292f7223 */ /* 0x000fe2000001002a */
[----:B------:R-:W-:Y:S01]  /*105a0*/  LOP3.LUT R38, R38, 0xffff0000, RZ, 0xc0, !PT ;  /* 0xffff000026267812 */ /* 0x000fe200078ec0ff */
[C---:B------:R-:W-:Y:S01]  /*105b0*/  FMUL.FTZ R41, R12.reuse, R39 ;  /* 0x000000270c297220 */ /* 0x040fe20000410000 */
[----:B------:R-:W-:Y:S01]  /*105c0*/  FMUL.FTZ R42, R12, R15 ;  /* 0x0000000f0c2a7220 */ /* 0x000fe20000410000 */
[----:B------:R-:W-:-:S02]  /*105d0*/  FMUL.FTZ R44, R13, R40 ;  /* 0x000000280d2c7220 */ /* 0x000fc40000410000 */
[-C--:B------:R-:W-:Y:S01]  /*105e0*/  FMUL.FTZ R43, R13, R38.reuse ;  /* 0x000000260d2b7220 */ /* 0x080fe20000410000 */
        /* <DEDUP_REMOVED lines=9> */
.L_x_2826:
[----:B------:R-:W-:Y:S05]  /*10680*/  BSYNC B2 ;  /* 0x0000000000027941 */ /* 0x000fea0003800000 */
.L_x_2825:
[----:B------:R-:W-:Y:S04]  /*10690*/  BSSY B2, `(.L_x_2827) ;  /* 0x0000030000027945 */ /* 0x000fe80003800000 */
[----:B------:R-:W-:Y:S05]  /*106a0*/  @P2 BRA `(.L_x_2828) ;  /* 0x0000000000b82947 */ /* 0x000fea0003800000 */
[----:B012345:R-:W0:Y:S01]  /*106b0*/  LDS.128 R12, [R56+0xa000] ;  /* 0x00a00000380c7984 */ /* 0x03fe220000000c00 */
        /* <DEDUP_REMOVED lines=45> */
.L_x_2828:
[----:B------:R-:W-:Y:S05]  /*10990*/  BSYNC B2 ;  /* 0x0000000000027941 */ /* 0x000fea0003800000 */
.L_x_2827:
        /* <DEDUP_REMOVED lines=47> */
.L_x_2822:
[----:B------:R-:W-:Y:S05]  /*10c90*/  BSYNC B1 ;  /* 0x0000000000017941 */ /* 0x000fea0003800000 */
.L_x_2821:
[----:B------:R-:W-:-:S05]  /*10ca0*/  VIADD R3, R225, 0x60 ;  /* 0x00000060e1037836 */ /* 0x000fca0000000000 */
        /* <DEDUP_REMOVED lines=56> */
.L_x_2831:
[----:B------:R-:W-:Y:S05]  /*11030*/  BSYNC B1 ;  /* 0x0000000000017941 */ /* 0x000fea0003800000 */
.L_x_2830:
[----:B------:R-:W-:Y:S04]  /*11040*/  BSSY B1, `(.L_x_2832) ;  /* 0x0000030000017945 */ /* 0x000fe80003800000 */
[----:B------:R-:W-:Y:S05]  /*11050*/  @P1 BRA `(.L_x_2833) ;  /* 0x0000000000b81947 */ /* 0x000fea0003800000 */
[----:B0-2345:R-:W0:Y:S01]  /*11060*/  LDS.128 R12, [R35+0x7000] ;  /* 0x00700000230c7984 */ /* 0x03de220000000c00 */
        /* <DEDUP_REMOVED lines=27> */
[C---:B------:R-:W-:Y:S01]  /*11220*/  IMAD.U32 R14, R24.reuse, 0x10000, RZ ;  /* 0x00010000180e7824 */ /* 0x040fe200078e00ff */
[----:B------:R-:W-:Y:S01]  /*11230*/  LOP3.LUT R27, R27, 0xffff0000, RZ, 0xc0, !PT ;  /* 0xffff00001b1b7812 */ /* 0x000fe200078ec0ff */
[C---:B------:R-:W-:Y:S01]  /*11240*/  FFMA.FTZ R30, R21.reuse, R26, -R30 ;  /* 0x0000001a151e7223 */ /* 0x040fe2000001081e */
[----:B------:R-:W-:Y:S01]  /*11250*/  LOP3.LUT R24, R24, 0xffff0000, RZ, 0xc0, !PT ;  /* 0xffff000018187812 */ /* 0x000fe200078ec0ff */
        /* <DEDUP_REMOVED lines=14> */
.L_x_2833:
[----:B------:R-:W-:Y:S05]  /*11340*/  BSYNC B1 ;  /* 0x0000000000017941 */ /* 0x000fea0003800000 */
.L_x_2832:
        /* <DEDUP_REMOVED lines=48> */
.L_x_2835:
[----:B------:R-:W-:Y:S05]  /*11650*/  BSYNC B1 ;  /* 0x0000000000017941 */ /* 0x000fea0003800000 */
.L_x_2834:
        /* <DEDUP_REMOVED lines=48> */
.L_x_2790:
        /* <DEDUP_REMOVED lines=33> */
.L_x_3132:
        /* <DEDUP_REMOVED lines=40> */
.L_x_2838:
[----:B------:R-:W-:Y:S05]  /*11df0*/  BSYNC B1 ;  /* 0x0000000000017941 */ /* 0x000fea0003800000 */
.L_x_2837:
        /* <DEDUP_REMOVED lines=38> */
.L_x_3138:
        /* <DEDUP_REMOVED lines=24> */
[--C-:B--2---:R-:W-:Y:S01]  /*121e0*/  @!P4 IMAD.X R11, R7, 0x1, R12.reuse, P0 ;  /* 0x00000001070bc824 */ /* 0x104fe200000e060c */
        /* <DEDUP_REMOVED lines=13> */
.L_x_2841:
[----:B------:R-:W-:Y:S05]  /*122c0*/  BSYNC B1 ;  /* 0x0000000000017941 */ /* 0x000fea0003800000 */
.L_x_2840:
        /* <DEDUP_REMOVED lines=29> */
[----:B------:R3:W0:Y:S02]  /*124a0*/  SHFL.IDX PT, R8, R21, 0x2, 0x181f ;  /* 0x00581f0015087f89 */ /* 0x00062400000e0000 */
.L_x_3144:
        /* <DEDUP_REMOVED lines=21> */
[----:B----4-:R-:W-:Y:S02]  /*12600*/  @!P5 SHF.L.U64.HI R14, R212, 0x1, R215 ;  /* 0x00000001d40ed819 */ /* 0x010fe400000102d7 */
[-C--:B0-----:R-:W-:Y:S02]  /*12610*/  @!P4 IADD3 R10, P0, R6, R11.reuse, RZ ;  /* 0x0000000b060ac210 */ /* 0x081fe40007f1e0ff */
[----:B------:R-:W-:Y:S02]  /*12620*/  @!P4 IADD3 R4, P1, R8, R11, RZ ;  /* 0x0000000b0804c210 */ /* 0x000fe40007f3e0ff */
[-C--:B------:R-:W-:Y:S01]  /*12630*/  @!P5 IADD3 R6, P2, R6, R5.reuse, RZ ;  /* 0x000000050606d210 */ /* 0x080fe20007f5e0ff */
[--C-:B--2---:R-:W-:Y:S01]  /*12640*/  @!P4 IMAD.X R11, R7, 0x1, R12.reuse, P0 ;  /* 0x00000001070bc824 */ /* 0x104fe200000e060c */
[----:B------:R-:W-:Y:S01]  /*12650*/  @!P5 IADD3 R8, P3, R8, R5, RZ ;  /* 0x000000050808d210 */ /* 0x000fe20007f7e0ff */
        /* <DEDUP_REMOVED lines=12> */
.L_x_2844:
[----:B------:R-:W-:Y:S05]  /*12720*/  BSYNC B1 ;  /* 0x0000000000017941 */ /* 0x000fea0003800000 */
.L_x_2843:
        /* <DEDUP_REMOVED lines=30> */
[----:B-1-3--:R-:W1:Y:S02]  /*12910*/  SHFL.IDX PT, R21, R21, 0x3, 0x181f ;  /* 0x00781f0015157f89 */ /* 0x00ae6400000e0000 */
.L_x_3150:
        /* <DEDUP_REMOVED lines=8> */
[----:B0-----:R-:W-:Y:S02]  /*129a0*/  CS2R R72, SRZ ;  /* 0x0000000000487805 */ /* 0x001fe4000001ff00 */
[----:B------:R-:W-:-:S05]  /*129b0*/  CS2R R74, SRZ ;  /* 0x00000000004a7805 */ /* 0x000fca000001ff00 */
[----:B------:R-:W-:Y:S05]  /*129c0*/  @P0 BRA `(.L_x_2847) ;  /* 0x00000000006c0947 */ /* 0x000fea0003800000 */
[----:B------:R-:W-:Y:S01]  /*129d0*/  ULDC UR4, c[0x0][0x3f4] ;  /* 0x0000fd0000047ab9 */ /* 0x000fe20000000800 */
[----:B------:R-:W-:Y:S02]  /*129e0*/  CS2R R12, SRZ ;  /* 0x00000000000c7805 */ /* 0x000fe4000001ff00 */
[----:B------:R-:W-:Y:S02]  /*129f0*/  ISETP.GE.AND P1, PT, R16, UR4, PT ;  /* 0x0000000410007c0c */ /* 0x000fe4000bf26270 */
[----:B------:R-:W-:Y:S02]  /*12a00*/  CS2R R14, SRZ ;  /* 0x00000000000e7805 */ /* 0x000fe4000001ff00 */
[----:B------:R-:W-:-:S09]  /*12a10*/  ISETP.GE.AND P2, PT, R214, UR4, PT ;  /* 0x00000004d6007c0c */ /* 0x000fd2000bf46270 */
[C---:B------:R-:W-:Y:S01]  /*12a20*/  @!P1 IMAD.SHL.U32 R8, R16.reuse, 0x2, RZ ;  /* 0x0000000210089824 */ /* 0x040fe200078e00ff */
[----:B------:R-:W-:-:S04]  /*12a30*/  @!P1 SHF.L.U64.HI R0, R16, 0x1, R17 ;  /* 0x0000000110009819 */ /* 0x000fc80000010211 */
[----:B------:R-:W-:-:S05]  /*12a40*/  @!P1 IADD3 R4, P0, R78, R8, RZ ;  /* 0x000000084e049210 */ /* 0x000fca0007f1e0ff */
[--C-:B--2---:R-:W-:Y:S01]  /*12a50*/  @!P1 IMAD.X R5, R76, 0x1, R0.reuse, P0 ;  /* 0x000000014c059824 */ /* 0x104fe200000e0600 */
[----:B-1----:R-:W-:Y:S02]  /*12a60*/  @!P1 IADD3 R8, P0, R21, R8, RZ ;  /* 0x0000000815089210 */ /* 0x002fe40007f1e0ff */
[----:B------:R-:W-:Y:S02]  /*12a70*/  CS2R R6, SRZ ;  /* 0x0000000000067805 */ /* 0x000fe4000001ff00 */
[----:B------:R0:W5:Y:S01]  /*12a80*/  @!P1 LD.E.128 R12, desc[UR60][R4.64] ;  /* 0x0000003c040c9980 */ /* 0x000162000c101d00 */
[----:B------:R-:W-:Y:S02]  /*12a90*/  @!P1 IMAD.X R9, R77, 0x1, R0, P0 ;  /* 0x000000014d099824 */ /* 0x000fe400000e0600 */
[C---:B------:R-:W-:Y:S01]  /*12aa0*/  @!P2 IMAD.SHL.U32 R20, R212.reuse, 0x2, RZ ;  /* 0x00000002d414a824 */ /* 0x040fe200078e00ff */
[----:B0-----:R-:W-:Y:S02]  /*12ab0*/  CS2R R4, SRZ ;  /* 0x0000000000047805 */ /* 0x001fe4000001ff00 */
[----:B------:R-:W-:-:S04]  /*12ac0*/  @!P2 SHF.L.U64.HI R0, R212, 0x1, R215 ;  /* 0x00000001d400a819 */ /* 0x000fc800000102d7 */
[----:B------:R0:W5:Y:S01]  /*12ad0*/  @!P1 LD.E.128 R4, desc[UR60][R8.64] ;  /* 0x0000003c08049980 */ /* 0x000162000c101d00 */
[----:B------:R-:W-:Y:S02]  /*12ae0*/  CS2R R72, SRZ ;  /* 0x0000000000487805 */ /* 0x000fe4000001ff00 */
[----:B------:R-:W-:Y:S02]  /*12af0*/  CS2R R74, SRZ ;  /* 0x00000000004a7805 */ /* 0x000fe4000001ff00 */
[-C--:B0-----:R-:W-:Y:S02]  /*12b00*/  @!P2 IADD3 R8, P0, R78, R20.reuse, RZ ;  /* 0x000000144e08a210 */ /* 0x081fe40007f1e0ff */
[----:B------:R-:W-:-:S03]  /*12b10*/  @!P2 IADD3 R20, P1, R21, R20, RZ ;  /* 0x000000141514a210 */ /* 0x000fc60007f3e0ff */
[--C-:B------:R-:W-:Y:S01]  /*12b20*/  @!P2 IMAD.X R9, R76, 0x1, R0.reuse, P0 ;  /* 0x000000014c09a824 */ /* 0x100fe200000e0600 */
[----:B------:R-:W-:Y:S01]  /*12b30*/  CS2R R10, SRZ ;  /* 0x00000000000a7805 */ /* 0x000fe2000001ff00 */
[----:B------:R-:W-:-:S03]  /*12b40*/  @!P2 IMAD.X R21, R77, 0x1, R0, P1 ;  /* 0x000000014d15a824 */ /* 0x000fc600008e0600 */
[----:B------:R0:W5:Y:S02]  /*12b50*/  @!P2 LD.E.128 R72, desc[UR60][R8.64] ;  /* 0x0000003c0848a980 */ /* 0x000164000c101d00 */
[----:B0-----:R-:W-:-:S06]  /*12b60*/  CS2R R8, SRZ ;  /* 0x0000000000087805 */ /* 0x001fcc000001ff00 */
[----:B------:R0:W5:Y:S02]  /*12b70*/  @!P2 LD.E.128 R8, desc[UR60][R20.64] ;  /* 0x0000003c1408a980 */ /* 0x000164000c101d00 */
.L_x_2847:
[----:B------:R-:W-:Y:S05]  /*12b80*/  BSYNC B1 ;  /* 0x0000000000017941 */ /* 0x000fea0003800000 */
.L_x_2846:
        /* <DEDUP_REMOVED lines=8> */
.L_x_3151:
[----:B------:R-:W-:Y:S05]  /*12c10*/  BSYNC B1 ;  /* 0x0000000000017941 */ /* 0x000fea0003800000 */
.L_x_2848:
[----:B-1----:R-:W3:Y:S01]  /*12c20*/  LDL R21, [R1+0x74] ;  /* 0x0000740001157983 */ /* 0x002ee20000100800 */
[----:B-----5:R-:W-:Y:S01]  /*12c30*/  IMAD.MOV.U32 R20, RZ, RZ, R4 ;  /* 0x000000ffff147224 */ /* 0x020fe200078e0004 */
[----:B------:R-:W-:Y:S01]  /*12c40*/  BSSY B1, `(.L_x_2850) ;  /* 0x00000f8000017945 */ /* 0x000fe20003800000 */
[----:B0-----:R-:W-:-:S05]  /*12c50*/  IMAD.MOV.U32 R0, RZ, RZ, R5 ;  /* 0x000000ffff007224 */ /* 0x001fca00078e0005 */
        /* <DEDUP_REMOVED lines=27> */
[C---:B------:R-:W-:Y:S01]  /*12e10*/  IMAD.SHL.U32 R124, R225.reuse, 0x40, RZ ;  /* 0x00000040e17c7824 */ /* 0x040fe200078e00ff */
[----:B------:R-:W-:Y:S01]  /*12e20*/  BSSY B2, `(.L_x_2852) ;  /* 0x000006f000027945 */ /* 0x000fe20003800000 */
[----:B------:R-:W-:-:S03]  /*12e30*/  IMAD.SHL.U32 R125, R225, 0x40, RZ ;  /* 0x00000040e17d7824 */ /* 0x000fc600078e00ff */
[----:B------:R-:W-:Y:S02]  /*12e40*/  LOP3.LUT R124, R124, 0x1c0, RZ, 0xc0, !PT ;  /* 0x000001c07c7c7812 */ /* 0x000fe400078ec0ff */
[----:B------:R-:W-:Y:S02]  /*12e50*/  LOP3.LUT R125, R125, 0x1c0, RZ, 0xc0, !PT ;  /* 0x000001c07d7d7812 */ /* 0x000fe400078ec0ff */
[----:B------:R-:W-:Y:S02]  /*12e60*/  SHF.R.U32.HI R124, RZ, 0x3, R124 ;  /* 0x00000003ff7c7819 */ /* 0x000fe4000001167c */
[----:B-1----:R-:W-:-:S13]  /*12e70*/  ISETP.GE.AND P0, PT, R16, R3, PT ;  /* 0x000000031000720c */ /* 0x002fda0003f06270 */
[----:B0-----:R-:W-:Y:S05]  /*12e80*/  @P0 BRA `(.L_x_2853) ;  /* 0x0000000400a00947 */ /* 0x001fea0003800000 */
[----:B------:R-:W3:Y:S04]  /*12e90*/  LDL R21, [R1+0x8c] ;  /* 0x00008c0001157983 */ /* 0x000ee80000100800 */
[----:B------:R-:W4:Y:S01]  /*12ea0*/  LDL R126, [R1+0x70] ;  /* 0x00007000017e7983 */ /* 0x000f220000100800 */
[----:B------:R-:W-:Y:S02]  /*12eb0*/  SHF.R.U64 R93, R68, 0x10, R69 ;  /* 0x00000010445d7819 */ /* 0x000fe40000001245 */
[----:B------:R-:W-:Y:S02]  /*12ec0*/  SHF.R.U64 R92, R60, 0x10, R61 ;  /* 0x000000103c5c7819 */ /* 0x000fe4000000123d */
[----:B------:R-:W-:Y:S02]  /*12ed0*/  PRMT R93, R94, 0x5410, R93 ;  /* 0x000054105e5d7816 */ /* 0x000fe4000000005d */
[----:B------:R-:W-:-:S02]  /*12ee0*/  PRMT R92, R95, 0x5432, R92 ;  /* 0x000054325f5c7816 */ /* 0x000fc4000000005c */
[----:B------:R-:W-:Y:S02]  /*12ef0*/  SHF.R.U64 R85, R70, 0x10, R71 ;  /* 0x0000001046557819 */ /* 0x000fe40000001247 */
[----:B------:R-:W-:Y:S01]  /*12f00*/  SHF.R.U32.HI R90, RZ, 0x10, R61 ;  /* 0x00000010ff5a7819 */ /* 0x000fe2000001163d */
[----:B------:R-:W-:Y:S01]  /*12f10*/  IMAD.U32 R61, R93, 0x10000, RZ ;  /* 0x000100005d3d7824 */ /* 0x000fe200078e00ff */
[----:B------:R-:W-:Y:S01]  /*12f20*/  SHF.R.U32.HI R91, RZ, 0x10, R69 ;  /* 0x00000010ff5b7819 */ /* 0x000fe20000011645 */
[----:B------:R-:W-:Y:S01]  /*12f30*/  IMAD.U32 R60, R92, 0x10000, RZ ;  /* 0x000100005c3c7824 */ /* 0x000fe200078e00ff */
[C---:B------:R-:W-:Y:S02]  /*12f40*/  PRMT R90, R96.reuse, 0x5432, R90 ;  /* 0x00005432605a7816 */ /* 0x040fe4000000005a */
[----:B------:R-:W-:Y:S02]  /*12f50*/  PRMT R91, R95, 0x5410, R91 ;  /* 0x000054105f5b7816 */ /* 0x000fe4000000005b */
[----:B------:R-:W-:-:S02]  /*12f60*/  PRMT R85, R96, 0x5410, R85 ;  /* 0x0000541060557816 */ /* 0x000fc40000000055 */
[----:B------:R-:W-:Y:S02]  /*12f70*/  LOP3.LUT R93, R93, 0xffff0000, RZ, 0xc0, !PT ;  /* 0xffff00005d5d7812 */ /* 0x000fe400078ec0ff */
[----:B------:R-:W-:Y:S02]  /*12f80*/  LOP3.LUT R92, R92, 0xffff0000, RZ, 0xc0, !PT ;  /* 0xffff00005c5c7812 */ /* 0x000fe400078ec0ff */
[----:B---3--:R-:W-:-:S04]  /*12f90*/  LEA.HI R20, R3, R21, RZ, 0x1d ;  /* 0x0000001503147211 */ /* 0x008fc800078fe8ff */
[----:B------:R-:W-:Y:S01]  /*12fa0*/  SHF.R.S32.HI R21, RZ, 0x1f, R20 ;  /* 0x0000001fff157819 */ /* 0x000fe20000011414 */
[----:B----4-:R-:W0:Y:S03]  /*12fb0*/  LDS.128 R80, [R126] ;  /* 0x000000007e507984 */ /* 0x010e260000000c00 */
[----:B------:R-:W-:Y:S01]  /*12fc0*/  LEA.HI R21, R21, R20, RZ, 0x3 ;  /* 0x0000001415157211 */ /* 0x000fe200078f18ff */
[----:B------:R-:W-:-:S04]  /*12fd0*/  IMAD.SHL.U32 R20, R20, 0x8, RZ ;  /* 0x0000000814147824 */ /* 0x000fc800078e00ff */
[----:B------:R-:W-:Y:S01]  /*12fe0*/  IMAD.SHL.U32 R21, R21, 0x400, RZ ;  /* 0x0000040015157824 */ /* 0x000fe200078e00ff */
[----:B------:R-:W-:-:S04]  /*12ff0*/  LOP3.LUT R20, R125, 0x38, R20, 0xf8, !PT ;  /* 0x000000387d147812 */ /* 0x000fc800078ef814 */
[----:B------:R-:W-:Y:S02]  /*13000*/  LOP3.LUT R20, R20, R124, RZ, 0x3c, !PT ;  /* 0x0000007c14147212 */ /* 0x000fe400078e3cff */
[----:B------:R-:W-:-:S04]  /*13010*/  LOP3.LUT R21, R21, 0x7fffe000, RZ, 0xc0, !PT ;  /* 0x7fffe00015157812 */ /* 0x000fc800078ec0ff */
[----:B-----5:R-:W-:Y:S02]  /*13020*/  IADD3 R20, R20, R21, R123 ;  /* 0x0000001514147210 */ /* 0x020fe40007ffe07b */
[--C-:B------:R-:W-:Y:S02]  /*13030*/  SHF.R.U64 R21, R62, 0x10, R63.reuse ;  /* 0x000000103e157819 */ /* 0x100fe4000000123f */
[----:B------:R-:W-:Y:S01]  /*13040*/  SHF.R.U32.HI R63, RZ, 0x10, R63 ;  /* 0x00000010ff3f7819 */ /* 0x000fe2000001163f */
[----:B------:R-:W-:Y:S01]  /*13050*/  IMAD R20, R20, 0x2, R23 ;  /* 0x0000000214147824 */ /* 0x000fe200078e0217 */
[----:B------:R-:W-:Y:S02]  /*13060*/  PRMT R70, R121, 0x5410, R21 ;  /* 0x0000541079467816 */ /* 0x000fe40000000015 */
[----:B------:R-:W-:Y:S02]  /*13070*/  PRMT R21, R122, 0x5410, R63 ;  /* 0x000054107a157816 */ /* 0x000fe4000000003f */
[----:B--2---:R-:W1:Y:S01]  /*13080*/  LDS.128 R76, [R20+0x14400] ;  /* 0x01440000144c7984 */ /* 0x004e620000000c00 */
[----:B------:R-:W-:-:S04]  /*13090*/  SHF.R.U32.HI R62, RZ, 0x10, R71 ;  /* 0x00000010ff3e7819 */ /* 0x000fc80000011647 */
[----:B------:R-:W-:Y:S01]  /*130a0*/  PRMT R62, R94, 0x5432, R62 ;  /* 0x000054325e3e7816 */ /* 0x000fe2000000003e */
[C---:B------:R-:W-:Y:S01]  /*130b0*/  IMAD.U32 R94, R90.reuse, 0x10000, RZ ;  /* 0x000100005a5e7824 */ /* 0x040fe200078e00ff */
[----:B------:R-:W-:-:S03]  /*130c0*/  LOP3.LUT R90, R90, 0xffff0000, RZ, 0xc0, !PT ;  /* 0xffff00005a5a7812 */ /* 0x000fc600078ec0ff */
[C---:B------:R-:W-:Y:S01]  /*130d0*/  IMAD.U32 R95, R62.reuse, 0x10000, RZ ;  /* 0x000100003e5f7824 */ /* 0x040fe200078e00ff */
[----:B------:R-:W-:Y:S01]  /*130e0*/  LOP3.LUT R62, R62, 0xffff0000, RZ, 0xc0, !PT ;  /* 0xffff00003e3e7812 */ /* 0x000fe200078ec0ff */
[C---:B0-----:R-:W-:Y:S01]  /*130f0*/  IMAD.U32 R68, R80.reuse, 0x10000, RZ ;  /* 0x0001000050447824 */ /* 0x041fe200078e00ff */
[----:B------:R-:W-:Y:S01]  /*13100*/  LOP3.LUT R80, R80, 0xffff0000, RZ, 0xc0, !PT ;  /* 0xffff000050507812 */ /* 0x000fe200078ec0ff */
[C---:B------:R-:W-:Y:S01]  /*13110*/  IMAD.U32 R71, R81.reuse, 0x10000, RZ ;  /* 0x0001000051477824 */ /* 0x040fe200078e00ff */
[----:B------:R-:W-:Y:S01]  /*13120*/  LOP3.LUT R81, R81, 0xffff0000, RZ, 0xc0, !PT ;  /* 0xffff000051517812 */ /* 0x000fe200078ec0ff */
[----:B-1----:R-:W-:Y:S02]  /*13130*/  IMAD.U32 R63, R76, 0x10000, RZ ;  /* 0x000100004c3f7824 */ /* 0x002fe400078e00ff */
[----:B------:R-:W-:Y:S02]  /*13140*/  IMAD.U32 R96, R79, 0x10000, RZ ;  /* 0x000100004f607824 */ /* 0x000fe400078e00ff */
[C---:B------:R-:W-:Y:S01]  /*13150*/  FMUL.FTZ R69, R63.reuse, R61 ;  /* 0x0000003d3f457220 */ /* 0x040fe20000410000 */
[----:B------:R-:W-:-:S03]  /*13160*/  FMUL.FTZ R63, R63, R60 ;  /* 0x0000003c3f3f7220 */ /* 0x000fc60000410000 */
[C---:B------:R-:W-:Y:S01]  /*13170*/  FFMA.FTZ R60, R68.reuse, R60, -R69 ;  /* 0x0000003c443c7223 */ /* 0x040fe20000010845 */
[----:B------:R-:W-:Y:S01]  /*13180*/  FFMA.FTZ R68, R68, R61, R63 ;  /* 0x0000003d44447223 */ /* 0x000fe2000001003f */
[C---:B------:R-:W-:Y:S01]  /*13190*/  IMAD.U32 R69, R91.reuse, 0x10000, RZ ;  /* 0x000100005b457824 */ /* 0x040fe200078e00ff */
[----:B------:R-:W-:Y:S01]  /*131a0*/  LOP3.LUT R91, R91, 0xffff0000, RZ, 0xc0, !PT ;  /* 0xffff00005b5b7812 */ /* 0x000fe200078ec0ff */
[C---:B------:R-:W-:Y:S01]  /*131b0*/  IMAD.U32 R63, R77.reuse, 0x10000, RZ ;  /* 0x000100004d3f7824 */ /* 0x040fe200078e00ff */
[----:B------:R-:W-:-:S03]  /*131c0*/  LOP3.LUT R77, R77, 0xffff0000, RZ, 0xc0, !PT ;  /* 0xffff00004d4d7812 */ /* 0x000fc600078ec0ff */
[C---:B------:R-:W-:Y:S01]  /*131d0*/  FMUL.FTZ R61, R63.reuse, R69 ;  /* 0x000000453f3d7220 */ /* 0x040fe20000410000 */
[----:B------:R-:W-:-:S03]  /*131e0*/  FMUL.FTZ R63, R63, R94 ;  /* 0x0000005e3f3f7220 */ /* 0x000fc60000410000 */
[C---:B------:R-:W-:Y:S01]  /*131f0*/  FFMA.FTZ R61, R71.reuse, R94, -R61 ;  /* 0x0000005e473d7223 */ /* 0x040fe2000001083d */
[----:B------:R-:W-:Y:S01]  /*13200*/  FFMA.FTZ R69, R71, R69, R63 ;  /* 0x0000004547457223 */ /* 0x000fe2000001003f */
[----:B------:R-:W-:Y:S02]  /*13210*/  IMAD.U32 R94, R83, 0x10000, RZ ;  /* 0x00010000535e7824 */ /* 0x000fe400078e00ff */
[----:B------:R-:W-:Y:S01]  /*13220*/  FMUL.FTZ R63, R96, R95 ;  /* 0x0000005f603f7220 */ /* 0x000fe20000410000 */
[C---:B------:R-:W-:Y:S01]  /*13230*/  IMAD.U32 R71, R21.reuse, 0x10000, RZ ;  /* 0x0001000015477824 */ /* 0x040fe200078e00ff */
[----:B------:R-:W-:-:S03]  /*13240*/  LOP3.LUT R21, R21, 0xffff0000, RZ, 0xc0, !PT ;  /* 0xffff000015157812 */ /* 0x000fc600078ec0ff */
[-C--:B------:R-:W-:Y:S01]  /*13250*/  FFMA.FTZ R63, R94, R71.reuse, -R63 ;  /* 0x000000475e3f7223 */ /* 0x080fe2000001083f */
[----:B------:R-:W-:-:S04]  /*13260*/  FMUL.FTZ R71, R96, R71 ;  /* 0x0000004760477220 */ /* 0x000fc80000410000 */
[----:B------:R-:W-:Y:S01]  /*13270*/  FFMA.FTZ R71, R94, R95, R71 ;  /* 0x0000005f5e477223 */ /* 0x000fe20000010047 */
[----:B------:R-:W-:-:S05]  /*13280*/  LOP3.LUT R94, R76, 0xffff0000, RZ, 0xc0, !PT ;  /* 0xffff00004c5e7812 */ /* 0x000fca00078ec0ff */
[----:B------:R-:W-:-:S04]  /*13290*/  FMUL.FTZ R76, R94, R93 ;  /* 0x0000005d5e4c7220 */ /* 0x000fc80000410000 */
[-C--:B------:R-:W-:Y:S01]  /*132a0*/  FFMA.FTZ R76, R80, R92.reuse, -R76 ;  /* 0x0000005c504c7223 */ /* 0x080fe2000001084c */
[----:B------:R-:W-:Y:S01]  /*132b0*/  FMUL.FTZ R92, R94, R92 ;  /* 0x0000005c5e5c7220 */ /* 0x000fe20000410000 */
[----:B------:R-:W-:-:S03]  /*132c0*/  IMAD.U32 R94, R70, 0x10000, RZ ;  /* 0x00010000465e7824 */ /* 0x000fc600078e00ff */
[----:B------:R-:W-:Y:S01]  /*132d0*/  FFMA.FTZ R80, R80, R93, R92 ;  /* 0x0000005d50507223 */ /* 0x000fe2000001005c */
[CC--:B------:R-:W-:Y:S01]  /*132e0*/  FMUL.FTZ R92, R77.reuse, R91.reuse ;  /* 0x0000005b4d5c7220 */ /* 0x0c0fe20000410000 */
[-C--:B------:R-:W-:Y:S01]  /*132f0*/  FMUL.FTZ R77, R77, R90.reuse ;  /* 0x0000005a4d4d7220 */ /* 0x080fe20000410000 */
[C---:B------:R-:W-:Y:S01]  /*13300*/  IMAD.U32 R93, R82.reuse, 0x10000, RZ ;  /* 0x00010000525d7824 */ /* 0x040fe200078e00ff */
[----:B------:R-:W-:Y:S01]  /*13310*/  LOP3.LUT R82, R82, 0xffff0000, RZ, 0xc0, !PT ;  /* 0xffff000052527812 */ /* 0x000fe200078ec0ff */
[C---:B------:R-:W-:Y:S01]  /*13320*/  FFMA.FTZ R90, R81.reuse, R90, -R92 ;  /* 0x0000005a515a7223 */ /* 0x040fe2000001085c */
[----:B------:R-:W-:Y:S01]  /*13330*/  FFMA.FTZ R91, R81, R91, R77 ;  /* 0x0000005b515b7223 */ /* 0x000fe2000001004d */
[C---:B------:R-:W-:Y:S01]  /*13340*/  IMAD.U32 R77, R85.reuse, 0x10000, RZ ;  /* 0x00010000554d7824 */ /* 0x040fe200078e00ff */
[----:B------:R-:W-:Y:S01]  /*13350*/  LOP3.LUT R85, R85, 0xffff0000, RZ, 0xc0, !PT ;  /* 0xffff000055557812 */ /* 0x000fe200078ec0ff */
[C---:B------:R-:W-:Y:S01]  /*13360*/  IMAD.U32 R92, R78.reuse, 0x10000, RZ ;  /* 0x000100004e5c7824 */ /* 0x040fe200078e00ff */
[----:B------:R-:W-:-:S02]  /*13370*/  LOP3.LUT R78, R78, 0xffff0000, RZ, 0xc0, !PT ;  /* 0xffff00004e4e7812 */ /* 0x000fc400078ec0ff */
[----:B------:R-:W-:Y:S01]  /*13380*/  F2FP.BF16.F32.PACK_AB R60, R76, R60 ;  /* 0x0000003c4c3c723e */ /* 0x000fe200000010ff */
[C---:B------:R-:W-:Y:S01]  /*13390*/  FMUL.FTZ R81, R92.reuse, R77 ;  /* 0x0000004d5c517220 */ /* 0x040fe20000410000 */
[-C--:B------:R-:W-:Y:S01]  /*133a0*/  FMUL.FTZ R92, R92, R94.reuse ;  /* 0x0000005e5c5c7220 */ /* 0x080fe20000410000 */
[----:B------:R-:W-:Y:S02]  /*133b0*/  F2FP.BF16.F32.PACK_AB R61, R90, R61 ;  /* 0x0000003d5a3d723e */ /* 0x000fe400000010ff */
[C---:B------:R-:W-:Y:S01]  /*133c0*/  FFMA.FTZ R81, R93.reuse, R94, -R81 ;  /* 0x0000005e5d517223 */ /* 0x040fe20000010851 */
[----:B------:R-:W-:Y:S01]  /*133d0*/  FFMA.FTZ R77, R93, R77, R92 ;  /* 0x0000004d5d4d7223 */ /* 0x000fe2000001005c */
[----:B------:R-:W-:Y:S01]  /*133e0*/  LOP3.LUT R92, R70, 0xffff0000, RZ, 0xc0, !PT ;  /* 0xffff0000465c7812 */ /* 0x000fe200078ec0ff */
[----:B------:R-:W-:Y:S01]  /*133f0*/  FMUL.FTZ R70, R78, R85 ;  /* 0x000000554e467220 */ /* 0x000fe20000410000 */
[----:B------:R-:W-:Y:S02]  /*13400*/  F2FP.BF16.F32.PACK_AB R68, R80, R68 ;  /* 0x000000445044723e */ /* 0x000fe400000010ff */
[----:B------:R-:W-:Y:S01]  /*13410*/  F2FP.BF16.F32.PACK_AB R69, R91, R69 ;  /* 0x000000455b45723e */ /* 0x000fe200000010ff */
[-C--:B------:R-:W-:Y:S01]  /*13420*/  FMUL.FTZ R78, R78, R92.reuse ;  /* 0x0000005c4e4e7220 */ /* 0x080fe20000410000 */
[----:B------:R-:W-:-:S03]  /*13430*/  FFMA.FTZ R70, R82, R92, -R70 ;  /* 0x0000005c52467223 */ /* 0x000fc60000010846 */
[----:B------:R-:W-:Y:S01]  /*13440*/  FFMA.FTZ R85, R82, R85, R78 ;  /* 0x0000005552557223 */ /* 0x000fe2000001004e */
[----:B------:R-:W-:Y:S02]  /*13450*/  LOP3.LUT R78, R79, 0xffff0000, RZ, 0xc0, !PT ;  /* 0xffff00004f4e7812 */ /* 0x000fe400078ec0ff */
[----:B------:R-:W-:-:S03]  /*13460*/  LOP3.LUT R82, R83, 0xffff0000, RZ, 0xc0, !PT ;  /* 0xffff000053527812 */ /* 0x000fc600078ec0ff */
[C---:B------:R-:W-:Y:S01]  /*13470*/  FMUL.FTZ R79, R78.reuse, R62 ;  /* 0x0000003e4e4f7220 */ /* 0x040fe20000410000 */
[----:B------:R-:W-:-:S03]  /*13480*/  FMUL.FTZ R83, R78, R21 ;  /* 0x000000154e537220 */ /* 0x000fc60000410000 */
[C---:B------:R-:W-:Y:S01]  /*13490*/  FFMA.FTZ R78, R82.reuse, R21, -R79 ;  /* 0x00000015524e7223 */ /* 0x040fe2000001084f */
[----:B------:R-:W-:Y:S01]  /*134a0*/  FFMA.FTZ R21, R82, R62, R83 ;  /* 0x0000003e52157223 */ /* 0x000fe20000010053 */
[----:B------:R-:W-:Y:S02]  /*134b0*/  F2FP.BF16.F32.PACK_AB R62, R70, R81 ;  /* 0x00000051463e723e */ /* 0x000fe400000010ff */
[----:B------:R-:W-:Y:S02]  /*134c0*/  F2FP.BF16.F32.PACK_AB R70, R85, R77 ;  /* 0x0000004d5546723e */ /* 0x000fe400000010ff */
[----:B------:R-:W-:Y:S02]  /*134d0*/  F2FP.BF16.F32.PACK_AB R63, R78, R63 ;  /* 0x0000003f4e3f723e */ /* 0x000fe400000010ff */
[----:B------:R-:W-:-:S03]  /*134e0*/  F2FP.BF16.F32.PACK_AB R71, R21, R71 ;  /* 0x000000471547723e */ /* 0x000fc600000010ff */
[----:B------:R0:W-:Y:S04]  /*134f0*/  STS.128 [R126], R60 ;  /* 0x0000003c7e007388 */ /* 0x0001e80000000c00 */
[----:B------:R0:W-:Y:S02]  /*13500*/  STS.128 [R20+0x14400], R68 ;  /* 0x0144004414007388 */ /* 0x0001e40000000c00 */
.L_x_2853:
[----:B------:R-:W-:Y:S05]  /*13510*/  BSYNC B2 ;  /* 0x0000000000027941 */ /* 0x000fea0003800000 */
.L_x_2852:
[----:B------:R-:W-:-:S13]  /*13520*/  ISETP.GE.AND P0, PT, R214, R3, PT ;  /* 0x00000003d600720c */ /* 0x000fda0003f06270 */
[----:B------:R-:W-:Y:S05]  /*13530*/  @P0 BRA `(.L_x_2851) ;  /* 0x0000000400a00947 */ /* 0x000fea0003800000 */
[----:B0-----:R-:W3:Y:S04]  /*13540*/  LDL R20, [R1+0x138] ;  /* 0x0001380001147983 */ /* 0x001ee80000100800 */
[----:B------:R-:W4:Y:S01]  /*13550*/  LDL R85, [R1+0x1c8] ;  /* 0x0001c80001557983 */ /* 0x000f220000100800 */
[----:B--2---:R-:W-:Y:S02]  /*13560*/  SHF.R.U64 R76, R56, 0x10, R57 ;  /* 0x00000010384c7819 */ /* 0x004fe40000001239 */
[----:B------:R-:W-:Y:S02]  /*13570*/  SHF.R.U32.HI R56, RZ, 0x10, R65 ;  /* 0x00000010ff387819 */ /* 0x000fe40000011641 */
[----:B------:R-:W-:Y:S02]  /*13580*/  PRMT R76, R120, 0x5432, R76 ;  /* 0x00005432784c7816 */ /* 0x000fe4000000004c */
[----:B------:R-:W-:-:S02]  /*13590*/  SHF.R.U32.HI R78, RZ, 0x10, R57 ;  /* 0x00000010ff4e7819 */ /* 0x000fc40000011639 */
[C---:B------:R-:W-:Y:S01]  /*135a0*/  PRMT R56, R119.reuse, 0x5410, R56 ;  /* 0x0000541077387816 */ /* 0x040fe20000000038 */
[----:B------:R-:W-:Y:S01]  /*135b0*/  IMAD.U32 R77, R76, 0x10000, RZ ;  /* 0x000100004c4d7824 */ /* 0x000fe200078e00ff */
[----:B------:R-:W-:Y:S02]  /*135c0*/  PRMT R78, R119, 0x5432, R78 ;  /* 0x00005432774e7816 */ /* 0x000fe4000000004e */
[----:B------:R-:W-:Y:S02]  /*135d0*/  SHF.R.U64 R58, R58, 0x10, R59 ;  /* 0x000000103a3a7819 */ /* 0x000fe4000000123b */
[----:B------:R-:W-:Y:S02]  /*135e0*/  LOP3.LUT R76, R76, 0xffff0000, RZ, 0xc0, !PT ;  /* 0xffff00004c4c7812 */ /* 0x000fe400078ec0ff */
[----:B------:R-:W-:-:S04]  /*135f0*/  SHF.R.U64 R66, R66, 0x10, R67 ;  /* 0x0000001042427819 */ /* 0x000fc80000001243 */
[----:B------:R-:W-:Y:S02]  /*13600*/  PRMT R66, R117, 0x5410, R66 ;  /* 0x0000541075427816 */ /* 0x000fe40000000042 */
        /* <DEDUP_REMOVED lines=10> */
[----:B------:R-:W-:-:S03]  /*136b0*/  SHF.R.U64 R20, R64, 0x10, R65 ;  /* 0x0000001040147819 */ /* 0x000fc60000001241 */
[----:B------:R-:W-:Y:S01]  /*136c0*/  IMAD R3, R3, 0x2, R23 ;  /* 0x0000000203037824 */ /* 0x000fe200078e0217 */
[----:B------:R-:W-:-:S04]  /*136d0*/  PRMT R65, R120, 0x5410, R20 ;  /* 0x0000541078417816 */ /* 0x000fc80000000014 */
[----:B------:R-:W1:Y:S01]  /*136e0*/  LDS.128 R60, [R3+0x14400] ;  /* 0x01440000033c7984 */ /* 0x000e620000000c00 */
[C---:B------:R-:W-:Y:S01]  /*136f0*/  IMAD.U32 R20, R65.reuse, 0x10000, RZ ;  /* 0x0001000041147824 */ /* 0x040fe200078e00ff */
[----:B------:R-:W-:Y:S01]  /*13700*/  LOP3.LUT R65, R65, 0xffff0000, RZ, 0xc0, !PT ;  /* 0xffff000041417812 */ /* 0x000fe200078ec0ff */
[----:B0-----:R-:W-:Y:S02]  /*13710*/  IMAD.U32 R64, R68, 0x10000, RZ ;  /* 0x0001000044407824 */ /* 0x001fe400078e00ff */
        /* <DEDUP_REMOVED lines=11> */
[----:B------:R-:W-:-:S02]  /*137d0*/  IMAD.U32 R57, R78, 0x10000, RZ ;  /* 0x000100004e397824 */ /* 0x000fc400078e00ff */
[----:B------:R-:W-:Y:S02]  /*137e0*/  IMAD.U32 R21, R69, 0x10000, RZ ;  /* 0x0001000045157824 */ /* 0x000fe400078e00ff */
[CC--:B------:R-:W-:Y:S01]  /*137f0*/  FMUL.FTZ R80, R79.reuse, R20.reuse ;  /* 0x000000144f507220 */ /* 0x0c0fe20000410000 */
[-C--:B------:R-:W-:Y:S01]  /*13800*/  FMUL.FTZ R79, R79, R57.reuse ;  /* 0x000000394f4f7220 */ /* 0x080fe20000410000 */
[----:B------:R-:W-:Y:S02]  /*13810*/  LOP3.LUT R69, R69, 0xffff0000, RZ, 0xc0, !PT ;  /* 0xffff000045457812 */ /* 0x000fe400078ec0ff */
[C---:B------:R-:W-:Y:S01]  /*13820*/  FFMA.FTZ R57, R21.reuse, R57, -R80 ;  /* 0x0000003915397223 */ /* 0x040fe20000010850 */
[----:B------:R-:W-:Y:S01]  /*13830*/  FFMA.FTZ R21, R21, R20, R79 ;  /* 0x0000001415157223 */ /* 0x000fe2000001004f */
[----:B------:R-:W-:Y:S01]  /*13840*/  SHF.R.U32.HI R79, RZ, 0x10, R67 ;  /* 0x00000010ff4f7819 */ /* 0x000fe20000011643 */
[----:B------:R-:W-:Y:S01]  /*13850*/  IMAD.U32 R20, R71, 0x10000, RZ ;  /* 0x0001000047147824 */ /* 0x000fe200078e00ff */
[----:B------:R-:W-:-:S02]  /*13860*/  SHF.R.U32.HI R80, RZ, 0x10, R59 ;  /* 0x00000010ff507819 */ /* 0x000fc4000001163b */
[C---:B------:R-:W-:Y:S02]  /*13870*/  PRMT R79, R118.reuse, 0x5410, R79 ;  /* 0x00005410764f7816 */ /* 0x040fe4000000004f */
[----:B------:R-:W-:Y:S02]  /*13880*/  PRMT R80, R118, 0x5432, R80 ;  /* 0x0000543276507816 */ /* 0x000fe40000000050 */
[----:B------:R-:W-:Y:S01]  /*13890*/  LOP3.LUT R67, R78, 0xffff0000, RZ, 0xc0, !PT ;  /* 0xffff00004e437812 */ /* 0x000fe200078ec0ff */
[C---:B------:R-:W-:Y:S01]  /*138a0*/  IMAD.U32 R81, R79.reuse, 0x10000, RZ ;  /* 0x000100004f517824 */ /* 0x040fe200078e00ff */
[----:B------:R-:W-:Y:S01]  /*138b0*/  LOP3.LUT R79, R79, 0xffff0000, RZ, 0xc0, !PT ;  /* 0xffff00004f4f7812 */ /* 0x000fe200078ec0ff */
[----:B------:R-:W-:Y:S02]  /*138c0*/  IMAD.U32 R59, R80, 0x10000, RZ ;  /* 0x00010000503b7824 */ /* 0x000fe400078e00ff */
[C---:B------:R-:W-:Y:S02]  /*138d0*/  FMUL.FTZ R83, R82.reuse, R81 ;  /* 0x0000005152537220 */ /* 0x040fe40000410000 */
[----:B------:R-:W-:-:S02]  /*138e0*/  FMUL.FTZ R82, R82, R59 ;  /* 0x0000003b52527220 */ /* 0x000fc40000410000 */
[C---:B------:R-:W-:Y:S02]  /*138f0*/  FFMA.FTZ R59, R20.reuse, R59, -R83 ;  /* 0x0000003b143b7223 */ /* 0x040fe40000010853 */
[----:B------:R-:W-:Y:S01]  /*13900*/  FFMA.FTZ R20, R20, R81, R82 ;  /* 0x0000005114147223 */ /* 0x000fe20000010052 */
[----:B------:R-:W-:Y:S02]  /*13910*/  LOP3.LUT R81, R60, 0xffff0000, RZ, 0xc0, !PT ;  /* 0xffff00003c517812 */ /* 0x000fe400078ec0ff */
[----:B------:R-:W-:-:S03]  /*13920*/  LOP3.LUT R60, R68, 0xffff0000, RZ, 0xc0, !PT ;  /* 0xffff0000443c7812 */ /* 0x000fc600078ec0ff */
[C---:B------:R-:W-:Y:S01]  /*13930*/  FMUL.FTZ R68, R81.reuse, R65 ;  /* 0x0000004151447220 */ /* 0x040fe20000410000 */
[----:B------:R-:W-:-:S03]  /*13940*/  FMUL.FTZ R81, R81, R76 ;  /* 0x0000004c51517220 */ /* 0x000fc60000410000 */
[C---:B------:R-:W-:Y:S01]  /*13950*/  FFMA.FTZ R68, R60.reuse, R76, -R68 ;  /* 0x0000004c3c447223 */ /* 0x040fe20000010844 */
[----:B------:R-:W-:Y:S01]  /*13960*/  FFMA.FTZ R60, R60, R65, R81 ;  /* 0x000000413c3c7223 */ /* 0x000fe20000010051 */
[CC--:B------:R-:W-:Y:S01]  /*13970*/  FMUL.FTZ R65, R61.reuse, R56.reuse ;  /* 0x000000383d417220 */ /* 0x0c0fe20000410000 */
[-C--:B------:R-:W-:Y:S01]  /*13980*/  FMUL.FTZ R61, R61, R67.reuse ;  /* 0x000000433d3d7220 */ /* 0x080fe20000410000 */
[----:B------:R-:W-:Y:S02]  /*13990*/  IMAD.U32 R76, R62, 0x10000, RZ ;  /* 0x000100003e4c7824 */ /* 0x000fe400078e00ff */
[C---:B------:R-:W-:Y:S01]  /*139a0*/  FFMA.FTZ R67, R69.reuse, R67, -R65 ;  /* 0x0000004345437223 */ /* 0x040fe20000010841 */
[----:B------:R-:W-:Y:S01]  /*139b0*/  FFMA.FTZ R61, R69, R56, R61 ;  /* 0x00000038453d7223 */ /* 0x000fe2000001003d */
[----:B------:R-:W-:Y:S01]  /*139c0*/  PRMT R56, R117, 0x5432, R58 ;  /* 0x0000543275387816 */ /* 0x000fe2000000003a */
[----:B------:R-:W-:Y:S01]  /*139d0*/  IMAD.U32 R69, R66, 0x10000, RZ ;  /* 0x0001000042457824 */ /* 0x000fe200078e00ff */
[----:B------:R-:W-:Y:S01]  /*139e0*/  F2FP.BF16.F32.PACK_AB R60, R60, R64 ;  /* 0x000000403c3c723e */ /* 0x000fe200000010ff */
[----:B------:R-:W-:Y:S01]  /*139f0*/  IMAD.U32 R65, R70, 0x10000, RZ ;  /* 0x0001000046417824 */ /* 0x000fe200078e00ff */
[----:B------:R-:W-:Y:S01]  /*13a00*/  F2FP.BF16.F32.PACK_AB R57, R67, R57 ;  /* 0x000000394339723e */ /* 0x000fe200000010ff */
[----:B------:R-:W-:-:S02]  /*13a10*/  IMAD.U32 R58, R56, 0x10000, RZ ;  /* 0x00010000383a7824 */ /* 0x000fc400078e00ff */
[C---:B------:R-:W-:Y:S01]  /*13a20*/  FMUL.FTZ R78, R76.reuse, R69 ;  /* 0x000000454c4e7220 */ /* 0x040fe20000410000 */
[----:B------:R-:W-:Y:S01]  /*13a30*/  F2FP.BF16.F32.PACK_AB R61, R61, R21 ;  /* 0x000000153d3d723e */ /* 0x000fe200000010ff */
[-C--:B------:R-:W-:Y:S02]  /*13a40*/  FMUL.FTZ R76, R76, R58.reuse ;  /* 0x0000003a4c4c7220 */ /* 0x080fe40000410000 */
[C---:B------:R-:W-:Y:S02]  /*13a50*/  FFMA.FTZ R58, R65.reuse, R58, -R78 ;  /* 0x0000003a413a7223 */ /* 0x040fe4000001084e */
        /* <DEDUP_REMOVED lines=22> */
.L_x_2851:
[----:B------:R-:W-:Y:S05]  /*13bc0*/  BSYNC B1 ;  /* 0x0000000000017941 */ /* 0x000fea0003800000 */
.L_x_2850:
[----:B-1----:R-:W-:Y:S01]  /*13bd0*/  VIADD R3, R225, 0x20 ;  /* 0x00000020e1037836 */ /* 0x002fe20000000000 */
[----:B------:R-:W-:Y:S04]  /*13be0*/  BSSY B1, `(.L_x_2854) ;  /* 0x00000e2000017945 */ /* 0x000fe80003800000 */
[----:B------:R-:W-:-:S13]  /*13bf0*/  ISETP.GE.AND P0, PT, R3, R0, PT ;  /* 0x000000000300720c */ /* 0x000fda0003f06270 */
[----:B------:R-:W-:Y:S05]  /*13c00*/  @P0 BRA `(.L_x_2855) ;  /* 0x0000000c007c0947 */ /* 0x000fea0003800000 */
[----:B--2---:R1:W5:Y:S01]  /*13c10*/  LDL R76, [R1+0x64] ;  /* 0x00006400014c7983 */ /* 0x0043620000100800 */
[----:B------:R-:W2:Y:S01]  /*13c20*/  LDC R3, c[0x0][0x3f4] ;  /* 0x0000fd00ff037b82 */ /* 0x000ea20000000800 */
        /* <DEDUP_REMOVED lines=8> */
[-C--:B--2---:R-:W-:Y:S02]  /*13cb0*/  ISETP.GE.AND P0, PT, R16, R3.reuse, PT ;  /* 0x000000031000720c */ /* 0x084fe40003f06270 */
[----:B------:R-:W-:-:S11]  /*13cc0*/  ISETP.GE.AND P1, PT, R214, R3, PT ;  /* 0x00000003d600720c */ /* 0x000fd60003f26270 */
[----:B-1----:R-:W-:Y:S05]  /*13cd0*/  @P0 BRA `(.L_x_2857) ;  /* 0x0000000400a00947 */ /* 0x002fea0003800000 */
[----:B0-----:R-:W2:Y:S04]  /*13ce0*/  LDL R20, [R1+0x8c] ;  /* 0x00008c0001147983 */ /* 0x001ea80000100800 */
[----:B------:R-:W3:Y:S01]  /*13cf0*/  LDL R79, [R1+0x1c4] ;  /* 0x0001c400014f7983 */ /* 0x000ee20000100800 */
[----:B------:R-:W-:-:S04]  /*13d00*/  SHF.R.U32.HI R64, RZ, 0x10, R45 ;  /* 0x00000010ff407819 */ /* 0x000fc8000001162d */
[----:B------:R-:W-:-:S05]  /*13d10*/  PRMT R64, R115, 0x5432, R64 ;  /* 0x0000543273407816 */ /* 0x000fca0000000040 */
[C---:B------:R-:W-:Y:S01]  /*13d20*/  IMAD.U32 R69, R64.reuse, 0x10000, RZ ;  /* 0x0001000040457824 */ /* 0x040fe200078e00ff */
[----:B------:R-:W-:Y:S02]  /*13d30*/  LOP3.LUT R64, R64, 0xffff0000, RZ, 0xc0, !PT ;  /* 0xffff000040407812 */ /* 0x000fe400078ec0ff */
[----:B--2---:R-:W-:-:S04]  /*13d40*/  LEA.HI R20, R3, R20, RZ, 0x1d ;  /* 0x0000001403147211 */ /* 0x004fc800078fe8ff */
[----:B------:R-:W-:Y:S01]  /*13d50*/  SHF.R.S32.HI R21, RZ, 0x1f, R20 ;  /* 0x0000001fff157819 */ /* 0x000fe20000011414 */
[----:B------:R-:W-:Y:S01]  /*13d60*/  IMAD.SHL.U32 R56, R20, 0x8, RZ ;  /* 0x0000000814387824 */ /* 0x000fe200078e00ff */
[----:B---3--:R-:W0:Y:S02]  /*13d70*/  LDS.128 R60, [R79] ;  /* 0x000000004f3c7984 */ /* 0x008e240000000c00 */
[----:B------:R-:W-:Y:S02]  /*13d80*/  LEA.HI R21, R21, R20, RZ, 0x3 ;  /* 0x0000001415157211 */ /* 0x000fe400078f18ff */
[----:B------:R-:W-:-:S03]  /*13d90*/  LOP3.LUT R56, R78, 0x38, R56, 0xf8, !PT ;  /* 0x000000384e387812 */ /* 0x000fc600078ef838 */
[----:B------:R-:W-:Y:S01]  /*13da0*/  IMAD.SHL.U32 R21, R21, 0x400, RZ ;  /* 0x0000040015157824 */ /* 0x000fe200078e00ff */
[----:B------:R-:W-:-:S04]  /*13db0*/  LOP3.LUT R56, R56, R77, RZ, 0x3c, !PT ;  /* 0x0000004d38387212 */ /* 0x000fc800078e3cff */
[----:B------:R-:W-:-:S04]  /*13dc0*/  LOP3.LUT R21, R21, 0x7fffe000, RZ, 0xc0, !PT ;  /* 0x7fffe00015157812 */ /* 0x000fc800078ec0ff */
[----:B-----5:R-:W-:Y:S02]  /*13dd0*/  IADD3 R20, R56, R21, R76 ;  /* 0x0000001538147210 */ /* 0x020fe40007ffe04c */
[----:B------:R-:W-:Y:S02]  /*13de0*/  SHF.R.U64 R21, R44, 0x10, R45 ;  /* 0x000000102c157819 */ /* 0x000fe4000000122d */
[----:B------:R-:W-:Y:S01]  /*13df0*/  SHF.R.U64 R44, R52, 0x10, R53 ;  /* 0x00000010342c7819 */ /* 0x000fe20000001235 */
[----:B------:R-:W-:Y:S01]  /*13e00*/  IMAD R20, R20, 0x2, R23 ;  /* 0x0000000214147824 */ /* 0x000fe200078e0217 */
[--C-:B------:R-:W-:Y:S02]  /*13e10*/  SHF.R.U64 R45, R46, 0x10, R47.reuse ;  /* 0x000000102e2d7819 */ /* 0x100fe4000000122f */
[----:B------:R-:W-:Y:S02]  /*13e20*/  SHF.R.U32.HI R46, RZ, 0x10, R47 ;  /* 0x00000010ff2e7819 */ /* 0x000fe4000001162f */
[----:B------:R-:W1:Y:S01]  /*13e30*/  LDS.128 R56, [R20+0x14400] ;  /* 0x0144000014387984 */ /* 0x000e620000000c00 */
[----:B------:R-:W-:-:S02]  /*13e40*/  PRMT R47, R113, 0x5410, R44 ;  /* 0x00005410712f7816 */ /* 0x000fc4000000002c */
[----:B------:R-:W-:Y:S02]  /*13e50*/  PRMT R21, R115, 0x5410, R21 ;  /* 0x0000541073157816 */ /* 0x000fe40000000015 */
[----:B------:R-:W-:Y:S01]  /*13e60*/  SHF.R.U32.HI R52, RZ, 0x10, R53 ;  /* 0x00000010ff347819 */ /* 0x000fe20000011635 */
[----:B------:R-:W-:Y:S01]  /*13e70*/  IMAD.U32 R53, R47, 0x10000, RZ ;  /* 0x000100002f357824 */ /* 0x000fe200078e00ff */
[--C-:B------:R-:W-:Y:S01]  /*13e80*/  SHF.R.U64 R44, R54, 0x10, R55.reuse ;  /* 0x00000010362c7819 */ /* 0x100fe20000001237 */
[----:B------:R-:W-:Y:S01]  /*13e90*/  IMAD.U32 R65, R21, 0x10000, RZ ;  /* 0x0001000015417824 */ /* 0x000fe200078e00ff */
[----:B------:R-:W-:Y:S02]  /*13ea0*/  SHF.R.U32.HI R54, RZ, 0x10, R55 ;  /* 0x00000010ff367819 */ /* 0x000fe40000011637 */
[----:B------:R-:W-:Y:S02]  /*13eb0*/  PRMT R52, R113, 0x5432, R52 ;  /* 0x0000543271347816 */ /* 0x000fe40000000034 */
[----:B------:R-:W-:Y:S01]  /*13ec0*/  PRMT R68, R114, 0x5432, R54 ;  /* 0x0000543272447816 */ /* 0x000fe20000000036 */
[----:B0-----:R-:W-:Y:S01]  /*13ed0*/  IMAD.U32 R67, R60, 0x10000, RZ ;  /* 0x000100003c437824 */ /* 0x001fe200078e00ff */
[----:B------:R-:W-:-:S02]  /*13ee0*/  LOP3.LUT R47, R47, 0xffff0000, RZ, 0xc0, !PT ;  /* 0xffff00002f2f7812 */ /* 0x000fc400078ec0ff */
[----:B------:R-:W-:Y:S02]  /*13ef0*/  LOP3.LUT R60, R60, 0xffff0000, RZ, 0xc0, !PT ;  /* 0xffff00003c3c7812 */ /* 0x000fe400078ec0ff */
[----:B------:R-:W-:Y:S02]  /*13f00*/  LOP3.LUT R21, R21, 0xffff0000, RZ, 0xc0, !PT ;  /* 0xffff000015157812 */ /* 0x000fe400078ec0ff */
[----:B------:R-:W-:Y:S02]  /*13f10*/  PRMT R44, R114, 0x5410, R44 ;  /* 0x00005410722c7816 */ /* 0x000fe4000000002c */
[----:B------:R-:W-:Y:S01]  /*13f20*/  PRMT R45, R116, 0x5410, R45 ;  /* 0x00005410742d7816 */ /* 0x000fe2000000002d */
[C---:B-1----:R-:W-:Y:S01]  /*13f30*/  IMAD.U32 R66, R56.reuse, 0x10000, RZ ;  /* 0x0001000038427824 */ /* 0x042fe200078e00ff */
[----:B------:R-:W-:Y:S01]  /*13f40*/  LOP3.LUT R56, R56, 0xffff0000, RZ, 0xc0, !PT ;  /* 0xffff000038387812 */ /* 0x000fe200078ec0ff */
[C---:B------:R-:W-:Y:S01]  /*13f50*/  IMAD.U32 R70, R59.reuse, 0x10000, RZ ;  /* 0x000100003b467824 */ /* 0x040fe200078e00ff */
[----:B------:R-:W-:Y:S01]  /*13f60*/  LOP3.LUT R59, R59, 0xffff0000, RZ, 0xc0, !PT ;  /* 0xffff00003b3b7812 */ /* 0x000fe200078ec0ff */
[C---:B------:R-:W-:Y:S01]  /*13f70*/  FMUL.FTZ R55, R66.reuse, R53 ;  /* 0x0000003542377220 */ /* 0x040fe20000410000 */
[----:B------:R-:W-:-:S03]  /*13f80*/  FMUL.FTZ R66, R66, R65 ;  /* 0x0000004142427220 */ /* 0x000fc60000410000 */
[C---:B------:R-:W-:Y:S01]  /*13f90*/  FFMA.FTZ R55, R67.reuse, R65, -R55 ;  /* 0x0000004143377223 */ /* 0x040fe20000010837 */
[----:B------:R-:W-:Y:S01]  /*13fa0*/  FFMA.FTZ R53, R67, R53, R66 ;  /* 0x0000003543357223 */ /* 0x000fe20000010042 */
[----:B------:R-:W-:Y:S01]  /*13fb0*/  IMAD.U32 R65, R52, 0x10000, RZ ;  /* 0x0001000034417824 */ /* 0x000fe200078e00ff */
[----:B------:R-:W-:Y:S01]  /*13fc0*/  PRMT R67, R116, 0x5432, R46 ;  /* 0x0000543274437816 */ /* 0x000fe2000000002e */
[C---:B------:R-:W-:Y:S01]  /*13fd0*/  IMAD.U32 R66, R57.reuse, 0x10000, RZ ;  /* 0x0001000039427824 */ /* 0x040fe200078e00ff */
[----:B------:R-:W-:Y:S01]  /*13fe0*/  LOP3.LUT R57, R57, 0xffff0000, RZ, 0xc0, !PT ;  /* 0xffff000039397812 */ /* 0x000fe200078ec0ff */
[C---:B------:R-:W-:Y:S01]  /*13ff0*/  IMAD.U32 R46, R61.reuse, 0x10000, RZ ;  /* 0x000100003d2e7824 */ /* 0x040fe200078e00ff */
[----:B------:R-:W-:Y:S01]  /*14000*/  LOP3.LUT R52, R52, 0xffff0000, RZ, 0xc0, !PT ;  /* 0xffff000034347812 */ /* 0x000fe200078ec0ff */
[C---:B------:R-:W-:Y:S01]  /*14010*/  FMUL.FTZ R54, R66.reuse, R65 ;  /* 0x0000004142367220 */ /* 0x040fe20000410000 */
[----:B------:R-:W-:Y:S01]  /*14020*/  FMUL.FTZ R66, R66, R69 ;  /* 0x0000004542427220 */ /* 0x000fe20000410000 */
[----:B------:R-:W-:-:S02]  /*14030*/  LOP3.LUT R61, R61, 0xffff0000, RZ, 0xc0, !PT ;  /* 0xffff00003d3d7812 */ /* 0x000fc400078ec0ff */
[C---:B------:R-:W-:Y:S01]  /*14040*/  FFMA.FTZ R54, R46.reuse, R69, -R54 ;  /* 0x000000452e367223 */ /* 0x040fe20000010836 */
[----:B------:R-:W-:Y:S01]  /*14050*/  FFMA.FTZ R46, R46, R65, R66 ;  /* 0x000000412e2e7223 */ /* 0x000fe20000010042 */
[C---:B------:R-:W-:Y:S01]  /*14060*/  IMAD.U32 R69, R68.reuse, 0x10000, RZ ;  /* 0x0001000044457824 */ /* 0x040fe200078e00ff */
[----:B------:R-:W-:Y:S01]  /*14070*/  LOP3.LUT R68, R68, 0xffff0000, RZ, 0xc0, !PT ;  /* 0xffff000044447812 */ /* 0x000fe200078ec0ff */
[C---:B------:R-:W-:Y:S01]  /*14080*/  IMAD.U32 R66, R67.reuse, 0x10000, RZ ;  /* 0x0001000043427824 */ /* 0x040fe200078e00ff */
[----:B------:R-:W-:Y:S01]  /*14090*/  LOP3.LUT R67, R67, 0xffff0000, RZ, 0xc0, !PT ;  /* 0xffff000043437812 */ /* 0x000fe200078ec0ff */
[----:B------:R-:W-:Y:S02]  /*140a0*/  IMAD.U32 R65, R63, 0x10000, RZ ;  /* 0x000100003f417824 */ /* 0x000fe400078e00ff */
[C---:B------:R-:W-:Y:S01]  /*140b0*/  FMUL.FTZ R71, R70.reuse, R69 ;  /* 0x0000004546477220 */ /* 0x040fe20000410000 */
[----:B------:R-:W-:-:S03]  /*140c0*/  FMUL.FTZ R70, R70, R66 ;  /* 0x0000004246467220 */ /* 0x000fc60000410000 */
[C---:B------:R-:W-:Y:S01]  /*140d0*/  FFMA.FTZ R66, R65.reuse, R66, -R71 ;  /* 0x0000004241427223 */ /* 0x040fe20000010847 */
[----:B------:R-:W-:Y:S01]  /*140e0*/  FFMA.FTZ R65, R65, R69, R70 ;  /* 0x0000004541417223 */ /* 0x000fe20000010046 */
[C---:B------:R-:W-:Y:S01]  /*140f0*/  FMUL.FTZ R69, R56.reuse, R47 ;  /* 0x0000002f38457220 */ /* 0x040fe20000410000 */
[----:B------:R-:W-:-:S03]  /*14100*/  FMUL.FTZ R56, R56, R21 ;  /* 0x0000001538387220 */ /* 0x000fc60000410000 */
[C---:B------:R-:W-:Y:S01]  /*14110*/  FFMA.FTZ R69, R60.reuse, R21, -R69 ;  /* 0x000000153c457223 */ /* 0x040fe20000010845 */
[C---:B------:R-:W-:Y:S01]  /*14120*/  FMUL.FTZ R21, R57.reuse, R52 ;  /* 0x0000003439157220 */ /* 0x040fe20000410000 */
[-C--:B------:R-:W-:Y:S01]  /*14130*/  FMUL.FTZ R57, R57, R64.reuse ;  /* 0x0000004039397220 */ /* 0x080fe20000410000 */
[----:B------:R-:W-:Y:S01]  /*14140*/  FFMA.FTZ R56, R60, R47, R56 ;  /* 0x0000002f3c387223 */ /* 0x000fe20000010038 */
[----:B------:R-:W-:Y:S02]  /*14150*/  IMAD.U32 R47, R58, 0x10000, RZ ;  /* 0x000100003a2f7824 */ /* 0x000fe400078e00ff */
[C---:B------:R-:W-:Y:S01]  /*14160*/  FFMA.FTZ R21, R61.reuse, R64, -R21 ;  /* 0x000000403d157223 */ /* 0x040fe20000010815 */
[----:B------:R-:W-:Y:S01]  /*14170*/  FFMA.FTZ R57, R61, R52, R57 ;  /* 0x000000343d397223 */ /* 0x000fe20000010039 */
[----:B------:R-:W-:Y:S01]  /*14180*/  IMAD.U32 R64, R44, 0x10000, RZ ;  /* 0x000100002c407824 */ /* 0x000fe200078e00ff */
[----:B------:R-:W-:Y:S01]  /*14190*/  LOP3.LUT R60, R62, 0xffff0000, RZ, 0xc0, !PT ;  /* 0xffff00003e3c7812 */ /* 0x000fe200078ec0ff */
[----:B------:R-:W-:Y:S01]  /*141a0*/  IMAD.U32 R52, R45, 0x10000, RZ ;  /* 0x000100002d347824 */ /* 0x000fe200078e00ff */
[----:B------:R-:W-:Y:S01]  /*141b0*/  LOP3.LUT R58, R58, 0xffff0000, RZ, 0xc0, !PT ;  /* 0xffff00003a3a7812 */ /* 0x000fe200078ec0ff */
[----:B------:R-:W-:Y:S01]  /*141c0*/  IMAD.U32 R61, R62, 0x10000, RZ ;  /* 0x000100003e3d7824 */ /* 0x000fe200078e00ff */
[----:B------:R-:W-:Y:S01]  /*141d0*/  LOP3.LUT R62, R63, 0xffff0000, RZ, 0xc0, !PT ;  /* 0xffff00003f3e7812 */ /* 0x000fe200078ec0ff */
[C---:B------:R-:W-:Y:S01]  /*141e0*/  FMUL.FTZ R63, R47.reuse, R64 ;  /* 0x000000402f3f7220 */ /* 0x040fe20000410000 */
[----:B------:R-:W-:Y:S01]  /*141f0*/  FMUL.FTZ R47, R47, R52 ;  /* 0x000000342f2f7220 */ /* 0x000fe20000410000 */
[----:B------:R-:W-:-:S02]  /*14200*/  LOP3.LUT R44, R44, 0xffff0000, RZ, 0xc0, !PT ;  /* 0xffff00002c2c7812 */ /* 0x000fc400078ec0ff */
[----:B------:R-:W-:Y:S01]  /*14210*/  LOP3.LUT R45, R45, 0xffff0000, RZ, 0xc0, !PT ;  /* 0xffff00002d2d7812 */ /* 0x000fe200078ec0ff */
[C---:B------:R-:W-:Y:S01]  /*14220*/  FFMA.FTZ R63, R61.reuse, R52, -R63 ;  /* 0x000000343d3f7223 */ /* 0x040fe2000001083f */
[----:B------:R-:W-:Y:S01]  /*14230*/  FFMA.FTZ R47, R61, R64, R47 ;  /* 0x000000403d2f7223 */ /* 0x000fe2000001002f */
[C---:B------:R-:W-:Y:S01]  /*14240*/  FMUL.FTZ R61, R58.reuse, R44 ;  /* 0x0000002c3a3d7220 */ /* 0x040fe20000410000 */
        /* <DEDUP_REMOVED lines=12> */
[----:B------:R-:W-:Y:S02]  /*14310*/  F2FP.BF16.F32.PACK_AB R46, R58, R63 ;  /* 0x0000003f3a2e723e */ /* 0x000fe400000010ff */
[----:B------:R-:W-:-:S02]  /*14320*/  F2FP.BF16.F32.PACK_AB R47, R67, R66 ;  /* 0x00000042432f723e */ /* 0x000fc400000010ff */
[----:B------:R-:W-:-:S03]  /*14330*/  F2FP.BF16.F32.PACK_AB R55, R59, R65 ;  /* 0x000000413b37723e */ /* 0x000fc600000010ff */
[----:B------:R1:W-:Y:S04]  /*14340*/  STS.128 [R79], R44 ;  /* 0x0000002c4f007388 */ /* 0x0003e80000000c00 */
[----:B------:R1:W-:Y:S02]  /*14350*/  STS.128 [R20+0x14400], R52 ;  /* 0x0144003414007388 */ /* 0x0003e40000000c00 */
.L_x_2857:
[----:B------:R-:W-:Y:S05]  /*14360*/  BSYNC B2 ;  /* 0x0000000000027941 */ /* 0x000fea0003800000 */
.L_x_2856:
[----:B------:R-:W-:Y:S05]  /*14370*/  @P1 BRA `(.L_x_2855) ;  /* 0x0000000400a01947 */ /* 0x000fea0003800000 */
[----:B01----:R-:W2:Y:S04]  /*14380*/  LDL R20, [R1+0x138] ;  /* 0x0001380001147983 */ /* 0x003ea80000100800 */
[----:B------:R-:W3:Y:S01]  /*14390*/  LDL R68, [R1+0x1c0] ;  /* 0x0001c00001447983 */ /* 0x000ee20000100800 */
[----:B--2---:R-:W-:-:S04]  /*143a0*/  LEA.HI R3, R3, R20, RZ, 0x1d ;  /* 0x0000001403037211 */ /* 0x004fc800078fe8ff */
[----:B------:R-:W-:Y:S01]  /*143b0*/  SHF.R.S32.HI R20, RZ, 0x1f, R3 ;  /* 0x0000001fff147819 */ /* 0x000fe20000011403 */
[----:B------:R-:W-:Y:S01]  /*143c0*/  IMAD.SHL.U32 R21, R3, 0x8, RZ ;  /* 0x0000000803157824 */ /* 0x000fe200078e00ff */
[----:B---3--:R-:W0:Y:S02]  /*143d0*/  LDS.128 R44, [R68] ;  /* 0x00000000442c7984 */ /* 0x008e240000000c00 */
[----:B------:R-:W-:Y:S02]  /*143e0*/  LEA.HI R20, R20, R3, RZ, 0x3 ;  /* 0x0000000314147211 */ /* 0x000fe400078f18ff */
[----:B------:R-:W-:-:S03]  /*143f0*/  LOP3.LUT R21, R78, 0x38, R21, 0xf8, !PT ;  /* 0x000000384e157812 */ /* 0x000fc600078ef815 */
[----:B------:R-:W-:Y:S01]  /*14400*/  IMAD.SHL.U32 R20, R20, 0x400, RZ ;  /* 0x0000040014147824 */ /* 0x000fe200078e00ff */
[----:B------:R-:W-:Y:S02]  /*14410*/  LOP3.LUT R3, R21, R77, RZ, 0x3c, !PT ;  /* 0x0000004d15037212 */ /* 0x000fe400078e3cff */
[--C-:B------:R-:W-:Y:S02]  /*14420*/  SHF.R.U64 R21, R42, 0x10, R43.reuse ;  /* 0x000000102a157819 */ /* 0x100fe4000000122b */
[----:B------:R-:W-:Y:S02]  /*14430*/  LOP3.LUT R20, R20, 0x7fffe000, RZ, 0xc0, !PT ;  /* 0x7fffe00014147812 */ /* 0x000fe400078ec0ff */
[----:B------:R-:W-:Y:S02]  /*14440*/  SHF.R.U32.HI R42, RZ, 0x10, R43 ;  /* 0x00000010ff2a7819 */ /* 0x000fe4000001162b */
[----:B-----5:R-:W-:Y:S02]  /*14450*/  IADD3 R3, R3, R20, R76 ;  /* 0x0000001403037210 */ /* 0x020fe40007ffe04c */
[----:B------:R-:W-:-:S02]  /*14460*/  SHF.R.U64 R20, R40, 0x10, R41 ;  /* 0x0000001028147819 */ /* 0x000fc40000001229 */
[----:B------:R-:W-:Y:S01]  /*14470*/  SHF.R.U32.HI R40, RZ, 0x10, R41 ;  /* 0x00000010ff287819 */ /* 0x000fe20000011629 */
[----:B------:R-:W-:Y:S01]  /*14480*/  IMAD R3, R3, 0x2, R23 ;  /* 0x0000000203037824 */ /* 0x000fe200078e0217 */
[----:B------:R-:W-:Y:S02]  /*14490*/  SHF.R.U64 R41, R48, 0x10, R49 ;  /* 0x0000001030297819 */ /* 0x000fe40000001231 */
[----:B------:R-:W-:Y:S02]  /*144a0*/  SHF.R.U64 R43, R50, 0x10, R51 ;  /* 0x00000010322b7819 */ /* 0x000fe40000001233 */
[----:B------:R-:W1:Y:S01]  /*144b0*/  LDS.128 R52, [R3+0x14400] ;  /* 0x0144000003347984 */ /* 0x000e620000000c00 */
[----:B------:R-:W-:Y:S02]  /*144c0*/  PRMT R41, R109, 0x5410, R41 ;  /* 0x000054106d297816 */ /* 0x000fe40000000029 */
[----:B------:R-:W-:Y:S02]  /*144d0*/  PRMT R20, R111, 0x5410, R20 ;  /* 0x000054106f147816 */ /* 0x000fe40000000014 */
[----:B------:R-:W-:Y:S01]  /*144e0*/  SHF.R.U32.HI R50, RZ, 0x10, R51 ;  /* 0x00000010ff327819 */ /* 0x000fe20000011633 */
[----:B------:R-:W-:Y:S01]  /*144f0*/  IMAD.U32 R63, R41, 0x10000, RZ ;  /* 0x00010000293f7824 */ /* 0x000fe200078e00ff */
[----:B------:R-:W-:Y:S01]  /*14500*/  SHF.R.U32.HI R48, RZ, 0x10, R49 ;  /* 0x00000010ff307819 */ /* 0x000fe20000011631 */
[----:B------:R-:W-:Y:S01]  /*14510*/  IMAD.U32 R64, R20, 0x10000, RZ ;  /* 0x0001000014407824 */ /* 0x000fe200078e00ff */
[----:B------:R-:W-:-:S02]  /*14520*/  PRMT R50, R110, 0x5432, R50 ;  /* 0x000054326e327816 */ /* 0x000fc40000000032 */
[----:B------:R-:W-:Y:S02]  /*14530*/  PRMT R48, R109, 0x5432, R48 ;  /* 0x000054326d307816 */ /* 0x000fe40000000030 */
[----:B------:R-:W-:Y:S01]  /*14540*/  PRMT R40, R111, 0x5432, R40 ;  /* 0x000054326f287816 */ /* 0x000fe20000000028 */
[C---:B0-----:R-:W-:Y:S01]  /*14550*/  IMAD.U32 R51, R45.reuse, 0x10000, RZ ;  /* 0x000100002d337824 */ /* 0x041fe200078e00ff */
[----:B------:R-:W-:Y:S01]  /*14560*/  LOP3.LUT R57, R45, 0xffff0000, RZ, 0xc0, !PT ;  /* 0xffff00002d397812 */ /* 0x000fe200078ec0ff */
[C---:B------:R-:W-:Y:S01]  /*14570*/  IMAD.U32 R56, R46.reuse, 0x10000, RZ ;  /* 0x000100002e387824 */ /* 0x040fe200078e00ff */
[----:B------:R-:W-:Y:S01]  /*14580*/  LOP3.LUT R45, R46, 0xffff0000, RZ, 0xc0, !PT ;  /* 0xffff00002e2d7812 */ /* 0x000fe200078ec0ff */
[----:B------:R-:W-:Y:S01]  /*14590*/  IMAD.U32 R49, R44, 0x10000, RZ ;  /* 0x000100002c317824 */ /* 0x000fe200078e00ff */
[----:B------:R-:W-:Y:S01]  /*145a0*/  PRMT R42, R112, 0x5432, R42 ;  /* 0x00005432702a7816 */ /* 0x000fe2000000002a */
[----:B------:R-:W-:Y:S01]  /*145b0*/  IMAD.U32 R66, R50, 0x10000, RZ ;  /* 0x0001000032427824 */ /* 0x000fe200078e00ff */
[----:B------:R-:W-:Y:S01]  /*145c0*/  LOP3.LUT R41, R41, 0xffff0000, RZ, 0xc0, !PT ;  /* 0xffff000029297812 */ /* 0x000fe200078ec0ff */
[----:B------:R-:W-:Y:S01]  /*145d0*/  IMAD.U32 R65, R48, 0x10000, RZ ;  /* 0x0001000030417824 */ /* 0x000fe200078e00ff */
[----:B------:R-:W-:Y:S01]  /*145e0*/  LOP3.LUT R20, R20, 0xffff0000, RZ, 0xc0, !PT ;  /* 0xffff000014147812 */ /* 0x000fe200078ec0ff */
[----:B------:R-:W-:Y:S01]  /*145f0*/  IMAD.U32 R67, R40, 0x10000, RZ ;  /* 0x0001000028437824 */ /* 0x000fe200078e00ff */
[----:B------:R-:W-:Y:S01]  /*14600*/  PRMT R43, R110, 0x5410, R43 ;  /* 0x000054106e2b7816 */ /* 0x000fe2000000002b */
[----:B------:R-:W-:Y:S01]  /*14610*/  IMAD.U32 R58, R47, 0x10000, RZ ;  /* 0x000100002f3a7824 */ /* 0x000fe200078e00ff */
[----:B------:R-:W-:-:S02]  /*14620*/  LOP3.LUT R44, R44, 0xffff0000, RZ, 0xc0, !PT ;  /* 0xffff00002c2c7812 */ /* 0x000fc400078ec0ff */
[----:B------:R-:W-:Y:S02]  /*14630*/  PRMT R21, R112, 0x5410, R21 ;  /* 0x0000541070157816 */ /* 0x000fe40000000015 */
[----:B------:R-:W-:Y:S02]  /*14640*/  LOP3.LUT R48, R48, 0xffff0000, RZ, 0xc0, !PT ;  /* 0xffff000030307812 */ /* 0x000fe400078ec0ff */
[----:B------:R-:W-:Y:S02]  /*14650*/  LOP3.LUT R40, R40, 0xffff0000, RZ, 0xc0, !PT ;  /* 0xffff000028287812 */ /* 0x000fe400078ec0ff */
        /* <DEDUP_REMOVED lines=15> */
[C---:B------:R-:W-:Y:S01]  /*14750*/  FMUL.FTZ R63, R62.reuse, R66 ;  /* 0x000000423e3f7220 */ /* 0x040fe20000410000 */
[C---:B------:R-:W-:Y:S01]  /*14760*/  FMUL.FTZ R54, R59.reuse, R65 ;  /* 0x000000413b367220 */ /* 0x040fe20000410000 */
[----:B------:R-:W-:Y:S01]  /*14770*/  FMUL.FTZ R59, R59, R67 ;  /* 0x000000433b3b7220 */ /* 0x000fe20000410000 */
[-C--:B------:R-:W-:Y:S01]  /*14780*/  FMUL.FTZ R62, R62, R49.reuse ;  /* 0x000000313e3e7220 */ /* 0x080fe20000410000 */
[----:B------:R-:W-:Y:S01]  /*14790*/  FFMA.FTZ R63, R58, R49, -R63 ;  /* 0x000000313a3f7223 */ /* 0x000fe2000001083f */
[C---:B------:R-:W-:Y:S01]  /*147a0*/  FMUL.FTZ R49, R46.reuse, R41 ;  /* 0x000000292e317220 */ /* 0x040fe20000410000 */
[C---:B------:R-:W-:Y:S01]  /*147b0*/  FFMA.FTZ R54, R51.reuse, R67, -R54 ;  /* 0x0000004333367223 */ /* 0x040fe20000010836 */
[----:B------:R-:W-:Y:S01]  /*147c0*/  FFMA.FTZ R59, R51, R65, R59 ;  /* 0x00000041333b7223 */ /* 0x000fe2000001003b */
[----:B------:R-:W-:Y:S01]  /*147d0*/  FMUL.FTZ R46, R46, R20 ;  /* 0x000000142e2e7220 */ /* 0x000fe20000410000 */
[----:B------:R-:W-:Y:S02]  /*147e0*/  IMAD.U32 R51, R43, 0x10000, RZ ;  /* 0x000100002b337824 */ /* 0x000fe400078e00ff */
[----:B------:R-:W-:Y:S01]  /*147f0*/  FFMA.FTZ R62, R58, R66, R62 ;  /* 0x000000423a3e7223 */ /* 0x000fe2000001003e */
[----:B------:R-:W-:Y:S01]  /*14800*/  FFMA.FTZ R49, R44, R20, -R49 ;  /* 0x000000142c317223 */ /* 0x000fe20000010831 */
[----:B------:R-:W-:-:S02]  /*14810*/  IMAD.U32 R58, R21, 0x10000, RZ ;  /* 0x00010000153a7824 */ /* 0x000fc400078e00ff */
[----:B------:R-:W-:Y:S01]  /*14820*/  FFMA.FTZ R44, R44, R41, R46 ;  /* 0x000000292c2c7223 */ /* 0x000fe2000001002e */
[----:B------:R-:W-:Y:S01]  /*14830*/  FMUL.FTZ R41, R53, R51 ;  /* 0x0000003335297220 */ /* 0x000fe20000410000 */
[----:B------:R-:W-:Y:S01]  /*14840*/  LOP3.LUT R43, R43, 0xffff0000, RZ, 0xc0, !PT ;  /* 0xffff00002b2b7812 */ /* 0x000fe200078ec0ff */
[----:B------:R-:W-:Y:S01]  /*14850*/  FMUL.FTZ R20, R61, R48 ;  /* 0x000000303d147220 */ /* 0x000fe20000410000 */
[----:B------:R-:W-:Y:S01]  /*14860*/  LOP3.LUT R21, R21, 0xffff0000, RZ, 0xc0, !PT ;  /* 0xffff000015157812 */ /* 0x000fe200078ec0ff */
[-C--:B------:R-:W-:Y:S01]  /*14870*/  FMUL.FTZ R53, R53, R58.reuse ;  /* 0x0000003a35357220 */ /* 0x080fe20000410000 */
[----:B------:R-:W-:Y:S01]  /*14880*/  LOP3.LUT R42, R42, 0xffff0000, RZ, 0xc0, !PT ;  /* 0xffff00002a2a7812 */ /* 0x000fe200078ec0ff */
[----:B------:R-:W-:Y:S01]  /*14890*/  FFMA.FTZ R58, R56, R58, -R41 ;  /* 0x0000003a383a7223 */ /* 0x000fe20000010829 */
[C---:B------:R-:W-:Y:S01]  /*148a0*/  FMUL.FTZ R41, R52.reuse, R43 ;  /* 0x0000002b34297220 */ /* 0x040fe20000410000 */
[-C--:B------:R-:W-:Y:S01]  /*148b0*/  FMUL.FTZ R61, R61, R40.reuse ;  /* 0x000000283d3d7220 */ /* 0x080fe20000410000 */
[----:B------:R-:W-:Y:S01]  /*148c0*/  FFMA.FTZ R20, R57, R40, -R20 ;  /* 0x0000002839147223 */ /* 0x000fe20000010814 */
[----:B------:R-:W-:Y:S01]  /*148d0*/  FMUL.FTZ R52, R52, R21 ;  /* 0x0000001534347220 */ /* 0x000fe20000410000 */
[C---:B------:R-:W-:Y:S01]  /*148e0*/  FMUL.FTZ R40, R55.reuse, R50 ;  /* 0x0000003237287220 */ /* 0x040fe20000410000 */
[----:B------:R-:W-:Y:S01]  /*148f0*/  FMUL.FTZ R55, R55, R42 ;  /* 0x0000002a37377220 */ /* 0x000fe20000410000 */
[----:B------:R-:W-:Y:S01]  /*14900*/  FFMA.FTZ R61, R57, R48, R61 ;  /* 0x00000030393d7223 */ /* 0x000fe2000001003d */
[----:B------:R-:W-:Y:S01]  /*14910*/  FFMA.FTZ R46, R56, R51, R53 ;  /* 0x00000033382e7223 */ /* 0x000fe20000010035 */
[C---:B------:R-:W-:Y:S01]  /*14920*/  FFMA.FTZ R43, R45.reuse, R43, R52 ;  /* 0x0000002b2d2b7223 */ /* 0x040fe20000010034 */
[----:B------:R-:W-:Y:S01]  /*14930*/  FFMA.FTZ R21, R45, R21, -R41 ;  /* 0x000000152d157223 */ /* 0x000fe20000010829 */
[C---:B------:R-:W-:Y:S01]  /*14940*/  FFMA.FTZ R48, R47.reuse, R42, -R40 ;  /* 0x0000002a2f307223 */ /* 0x040fe20000010828 */
[----:B------:R-:W-:Y:S01]  /*14950*/  FFMA.FTZ R47, R47, R50, R55 ;  /* 0x000000322f2f7223 */ /* 0x000fe20000010037 */
[----:B------:R-:W-:-:S02]  /*14960*/  F2FP.BF16.F32.PACK_AB R40, R49, R64 ;  /* 0x000000403128723e */ /* 0x000fc400000010ff */
[----:B------:R-:W-:Y:S02]  /*14970*/  F2FP.BF16.F32.PACK_AB R46, R43, R46 ;  /* 0x0000002e2b2e723e */ /* 0x000fe400000010ff */
        /* <DEDUP_REMOVED lines=8> */
.L_x_2855:
[----:B------:R-:W-:Y:S05]  /*14a00*/  BSYNC B1 ;  /* 0x0000000000017941 */ /* 0x000fea0003800000 */
.L_x_2854:
[----:B---3--:R-:W-:Y:S01]  /*14a10*/  VIADD R3, R225, 0x40 ;  /* 0x00000040e1037836 */ /* 0x008fe20000000000 */
[----:B------:R-:W-:Y:S04]  /*14a20*/  BSSY B1, `(.L_x_2858) ;  /* 0x00000ec000017945 */ /* 0x000fe80003800000 */
[----:B------:R-:W-:-:S13]  /*14a30*/  ISETP.GE.AND P0, PT, R3, R0, PT ;  /* 0x000000000300720c */ /* 0x000fda0003f06270 */
[----:B------:R-:W-:Y:S05]  /*14a40*/  @P0 BRA `(.L_x_2859) ;  /* 0x0000000c00a40947 */ /* 0x000fea0003800000 */
[----:B0-----:R0:W5:Y:S01]  /*14a50*/  LDL R61, [R1+0x60] ;  /* 0x00006000013d7983 */ /* 0x0011620000100800 */
[----:B------:R-:W3:Y:S01]  /*14a60*/  LDC R3, c[0x0][0x3f4] ;  /* 0x0000fd00ff037b82 */ /* 0x000ee20000000800 */
        /* <DEDUP_REMOVED lines=8> */
[-C--:B---3--:R-:W-:Y:S02]  /*14af0*/  ISETP.GE.AND P0, PT, R16, R3.reuse, PT ;  /* 0x000000031000720c */ /* 0x088fe40003f06270 */
[----:B------:R-:W-:-:S11]  /*14b00*/  ISETP.GE.AND P1, PT, R214, R3, PT ;  /* 0x00000003d600720c */ /* 0x000fd60003f26270 */
[----:B0-----:R-:W-:Y:S05]  /*14b10*/  @P0 BRA `(.L_x_2861) ;  /* 0x0000000400a00947 */ /* 0x001fea0003800000 */
[----:B-1----:R-:W3:Y:S04]  /*14b20*/  LDL R20, [R1+0x8c] ;  /* 0x00008c0001147983 */ /* 0x002ee80000100800 */
[----:B------:R-:W4:Y:S01]  /*14b30*/  LDL R64, [R1+0x1bc] ;  /* 0x0001bc0001407983 */ /* 0x000f220000100800 */
[----:B---3--:R-:W-:-:S04]  /*14b40*/  LEA.HI R20, R3, R20, RZ, 0x1d ;  /* 0x0000001403147211 */ /* 0x008fc800078fe8ff */
[----:B------:R-:W-:Y:S01]  /*14b50*/  SHF.R.S32.HI R41, RZ, 0x1f, R20 ;  /* 0x0000001fff297819 */ /* 0x000fe20000011414 */
[----:B------:R-:W-:-:S03]  /*14b60*/  IMAD.SHL.U32 R21, R20, 0x8, RZ ;  /* 0x0000000814157824 */ /* 0x000fc600078e00ff */
[----:B------:R-:W-:Y:S02]  /*14b70*/  LEA.HI R41, R41, R20, RZ, 0x3 ;  /* 0x0000001429297211 */ /* 0x000fe400078f18ff */
[----:B------:R-:W-:Y:S02]  /*14b80*/  LOP3.LUT R20, R63, 0x38, R21, 0xf8, !PT ;  /* 0x000000383f147812 */ /* 0x000fe400078ef815 */
[----:B------:R-:W-:Y:S01]  /*14b90*/  SHF.R.U64 R21, R28, 0x10, R29 ;  /* 0x000000101c157819 */ /* 0x000fe2000000121d */
[----:B------:R-:W-:Y:S01]  /*14ba0*/  IMAD.SHL.U32 R41, R41, 0x400, RZ ;  /* 0x0000040029297824 */ /* 0x000fe200078e00ff */
[----:B------:R-:W-:Y:S02]  /*14bb0*/  LOP3.LUT R20, R20, R62, RZ, 0x3c, !PT ;  /* 0x0000003e14147212 */ /* 0x000fe400078e3cff */
[----:B------:R-:W-:Y:S02]  /*14bc0*/  SHF.R.U64 R28, R30, 0x10, R31 ;  /* 0x000000101e1c7819 */ /* 0x000fe4000000121f */
[----:B------:R-:W-:-:S02]  /*14bd0*/  LOP3.LUT R41, R41, 0x7fffe000, RZ, 0xc0, !PT ;  /* 0x7fffe00029297812 */ /* 0x000fc400078ec0ff */
[----:B------:R-:W-:Y:S02]  /*14be0*/  SHF.R.U64 R30, R36, 0x10, R37 ;  /* 0x00000010241e7819 */ /* 0x000fe40000001225 */
[----:B-----5:R-:W-:Y:S02]  /*14bf0*/  IADD3 R20, R20, R41, R61 ;  /* 0x0000002914147210 */ /* 0x020fe40007ffe03d */
[----:B----4-:R-:W0:Y:S01]  /*14c00*/  LDS.128 R40, [R64] ;  /* 0x0000000040287984 */ /* 0x010e220000000c00 */
[----:B------:R-:W-:Y:S02]  /*14c10*/  PRMT R30, R105, 0x5410, R30 ;  /* 0x00005410691e7816 */ /* 0x000fe4000000001e */
[----:B------:R-:W-:Y:S01]  /*14c20*/  IMAD R20, R20, 0x2, R23 ;  /* 0x0000000214147824 */ /* 0x000fe200078e0217 */
[----:B------:R-:W-:Y:S02]  /*14c30*/  PRMT R21, R107, 0x5410, R21 ;  /* 0x000054106b157816 */ /* 0x000fe40000000015 */
[--C-:B------:R-:W-:Y:S01]  /*14c40*/  SHF.R.U64 R36, R38, 0x10, R39.reuse ;  /* 0x0000001026247819 */ /* 0x100fe20000001227 */
[----:B------:R-:W-:Y:S01]  /*14c50*/  IMAD.U32 R56, R30, 0x10000, RZ ;  /* 0x000100001e387824 */ /* 0x000fe200078e00ff */
[----:B------:R-:W1:Y:S01]  /*14c60*/  LDS.128 R44, [R20+0x14400] ;  /* 0x01440000142c7984 */ /* 0x000e620000000c00 */
[----:B------:R-:W-:Y:S01]  /*14c70*/  SHF.R.U32.HI R38, RZ, 0x10, R39 ;  /* 0x00000010ff267819 */ /* 0x000fe20000011627 */
[----:B------:R-:W-:Y:S01]  /*14c80*/  IMAD.U32 R57, R21, 0x10000, RZ ;  /* 0x0001000015397824 */ /* 0x000fe200078e00ff */
[----:B------:R-:W-:-:S02]  /*14c90*/  SHF.R.U32.HI R31, RZ, 0x10, R31 ;  /* 0x00000010ff1f7819 */ /* 0x000fc4000001161f */
[----:B------:R-:W-:Y:S02]  /*14ca0*/  SHF.R.U32.HI R37, RZ, 0x10, R37 ;  /* 0x00000010ff257819 */ /* 0x000fe40000011625 */
[----:B------:R-:W-:Y:S02]  /*14cb0*/  PRMT R38, R106, 0x5432, R38 ;  /* 0x000054326a267816 */ /* 0x000fe40000000026 */
[----:B------:R-:W-:Y:S02]  /*14cc0*/  SHF.R.U32.HI R29, RZ, 0x10, R29 ;  /* 0x00000010ff1d7819 */ /* 0x000fe4000001161d */
[----:B------:R-:W-:Y:S01]  /*14cd0*/  PRMT R31, R108, 0x5432, R31 ;  /* 0x000054326c1f7816 */ /* 0x000fe2000000001f */
[----:B------:R-:W-:Y:S01]  /*14ce0*/  IMAD.U32 R59, R38, 0x10000, RZ ;  /* 0x00010000263b7824 */ /* 0x000fe200078e00ff */
[----:B------:R-:W-:Y:S02]  /*14cf0*/  PRMT R37, R105, 0x5432, R37 ;  /* 0x0000543269257816 */ /* 0x000fe40000000025 */
[----:B------:R-:W-:-:S02]  /*14d00*/  PRMT R29, R107, 0x5432, R29 ;  /* 0x000054326b1d7816 */ /* 0x000fc4000000001d */
[----:B------:R-:W-:Y:S01]  /*14d10*/  LOP3.LUT R30, R30, 0xffff0000, RZ, 0xc0, !PT ;  /* 0xffff00001e1e7812 */ /* 0x000fe200078ec0ff */
[----:B------:R-:W-:Y:S01]  /*14d20*/  IMAD.U32 R58, R37, 0x10000, RZ ;  /* 0x00010000253a7824 */ /* 0x000fe200078e00ff */
[----:B------:R-:W-:Y:S01]  /*14d30*/  LOP3.LUT R21, R21, 0xffff0000, RZ, 0xc0, !PT ;  /* 0xffff000015157812 */ /* 0x000fe200078ec0ff */
[----:B------:R-:W-:Y:S01]  /*14d40*/  IMAD.U32 R60, R29, 0x10000, RZ ;  /* 0x000100001d3c7824 */ /* 0x000fe200078e00ff */
[----:B------:R-:W-:Y:S02]  /*14d50*/  PRMT R36, R106, 0x5410, R36 ;  /* 0x000054106a247816 */ /* 0x000fe40000000024 */
[----:B------:R-:W-:Y:S02]  /*14d60*/  LOP3.LUT R37, R37, 0xffff0000, RZ, 0xc0, !PT ;  /* 0xffff000025257812 */ /* 0x000fe400078ec0ff */
[----:B------:R-:W-:Y:S02]  /*14d70*/  LOP3.LUT R29, R29, 0xffff0000, RZ, 0xc0, !PT ;  /* 0xffff00001d1d7812 */ /* 0x000fe400078ec0ff */
[----:B------:R-:W-:Y:S01]  /*14d80*/  PRMT R28, R108, 0x5410, R28 ;  /* 0x000054106c1c7816 */ /* 0x000fe2000000001c */
        /* <DEDUP_REMOVED lines=29> */
[C---:B------:R-:W-:Y:S01]  /*14f60*/  FMUL.FTZ R55, R42.reuse, R30 ;  /* 0x0000001e2a377220 */ /* 0x040fe20000410000 */
[-C--:B------:R-:W-:Y:S01]  /*14f70*/  FMUL.FTZ R51, R42, R21.reuse ;  /* 0x000000152a337220 */ /* 0x080fe20000410000 */
[C---:B------:R-:W-:Y:S01]  /*14f80*/  IMAD.U32 R48, R36.reuse, 0x10000, RZ ;  /* 0x0001000024307824 */ /* 0x040fe200078e00ff */
[----:B------:R-:W-:Y:S01]  /*14f90*/  LOP3.LUT R36, R36, 0xffff0000, RZ, 0xc0, !PT ;  /* 0xffff000024247812 */ /* 0x000fe200078ec0ff */
[----:B------:R-:W-:Y:S01]  /*14fa0*/  FFMA.FTZ R42, R40, R21, -R55 ;  /* 0x00000015282a7223 */ /* 0x000fe20000010837 */
[C---:B------:R-:W-:Y:S01]  /*14fb0*/  FMUL.FTZ R21, R54.reuse, R37 ;  /* 0x0000002536157220 */ /* 0x040fe20000410000 */
[----:B------:R-:W-:Y:S01]  /*14fc0*/  FMUL.FTZ R54, R54, R29 ;  /* 0x0000001d36367220 */ /* 0x000fe20000410000 */
[----:B------:R-:W-:-:S02]  /*14fd0*/  IMAD.U32 R58, R28, 0x10000, RZ ;  /* 0x000100001c3a7824 */ /* 0x000fc400078e00ff */
[----:B------:R-:W-:Y:S01]  /*14fe0*/  FFMA.FTZ R30, R40, R30, R51 ;  /* 0x0000001e281e7223 */ /* 0x000fe20000010033 */
[C---:B------:R-:W-:Y:S01]  /*14ff0*/  FMUL.FTZ R40, R45.reuse, R48 ;  /* 0x000000302d287220 */ /* 0x040fe20000410000 */
[C---:B------:R-:W-:Y:S01]  /*15000*/  FFMA.FTZ R29, R50.reuse, R29, -R21 ;  /* 0x0000001d321d7223 */ /* 0x040fe20000010815 */
[----:B------:R-:W-:Y:S01]  /*15010*/  FFMA.FTZ R37, R50, R37, R54 ;  /* 0x0000002532257223 */ /* 0x000fe20000010036 */
[-C--:B------:R-:W-:Y:S01]  /*15020*/  FMUL.FTZ R50, R45, R58.reuse ;  /* 0x0000003a2d327220 */ /* 0x080fe20000410000 */
[----:B------:R-:W-:Y:S01]  /*15030*/  LOP3.LUT R21, R28, 0xffff0000, RZ, 0xc0, !PT ;  /* 0xffff00001c157812 */ /* 0x000fe200078ec0ff */
[C---:B------:R-:W-:Y:S01]  /*15040*/  FFMA.FTZ R58, R49.reuse, R58, -R40 ;  /* 0x0000003a313a7223 */ /* 0x040fe20000010828 */
[----:B------:R-:W-:Y:S01]  /*15050*/  LOP3.LUT R28, R38, 0xffff0000, RZ, 0xc0, !PT ;  /* 0xffff0000261c7812 */ /* 0x000fe200078ec0ff */
[----:B------:R-:W-:Y:S01]  /*15060*/  FFMA.FTZ R38, R49, R48, R50 ;  /* 0x0000003031267223 */ /* 0x000fe20000010032 */
[----:B------:R-:W-:Y:S01]  /*15070*/  LOP3.LUT R40, R31, 0xffff0000, RZ, 0xc0, !PT ;  /* 0xffff00001f287812 */ /* 0x000fe200078ec0ff */
[C---:B------:R-:W-:Y:S01]  /*15080*/  FMUL.FTZ R48, R44.reuse, R36 ;  /* 0x000000242c307220 */ /* 0x040fe20000410000 */
[-C--:B------:R-:W-:Y:S01]  /*15090*/  FMUL.FTZ R31, R44, R21.reuse ;  /* 0x000000152c1f7220 */ /* 0x080fe20000410000 */
[----:B------:R-:W-:Y:S01]  /*150a0*/  FMUL.FTZ R44, R47, R28 ;  /* 0x0000001c2f2c7220 */ /* 0x000fe20000410000 */
[----:B------:R-:W-:Y:S01]  /*150b0*/  F2FP.BF16.F32.PACK_AB R29, R29, R46 ;  /* 0x0000002e1d1d723e */ /* 0x000fe200000010ff */
        /* <DEDUP_REMOVED lines=12> */
[----:B------:R0:W-:Y:S04]  /*15180*/  STS.128 [R64], R28 ;  /* 0x0000001c40007388 */ /* 0x0001e80000000c00 */
[----:B------:R0:W-:Y:S02]  /*15190*/  STS.128 [R20+0x14400], R36 ;  /* 0x0144002414007388 */ /* 0x0001e40000000c00 */
.L_x_2861:
[----:B------:R-:W-:Y:S05]  /*151a0*/  BSYNC B2 ;  /* 0x0000000000027941 */ /* 0x000fea0003800000 */
.L_x_2860:
[----:B------:R-:W-:Y:S05]  /*151b0*/  @P1 BRA `(.L_x_2859) ;  /* 0x0000000400c81947 */ /* 0x000fea0003800000 */
[----:B------:R-:W3:Y:S04]  /*151c0*/  LDL R21, [R1+0x128] ;  /* 0x0001280001157983 */ /* 0x000ee80000100800 */
[----:B01----:R-:W4:Y:S01]  /*151d0*/  LDL R20, [R1+0x138] ;  /* 0x0001380001147983 */ /* 0x003f220000100800 */
[--C-:B------:R-:W-:Y:S02]  /*151e0*/  SHF.R.U64 R24, R24, 0x10, R25.reuse ;  /* 0x0000001018187819 */ /* 0x100fe40000001219 */
[----:B------:R-:W-:Y:S02]  /*151f0*/  SHF.R.U32.HI R40, RZ, 0x10, R25 ;  /* 0x00000010ff287819 */ /* 0x000fe40000011619 */
[--C-:B------:R-:W-:Y:S02]  /*15200*/  SHF.R.U64 R25, R34, 0x10, R35.reuse ;  /* 0x0000001022197819 */ /* 0x100fe40000001223 */
[----:B------:R-:W-:-:S02]  /*15210*/  SHF.R.U32.HI R35, RZ, 0x10, R35 ;  /* 0x00000010ff237819 */ /* 0x000fc40000011623 */
[C---:B------:R-:W-:Y:S02]  /*15220*/  PRMT R24, R103.reuse, 0x5410, R24 ;  /* 0x0000541067187816 */ /* 0x040fe40000000018 */
[C---:B------:R-:W-:Y:S02]  /*15230*/  PRMT R25, R102.reuse, 0x5410, R25 ;  /* 0x0000541066197816 */ /* 0x040fe40000000019 */
[----:B------:R-:W-:Y:S02]  /*15240*/  PRMT R102, R102, 0x5432, R35 ;  /* 0x0000543266667816 */ /* 0x000fe40000000023 */
[----:B------:R-:W-:-:S05]  /*15250*/  PRMT R103, R103, 0x5432, R40 ;  /* 0x0000543267677816 */ /* 0x000fca0000000028 */
[C---:B------:R-:W-:Y:S01]  /*15260*/  IMAD.U32 R46, R103.reuse, 0x10000, RZ ;  /* 0x00010000672e7824 */ /* 0x040fe200078e00ff */
[----:B------:R-:W-:Y:S02]  /*15270*/  LOP3.LUT R103, R103, 0xffff0000, RZ, 0xc0, !PT ;  /* 0xffff000067677812 */ /* 0x000fe400078ec0ff */
[----:B---3--:R-:W-:Y:S02]  /*15280*/  R2UR UR4, R21 ;  /* 0x00000000150472ca */ /* 0x008fe400000e0000 */
[----:B------:R-:W-:Y:S02]  /*15290*/  SHF.R.S32.HI R21, RZ, 0x1f, R214 ;  /* 0x0000001fff157819 */ /* 0x000fe400000114d6 */
[----:B----4-:R-:W-:Y:S02]  /*152a0*/  LEA.HI R3, R3, R20, RZ, 0x1d ;  /* 0x0000001403037211 */ /* 0x010fe400078fe8ff */
[CC--:B------:R-:W-:Y:S02]  /*152b0*/  LEA.HI R28, R21.reuse, R214.reuse, RZ, 0x6 ;  /* 0x000000d6151c7211 */ /* 0x0c0fe400078f30ff */
[----:B------:R-:W-:-:S02]  /*152c0*/  LEA.HI R21, R21, R214, RZ, 0x3 ;  /* 0x000000d615157211 */ /* 0x000fc400078f18ff */
[----:B------:R-:W-:Y:S02]  /*152d0*/  SHF.R.S32.HI R20, RZ, 0x1f, R3 ;  /* 0x0000001fff147819 */ /* 0x000fe40000011403 */
[----:B------:R-:W-:Y:S02]  /*152e0*/  LOP3.LUT R21, R63, 0x38, R21, 0xf8, !PT ;  /* 0x000000383f157812 */ /* 0x000fe400078ef815 */
[----:B------:R-:W-:Y:S01]  /*152f0*/  LEA.HI R20, R20, R3, RZ, 0x3 ;  /* 0x0000000314147211 */ /* 0x000fe200078f18ff */
[----:B------:R-:W-:Y:S01]  /*15300*/  IMAD.SHL.U32 R3, R3, 0x8, RZ ;  /* 0x0000000803037824 */ /* 0x000fe200078e00ff */
[----:B------:R-:W-:-:S03]  /*15310*/  LOP3.LUT R29, R21, R62, RZ, 0x3c, !PT ;  /* 0x0000003e151d7212 */ /* 0x000fc600078e3cff */
[----:B------:R-:W-:Y:S01]  /*15320*/  IMAD.SHL.U32 R21, R20, 0x400, RZ ;  /* 0x0000040014157824 */ /* 0x000fe200078e00ff */
[----:B------:R-:W-:Y:S01]  /*15330*/  LOP3.LUT R3, R63, 0x38, R3, 0xf8, !PT ;  /* 0x000000383f037812 */ /* 0x000fe200078ef803 */
[----:B------:R-:W-:-:S03]  /*15340*/  IMAD.SHL.U32 R28, R28, 0x80, RZ ;  /* 0x000000801c1c7824 */ /* 0x000fc600078e00ff */
[----:B------:R-:W-:Y:S02]  /*15350*/  LOP3.LUT R20, R3, R62, RZ, 0x3c, !PT ;  /* 0x0000003e03147212 */ /* 0x000fe400078e3cff */
[----:B------:R-:W-:Y:S02]  /*15360*/  LOP3.LUT R21, R21, 0x7fffe000, RZ, 0xc0, !PT ;  /* 0x7fffe00015157812 */ /* 0x000fe400078ec0ff */
[----:B------:R-:W-:Y:S02]  /*15370*/  LOP3.LUT R28, R28, 0xffffe000, RZ, 0xc0, !PT ;  /* 0xffffe0001c1c7812 */ /* 0x000fe400078ec0ff */
[--C-:B-----5:R-:W-:Y:S02]  /*15380*/  IADD3 R20, R20, R21, R61.reuse ;  /* 0x0000001514147210 */ /* 0x120fe40007ffe03d */
[----:B------:R-:W-:-:S03]  /*15390*/  IADD3 R28, R29, R28, R61 ;  /* 0x0000001c1d1c7210 */ /* 0x000fc60007ffe03d */
[----:B------:R-:W-:Y:S01]  /*153a0*/  IMAD R20, R20, 0x2, R23 ;  /* 0x0000000214147824 */ /* 0x000fe200078e0217 */
[----:B------:R-:W-:-:S04]  /*153b0*/  LEA R3, R28, UR4, 0x1 ;  /* 0x000000041c037c11 */ /* 0x000fc8000f8e08ff */
[----:B------:R-:W0:Y:S04]  /*153c0*/  LDS.128 R36, [R20+0x14400] ;  /* 0x0144000014247984 */ /* 0x000e280000000c00 */
[----:B------:R-:W1:Y:S01]  /*153d0*/  LDS.128 R28, [R3] ;  /* 0x00000000031c7984 */ /* 0x000e620000000c00 */
[----:B------:R-:W-:Y:S02]  /*153e0*/  SHF.R.U64 R21, R26, 0x10, R27 ;  /* 0x000000101a157819 */ /* 0x000fe4000000121b */
[----:B------:R-:W-:-:S04]  /*153f0*/  SHF.R.U64 R26, R32, 0x10, R33 ;  /* 0x00000010201a7819 */ /* 0x000fc80000001221 */
[C---:B------:R-:W-:Y:S02]  /*15400*/  PRMT R34, R101.reuse, 0x5410, R26 ;  /* 0x0000541065227816 */ /* 0x040fe4000000001a */
[----:B------:R-:W-:Y:S02]  /*15410*/  SHF.R.U32.HI R27, RZ, 0x10, R27 ;  /* 0x00000010ff1b7819 */ /* 0x000fe4000001161b */
[----:B------:R-:W-:Y:S01]  /*15420*/  SHF.R.U32.HI R32, RZ, 0x10, R33 ;  /* 0x00000010ff207819 */ /* 0x000fe20000011621 */
[----:B------:R-:W-:Y:S01]  /*15430*/  IMAD.U32 R45, R34, 0x10000, RZ ;  /* 0x00010000222d7824 */ /* 0x000fe200078e00ff */
[C---:B------:R-:W-:Y:S02]  /*15440*/  PRMT R21, R104.reuse, 0x5410, R21 ;  /* 0x0000541068157816 */ /* 0x040fe40000000015 */
[----:B------:R-:W-:Y:S02]  /*15450*/  PRMT R104, R104, 0x5432, R27 ;  /* 0x0000543268687816 */ /* 0x000fe4000000001b */
[----:B------:R-:W-:-:S05]  /*15460*/  PRMT R101, R101, 0x5432, R32 ;  /* 0x0000543265657816 */ /* 0x000fca0000000020 */
[----:B------:R-:W-:Y:S02]  /*15470*/  IMAD.U32 R48, R101, 0x10000, RZ ;  /* 0x0001000065307824 */ /* 0x000fe400078e00ff */
[C---:B0-----:R-:W-:Y:S01]  /*15480*/  IMAD.U32 R35, R36.reuse, 0x10000, RZ ;  /* 0x0001000024237824 */ /* 0x041fe200078e00ff */
[----:B------:R-:W-:Y:S01]  /*15490*/  LOP3.LUT R33, R36, 0xffff0000, RZ, 0xc0, !PT ;  /* 0xffff000024217812 */ /* 0x000fe200078ec0ff */
[C---:B------:R-:W-:Y:S01]  /*154a0*/  IMAD.U32 R43, R37.reuse, 0x10000, RZ ;  /* 0x00010000252b7824 */ /* 0x040fe200078e00ff */
[----:B------:R-:W-:Y:S01]  /*154b0*/  LOP3.LUT R36, R37, 0xffff0000, RZ, 0xc0, !PT ;  /* 0xffff000025247812 */ /* 0x000fe200078ec0ff */
[C---:B-1----:R-:W-:Y:S01]  /*154c0*/  IMAD.U32 R27, R30.reuse, 0x10000, RZ ;  /* 0x000100001e1b7824 */ /* 0x042fe200078e00ff */
[----:B------:R-:W-:Y:S01]  /*154d0*/  LOP3.LUT R26, R30, 0xffff0000, RZ, 0xc0, !PT ;  /* 0xffff00001e1a7812 */ /* 0x000fe200078ec0ff */
[----:B------:R-:W-:Y:S01]  /*154e0*/  IMAD.U32 R37, R24, 0x10000, RZ ;  /* 0x0001000018257824 */ /* 0x000fe200078e00ff */
[----:B------:R-:W-:Y:S01]  /*154f0*/  LOP3.LUT R30, R31, 0xffff0000, RZ, 0xc0, !PT ;  /* 0xffff00001f1e7812 */ /* 0x000fe200078ec0ff */
[----:B------:R-:W-:-:S02]  /*15500*/  IMAD.U32 R42, R28, 0x10000, RZ ;  /* 0x000100001c2a7824 */ /* 0x000fc400078e00ff */
[----:B------:R-:W-:Y:S01]  /*15510*/  FMUL.FTZ R47, R35, R45 ;  /* 0x0000002d232f7220 */ /* 0x000fe20000410000 */
[----:B------:R-:W-:Y:S01]  /*15520*/  IMAD.U32 R40, R31, 0x10000, RZ ;  /* 0x000100001f287824 */ /* 0x000fe200078e00ff */
[C---:B------:R-:W-:Y:S01]  /*15530*/  LOP3.LUT R31, R38.reuse, 0xffff0000, RZ, 0xc0, !PT ;  /* 0xffff0000261f7812 */ /* 0x040fe200078ec0ff */
[----:B------:R-:W-:Y:S01]  /*15540*/  IMAD.U32 R32, R38, 0x10000, RZ ;  /* 0x0001000026207824 */ /* 0x000fe200078e00ff */
[C---:B------:R-:W-:Y:S01]  /*15550*/  LOP3.LUT R38, R39.reuse, 0xffff0000, RZ, 0xc0, !PT ;  /* 0xffff000027267812 */ /* 0x040fe200078ec0ff */
[----:B------:R-:W-:Y:S02]  /*15560*/  IMAD.U32 R44, R39, 0x10000, RZ ;  /* 0x00010000272c7824 */ /* 0x000fe400078e00ff */
[-C--:B------:R-:W-:Y:S01]  /*15570*/  FMUL.FTZ R39, R35, R37.reuse ;  /* 0x0000002523277220 */ /* 0x080fe20000410000 */
[----:B------:R-:W-:Y:S01]  /*15580*/  FFMA.FTZ R35, R42, R37, -R47 ;  /* 0x000000252a237223 */ /* 0x000fe2000001082f */
[----:B------:R-:W-:Y:S02]  /*15590*/  IMAD.U32 R47, R102, 0x10000, RZ ;  /* 0x00010000662f7824 */ /* 0x000fe400078e00ff */
[C---:B------:R-:W-:Y:S01]  /*155a0*/  FMUL.FTZ R50, R43.reuse, R48 ;  /* 0x000000302b327220 */ /* 0x040fe20000410000 */
[----:B------:R-:W-:Y:S01]  /*155b0*/  FFMA.FTZ R37, R42, R45, R39 ;  /* 0x0000002d2a257223 */ /* 0x000fe20000010027 */
[----:B------:R-:W-:Y:S01]  /*155c0*/  FMUL.FTZ R52, R43, R46 ;  /* 0x0000002e2b347220 */ /* 0x000fe20000410000 */
[----:B------:R-:W-:-:S02]  /*155d0*/  IMAD.U32 R45, R104, 0x10000, RZ ;  /* 0x00010000682d7824 */ /* 0x000fc400078e00ff */
[----:B------:R-:W-:Y:S01]  /*155e0*/  FMUL.FTZ R43, R44, R47 ;  /* 0x0000002f2c2b7220 */ /* 0x000fe20000410000 */
[----:B------:R-:W-:Y:S02]  /*155f0*/  LOP3.LUT R42, R34, 0xffff0000, RZ, 0xc0, !PT ;  /* 0xffff0000222a7812 */ /* 0x000fe400078ec0ff */
[----:B------:R-:W-:Y:S01]  /*15600*/  LOP3.LUT R24, R24, 0xffff0000, RZ, 0xc0, !PT ;  /* 0xffff000018187812 */ /* 0x000fe200078ec0ff */
[-C--:B------:R-:W-:Y:S01]  /*15610*/  FFMA.FTZ R34, R40, R45.reuse, -R43 ;  /* 0x0000002d28227223 */ /* 0x080fe2000001082b */
[----:B------:R-:W-:Y:S01]  /*15620*/  LOP3.LUT R28, R28, 0xffff0000, RZ, 0xc0, !PT ;  /* 0xffff00001c1c7812 */ /* 0x000fe200078ec0ff */
[C---:B------:R-:W-:Y:S01]  /*15630*/  FMUL.FTZ R43, R33.reuse, R42 ;  /* 0x0000002a212b7220 */ /* 0x040fe20000410000 */
[----:B------:R-:W-:Y:S01]  /*15640*/  FMUL.FTZ R44, R44, R45 ;  /* 0x0000002d2c2c7220 */ /* 0x000fe20000410000 */
[-C--:B------:R-:W-:Y:S01]  /*15650*/  FMUL.FTZ R45, R33, R24.reuse ;  /* 0x00000018212d7220 */ /* 0x080fe20000410000 */
[----:B------:R-:W-:Y:S01]  /*15660*/  LOP3.LUT R101, R101, 0xffff0000, RZ, 0xc0, !PT ;  /* 0xffff000065657812 */ /* 0x000fe200078ec0ff */
[----:B------:R-:W-:Y:S01]  /*15670*/  FFMA.FTZ R24, R28, R24, -R43 ;  /* 0x000000181c187223 */ /* 0x000fe2000001082b */
[----:B------:R-:W-:-:S02]  /*15680*/  IMAD.U32 R43, R25, 0x10000, RZ ;  /* 0x00010000192b7824 */ /* 0x000fc400078e00ff */
[----:B------:R-:W-:Y:S01]  /*15690*/  FFMA.FTZ R40, R40, R47, R44 ;  /* 0x0000002f28287223 */ /* 0x000fe2000001002c */
[----:B------:R-:W-:Y:S02]  /*156a0*/  IMAD.U32 R41, R29, 0x10000, RZ ;  /* 0x000100001d297824 */ /* 0x000fe400078e00ff */
[----:B------:R-:W-:Y:S01]  /*156b0*/  FFMA.FTZ R42, R28, R42, R45 ;  /* 0x0000002a1c2a7223 */ /* 0x000fe2000001002d */
[----:B------:R-:W-:Y:S01]  /*156c0*/  IMAD.U32 R33, R21, 0x10000, RZ ;  /* 0x0001000015217824 */ /* 0x000fe200078e00ff */
[----:B------:R-:W-:Y:S01]  /*156d0*/  LOP3.LUT R29, R29, 0xffff0000, RZ, 0xc0, !PT ;  /* 0xffff00001d1d7812 */ /* 0x000fe200078ec0ff */
[----:B------:R-:W-:Y:S01]  /*156e0*/  FMUL.FTZ R44, R36, R101 ;  /* 0x00000065242c7220 */ /* 0x000fe20000410000 */
[----:B------:R-:W-:Y:S01]  /*156f0*/  FMUL.FTZ R28, R32, R43 ;  /* 0x0000002b201c7220 */ /* 0x000fe20000410000 */
[----:B------:R-:W-:Y:S01]  /*15700*/  FMUL.FTZ R36, R36, R103 ;  /* 0x0000006724247220 */ /* 0x000fe20000410000 */
[----:B------:R-:W-:Y:S01]  /*15710*/  FMUL.FTZ R32, R32, R33 ;  /* 0x0000002120207220 */ /* 0x000fe20000410000 */
[----:B------:R-:W-:Y:S01]  /*15720*/  FFMA.FTZ R44, R29, R103, -R44 ;  /* 0x000000671d2c7223 */ /* 0x000fe2000001082c */
[----:B------:R-:W-:Y:S01]  /*15730*/  FFMA.FTZ R33, R27, R33, -R28 ;  /* 0x000000211b217223 */ /* 0x000fe2000001081c */
[----:B------:R-:W-:Y:S01]  /*15740*/  FFMA.FTZ R36, R29, R101, R36 ;  /* 0x000000651d247223 */ /* 0x000fe20000010024 */
[----:B------:R-:W-:-:S02]  /*15750*/  LOP3.LUT R28, R25, 0xffff0000, RZ, 0xc0, !PT ;  /* 0xffff0000191c7812 */ /* 0x000fc400078ec0ff */
[----:B------:R-:W-:Y:S02]  /*15760*/  LOP3.LUT R21, R21, 0xffff0000, RZ, 0xc0, !PT ;  /* 0xffff000015157812 */ /* 0x000fe400078ec0ff */
[----:B------:R-:W-:Y:S02]  /*15770*/  LOP3.LUT R29, R102, 0xffff0000, RZ, 0xc0, !PT ;  /* 0xffff0000661d7812 */ /* 0x000fe400078ec0ff */
[----:B------:R-:W-:Y:S01]  /*15780*/  LOP3.LUT R25, R104, 0xffff0000, RZ, 0xc0, !PT ;  /* 0xffff000068197812 */ /* 0x000fe200078ec0ff */
[----:B------:R-:W-:Y:S01]  /*15790*/  FFMA.FTZ R32, R27, R43, R32 ;  /* 0x0000002b1b207223 */ /* 0x000fe20000010020 */
[----:B------:R-:W-:Y:S01]  /*157a0*/  FMUL.FTZ R27, R31, R28 ;  /* 0x0000001c1f1b7220 */ /* 0x000fe20000410000 */
[----:B------:R-:W-:Y:S01]  /*157b0*/  FFMA.FTZ R39, R41, R46, -R50 ;  /* 0x0000002e29277223 */ /* 0x000fe20000010832 */
[----:B------:R-:W-:Y:S01]  /*157c0*/  FMUL.FTZ R31, R31, R21 ;  /* 0x000000151f1f7220 */ /* 0x000fe20000410000 */
[C---:B------:R-:W-:Y:S01]  /*157d0*/  FMUL.FTZ R43, R38.reuse, R29 ;  /* 0x0000001d262b7220 */ /* 0x040fe20000410000 */
[----:B------:R-:W-:Y:S01]  /*157e0*/  FMUL.FTZ R46, R38, R25 ;  /* 0x00000019262e7220 */ /* 0x000fe20000410000 */
[C---:B------:R-:W-:Y:S01]  /*157f0*/  FFMA.FTZ R38, R26.reuse, R21, -R27 ;  /* 0x000000151a267223 */ /* 0x040fe2000001081b */
[----:B------:R-:W-:Y:S01]  /*15800*/  FFMA.FTZ R31, R26, R28, R31 ;  /* 0x0000001c1a1f7223 */ /* 0x000fe2000001001f */
[C---:B------:R-:W-:Y:S01]  /*15810*/  FFMA.FTZ R27, R30.reuse, R25, -R43 ;  /* 0x000000191e1b7223 */ /* 0x040fe2000001082b */
        /* <DEDUP_REMOVED lines=9> */
[----:B------:R-:W-:Y:S01]  /*158b0*/  F2FP.BF16.F32.PACK_AB R31, R21, R40 ;  /* 0x00000028151f723e */ /* 0x000fe200000010ff */
[----:B------:R3:W-:Y:S04]  /*158c0*/  STS.128 [R3], R24 ;  /* 0x0000001803007388 */ /* 0x0007e80000000c00 */
[----:B------:R3:W-:Y:S02]  /*158d0*/  STS.128 [R20+0x14400], R28 ;  /* 0x0144001c14007388 */ /* 0x0007e40000000c00 */
.L_x_2859:
[----:B------:R-:W-:Y:S05]  /*158e0*/  BSYNC B1 ;  /* 0x0000000000017941 */ /* 0x000fea0003800000 */
.L_x_2858:
[----:B---3--:R-:W-:-:S05]  /*158f0*/  VIADD R3, R225, 0x60 ;  /* 0x00000060e1037836 */ /* 0x008fca0000000000 */
[----:B------:R-:W-:-:S13]  /*15900*/  ISETP.GE.AND P0, PT, R3, R0, PT ;  /* 0x000000000300720c */ /* 0x000fda0003f06270 */
[----:B------:R-:W-:Y:S05]  /*15910*/  @P0 BRA `(.L_x_2829) ;  /* 0x0000000c00c80947 */ /* 0x000fea0003800000 */
[----:B------:R3:W5:Y:S01]  /*15920*/  LDL R41, [R1+0x128] ;  /* 0x0001280001297983 */ /* 0x0007620000100800 */
[----:B------:R-:W4:Y:S01]  /*15930*/  LDC R21, c[0x0][0x3f4] ;  /* 0x0000fd00ff157b82 */ /* 0x000f220000000800 */
[----:B------:R-:W-:Y:S01]  /*15940*/  BSSY B1, `(.L_x_2862) ;  /* 0x0000076000017945 */ /* 0x000fe20003800000 */
[-C--:B----4-:R-:W-:Y:S02]  /*15950*/  ISETP.GE.AND P0, PT, R16, R21.reuse, PT ;  /* 0x000000151000720c */ /* 0x090fe40003f06270 */
[----:B------:R-:W-:-:S11]  /*15960*/  ISETP.GE.AND P1, PT, R214, R21, PT ;  /* 0x00000015d600720c */ /* 0x000fd60003f26270 */
[----:B---3--:R-:W-:Y:S05]  /*15970*/  @P0 BRA `(.L_x_2863) ;  /* 0x0000000400c80947 */ /* 0x008fea0003800000 */
[----:B------:R-:W3:Y:S01]  /*15980*/  LDL R24, [R1+0x8c] ;  /* 0x00008c0001187983 */ /* 0x000ee20000100800 */
[----:B01----:R-:W-:Y:S02]  /*15990*/  SHF.R.S32.HI R20, RZ, 0x1f, R3 ;  /* 0x0000001fff147819 */ /* 0x003fe40000011403 */
[----:B-----5:R-:W-:Y:S02]  /*159a0*/  R2UR UR4, R41 ;  /* 0x00000000290472ca */ /* 0x020fe400000e0000 */
[----:B------:R-:W-:Y:S02]  /*159b0*/  LEA.HI R20, R20, R3, RZ, 0x3 ;  /* 0x0000000314147211 */ /* 0x000fe400078f18ff */
[----:B------:R-:W-:Y:S02]  /*159c0*/  SHF.R.U64 R33, R14, 0x10, R15 ;  /* 0x000000100e217819 */ /* 0x000fe4000000120f */
[----:B------:R-:W-:Y:S01]  /*159d0*/  SHF.R.U64 R14, R4, 0x10, R5 ;  /* 0x00000010040e7819 */ /* 0x000fe20000001205 */
[----:B------:R-:W-:Y:S01]  /*159e0*/  IMAD.SHL.U32 R20, R20, 0x40, RZ ;  /* 0x0000004014147824 */ /* 0x000fe200078e00ff */
[----:B------:R-:W-:-:S02]  /*159f0*/  SHF.R.U64 R36, R12, 0x10, R13 ;  /* 0x000000100c247819 */ /* 0x000fc4000000120d */
[----:B------:R-:W-:Y:S02]  /*15a00*/  SHF.R.U32.HI R32, RZ, 0x10, R13 ;  /* 0x00000010ff207819 */ /* 0x000fe4000001160d */
[----:B------:R-:W-:Y:S02]  /*15a10*/  SHF.R.U32.HI R15, RZ, 0x10, R15 ;  /* 0x00000010ff0f7819 */ /* 0x000fe4000001160f */
[----:B------:R-:W-:Y:S02]  /*15a20*/  SHF.R.U32.HI R12, RZ, 0x10, R5 ;  /* 0x00000010ff0c7819 */ /* 0x000fe40000011605 */
[--C-:B------:R-:W-:Y:S02]  /*15a30*/  SHF.R.U64 R13, R6, 0x10, R7.reuse ;  /* 0x00000010060d7819 */ /* 0x100fe40000001207 */
[----:B------:R-:W-:Y:S02]  /*15a40*/  SHF.R.U32.HI R5, RZ, 0x10, R7 ;  /* 0x00000010ff057819 */ /* 0x000fe40000011607 */
[----:B------:R-:W-:-:S02]  /*15a50*/  PRMT R37, R97, 0x5410, R14 ;  /* 0x0000541061257816 */ /* 0x000fc4000000000e */
[C---:B------:R-:W-:Y:S02]  /*15a60*/  PRMT R4, R100.reuse, 0x5410, R33 ;  /* 0x0000541064047816 */ /* 0x040fe40000000021 */
[----:B------:R-:W-:Y:S01]  /*15a70*/  PRMT R36, R99, 0x5410, R36 ;  /* 0x0000541063247816 */ /* 0x000fe20000000024 */
[----:B------:R-:W-:Y:S01]  /*15a80*/  IMAD.U32 R38, R37, 0x10000, RZ ;  /* 0x0001000025267824 */ /* 0x000fe200078e00ff */
[----:B------:R-:W-:Y:S02]  /*15a90*/  PRMT R100, R100, 0x5432, R15 ;  /* 0x0000543264647816 */ /* 0x000fe4000000000f */
[C---:B------:R-:W-:Y:S02]  /*15aa0*/  PRMT R7, R98.reuse, 0x5410, R13 ;  /* 0x0000541062077816 */ /* 0x040fe4000000000d */
[----:B------:R-:W-:Y:S02]  /*15ab0*/  PRMT R99, R99, 0x5432, R32 ;  /* 0x0000543263637816 */ /* 0x000fe40000000020 */
[----:B------:R-:W-:-:S02]  /*15ac0*/  PRMT R98, R98, 0x5432, R5 ;  /* 0x0000543262627816 */ /* 0x000fc40000000005 */
[----:B------:R-:W-:Y:S02]  /*15ad0*/  PRMT R97, R97, 0x5432, R12 ;  /* 0x0000543261617816 */ /* 0x000fe4000000000c */
[----:B------:R-:W-:-:S03]  /*15ae0*/  LOP3.LUT R40, R37, 0xffff0000, RZ, 0xc0, !PT ;  /* 0xffff000025287812 */ /* 0x000fc600078ec0ff */
[C---:B------:R-:W-:Y:S01]  /*15af0*/  IMAD.U32 R37, R97.reuse, 0x10000, RZ ;  /* 0x0001000061257824 */ /* 0x040fe200078e00ff */
[----:B------:R-:W-:Y:S02]  /*15b00*/  LOP3.LUT R97, R97, 0xffff0000, RZ, 0xc0, !PT ;  /* 0xffff000061617812 */ /* 0x000fe400078ec0ff */
[----:B---3--:R-:W-:Y:S01]  /*15b10*/  LEA.HI R0, R21, R24, RZ, 0x1d ;  /* 0x0000001815007211 */ /* 0x008fe200078fe8ff */
[----:B------:R-:W-:-:S03]  /*15b20*/  IMAD.SHL.U32 R24, R3, 0x40, RZ ;  /* 0x0000004003187824 */ /* 0x000fc600078e00ff */
[----:B------:R-:W-:Y:S02]  /*15b30*/  SHF.R.S32.HI R25, RZ, 0x1f, R0 ;  /* 0x0000001fff197819 */ /* 0x000fe40000011400 */
[----:B------:R-:W-:Y:S02]  /*15b40*/  LOP3.LUT R27, R24, 0x1c0, RZ, 0xc0, !PT ;  /* 0x000001c0181b7812 */ /* 0x000fe400078ec0ff */
[----:B------:R-:W-:Y:S01]  /*15b50*/  LEA.HI R25, R25, R0, RZ, 0x3 ;  /* 0x0000000019197211 */ /* 0x000fe200078f18ff */
[----:B------:R-:W-:Y:S01]  /*15b60*/  IMAD.SHL.U32 R0, R0, 0x8, RZ ;  /* 0x0000000800007824 */ /* 0x000fe200078e00ff */
[----:B------:R-:W-:Y:S02]  /*15b70*/  SHF.R.U32.HI R29, RZ, 0x3, R27 ;  /* 0x00000003ff1d7819 */ /* 0x000fe4000001161b */
[----:B------:R-:W-:Y:S01]  /*15b80*/  LOP3.LUT R26, R27, 0x38, R16, 0xf8, !PT ;  /* 0x000000381b1a7812 */ /* 0x000fe200078ef810 */
[----:B------:R-:W-:Y:S01]  /*15b90*/  IMAD.SHL.U32 R25, R25, 0x400, RZ ;  /* 0x0000040019197824 */ /* 0x000fe200078e00ff */
[----:B------:R-:W-:-:S02]  /*15ba0*/  LOP3.LUT R0, R27, 0x38, R0, 0xf8, !PT ;  /* 0x000000381b007812 */ /* 0x000fc400078ef800 */
[----:B------:R-:W-:Y:S02]  /*15bb0*/  LOP3.LUT R24, R20, 0xfffffe00, RZ, 0xc0, !PT ;  /* 0xfffffe0014187812 */ /* 0x000fe400078ec0ff */
[----:B------:R-:W-:Y:S02]  /*15bc0*/  LOP3.LUT R20, R0, R29, RZ, 0x3c, !PT ;  /* 0x0000001d00147212 */ /* 0x000fe400078e3cff */
[----:B------:R-:W-:Y:S02]  /*15bd0*/  LOP3.LUT R25, R25, 0x7fffe000, RZ, 0xc0, !PT ;  /* 0x7fffe00019197812 */ /* 0x000fe400078ec0ff */
[----:B------:R-:W-:Y:S02]  /*15be0*/  LOP3.LUT R26, R24, R26, R29, 0xf6, !PT ;  /* 0x0000001a181a7212 */ /* 0x000fe400078ef61d */
[----:B------:R-:W-:Y:S02]  /*15bf0*/  IADD3 R20, R20, R25, R24 ;  /* 0x0000001914147210 */ /* 0x000fe40007ffe018 */
[----:B------:R-:W-:-:S03]  /*15c00*/  LEA R0, R26, UR4, 0x1 ;  /* 0x000000041a007c11 */ /* 0x000fc6000f8e08ff */
[----:B------:R-:W-:Y:S02]  /*15c10*/  IMAD R20, R20, 0x2, R23 ;  /* 0x0000000214147824 */ /* 0x000fe400078e0217 */
[----:B------:R-:W0:Y:S04]  /*15c20*/  LDS.128 R24, [R0] ;  /* 0x0000000000187984 */ /* 0x000e280000000c00 */
        /* <DEDUP_REMOVED lines=12> */
[C---:B------:R-:W-:Y:S01]  /*15cf0*/  LOP3.LUT R12, R30.reuse, 0xffff0000, RZ, 0xc0, !PT ;  /* 0xffff00001e0c7812 */ /* 0x040fe200078ec0ff */
[----:B------:R-:W-:-:S02]  /*15d00*/  IMAD.U32 R34, R30, 0x10000, RZ ;  /* 0x000100001e227824 */ /* 0x000fc400078e00ff */
[----:B------:R-:W-:Y:S01]  /*15d10*/  FMUL.FTZ R39, R13, R38 ;  /* 0x000000260d277220 */ /* 0x000fe20000410000 */
[C---:B------:R-:W-:Y:S01]  /*15d20*/  IMAD.U32 R35, R31.reuse, 0x10000, RZ ;  /* 0x000100001f237824 */ /* 0x040fe200078e00ff */
[----:B------:R-:W-:Y:S01]  /*15d30*/  LOP3.LUT R30, R31, 0xffff0000, RZ, 0xc0, !PT ;  /* 0xffff00001f1e7812 */ /* 0x000fe200078ec0ff */
[-C--:B------:R-:W-:Y:S01]  /*15d40*/  FMUL.FTZ R31, R13, R28.reuse ;  /* 0x0000001c0d1f7220 */ /* 0x080fe20000410000 */
[----:B------:R-:W-:Y:S01]  /*15d50*/  FFMA.FTZ R13, R14, R28, -R39 ;  /* 0x0000001c0e0d7223 */ /* 0x000fe20000010827 */
[----:B------:R-:W-:Y:S01]  /*15d60*/  LOP3.LUT R28, R36, 0xffff0000, RZ, 0xc0, !PT ;  /* 0xffff0000241c7812 */ /* 0x000fe200078ec0ff */
[----:B------:R-:W-:Y:S02]  /*15d70*/  IMAD.U32 R33, R29, 0x10000, RZ ;  /* 0x000100001d217824 */ /* 0x000fe400078e00ff */
[----:B------:R-:W-:Y:S01]  /*15d80*/  FFMA.FTZ R14, R14, R38, R31 ;  /* 0x000000260e0e7223 */ /* 0x000fe2000001001f */
[----:B------:R-:W-:Y:S02]  /*15d90*/  IMAD.U32 R31, R99, 0x10000, RZ ;  /* 0x00010000631f7824 */ /* 0x000fe400078e00ff */
[C---:B------:R-:W-:Y:S01]  /*15da0*/  FMUL.FTZ R36, R27.reuse, R40 ;  /* 0x000000281b247220 */ /* 0x040fe20000410000 */
[-C--:B------:R-:W-:Y:S01]  /*15db0*/  FMUL.FTZ R42, R27, R28.reuse ;  /* 0x0000001c1b2a7220 */ /* 0x080fe20000410000 */
[C---:B------:R-:W-:Y:S01]  /*15dc0*/  FMUL.FTZ R27, R33.reuse, R37 ;  /* 0x00000025211b7220 */ /* 0x040fe20000410000 */
[----:B------:R-:W-:Y:S01]  /*15dd0*/  FMUL.FTZ R44, R33, R31 ;  /* 0x0000001f212c7220 */ /* 0x000fe20000410000 */
[----:B------:R-:W-:Y:S01]  /*15de0*/  FFMA.FTZ R28, R15, R28, -R36 ;  /* 0x0000001c0f1c7223 */ /* 0x000fe20000010824 */
[----:B------:R-:W-:-:S02]  /*15df0*/  IMAD.U32 R38, R98, 0x10000, RZ ;  /* 0x0001000062267824 */ /* 0x000fc400078e00ff */
[----:B------:R-:W-:Y:S01]  /*15e00*/  FFMA.FTZ R31, R32, R31, -R27 ;  /* 0x0000001f201f7223 */ /* 0x000fe2000001081b */
[----:B------:R-:W-:Y:S02]  /*15e10*/  IMAD.U32 R36, R100, 0x10000, RZ ;  /* 0x0001000064247824 */ /* 0x000fe400078e00ff */
[----:B------:R-:W-:Y:S01]  /*15e20*/  FFMA.FTZ R44, R32, R37, R44 ;  /* 0x00000025202c7223 */ /* 0x000fe2000001002c */
[----:B------:R-:W-:Y:S01]  /*15e30*/  LOP3.LUT R29, R29, 0xffff0000, RZ, 0xc0, !PT ;  /* 0xffff00001d1d7812 */ /* 0x000fe200078ec0ff */
[----:B------:R-:W-:Y:S01]  /*15e40*/  FFMA.FTZ R33, R15, R40, R42 ;  /* 0x000000280f217223 */ /* 0x000fe2000001002a */
[----:B------:R-:W-:Y:S01]  /*15e50*/  FMUL.FTZ R32, R35, R38 ;  /* 0x0000002623207220 */ /* 0x000fe20000410000 */
[----:B------:R-:W-:Y:S01]  /*15e60*/  LOP3.LUT R99, R99, 0xffff0000, RZ, 0xc0, !PT ;  /* 0xffff000063637812 */ /* 0x000fe200078ec0ff */
[-C--:B------:R-:W-:Y:S01]  /*15e70*/  FMUL.FTZ R40, R35, R36.reuse ;  /* 0x0000002423287220 */ /* 0x080fe20000410000 */
[----:B------:R-:W-:Y:S02]  /*15e80*/  IMAD.U32 R27, R7, 0x10000, RZ ;  /* 0x00010000071b7824 */ /* 0x000fe400078e00ff */
[----:B------:R-:W-:Y:S01]  /*15e90*/  FFMA.FTZ R37, R25, R36, -R32 ;  /* 0x0000002419257223 */ /* 0x000fe20000010820 */
[C---:B------:R-:W-:Y:S01]  /*15ea0*/  FMUL.FTZ R35, R29.reuse, R97 ;  /* 0x000000611d237220 */ /* 0x040fe20000410000 */
[----:B------:R-:W-:Y:S01]  /*15eb0*/  FMUL.FTZ R36, R29, R99 ;  /* 0x000000631d247220 */ /* 0x000fe20000410000 */
[----:B------:R-:W-:Y:S01]  /*15ec0*/  FFMA.FTZ R40, R25, R38, R40 ;  /* 0x0000002619287223 */ /* 0x000fe20000010028 */
[----:B------:R-:W-:-:S02]  /*15ed0*/  IMAD.U32 R15, R4, 0x10000, RZ ;  /* 0x00010000040f7824 */ /* 0x000fc400078e00ff */
[----:B------:R-:W-:Y:S01]  /*15ee0*/  FMUL.FTZ R25, R34, R27 ;  /* 0x0000001b22197220 */ /* 0x000fe20000410000 */
[C---:B------:R-:W-:Y:S01]  /*15ef0*/  FFMA.FTZ R32, R24.reuse, R99, -R35 ;  /* 0x0000006318207223 */ /* 0x040fe20000010823 */
[----:B------:R-:W-:Y:S01]  /*15f00*/  FFMA.FTZ R97, R24, R97, R36 ;  /* 0x0000006118617223 */ /* 0x000fe20000010024 */
[-C--:B------:R-:W-:Y:S01]  /*15f10*/  FMUL.FTZ R29, R34, R15.reuse ;  /* 0x0000000f221d7220 */ /* 0x080fe20000410000 */
[----:B------:R-:W-:Y:S01]  /*15f20*/  FFMA.FTZ R24, R6, R15, -R25 ;  /* 0x0000000f06187223 */ /* 0x000fe20000010819 */
[----:B------:R-:W-:Y:S02]  /*15f30*/  LOP3.LUT R15, R7, 0xffff0000, RZ, 0xc0, !PT ;  /* 0xffff0000070f7812 */ /* 0x000fe400078ec0ff */
[----:B------:R-:W-:Y:S01]  /*15f40*/  LOP3.LUT R4, R4, 0xffff0000, RZ, 0xc0, !PT ;  /* 0xffff000004047812 */ /* 0x000fe200078ec0ff */
[----:B------:R-:W-:Y:S01]  /*15f50*/  FFMA.FTZ R29, R6, R27, R29 ;  /* 0x0000001b061d7223 */ /* 0x000fe2000001001d */
[----:B------:R-:W-:Y:S01]  /*15f60*/  LOP3.LUT R25, R98, 0xffff0000, RZ, 0xc0, !PT ;  /* 0xffff000062197812 */ /* 0x000fe200078ec0ff */
[----:B------:R-:W-:Y:S01]  /*15f70*/  FMUL.FTZ R6, R12, R15 ;  /* 0x0000000f0c067220 */ /* 0x000fe20000410000 */
[----:B------:R-:W-:Y:S01]  /*15f80*/  LOP3.LUT R7, R100, 0xffff0000, RZ, 0xc0, !PT ;  /* 0xffff000064077812 */ /* 0x000fe200078ec0ff */
[----:B------:R-:W-:-:S02]  /*15f90*/  FMUL.FTZ R12, R12, R4 ;  /* 0x000000040c0c7220 */ /* 0x000fc40000410000 */
[C---:B------:R-:W-:Y:S01]  /*15fa0*/  FMUL.FTZ R35, R30.reuse, R25 ;  /* 0x000000191e237220 */ /* 0x040fe20000410000 */
[C---:B------:R-:W-:Y:S01]  /*15fb0*/  FFMA.FTZ R27, R5.reuse, R4, -R6 ;  /* 0x00000004051b7223 */ /* 0x040fe20000010806 */
[----:B------:R-:W-:Y:S01]  /*15fc0*/  FMUL.FTZ R36, R30, R7 ;  /* 0x000000071e247220 */ /* 0x000fe20000410000 */
[----:B------:R-:W-:Y:S01]  /*15fd0*/  FFMA.FTZ R30, R5, R15, R12 ;  /* 0x0000000f051e7223 */ /* 0x000fe2000001000c */
[----:B------:R-:W-:Y:S01]  /*15fe0*/  FFMA.FTZ R34, R26, R7, -R35 ;  /* 0x000000071a227223 */ /* 0x000fe20000010823 */
        /* <DEDUP_REMOVED lines=11> */
.L_x_2863:
[----:B------:R-:W-:Y:S05]  /*160a0*/  BSYNC B1 ;  /* 0x0000000000017941 */ /* 0x000fea0003800000 */
.L_x_2862:
[----:B------:R-:W-:Y:S05]  /*160b0*/  @P1 BRA `(.L_x_2829) ;  /* 0x0000000400e01947 */ /* 0x000fea0003800000 */
[----:B---3--:R-:W3:Y:S01]  /*160c0*/  LDL R5, [R1+0x138] ;  /* 0x0001380001057983 */ /* 0x008ee20000100800 */
[----:B------:R-:W-:Y:S01]  /*160d0*/  SHF.R.S32.HI R0, RZ, 0x1f, R3 ;  /* 0x0000001fff007819 */ /* 0x000fe20000011403 */
[----:B------:R-:W-:Y:S01]  /*160e0*/  IMAD.SHL.U32 R4, R3, 0x40, RZ ;  /* 0x0000004003047824 */ /* 0x000fe200078e00ff */
[----:B------:R-:W-:Y:S02]  /*160f0*/  SHF.R.S32.HI R7, RZ, 0x1f, R214 ;  /* 0x0000001fff077819 */ /* 0x000fe400000114d6 */
[----:B------:R-:W-:Y:S02]  /*16100*/  LEA.HI R3, R0, R3, RZ, 0x3 ;  /* 0x0000000300037211 */ /* 0x000fe400078f18ff */
[CC--:B------:R-:W-:Y:S02]  /*16110*/  LEA.HI R12, R7.reuse, R214.reuse, RZ, 0x6 ;  /* 0x000000d6070c7211 */ /* 0x0c0fe400078f30ff */
[----:B------:R-:W-:Y:S02]  /*16120*/  LEA.HI R6, R7, R214, RZ, 0x3 ;  /* 0x000000d607067211 */ /* 0x000fe400078f18ff */
[----:B-----5:R-:W-:Y:S01]  /*16130*/  R2UR UR4, R41 ;  /* 0x00000000290472ca */ /* 0x020fe200000e0000 */
[----:B------:R-:W-:Y:S01]  /*16140*/  IMAD.SHL.U32 R13, R12, 0x80, RZ ;  /* 0x000000800c0d7824 */ /* 0x000fe200078e00ff */
[----:B0-----:R-:W-:-:S02]  /*16150*/  SHF.R.U64 R29, R8, 0x10, R9 ;  /* 0x00000010081d7819 */ /* 0x001fc40000001209 */
[----:B------:R-:W-:Y:S02]  /*16160*/  SHF.R.U32.HI R9, RZ, 0x10, R9 ;  /* 0x00000010ff097819 */ /* 0x000fe40000011609 */
[----:B------:R-:W-:Y:S02]  /*16170*/  LOP3.LUT R13, R13, 0xffffe000, RZ, 0xc0, !PT ;  /* 0xffffe0000d0d7812 */ /* 0x000fe400078ec0ff */
[----:B------:R-:W-:Y:S02]  /*16180*/  PRMT R29, R86, 0x5410, R29 ;  /* 0x00005410561d7816 */ /* 0x000fe4000000001d */
[----:B------:R-:W-:Y:S02]  /*16190*/  SHF.R.U64 R30, R10, 0x10, R11 ;  /* 0x000000100a1e7819 */ /* 0x000fe4000000120b */
[----:B------:R-:W-:Y:S01]  /*161a0*/  PRMT R86, R86, 0x5432, R9 ;  /* 0x0000543256567816 */ /* 0x000fe20000000009 */
[----:B------:R-:W-:Y:S01]  /*161b0*/  IMAD.U32 R31, R29, 0x10000, RZ ;  /* 0x000100001d1f7824 */ /* 0x000fe200078e00ff */
[----:B------:R-:W-:-:S02]  /*161c0*/  SHF.R.U32.HI R10, RZ, 0x10, R11 ;  /* 0x00000010ff0a7819 */ /* 0x000fc4000001160b */
[--C-:B------:R-:W-:Y:S02]  /*161d0*/  SHF.R.U64 R28, R74, 0x10, R75.reuse ;  /* 0x000000104a1c7819 */ /* 0x100fe4000000124b */
[----:B------:R-:W-:Y:S02]  /*161e0*/  PRMT R30, R87, 0x5410, R30 ;  /* 0x00005410571e7816 */ /* 0x000fe4000000001e */
[----:B------:R-:W-:Y:S02]  /*161f0*/  LOP3.LUT R29, R29, 0xffff0000, RZ, 0xc0, !PT ;  /* 0xffff00001d1d7812 */ /* 0x000fe400078ec0ff */
[----:B------:R-:W-:Y:S02]  /*16200*/  SHF.R.U32.HI R74, RZ, 0x10, R75 ;  /* 0x00000010ff4a7819 */ /* 0x000fe4000001164b */
[----:B------:R-:W-:Y:S02]  /*16210*/  PRMT R87, R87, 0x5432, R10 ;  /* 0x0000543257577816 */ /* 0x000fe4000000000a */
[----:B------:R-:W-:-:S02]  /*16220*/  PRMT R28, R89, 0x5410, R28 ;  /* 0x00005410591c7816 */ /* 0x000fc4000000001c */
[----:B------:R-:W-:Y:S02]  /*16230*/  PRMT R89, R89, 0x5432, R74 ;  /* 0x0000543259597816 */ /* 0x000fe4000000004a */
[----:B---3--:R-:W-:Y:S02]  /*16240*/  LEA.HI R21, R21, R5, RZ, 0x1d ;  /* 0x0000000515157211 */ /* 0x008fe400078fe8ff */
[----:B------:R-:W-:Y:S01]  /*16250*/  LOP3.LUT R5, R4, 0x1c0, RZ, 0xc0, !PT ;  /* 0x000001c004057812 */ /* 0x000fe200078ec0ff */
[----:B------:R-:W-:Y:S01]  /*16260*/  IMAD.SHL.U32 R4, R3, 0x40, RZ ;  /* 0x0000004003047824 */ /* 0x000fe200078e00ff */
[----:B------:R-:W-:Y:S02]  /*16270*/  SHF.R.S32.HI R0, RZ, 0x1f, R21 ;  /* 0x0000001fff007819 */ /* 0x000fe40000011415 */
[----:B------:R-:W-:Y:S02]  /*16280*/  LOP3.LUT R6, R5, 0x38, R6, 0xf8, !PT ;  /* 0x0000003805067812 */ /* 0x000fe400078ef806 */
[----:B------:R-:W-:Y:S01]  /*16290*/  LEA.HI R3, R0, R21, RZ, 0x3 ;  /* 0x0000001500037211 */ /* 0x000fe200078f18ff */
[----:B------:R-:W-:Y:S01]  /*162a0*/  IMAD.SHL.U32 R0, R21, 0x8, RZ ;  /* 0x0000000815007824 */ /* 0x000fe200078e00ff */
[----:B------:R-:W-:-:S02]  /*162b0*/  LOP3.LUT R12, R4, 0xfffffe00, RZ, 0xc0, !PT ;  /* 0xfffffe00040c7812 */ /* 0x000fc400078ec0ff */
[----:B------:R-:W-:Y:S01]  /*162c0*/  SHF.R.U32.HI R7, RZ, 0x3, R5 ;  /* 0x00000003ff077819 */ /* 0x000fe20000011605 */
[----:B------:R-:W-:Y:S01]  /*162d0*/  IMAD.SHL.U32 R4, R3, 0x400, RZ ;  /* 0x0000040003047824 */ /* 0x000fe200078e00ff */
[----:B------:R-:W-:Y:S02]  /*162e0*/  LOP3.LUT R0, R5, 0x38, R0, 0xf8, !PT ;  /* 0x0000003805007812 */ /* 0x000fe400078ef800 */
[-C--:B------:R-:W-:Y:S02]  /*162f0*/  LOP3.LUT R6, R6, R7.reuse, RZ, 0x3c, !PT ;  /* 0x0000000706067212 */ /* 0x080fe400078e3cff */
[----:B------:R-:W-:Y:S02]  /*16300*/  LOP3.LUT R3, R0, R7, RZ, 0x3c, !PT ;  /* 0x0000000700037212 */ /* 0x000fe400078e3cff */
[----:B------:R-:W-:Y:S02]  /*16310*/  LOP3.LUT R4, R4, 0x7fffe000, RZ, 0xc0, !PT ;  /* 0x7fffe00004047812 */ /* 0x000fe400078ec0ff */
[----:B------:R-:W-:-:S02]  /*16320*/  IADD3 R6, R6, R13, R12 ;  /* 0x0000000d06067210 */ /* 0x000fc40007ffe00c */
[----:B------:R-:W-:Y:S02]  /*16330*/  IADD3 R12, R3, R4, R12 ;  /* 0x00000004030c7210 */ /* 0x000fe40007ffe00c */
[----:B------:R-:W-:Y:S02]  /*16340*/  LEA R0, R6, UR4, 0x1 ;  /* 0x0000000406007c11 */ /* 0x000fe4000f8e08ff */
[----:B------:R-:W-:Y:S01]  /*16350*/  SHF.R.U64 R21, R72, 0x10, R73 ;  /* 0x0000001048157819 */ /* 0x000fe20000001249 */
[----:B------:R-:W-:Y:S01]  /*16360*/  IMAD R3, R12, 0x2, R23 ;  /* 0x000000020c037824 */ /* 0x000fe200078e0217 */
[----:B------:R-:W-:Y:S01]  /*16370*/  SHF.R.U32.HI R73, RZ, 0x10, R73 ;  /* 0x00000010ff497819 */ /* 0x000fe20000011649 */
[----:B------:R-:W0:Y:S01]  /*16380*/  LDS.128 R4, [R0] ;  /* 0x0000000000047984 */ /* 0x000e220000000c00 */
[C---:B------:R-:W-:Y:S02]  /*16390*/  PRMT R26, R88.reuse, 0x5410, R21 ;  /* 0x00005410581a7816 */ /* 0x040fe40000000015 */
[----:B------:R-:W-:Y:S01]  /*163a0*/  PRMT R88, R88, 0x5432, R73 ;  /* 0x0000543258587816 */ /* 0x000fe20000000049 */
[----:B------:R-:W1:Y:S02]  /*163b0*/  LDS.128 R12, [R3+0x14400] ;  /* 0x01440000030c7984 */ /* 0x000e640000000c00 */
[----:B------:R-:W-:-:S02]  /*163c0*/  IMAD.U32 R27, R26, 0x10000, RZ ;  /* 0x000100001a1b7824 */ /* 0x000fc400078e00ff */
[C---:B0-----:R-:W-:Y:S01]  /*163d0*/  IMAD.U32 R8, R4.reuse, 0x10000, RZ ;  /* 0x0001000004087824 */ /* 0x041fe200078e00ff */
        /* <DEDUP_REMOVED lines=12> */
[----:B------:R-:W-:Y:S01]  /*164a0*/  LOP3.LUT R27, R26, 0xffff0000, RZ, 0xc0, !PT ;  /* 0xffff00001a1b7812 */ /* 0x000fe200078ec0ff */
[----:B------:R-:W-:Y:S01]  /*164b0*/  FFMA.FTZ R35, R8, R31, R35 ;  /* 0x0000001f08237223 */ /* 0x000fe20000010023 */
[----:B------:R-:W-:Y:S02]  /*164c0*/  IMAD.U32 R8, R88, 0x10000, RZ ;  /* 0x0001000058087824 */ /* 0x000fe400078e00ff */
[----:B------:R-:W-:Y:S01]  /*164d0*/  FMUL.FTZ R34, R21, R20 ;  /* 0x0000001415227220 */ /* 0x000fe20000410000 */
[----:B------:R-:W-:Y:S02]  /*164e0*/  IMAD.U32 R25, R15, 0x10000, RZ ;  /* 0x000100000f197824 */ /* 0x000fe400078e00ff */
[----:B------:R-:W-:Y:S01]  /*164f0*/  FMUL.FTZ R31, R12, R27 ;  /* 0x0000001b0c1f7220 */ /* 0x000fe20000410000 */
[----:B------:R-:W-:-:S02]  /*16500*/  IMAD.U32 R12, R87, 0x10000, RZ ;  /* 0x00010000570c7824 */ /* 0x000fc400078e00ff */
[-C--:B------:R-:W-:Y:S01]  /*16510*/  FMUL.FTZ R21, R21, R8.reuse ;  /* 0x0000000815157220 */ /* 0x080fe20000410000 */
[C---:B------:R-:W-:Y:S01]  /*16520*/  FFMA.FTZ R26, R4.reuse, R27, -R37 ;  /* 0x0000001b041a7223 */ /* 0x040fe20000010825 */
[----:B------:R-:W-:Y:S01]  /*16530*/  FFMA.FTZ R32, R4, R29, R31 ;  /* 0x0000001d04207223 */ /* 0x000fe2000001001f */
[----:B------:R-:W-:Y:S01]  /*16540*/  FFMA.FTZ R34, R9, R8, -R34 ;  /* 0x0000000809227223 */ /* 0x000fe20000010822 */
[----:B------:R-:W-:Y:S02]  /*16550*/  IMAD.U32 R11, R7, 0x10000, RZ ;  /* 0x00010000070b7824 */ /* 0x000fe400078e00ff */
[----:B------:R-:W-:Y:S01]  /*16560*/  FFMA.FTZ R20, R9, R20, R21 ;  /* 0x0000001409147223 */ /* 0x000fe20000010015 */
[----:B------:R-:W-:Y:S02]  /*16570*/  IMAD.U32 R4, R89, 0x10000, RZ ;  /* 0x0001000059047824 */ /* 0x000fe400078e00ff */
[----:B------:R-:W-:Y:S01]  /*16580*/  FMUL.FTZ R8, R25, R12 ;  /* 0x0000000c19087220 */ /* 0x000fe20000410000 */
[----:B------:R-:W-:Y:S01]  /*16590*/  LOP3.LUT R86, R86, 0xffff0000, RZ, 0xc0, !PT ;  /* 0xffff000056567812 */ /* 0x000fe200078ec0ff */
[----:B------:R-:W-:Y:S01]  /*165a0*/  IMAD.U32 R24, R14, 0x10000, RZ ;  /* 0x000100000e187824 */ /* 0x000fe200078e00ff */
[----:B------:R-:W-:Y:S01]  /*165b0*/  LOP3.LUT R88, R88, 0xffff0000, RZ, 0xc0, !PT ;  /* 0xffff000058587812 */ /* 0x000fe200078ec0ff */
[----:B------:R-:W-:-:S02]  /*165c0*/  IMAD.U32 R21, R30, 0x10000, RZ ;  /* 0x000100001e157824 */ /* 0x000fc400078e00ff */
[-C--:B------:R-:W-:Y:S01]  /*165d0*/  FMUL.FTZ R36, R25, R4.reuse ;  /* 0x0000000419247220 */ /* 0x080fe20000410000 */
[----:B------:R-:W-:Y:S01]  /*165e0*/  FFMA.FTZ R29, R11, R4, -R8 ;  /* 0x000000040b1d7223 */ /* 0x000fe20000010808 */
[----:B------:R-:W-:Y:S02]  /*165f0*/  IMAD.U32 R10, R6, 0x10000, RZ ;  /* 0x00010000060a7824 */ /* 0x000fe400078e00ff */
[C---:B------:R-:W-:Y:S01]  /*16600*/  FMUL.FTZ R4, R13.reuse, R86 ;  /* 0x000000560d047220 */ /* 0x040fe20000410000 */
[----:B------:R-:W-:Y:S02]  /*16610*/  IMAD.U32 R9, R28, 0x10000, RZ ;  /* 0x000100001c097824 */ /* 0x000fe400078e00ff */
[C---:B------:R-:W-:Y:S01]  /*16620*/  FMUL.FTZ R25, R24.reuse, R21 ;  /* 0x0000001518197220 */ /* 0x040fe20000410000 */
[----:B------:R-:W-:Y:S01]  /*16630*/  FMUL.FTZ R13, R13, R88 ;  /* 0x000000580d0d7220 */ /* 0x000fe20000410000 */
[----:B------:R-:W-:Y:S01]  /*16640*/  FFMA.FTZ R36, R11, R12, R36 ;  /* 0x0000000c0b247223 */ /* 0x000fe20000010024 */
[-C--:B------:R-:W-:Y:S01]  /*16650*/  FMUL.FTZ R27, R24, R9.reuse ;  /* 0x00000009181b7220 */ /* 0x080fe20000410000 */
[----:B------:R-:W-:Y:S01]  /*16660*/  FFMA.FTZ R25, R10, R9, -R25 ;  /* 0x000000090a197223 */ /* 0x000fe20000010819 */
[----:B------:R-:W-:Y:S01]  /*16670*/  LOP3.LUT R14, R14, 0xffff0000, RZ, 0xc0, !PT ;  /* 0xffff00000e0e7812 */ /* 0x000fe200078ec0ff */
[----:B------:R-:W-:Y:S01]  /*16680*/  FFMA.FTZ R11, R5, R88, -R4 ;  /* 0x00000058050b7223 */ /* 0x000fe20000010804 */
[----:B------:R-:W-:Y:S01]  /*16690*/  LOP3.LUT R15, R15, 0xffff0000, RZ, 0xc0, !PT ;  /* 0xffff00000f0f7812 */ /* 0x000fe200078ec0ff */
[----:B------:R-:W-:Y:S01]  /*166a0*/  FFMA.FTZ R13, R5, R86, R13 ;  /* 0x00000056050d7223 */ /* 0x000fe2000001000d */
[----:B------:R-:W-:Y:S01]  /*166b0*/  LOP3.LUT R9, R30, 0xffff0000, RZ, 0xc0, !PT ;  /* 0xffff00001e097812 */ /* 0x000fe200078ec0ff */
[----:B------:R-:W-:Y:S01]  /*166c0*/  FFMA.FTZ R10, R10, R21, R27 ;  /* 0x000000150a0a7223 */ /* 0x000fe2000001001b */
[----:B------:R-:W-:-:S02]  /*166d0*/  LOP3.LUT R8, R87, 0xffff0000, RZ, 0xc0, !PT ;  /* 0xffff000057087812 */ /* 0x000fc400078ec0ff */
[----:B------:R-:W-:Y:S01]  /*166e0*/  LOP3.LUT R5, R28, 0xffff0000, RZ, 0xc0, !PT ;  /* 0xffff00001c057812 */ /* 0x000fe200078ec0ff */
[----:B------:R-:W-:Y:S01]  /*166f0*/  FMUL.FTZ R21, R14, R9 ;  /* 0x000000090e157220 */ /* 0x000fe20000410000 */
[----:B------:R-:W-:Y:S01]  /*16700*/  LOP3.LUT R4, R89, 0xffff0000, RZ, 0xc0, !PT ;  /* 0xffff000059047812 */ /* 0x000fe200078ec0ff */
[----:B------:R-:W-:Y:S01]  /*16710*/  FMUL.FTZ R24, R15, R8 ;  /* 0x000000080f187220 */ /* 0x000fe20000410000 */
[----:B------:R-:W-:Y:S01]  /*16720*/  LOP3.LUT R6, R6, 0xffff0000, RZ, 0xc0, !PT ;  /* 0xffff000006067812 */ /* 0x000fe200078ec0ff */
[-C--:B------:R-:W-:Y:S01]  /*16730*/  FMUL.FTZ R14, R14, R5.reuse ;  /* 0x000000050e0e7220 */ /* 0x080fe20000410000 */
[----:B------:R-:W-:Y:S01]  /*16740*/  LOP3.LUT R7, R7, 0xffff0000, RZ, 0xc0, !PT ;  /* 0xffff000007077812 */ /* 0x000fe200078ec0ff */
[-C--:B------:R-:W-:Y:S02]  /*16750*/  FMUL.FTZ R27, R15, R4.reuse ;  /* 0x000000040f1b7220 */ /* 0x080fe40000410000 */
        /* <DEDUP_REMOVED lines=14> */
.L_x_2829:
[----:B------:R-:W-:Y:S05]  /*16840*/  BSYNC B0 ;  /* 0x0000000000007941 */ /* 0x000fea0003800000 */
.L_x_2789:
        /* <DEDUP_REMOVED lines=8> */
.L_x_2787:
[----:B-1234-:R-:W2:Y:S02]  /*168d0*/  LDL R0, [R1+0x5c] ;  /* 0x00005c0001007983 */ /* 0x01eea40000100800 */
[----:B--2---:R-:W-:-:S13]  /*168e0*/  R2UR UR4, R0 ;  /* 0x00000000000472ca */ /* 0x004fda00000e0000 */
[----:B------:R-:W-:-:S05]  /*168f0*/  IMAD.U32 R0, RZ, RZ, UR4 ;  /* 0x00000004ff007e24 */ /* 0x000fca000f8e00ff */
[----:B------:R-:W-:-:S13]  /*16900*/  ISETP.NE.AND P0, PT, R0, 0x3, PT ;  /* 0x000000030000780c */ /* 0x000fda0003f05270 */
[----:B------:R-:W-:Y:S05]  /*16910*/  @!P0 BRA `(.L_x_2864) ;  /* 0x0000000000048947 */ /* 0x000fea0003800000 */
[----:B------:R-:W-:Y:S01]  /*16920*/  BPT.TRAP 0x1 ;  /* 0x000000040000795c */ /* 0x000fe20000300000 */
.L_x_2864:
[----:B------:R-:W-:Y:S01]  /*16930*/  IMAD R0, R220, 0x8, R23 ;  /* 0x00000008dc007824 */ /* 0x000fe200078e0217 */
[----:B------:R-:W-:-:S04]  /*16940*/  SHF.L.U32 R3, R226, 0x1f, RZ ;  /* 0x0000001fe2037819 */ /* 0x000fc800000006ff */
[----:B------:R1:W2:Y:S01]  /*16950*/  SYNCS.PHASECHK.TRANS64.TRYWAIT P1, [R0+URZ+0x38830], R3 ;  /* 0x03883003000075a7 */ /* 0x0002a2000802017f */
[----:B------:R-:W-:Y:S05]  /*16960*/  @!P0 BRA `(.L_x_2865) ;  /* 0x0000000000048947 */ /* 0x000fea0003800000 */
[----:B------:R-:W-:Y:S01]  /*16970*/  BPT.TRAP 0x1 ;  /* 0x000000040000795c */ /* 0x000fe20000300000 */
.L_x_2865:
[----:B--2---:R-:W-:Y:S05]  /*16980*/  @P1 BRA `(.L_x_2866) ;  /* 0x0000000000081947 */ /* 0x004fea0003800000 */
[----:B------:R-:W2:Y:S02]  /*16990*/  SYNCS.PHASECHK.TRANS64.TRYWAIT P1, [R0+URZ+0x38830], R3 ;  /* 0x03883003000075a7 */ /* 0x000ea4000802017f */
[----:B--2---:R-:W-:Y:S05]  /*169a0*/  @!P1 BRA `(.L_x_2867) ;  /* 0x000001e800889947 */ /* 0x004fea0003800000 */
.L_x_2866:
[----:B------:R-:W-:Y:S05]  /*169b0*/  WARPSYNC.ALL ;  /* 0x0000000000007948 */ /* 0x000fea0003800000 */
[----:B-12---:R-:W-:Y:S01]  /*169c0*/  VIADD R3, R23, 0x24400 ;  /* 0x0002440017037836 */ /* 0x006fe20000000000 */
[----:B------:R-:W-:Y:S01]  /*169d0*/  R2UR UR20, R84 ;  /* 0x00000000541472ca */ /* 0x000fe200000e0000 */
[----:B0-----:R-:W-:Y:S01]  /*169e0*/  IMAD.MOV.U32 R5, RZ, RZ, 0x40000040 ;  /* 0x40000040ff057424 */ /* 0x001fe200078e00ff */
        /* <DEDUP_REMOVED lines=9> */
[----:B------:R-:W-:Y:S01]  /*16a80*/  IMAD.MOV.U32 R7, RZ, RZ, 0x40000040 ;  /* 0x40000040ff077424 */ /* 0x000fe200078e00ff */
[----:B------:R-:W-:Y:S01]  /*16a90*/  LOP3.LUT R4, R3, 0x10000, RZ, 0xfc, !PT ;  /* 0x0001000003047812 */ /* 0x000fe200078efcff */
[----:B------:R-:W-:Y:S01]  /*16aa0*/  ULOP3.LUT UR20, UR20, 0x10000, URZ, 0xfc, !UPT ;  /* 0x0001000014147892 */ /* 0x000fe2000f8efc3f */
[----:B------:R-:W-:Y:S01]  /*16ab0*/  R2UR UR15, R9 ;  /* 0x00000000090f72ca */ /* 0x000fe200000e0000 */
[----:B------:R-:W-:Y:S01]  /*16ac0*/  UMOV UR9, UR17 ;  /* 0x0000001100097c82 */ /* 0x000fe20008000000 */
[C---:B------:R-:W-:Y:S01]  /*16ad0*/  R2UR UR11, R7.reuse ;  /* 0x00000000070b72ca */ /* 0x040fe200000e0000 */
[----:B------:R0:W-:Y:S01]  /*16ae0*/  STL [R1+0x54], R4 ;  /* 0x0000540401007387 */ /* 0x0001e20000100800 */
[----:B------:R-:W-:Y:S01]  /*16af0*/  UMOV UR13, UR17 ;  /* 0x00000011000d7c82 */ /* 0x000fe20008000000 */
[----:B------:R-:W-:Y:S01]  /*16b00*/  R2UR UR19, R7 ;  /* 0x00000000071372ca */ /* 0x000fe200000e0000 */
[----:B------:R-:W-:Y:S01]  /*16b10*/  UMOV UR24, UR20 ;  /* 0x0000001400187c82 */ /* 0x000fe20008000000 */
[----:B------:R-:W-:Y:S01]  /*16b20*/  IMAD.MOV.U32 R7, RZ, RZ, 0x40000040 ;  /* 0x40000040ff077424 */ /* 0x000fe200078e00ff */
[----:B------:R-:W-:Y:S01]  /*16b30*/  UMOV UR16, UR24 ;  /* 0x0000001800107c82 */ /* 0x000fe20008000000 */
[----:B------:R-:W-:Y:S01]  /*16b40*/  IMAD.U32 R12, RZ, RZ, UR24 ;  /* 0x00000018ff0c7e24 */ /* 0x000fe2000f8e00ff */
        /* <DEDUP_REMOVED lines=445> */
[----:B------:R-:W-:Y:S01]  /*18720*/  HGMMA.64x16x16.F32.BF16 R40, gdesc[UR8], R40, gsb0 ;  /* 0x00200000082879f0 */ /* 0x000fe20008001828 */
[----:B------:R-:W-:Y:S01]  /*18730*/  R2UR UR10, R6 ;  /* 0x00000000060a72ca */ /* 0x000fe200000e0000 */
[----:B------:R-:W-:Y:S01]  /*18740*/  VIADD R6, R4, 0x504 ;  /* 0x0000050404067836 */ /* 0x000fe20000000000 */
[----:B------:R-:W-:Y:S01]  /*18750*/  R2UR UR11, R7 ;  /* 0x00000000070b72ca */ /* 0x000fe200000e0000 */
        /* <DEDUP_REMOVED lines=292> */
.L_x_2868:
[----:B------:R-:W2:Y:S01]  /*199a0*/  LDL R9, [R1+0x84] ;  /* 0x0000840001097983 */ /* 0x000ea20000100800 */
[----:B------:R-:W-:Y:S01]  /*199b0*/  ULDC UR4, c[0x0][0x9d8] ;  /* 0x0002760000047ab9 */ /* 0x000fe20000000800 */
[----:B------:R-:W0:Y:S02]  /*199c0*/  LDC R6, c[0x0][0x448] ;  /* 0x00011200ff067b82 */ /* 0x000e240000000800 */
[----:B------:R-:W2:Y:S01]  /*199d0*/  LDL R65, [R1+0x74] ;  /* 0x0000740001417983 */ /* 0x000ea20000100800 */
[----:B------:R-:W-:Y:S01]  /*199e0*/  FMUL.FTZ R4, R57, UR4 ;  /* 0x0000000439047c20 */ /* 0x000fe20008410000 */
[----:B------:R-:W-:Y:S01]  /*199f0*/  FMUL.FTZ R8, R59, UR4 ;  /* 0x000000043b087c20 */ /* 0x000fe20008410000 */
[----:B------:R-:W-:Y:S01]  /*19a00*/  FMUL.FTZ R72, R58, UR4 ;  /* 0x000000043a487c20 */ /* 0x000fe20008410000 */
[----:B------:R-:W3:Y:S01]  /*19a10*/  LDL R57, [R1+0x78] ;  /* 0x0000780001397983 */ /* 0x000ee20000100800 */
[----:B------:R-:W-:Y:S01]  /*19a20*/  FMUL.FTZ R5, R60, UR4 ;  /* 0x000000043c057c20 */ /* 0x000fe20008410000 */
[----:B------:R-:W-:-:S02]  /*19a30*/  FMUL.FTZ R60, R62, UR4 ;  /* 0x000000043e3c7c20 */ /* 0x000fc40008410000 */
[----:B------:R-:W4:Y:S01]  /*19a40*/  LDL R14, [R1+0x80] ;  /* 0x00008000010e7983 */ /* 0x000f220000100800 */
[----:B------:R-:W1:Y:S01]  /*19a50*/  MUFU.TANH R72, R72 ;  /* 0x0000004800487308 */ /* 0x000e620000002400 */
[----:B------:R-:W-:Y:S01]  /*19a60*/  FMUL.FTZ R50, R50, UR4 ;  /* 0x0000000432327c20 */ /* 0x000fe20008410000 */
[----:B------:R-:W-:Y:S01]  /*19a70*/  FMUL.FTZ R51, R51, UR4 ;  /* 0x0000000433337c20 */ /* 0x000fe20008410000 */
[----:B------:R-:W5:Y:S01]  /*19a80*/  LDL R59, [R1+0x6c] ;  /* 0x00006c00013b7983 */ /* 0x000f620000100800 */
        /* <DEDUP_REMOVED lines=9> */
[----:B0-----:R-:W-:Y:S01]  /*19b20*/  ISETP.NE.AND P4, PT, R6, 0x1, PT ;  /* 0x000000010600780c */ /* 0x001fe20003f85270 */
        /* <DEDUP_REMOVED lines=11> */
[----:B------:R-:W-:Y:S01]  /*19be0*/  VIADD R0, R0, 0x38840 ;  /* 0x0003884000007836 */ /* 0x000fe20000000000 */
[----:B------:R-:W1:Y:S01]  /*19bf0*/  @P4 LDC R6, c[0x0][0x44c] ;  /* 0x00011300ff064b82 */ /* 0x000e620000000800 */
[----:B------:R-:W-:Y:S01]  /*19c00*/  LOP3.LUT R18, R18, 0xfffffffd, RZ, 0xc0, !PT ;  /* 0xfffffffd12127812 */ /* 0x000fe200078ec0ff */
[----:B------:R-:W-:Y:S01]  /*19c10*/  ULDC UR38, c[0x0][0x9d8] ;  /* 0x0002760000267ab9 */ /* 0x000fe20000000800 */
[----:B------:R-:W-:Y:S01]  /*19c20*/  ULDC UR39, c[0x0][0x9d8] ;  /* 0x0002760000277ab9 */ /* 0x000fe20000000800 */
[----:B------:R-:W-:Y:S01]  /*19c30*/  ULDC UR42, c[0x0][0x988] ;  /* 0x00026200002a7ab9 */ /* 0x000fe20000000800 */
[----:B------:R-:W-:Y:S01]  /*19c40*/  ULDC UR43, c[0x0][0x988] ;  /* 0x00026200002b7ab9 */ /* 0x000fe20000000800 */
[----:B------:R-:W-:Y:S02]  /*19c50*/  MUFU.TANH R51, R51 ;  /* 0x0000003300337308 */ /* 0x000fe40000002400 */
[----:B------:R-:W0:Y:S06]  /*19c60*/  @P4 LDC R15, c[0x0][0x450] ;  /* 0x00011400ff0f4b82 */ /* 0x000e2c0000000800 */
[----:B------:R-:W5:Y:S08]  /*19c70*/  MUFU.TANH R58, R58 ;  /* 0x0000003a003a7308 */ /* 0x000f700000002400 */
[----:B------:R-:W5:Y:S08]  /*19c80*/  MUFU.TANH R54, R54 ;  /* 0x0000003600367308 */ /* 0x000f700000002400 */
[----:B------:R-:W5:Y:S08]  /*19c90*/  MUFU.TANH R48, R55 ;  /* 0x0000003700307308 */ /* 0x000f700000002400 */
[----:B------:R-:W5:Y:S08]  /*19ca0*/  MUFU.TANH R42, R42 ;  /* 0x0000002a002a7308 */ /* 0x000f700000002400 */
[----:B------:R-:W5:Y:S08]  /*19cb0*/  MUFU.TANH R43, R43 ;  /* 0x0000002b002b7308 */ /* 0x000f700000002400 */
[----:B------:R-:W-:Y:S08]  /*19cc0*/  MUFU.TANH R10, R10 ;  /* 0x0000000a000a7308 */ /* 0x000ff00000002400 */
[----:B------:R-:W-:Y:S08]  /*19cd0*/  MUFU.TANH R20, R34 ;  /* 0x0000002200147308 */ /* 0x000ff00000002400 */
[----:B------:R-:W-:Y:S08]  /*19ce0*/  MUFU.TANH R39, R39 ;  /* 0x0000002700277308 */ /* 0x000ff00000002400 */
[----:B------:R-:W-:Y:S08]  /*19cf0*/  MUFU.TANH R34, R26 ;  /* 0x0000001a00227308 */ /* 0x000ff00000002400 */
[----:B------:R-:W-:Y:S08]  /*19d00*/  MUFU.TANH R31, R31 ;  /* 0x0000001f001f7308 */ /* 0x000ff00000002400 */
[----:B------:R-:W-:Y:S08]  /*19d10*/  MUFU.TANH R3, R3 ;  /* 0x0000000300037308 */ /* 0x000ff00000002400 */
[----:B------:R-:W-:Y:S01]  /*19d20*/  MUFU.TANH R4, R4 ;  /* 0x0000000400047308 */ /* 0x000fe20000002400 */
[----:B------:R-:W-:Y:S01]  /*19d30*/  FMUL.FTZ R13, R49, UR4 ;  /* 0x00000004310d7c20 */ /* 0x000fe20008410000 */
[----:B------:R-:W-:-:S06]  /*19d40*/  FMUL.FTZ R74, R33, UR4 ;  /* 0x00000004214a7c20 */ /* 0x000fcc0008410000 */
[----:B------:R-:W-:Y:S08]  /*19d50*/  MUFU.TANH R5, R5 ;  /* 0x0000000500057308 */ /* 0x000ff00000002400 */
[----:B------:R-:W-:Y:S01]  /*19d60*/  MUFU.TANH R7, R7 ;  /* 0x0000000700077308 */ /* 0x000fe20000002400 */
[----:B--2---:R-:W-:-:S07]  /*19d70*/  IMAD.IADD R9, R9, 0x1, R65 ;  /* 0x0000000109097824 */ /* 0x004fce00078e0241 */
[----:B------:R-:W-:Y:S01]  /*19d80*/  MUFU.TANH R11, R11 ;  /* 0x0000000b000b7308 */ /* 0x000fe20000002400 */
[----:B------:R-:W-:Y:S01]  /*19d90*/  FMUL.FTZ R84, R28, UR4 ;  /* 0x000000041c547c20 */ /* 0x000fe20008410000 */
[----:B------:R-:W-:Y:S01]  /*19da0*/  FMUL.FTZ R66, R41, UR4 ;  /* 0x0000000429427c20 */ /* 0x000fe20008410000 */
[----:B-1----:R-:W-:-:S04]  /*19db0*/  @P4 IMAD.HI.U32 R6, R9, R6, RZ ;  /* 0x0000000609064227 */ /* 0x002fc800078e00ff */
[----:B------:R-:W-:Y:S01]  /*19dc0*/  FMUL.FTZ R76, R36, UR4 ;  /* 0x00000004244c7c20 */ /* 0x000fe20008410000 */
[----:B------:R-:W-:Y:S01]  /*19dd0*/  FMUL.FTZ R68, R44, UR4 ;  /* 0x000000042c447c20 */ /* 0x000fe20008410000 */
[----:B------:R-:W-:Y:S01]  /*19de0*/  FMUL.FTZ R70, R45, UR4 ;  /* 0x000000042d467c20 */ /* 0x000fe20008410000 */
[----:B------:R-:W-:Y:S01]  /*19df0*/  FMUL.FTZ R78, R37, UR4 ;  /* 0x00000004254e7c20 */ /* 0x000fe20008410000 */
[----:B0-----:R-:W-:Y:S01]  /*19e00*/  @P4 SHF.R.U32.HI R9, RZ, R15, R6 ;  /* 0x0000000fff094219 */ /* 0x001fe20000011606 */
[----:B------:R-:W-:Y:S01]  /*19e10*/  FMUL.FTZ R80, R25, UR4 ;  /* 0x0000000419507c20 */ /* 0x000fe20008410000 */
[----:B------:R-:W-:Y:S01]  /*19e20*/  FMUL.FTZ R29, R29, UR4 ;  /* 0x000000041d1d7c20 */ /* 0x000fe20008410000 */
[----:B------:R-:W2:Y:S04]  /*19e30*/  LDL R49, [R1+0x50] ;  /* 0x0000500001317983 */ /* 0x000ea80000100800 */
[----:B------:R-:W0:Y:S01]  /*19e40*/  SHFL.IDX PT, R12, R9, 0x1, 0x1c1f ;  /* 0x003c1f00090c7f89 */ /* 0x000e2200000e0000 */
[----:B------:R-:W-:-:S02]  /*19e50*/  IMAD R6, R2, -0x50, RZ ;  /* 0xffffffb002067824 */ /* 0x000fc400078e02ff */
[----:B---3--:R-:W-:-:S03]  /*19e60*/  IMAD R15, R2, -0x50, R57 ;  /* 0xffffffb0020f7824 */ /* 0x008fc600078e0239 */
[C---:B----4-:R-:W-:Y:S02]  /*19e70*/  IADD3 R6, -R14.reuse, 0x51, R6 ;  /* 0x000000510e067810 */ /* 0x050fe40007ffe106 */
[----:B------:R-:W-:Y:S02]  /*19e80*/  IADD3 R15, -R14, 0x50, R15 ;  /* 0x000000500e0f7810 */ /* 0x000fe40007ffe10f */
[----:B-----5:R-:W-:-:S04]  /*19e90*/  IADD3 R64, -R59, R6, R57 ;  /* 0x000000063b407210 */ /* 0x020fc80007ffe139 */
[----:B0-----:R-:W-:-:S04]  /*19ea0*/  VIADDMNMX R6, R12, R64, R15, PT ;  /* 0x000000400c067246 */ /* 0x001fc8000380010f */
[C---:B------:R-:W-:Y:S02]  /*19eb0*/  ISETP.GT.AND P1, PT, R6.reuse, RZ, PT ;  /* 0x000000ff0600720c */ /* 0x040fe40003f24270 */
[C---:B------:R-:W-:Y:S02]  /*19ec0*/  ISETP.GT.AND P2, PT, R6.reuse, 0x1, PT ;  /* 0x000000010600780c */ /* 0x040fe40003f44270 */
[----:B------:R-:W-:Y:S02]  /*19ed0*/  ISETP.GT.AND P3, PT, R6, 0x8, PT ;  /* 0x000000080600780c */ /* 0x000fe40003f64270 */
[----:B------:R-:W-:Y:S02]  /*19ee0*/  FSEL R72, R72, -INF , P1 ;  /* 0xff80000048487808 */ /* 0x000fe40000800000 */
[----:B------:R-:W-:Y:S02]  /*19ef0*/  FSEL R62, R8, -INF , P2 ;  /* 0xff800000083e7808 */ /* 0x000fe40001000000 */
[----:B------:R-:W-:-:S02]  /*19f00*/  ISETP.GT.AND P1, PT, R6, 0x9, PT ;  /* 0x000000090600780c */ /* 0x000fc40003f24270 */
[----:B------:R-:W-:Y:S02]  /*19f10*/  FSEL R60, R60, -INF , P3 ;  /* 0xff8000003c3c7808 */ /* 0x000fe40001800000 */
[----:B------:R-:W-:Y:S02]  /*19f20*/  FMNMX.FTZ R21, R72, R62, !PT ;  /* 0x0000003e48157209 */ /* 0x000fe40007810000 */
[----:B------:R-:W-:Y:S02]  /*19f30*/  ISETP.GT.AND P2, PT, R6, 0x10, PT ;  /* 0x000000100600780c */ /* 0x000fe40003f44270 */
[----:B------:R-:W-:Y:S02]  /*19f40*/  FSEL R58, R58, -INF , P1 ;  /* 0xff8000003a3a7808 */ /* 0x000fe40000800000 */
[----:B------:R-:W-:Y:S02]  /*19f50*/  FMNMX.FTZ R21, R60, R21, !PT ;  /* 0x000000153c157209 */ /* 0x000fe40007810000 */
        /* <DEDUP_REMOVED lines=8> */
[----:B------:R-:W-:Y:S01]  /*19fe0*/  FMNMX.FTZ R21, R50, R21, !PT ;  /* 0x0000001532157209 */ /* 0x000fe20007810000 */
[----:B------:R-:W0:Y:S01]  /*19ff0*/  MUFU.TANH R14, R47 ;  /* 0x0000002f000e7308 */ /* 0x000e220000002400 */
[----:B------:R-:W-:Y:S02]  /*1a000*/  ISETP.GT.AND P2, PT, R6, 0x20, PT ;  /* 0x000000200600780c */ /* 0x000fe40003f44270 */
[----:B------:R-:W-:Y:S02]  /*1a010*/  FSEL R48, R48, -INF , P1 ;  /* 0xff80000030307808 */ /* 0x000fe40000800000 */
[----:B------:R-:W-:Y:S02]  /*1a020*/  FMNMX.FTZ R21, R54, R21, !PT ;  /* 0x0000001536157209 */ /* 0x000fe40007810000 */
[----:B------:R-:W-:-:S02]  /*1a030*/  ISETP.GT.AND P1, PT, R6, 0x21, PT ;  /* 0x000000210600780c */ /* 0x000fc40003f24270 */
[----:B------:R-:W-:Y:S02]  /*1a040*/  FSEL R46, R42, -INF , P2 ;  /* 0xff8000002a2e7808 */ /* 0x000fe40001000000 */
[----:B------:R-:W-:Y:S01]  /*1a050*/  FMNMX.FTZ R21, R48, R21, !PT ;  /* 0x0000001530157209 */ /* 0x000fe20007810000 */
[----:B------:R-:W1:Y:S01]  /*1a060*/  MUFU.TANH R8, R35 ;  /* 0x0000002300087308 */ /* 0x000e620000002400 */
[----:B------:R-:W-:Y:S02]  /*1a070*/  ISETP.GT.AND P2, PT, R6, 0x28, PT ;  /* 0x000000280600780c */ /* 0x000fe40003f44270 */
[----:B------:R-:W-:Y:S02]  /*1a080*/  FSEL R42, R43, -INF , P1 ;  /* 0xff8000002b2a7808 */ /* 0x000fe40000800000 */
[----:B------:R-:W-:Y:S02]  /*1a090*/  FMNMX.FTZ R21, R46, R21, !PT ;  /* 0x000000152e157209 */ /* 0x000fe40007810000 */
[----:B------:R-:W-:Y:S01]  /*1a0a0*/  ISETP.GT.AND P1, PT, R6, 0x29, PT ;  /* 0x000000290600780c */ /* 0x000fe20003f24270 */
[----:B------:R3:W4:Y:S01]  /*1a0b0*/  MUFU.TANH R12, R38 ;  /* 0x00000026000c7308 */ /* 0x0007220000002400 */
[----:B------:R-:W-:-:S02]  /*1a0c0*/  FMNMX.FTZ R21, R42, R21, !PT ;  /* 0x000000152a157209 */ /* 0x000fc40007810000 */
[----:B0-----:R-:W-:Y:S02]  /*1a0d0*/  FSEL R14, R14, -INF , P1 ;  /* 0xff8000000e0e7808 */ /* 0x001fe40000800000 */
[----:B---3--:R-:W-:Y:S02]  /*1a0e0*/  FSEL R38, R10, -INF , P2 ;  /* 0xff8000000a267808 */ /* 0x008fe40001000000 */
[----:B------:R-:W-:Y:S02]  /*1a0f0*/  ISETP.GT.AND P2, PT, R6, 0x30, PT ;  /* 0x000000300600780c */ /* 0x000fe40003f44270 */
[----:B------:R-:W-:Y:S02]  /*1a100*/  FMNMX.FTZ R21, R38, R21, !PT ;  /* 0x0000001526157209 */ /* 0x000fe40007810000 */
[----:B------:R-:W-:Y:S02]  /*1a110*/  ISETP.GT.AND P1, PT, R6, 0x31, PT ;  /* 0x000000310600780c */ /* 0x000fe40003f24270 */
[----:B------:R-:W-:-:S02]  /*1a120*/  FSEL R20, R20, -INF , P2 ;  /* 0xff80000014147808 */ /* 0x000fc40001000000 */
[----:B------:R-:W-:Y:S01]  /*1a130*/  FMNMX.FTZ R21, R14, R21, !PT ;  /* 0x000000150e157209 */ /* 0x000fe20007810000 */
[----:B------:R0:W3:Y:S01]  /*1a140*/  MUFU.TANH R35, R27 ;  /* 0x0000001b00237308 */ /* 0x0000e20000002400 */
[----:B------:R-:W-:Y:S01]  /*1a150*/  FMUL.FTZ R10, R30, UR4 ;  /* 0x000000041e0a7c20 */ /* 0x000fe20008410000 */
[----:B------:R-:W-:Y:S02]  /*1a160*/  ISETP.GT.AND P2, PT, R6, 0x38, PT ;  /* 0x000000380600780c */ /* 0x000fe40003f44270 */
[----:B-1----:R-:W-:Y:S02]  /*1a170*/  FSEL R8, R8, -INF , P1 ;  /* 0xff80000008087808 */ /* 0x002fe40000800000 */
[----:B------:R-:W-:Y:S02]  /*1a180*/  FMNMX.FTZ R21, R20, R21, !PT ;  /* 0x0000001514157209 */ /* 0x000fe40007810000 */
[----:B------:R3:W1:Y:S01]  /*1a190*/  MUFU.TANH R43, R10 ;  /* 0x0000000a002b7308 */ /* 0x0006620000002400 */
[----:B------:R-:W-:-:S02]  /*1a1a0*/  ISETP.GT.AND P1, PT, R6, 0x39, PT ;  /* 0x000000390600780c */ /* 0x000fc40003f24270 */
[----:B----4-:R-:W-:Y:S02]  /*1a1b0*/  FSEL R26, R12, -INF , P2 ;  /* 0xff8000000c1a7808 */ /* 0x010fe40001000000 */
[----:B------:R-:W-:Y:S02]  /*1a1c0*/  FMNMX.FTZ R21, R8, R21, !PT ;  /* 0x0000001508157209 */ /* 0x000fe40007810000 */
[----:B------:R-:W-:Y:S02]  /*1a1d0*/  ISETP.GT.AND P2, PT, R6, 0x40, PT ;  /* 0x000000400600780c */ /* 0x000fe40003f44270 */
[----:B------:R-:W-:Y:S02]  /*1a1e0*/  FSEL R30, R39, -INF , P1 ;  /* 0xff800000271e7808 */ /* 0x000fe40000800000 */
[----:B0-----:R-:W-:Y:S02]  /*1a1f0*/  FMNMX.FTZ R27, R26, R21, !PT ;  /* 0x000000151a1b7209 */ /* 0x001fe40007810000 */
[----:B------:R-:W-:-:S02]  /*1a200*/  ISETP.GT.AND P1, PT, R6, 0x41, PT ;  /* 0x000000410600780c */ /* 0x000fc40003f24270 */
[----:B------:R-:W-:Y:S02]  /*1a210*/  FSEL R34, R34, -INF , P2 ;  /* 0xff80000022227808 */ /* 0x000fe40001000000 */
[----:B------:R-:W-:Y:S02]  /*1a220*/  FMNMX.FTZ R27, R30, R27, !PT ;  /* 0x0000001b1e1b7209 */ /* 0x000fe40007810000 */
[----:B------:R-:W-:Y:S02]  /*1a230*/  ISETP.GT.AND P2, PT, R6, 0x48, PT ;  /* 0x000000480600780c */ /* 0x000fe40003f44270 */
[----:B---3--:R-:W-:Y:S02]  /*1a240*/  FSEL R10, R35, -INF , P1 ;  /* 0xff800000230a7808 */ /* 0x008fe40000800000 */
[----:B------:R-:W-:Y:S02]  /*1a250*/  FMNMX.FTZ R27, R34, R27, !PT ;  /* 0x0000001b221b7209 */ /* 0x000fe40007810000 */
[----:B------:R-:W-:-:S02]  /*1a260*/  ISETP.GT.AND P1, PT, R6, 0x49, PT ;  /* 0x000000490600780c */ /* 0x000fc40003f24270 */
[----:B-1----:R-:W-:Y:S02]  /*1a270*/  FSEL R12, R43, -INF , P2 ;  /* 0xff8000002b0c7808 */ /* 0x002fe40001000000 */
[----:B------:R-:W-:Y:S02]  /*1a280*/  FMNMX.FTZ R27, R10, R27, !PT ;  /* 0x0000001b0a1b7209 */ /* 0x000fe40007810000 */
[----:B------:R-:W-:Y:S02]  /*1a290*/  FSEL R6, R31, -INF , P1 ;  /* 0xff8000001f067808 */ /* 0x000fe40000800000 */
[----:B------:R-:W-:-:S04]  /*1a2a0*/  FMNMX.FTZ R31, R12, R27, !PT ;  /* 0x0000001b0c1f7209 */ /* 0x000fc80007810000 */
[----:B------:R-:W-:Y:S01]  /*1a2b0*/  FMNMX.FTZ R35, R6, R31, !PT ;  /* 0x0000001f06237209 */ /* 0x000fe20007810000 */
[----:B------:R-:W-:-:S04]  /*1a2c0*/  FMUL.FTZ R27, R40, UR4 ;  /* 0x00000004281b7c20 */ /* 0x000fc80008410000 */
[----:B------:R-:W0:Y:S04]  /*1a2d0*/  SHFL.BFLY PT, R40, R35, 0x2, 0x1f ;  /* 0x0c401f0023287f89 */ /* 0x000e2800000e0000 */
[----:B------:R-:W1:Y:S01]  /*1a2e0*/  SHFL.IDX PT, R9, R9, RZ, 0x1c1f ;  /* 0x001c1fff09097589 */ /* 0x000e6200000e0000 */
[----:B------:R-:W-:Y:S01]  /*1a2f0*/  FMUL.FTZ R21, R52, UR4 ;  /* 0x0000000434157c20 */ /* 0x000fe20008410000 */
[----:B------:R-:W3:Y:S01]  /*1a300*/  MUFU.TANH R13, R13 ;  /* 0x0000000d000d7308 */ /* 0x000ee20000002400 */
[----:B------:R-:W-:Y:S01]  /*1a310*/  FMUL.FTZ R33, R24, UR4 ;  /* 0x0000000418217c20 */ /* 0x000fe20008410000 */
[----:B------:R-:W-:Y:S01]  /*1a320*/  FMUL.FTZ R52, R53, UR4 ;  /* 0x0000000435347c20 */ /* 0x000fe20008410000 */
[----:B0-----:R-:W-:Y:S02]  /*1a330*/  FMNMX.FTZ R40, R35, R40, !PT ;  /* 0x0000002823287209 */ /* 0x001fe40007810000 */
[----:B-1----:R-:W-:-:S03]  /*1a340*/  VIADDMNMX R15, R9, R64, R15, PT ;  /* 0x00000040090f7246 */ /* 0x002fc6000380010f */
[----:B------:R-:W0:Y:S01]  /*1a350*/  SHFL.BFLY PT, R35, R40, 0x1, 0x1f ;  /* 0x0c201f0028237f89 */ /* 0x000e2200000e0000 */
[C---:B------:R-:W-:Y:S02]  /*1a360*/  ISETP.GT.AND P1, PT, R15.reuse, RZ, PT ;  /* 0x000000ff0f00720c */ /* 0x040fe40003f24270 */
[C---:B------:R-:W-:Y:S02]  /*1a370*/  ISETP.GT.AND P2, PT, R15.reuse, 0x1, PT ;  /* 0x000000010f00780c */ /* 0x040fe40003f44270 */
[----:B------:R-:W-:Y:S02]  /*1a380*/  ISETP.GT.AND P3, PT, R15, 0x8, PT ;  /* 0x000000080f00780c */ /* 0x000fe40003f64270 */
[----:B------:R-:W-:Y:S02]  /*1a390*/  FSEL R24, R3, -INF , P1 ;  /* 0xff80000003187808 */ /* 0x000fe40000800000 */
[----:B------:R-:W-:Y:S01]  /*1a3a0*/  FSEL R9, R4, -INF , P2 ;  /* 0xff80000004097808 */ /* 0x000fe20001000000 */
[----:B------:R-:W1:Y:S01]  /*1a3b0*/  MUFU.TANH R21, R21 ;  /* 0x0000001500157308 */ /* 0x000e620000002400 */
[----:B------:R-:W-:-:S02]  /*1a3c0*/  ISETP.GT.AND P1, PT, R15, 0x9, PT ;  /* 0x000000090f00780c */ /* 0x000fc40003f24270 */
[----:B------:R-:W-:Y:S02]  /*1a3d0*/  FSEL R28, R5, -INF , P3 ;  /* 0xff800000051c7808 */ /* 0x000fe40001800000 */
[----:B------:R-:W-:Y:S01]  /*1a3e0*/  FMNMX.FTZ R3, R24, R9, !PT ;  /* 0x0000000918037209 */ /* 0x000fe20007810000 */
[----:B------:R-:W-:Y:S01]  /*1a3f0*/  FMUL.FTZ R31, R32, UR4 ;  /* 0x00000004201f7c20 */ /* 0x000fe20008410000 */
[----:B------:R-:W-:Y:S01]  /*1a400*/  ISETP.GT.AND P2, PT, R15, 0x10, PT ;  /* 0x000000100f00780c */ /* 0x000fe20003f44270 */
[----:B------:R-:W4:Y:S01]  /*1a410*/  MUFU.TANH R52, R52 ;  /* 0x0000003400347308 */ /* 0x000f220000002400 */
[----:B------:R-:W-:Y:S01]  /*1a420*/  FSEL R32, R7, -INF , P1 ;  /* 0xff80000007207808 */ /* 0x000fe20000800000 */
[----:B------:R-:W-:Y:S01]  /*1a430*/  ULDC UR4, c[0x0][0x988] ;  /* 0x0002620000047ab9 */ /* 0x000fe20000000800 */
[----:B------:R-:W-:Y:S02]  /*1a440*/  FMNMX.FTZ R3, R28, R3, !PT ;  /* 0x000000031c037209 */ /* 0x000fe40007810000 */
[----:B------:R-:W-:-:S02]  /*1a450*/  ISETP.GT.AND P1, PT, R15, 0x11, PT ;  /* 0x000000110f00780c */ /* 0x000fc40003f24270 */
[----:B------:R-:W-:Y:S01]  /*1a460*/  FSEL R36, R11, -INF , P2 ;  /* 0xff8000000b247808 */ /* 0x000fe20001000000 */
[----:B------:R-:W5:Y:S01]  /*1a470*/  MUFU.TANH R27, R27 ;  /* 0x0000001b001b7308 */ /* 0x000f620000002400 */
[----:B------:R-:W-:Y:S02]  /*1a480*/  FMNMX.FTZ R3, R32, R3, !PT ;  /* 0x0000000320037209 */ /* 0x000fe40007810000 */
[----:B0-----:R-:W-:Y:S02]  /*1a490*/  FMNMX.FTZ R4, R40, R35, !PT ;  /* 0x0000002328047209 */ /* 0x001fe40007810000 */
[----:B------:R-:W-:Y:S02]  /*1a4a0*/  ISETP.GT.AND P2, PT, R15, 0x18, PT ;  /* 0x000000180f00780c */ /* 0x000fe40003f44270 */
[----:B---3--:R-:W-:Y:S01]  /*1a4b0*/  FSEL R40, R13, -INF , P1 ;  /* 0xff8000000d287808 */ /* 0x008fe20000800000 */
[----:B------:R-:W0:Y:S01]  /*1a4c0*/  MUFU.TANH R66, R66 ;  /* 0x0000004200427308 */ /* 0x000e220000002400 */
[----:B------:R-:W-:-:S02]  /*1a4d0*/  FMNMX.FTZ R5, R36, R3, !PT ;  /* 0x0000000324057209 */ /* 0x000fc40007810000 */
[----:B------:R-:W-:Y:S02]  /*1a4e0*/  ISETP.GT.AND P1, PT, R15, 0x19, PT ;  /* 0x000000190f00780c */ /* 0x000fe40003f24270 */
[----:B-1----:R-:W-:Y:S02]  /*1a4f0*/  FSEL R44, R21, -INF , P2 ;  /* 0xff800000152c7808 */ /* 0x002fe40001000000 */
[----:B------:R-:W-:Y:S01]  /*1a500*/  FMNMX.FTZ R5, R40, R5, !PT ;  /* 0x0000000528057209 */ /* 0x000fe20007810000 */
[----:B------:R-:W1:Y:S01]  /*1a510*/  MUFU.TANH R68, R68 ;  /* 0x0000004400447308 */ /* 0x000e620000002400 */
[----:B------:R-:W-:Y:S02]  /*1a520*/  ISETP.GT.AND P2, PT, R15, 0x20, PT ;  /* 0x000000200f00780c */ /* 0x000fe40003f44270 */
[----:B----4-:R-:W-:Y:S02]  /*1a530*/  FSEL R52, R52, -INF , P1 ;  /* 0xff80000034347808 */ /* 0x010fe40000800000 */
[----:B------:R-:W-:-:S03]  /*1a540*/  FMNMX.FTZ R5, R44, R5, !PT ;  /* 0x000000052c057209 */ /* 0x000fc60007810000 */
[----:B------:R-:W3:Y:S01]  /*1a550*/  MUFU.TANH R70, R70 ;  /* 0x0000004600467308 */ /* 0x000ee20000002400 */
[----:B------:R-:W-:Y:S01]  /*1a560*/  ISETP.GT.AND P1, PT, R15, 0x21, PT ;  /* 0x000000210f00780c */ /* 0x000fe20003f24270 */
[----:B------:R-:W-:Y:S01]  /*1a570*/  IMAD.U32 R3, RZ, RZ, UR4 ;  /* 0x00000004ff037e24 */ /* 0x000fe2000f8e00ff */
[----:B-----5:R-:W-:Y:S02]  /*1a580*/  FSEL R64, R27, -INF , P2 ;  /* 0xff8000001b407808 */ /* 0x020fe40001000000 */
[----:B------:R-:W-:-:S03]  /*1a590*/  FMNMX.FTZ R5, R52, R5, !PT ;  /* 0x0000000534057209 */ /* 0x000fc60007810000 */
[----:B------:R-:W4:Y:S01]  /*1a5a0*/  MUFU.TANH R31, R31 ;  /* 0x0000001f001f7308 */ /* 0x000f220000002400 */
[----:B------:R-:W-:Y:S01]  /*1a5b0*/  ISETP.GT.AND P3, PT, R15, 0x28, PT ;  /* 0x000000280f00780c */ /* 0x000fe20003f64270 */
[----:B------:R-:W-:Y:S01]  /*1a5c0*/  FMUL.FTZ R7, R4, R3 ;  /* 0x0000000304077220 */ /* 0x000fe20000410000 */
[----:B0-----:R-:W-:Y:S02]  /*1a5d0*/  FSEL R66, R66, -INF , P1 ;  /* 0xff80000042427808 */ /* 0x001fe40000800000 */
[----:B------:R-:W-:-:S03]  /*1a5e0*/  FMNMX.FTZ R5, R64, R5, !PT ;  /* 0x0000000540057209 */ /* 0x000fc60007810000 */
[----:B------:R-:W0:Y:S01]  /*1a5f0*/  MUFU.TANH R74, R74 ;  /* 0x0000004a004a7308 */ /* 0x000e220000002400 */
[----:B------:R-:W-:Y:S02]  /*1a600*/  FSETP.NEU.FTZ.AND P2, PT, R4, -INF , PT ;  /* 0xff8000000400780b */ /* 0x000fe40003f5d000 */
[----:B------:R-:W-:Y:S02]  /*1a610*/  ISETP.GT.AND P1, PT, R15, 0x29, PT ;  /* 0x000000290f00780c */ /* 0x000fe40003f24270 */
[----:B-1----:R-:W-:Y:S02]  /*1a620*/  FSEL R68, R68, -INF , P3 ;  /* 0xff80000044447808 */ /* 0x002fe40001800000 */
[----:B------:R-:W-:Y:S01]  /*1a630*/  FMNMX.FTZ R5, R66, R5, !PT ;  /* 0x0000000542057209 */ /* 0x000fe20007810000 */
[----:B------:R-:W1:Y:S01]  /*1a640*/  MUFU.TANH R76, R76 ;  /* 0x0000004c004c7308 */ /* 0x000e620000002400 */
[----:B------:R-:W-:Y:S02]  /*1a650*/  FSEL R7, R7, RZ, P2 ;  /* 0x000000ff07077208 */ /* 0x000fe40001000000 */
[----:B------:R-:W-:-:S02]  /*1a660*/  ISETP.GT.AND P2, PT, R15, 0x30, PT ;  /* 0x000000300f00780c */ /* 0x000fc40003f44270 */
[----:B---3--:R-:W-:Y:S02]  /*1a670*/  FSEL R70, R70, -INF , P1 ;  /* 0xff80000046467808 */ /* 0x008fe40000800000 */
[----:B------:R-:W-:Y:S01]  /*1a680*/  FMNMX.FTZ R5, R68, R5, !PT ;  /* 0x0000000544057209 */ /* 0x000fe20007810000 */
[----:B------:R-:W3:Y:S01]  /*1a690*/  MUFU.TANH R78, R78 ;  /* 0x0000004e004e7308 */ /* 0x000ee20000002400 */
[----:B------:R-:W-:Y:S01]  /*1a6a0*/  FFMA.FTZ R209, R72, R3, -R7 ;  /* 0x0000000348d17223 */ /* 0x000fe20000010807 */
[----:B------:R-:W-:Y:S02]  /*1a6b0*/  ISETP.GT.AND P1, PT, R15, 0x31, PT ;  /* 0x000000310f00780c */ /* 0x000fe40003f24270 */
[----:B----4-:R-:W-:Y:S02]  /*1a6c0*/  FSEL R72, R31, -INF , P2 ;  /* 0xff8000001f487808 */ /* 0x010fe40001000000 */
[----:B------:R-:W-:Y:S02]  /*1a6d0*/  FMNMX.FTZ R5, R70, R5, !PT ;  /* 0x0000000546057209 */ /* 0x000fe40007810000 */
[----:B------:R-:W4:Y:S01]  /*1a6e0*/  MUFU.TANH R25, R33 ;  /* 0x0000002100197308 */ /* 0x000f220000002400 */
[----:B------:R-:W-:-:S02]  /*1a6f0*/  ISETP.GT.AND P2, PT, R15, 0x38, PT ;  /* 0x000000380f00780c */ /* 0x000fc40003f44270 */
[----:B0-----:R-:W-:Y:S02]  /*1a700*/  FSEL R74, R74, -INF , P1 ;  /* 0xff8000004a4a7808 */ /* 0x001fe40000800000 */
[----:B------:R-:W-:-:S03]  /*1a710*/  FMNMX.FTZ R5, R72, R5, !PT ;  /* 0x0000000548057209 */ /* 0x000fc60007810000 */
[----:B------:R-:W0:Y:S01]  /*1a720*/  MUFU.TANH R80, R80 ;  /* 0x0000005000507308 */ /* 0x000e220000002400 */
[----:B------:R-:W-:Y:S02]  /*1a730*/  ISETP.GT.AND P1, PT, R15, 0x39, PT ;  /* 0x000000390f00780c */ /* 0x000fe40003f24270 */
[----:B-1----:R-:W-:Y:S02]  /*1a740*/  FSEL R76, R76, -INF , P2 ;  /* 0xff8000004c4c7808 */ /* 0x002fe40001000000 */
[----:B------:R-:W-:-:S03]  /*1a750*/  FMNMX.FTZ R5, R74, R5, !PT ;  /* 0x000000054a057209 */ /* 0x000fc60007810000 */
[----:B------:R-:W1:Y:S01]  /*1a760*/  MUFU.TANH R84, R84 ;  /* 0x0000005400547308 */ /* 0x000e620000002400 */
[----:B------:R-:W-:Y:S02]  /*1a770*/  ISETP.GT.AND P2, PT, R15, 0x40, PT ;  /* 0x000000400f00780c */ /* 0x000fe40003f44270 */
[----:B---3--:R-:W-:Y:S02]  /*1a780*/  FSEL R78, R78, -INF , P1 ;  /* 0xff8000004e4e7808 */ /* 0x008fe40000800000 */
[----:B------:R-:W-:-:S03]  /*1a790*/  FMNMX.FTZ R5, R76, R5, !PT ;  /* 0x000000054c057209 */ /* 0x000fc60007810000 */
[----:B------:R-:W3:Y:S01]  /*1a7a0*/  MUFU.TANH R29, R29 ;  /* 0x0000001d001d7308 */ /* 0x000ee20000002400 */
[----:B------:R-:W-:Y:S01]  /*1a7b0*/  FFMA.FTZ R211, R60, R3, -R7 ;  /* 0x000000033cd37223 */ /* 0x000fe20000010807 */
[----:B------:R-:W-:Y:S02]  /*1a7c0*/  ISETP.GT.AND P1, PT, R15, 0x41, PT ;  /* 0x000000410f00780c */ /* 0x000fe40003f24270 */
[----:B----4-:R-:W-:Y:S02]  /*1a7d0*/  FSEL R60, R25, -INF , P2 ;  /* 0xff800000193c7808 */ /* 0x010fe40001000000 */
[----:B------:R-:W-:Y:S02]  /*1a7e0*/  FMNMX.FTZ R5, R78, R5, !PT ;  /* 0x000000054e057209 */ /* 0x000fe40007810000 */
[----:B------:R-:W-:Y:S02]  /*1a7f0*/  ISETP.GT.AND P2, PT, R15, 0x48, PT ;  /* 0x000000480f00780c */ /* 0x000fe40003f44270 */
[----:B0-----:R-:W-:-:S02]  /*1a800*/  FSEL R80, R80, -INF , P1 ;  /* 0xff80000050507808 */ /* 0x001fc40000800000 */
[----:B------:R-:W-:Y:S02]  /*1a810*/  FMNMX.FTZ R5, R60, R5, !PT ;  /* 0x000000053c057209 */ /* 0x000fe40007810000 */
[----:B------:R-:W-:Y:S02]  /*1a820*/  ISETP.GT.AND P1, PT, R15, 0x49, PT ;  /* 0x000000490f00780c */ /* 0x000fe40003f24270 */
[----:B-1----:R-:W-:Y:S02]  /*1a830*/  FSEL R84, R84, -INF , P2 ;  /* 0xff80000054547808 */ /* 0x002fe40001000000 */
[----:B------:R-:W-:Y:S02]  /*1a840*/  FMNMX.FTZ R5, R80, R5, !PT ;  /* 0x0000000550057209 */ /* 0x000fe40007810000 */
[----:B---3--:R-:W-:Y:S02]  /*1a850*/  FSEL R82, R29, -INF , P1 ;  /* 0xff8000001d527808 */ /* 0x008fe40000800000 */
[----:B------:R-:W-:Y:S01]  /*1a860*/  FMNMX.FTZ R5, R84, R5, !PT ;  /* 0x0000000554057209 */ /* 0x000fe20007810000 */
[-CC-:B------:R-:W-:Y:S01]  /*1a870*/  FFMA.FTZ R205, R56, R3.reuse, -R7.reuse ;  /* 0x0000000338cd7223 */ /* 0x180fe20000010807 */
[----:B------:R-:W-:Y:S01]  /*1a880*/  FFMA.FTZ R197, R20, R3, -R7 ;  /* 0x0000000314c57223 */ /* 0x000fe20000010807 */
[----:B------:R-:W0:Y:S01]  /*1a890*/  @P4 LDC R29, c[0x0][0x450] ;  /* 0x00011400ff1d4b82 */ /* 0x000e220000000800 */
[----:B------:R-:W-:-:S05]  /*1a8a0*/  FMNMX.FTZ R5, R82, R5, !PT ;  /* 0x0000000552057209 */ /* 0x000fca0007810000 */
[----:B------:R-:W1:Y:S02]  /*1a8b0*/  SHFL.BFLY PT, R56, R5, 0x2, 0x1f ;  /* 0x0c401f0005387f89 */ /* 0x000e6400000e0000 */
[----:B-1----:R-:W-:-:S05]  /*1a8c0*/  FMNMX.FTZ R56, R5, R56, !PT ;  /* 0x0000003805387209 */ /* 0x002fca0007810000 */
[----:B------:R-:W1:Y:S02]  /*1a8d0*/  SHFL.BFLY PT, R5, R56, 0x1, 0x1f ;  /* 0x0c201f0038057f89 */ /* 0x000e6400000e0000 */
[----:B-1----:R-:W-:-:S04]  /*1a8e0*/  FMNMX.FTZ R5, R56, R5, !PT ;  /* 0x0000000538057209 */ /* 0x002fc80007810000 */
[C---:B------:R-:W-:Y:S01]  /*1a8f0*/  FSETP.NEU.FTZ.AND P1, PT, R5.reuse, -INF , PT ;  /* 0xff8000000500780b */ /* 0x040fe20003f3d000 */
[----:B------:R-:W-:-:S05]  /*1a900*/  FMUL.FTZ R13, R5, R3 ;  /* 0x00000003050d7220 */ /* 0x000fca0000410000 */
[----:B------:R-:W-:-:S05]  /*1a910*/  FSEL R13, R13, RZ, P1 ;  /* 0x000000ff0d0d7208 */ /* 0x000fca0000800000 */
[-C--:B------:R-:W-:Y:S02]  /*1a920*/  FFMA.FTZ R210, R28, R3.reuse, -R13 ;  /* 0x000000031cd27223 */ /* 0x080fe4000001080d */
[----:B------:R-:W3:Y:S01]  /*1a930*/  LDL R28, [R1+0x7c] ;  /* 0x00007c00011c7983 */ /* 0x000ee20000100800 */
[-CC-:B------:R-:W-:Y:S01]  /*1a940*/  FFMA.FTZ R20, R8, R3.reuse, -R7.reuse ;  /* 0x0000000308147223 */ /* 0x180fe20000010807 */
[-CC-:B------:R-:W-:Y:S02]  /*1a950*/  FFMA.FTZ R8, R10, R3.reuse, -R7.reuse ;  /* 0x000000030a087223 */ /* 0x180fe40000010807 */
[----:B------:R-:W1:Y:S01]  /*1a960*/  @P4 LDC R10, c[0x0][0x44c] ;  /* 0x00011300ff0a4b82 */ /* 0x000e620000000800 */
[-C--:B------:R-:W-:Y:S01]  /*1a970*/  FFMA.FTZ R62, R62, R3.reuse, -R7 ;  /* 0x000000033e3e7223 */ /* 0x080fe20000010807 */
[-CC-:B------:R-:W-:Y:S01]  /*1a980*/  FFMA.FTZ R208, R24, R3.reuse, -R13.reuse ;  /* 0x0000000318d07223 */ /* 0x180fe2000001080d */
[-C--:B------:R-:W-:Y:S01]  /*1a990*/  FFMA.FTZ R9, R9, R3.reuse, -R13 ;  /* 0x0000000309097223 */ /* 0x080fe2000001080d */
[----:B------:R-:W-:Y:S01]  /*1a9a0*/  MUFU.EX2 R209, R209 ;  /* 0x000000d100d17308 */ /* 0x000fe20000000800 */
[-C--:B------:R-:W-:Y:S01]  /*1a9b0*/  FFMA.FTZ R58, R58, R3.reuse, -R7 ;  /* 0x000000033a3a7223 */ /* 0x080fe20000010807 */
[----:B------:R-:W-:-:S06]  /*1a9c0*/  FFMA.FTZ R11, R32, R3, -R13 ;  /* 0x00000003200b7223 */ /* 0x000fcc000001080d */
[----:B------:R-:W4:Y:S01]  /*1a9d0*/  MUFU.EX2 R62, R62 ;  /* 0x0000003e003e7308 */ /* 0x000f220000000800 */
[----:B------:R-:W-:-:S07]  /*1a9e0*/  FFMA.FTZ R204, R36, R3, -R13 ;  /* 0x0000000324cc7223 */ /* 0x000fce000001080d */
[----:B------:R-:W-:Y:S08]  /*1a9f0*/  MUFU.EX2 R208, R208 ;  /* 0x000000d000d07308 */ /* 0x000ff00000000800 */
[----:B------:R-:W5:Y:S01]  /*1aa00*/  MUFU.EX2 R9, R9 ;  /* 0x0000000900097308 */ /* 0x000f620000000800 */
[----:B------:R-:W-:-:S07]  /*1aa10*/  FFMA.FTZ R50, R50, R3, -R7 ;  /* 0x0000000332327223 */ /* 0x000fce0000010807 */
[----:B------:R-:W2:Y:S01]  /*1aa20*/  MUFU.EX2 R211, R211 ;  /* 0x000000d300d37308 */ /* 0x000ea20000000800 */
[----:B------:R-:W-:Y:S01]  /*1aa30*/  FFMA.FTZ R15, R40, R3, -R13 ;  /* 0x00000003280f7223 */ /* 0x000fe2000001080d */
[----:B-1----:R-:W-:-:S06]  /*1aa40*/  @P4 IMAD.HI.U32 R10, R65, R10, RZ ;  /* 0x0000000a410a4227 */ /* 0x002fcc00078e00ff */
[----:B------:R-:W1:Y:S01]  /*1aa50*/  MUFU.EX2 R210, R210 ;  /* 0x000000d200d27308 */ /* 0x000e620000000800 */
[-CC-:B------:R-:W-:Y:S01]  /*1aa60*/  FFMA.FTZ R207, R54, R3.reuse, -R7.reuse ;  /* 0x0000000336cf7223 */ /* 0x180fe20000010807 */
[----:B------:R-:W-:-:S06]  /*1aa70*/  FFMA.FTZ R195, R12, R3, -R7 ;  /* 0x000000030cc37223 */ /* 0x000fcc0000010807 */
[----:B------:R-:W1:Y:S01]  /*1aa80*/  MUFU.EX2 R58, R58 ;  /* 0x0000003a003a7308 */ /* 0x000e620000000800 */
[----:B------:R-:W-:Y:S01]  /*1aa90*/  FFMA.FTZ R206, R44, R3, -R13 ;  /* 0x000000032cce7223 */ /* 0x000fe2000001080d */
[----:B------:R-:W-:-:S06]  /*1aaa0*/  IMAD.MOV.U32 R12, RZ, RZ, R65 ;  /* 0x000000ffff0c7224 */ /* 0x000fcc00078e0041 */
[----:B------:R-:W1:Y:S01]  /*1aab0*/  MUFU.EX2 R11, R11 ;  /* 0x0000000b000b7308 */ /* 0x000e620000000800 */
[----:B0-----:R-:W-:Y:S01]  /*1aac0*/  @P4 SHF.R.U32.HI R12, RZ, R29, R10 ;  /* 0x0000001dff0c4219 */ /* 0x001fe2000001160a */
[----:B----4-:R-:W-:-:S06]  /*1aad0*/  FADD.FTZ R10, R209, R62 ;  /* 0x0000003ed10a7221 */ /* 0x010fcc0000010000 */
[----:B------:R-:W0:Y:S01]  /*1aae0*/  MUFU.EX2 R205, R205 ;  /* 0x000000cd00cd7308 */ /* 0x000e220000000800 */
[----:B------:R-:W-:Y:S01]  /*1aaf0*/  FFMA.FTZ R48, R48, R3, -R7 ;  /* 0x0000000330307223 */ /* 0x000fe20000010807 */
[----:B-----5:R-:W-:-:S06]  /*1ab00*/  FADD.FTZ R31, R208, R9 ;  /* 0x00000009d01f7221 */ /* 0x020fcc0000010000 */
[----:B------:R-:W4:Y:S01]  /*1ab10*/  MUFU.EX2 R204, R204 ;  /* 0x000000cc00cc7308 */ /* 0x000f220000000800 */
[----:B------:R-:W-:Y:S01]  /*1ab20*/  FFMA.FTZ R21, R52, R3, -R13 ;  /* 0x0000000334157223 */ /* 0x000fe2000001080d */
[----:B--2---:R-:W-:-:S06]  /*1ab30*/  FADD.FTZ R33, R211, R10 ;  /* 0x0000000ad3217221 */ /* 0x004fcc0000010000 */
[----:B------:R-:W2:Y:S01]  /*1ab40*/  MUFU.EX2 R50, R50 ;  /* 0x0000003200327308 */ /* 0x000ea20000000800 */
[----:B------:R-:W-:Y:S01]  /*1ab50*/  FFMA.FTZ R201, R46, R3, -R7 ;  /* 0x000000032ec97223 */ /* 0x000fe20000010807 */
[----:B-1----:R-:W-:-:S06]  /*1ab60*/  FADD.FTZ R10, R210, R31 ;  /* 0x0000001fd20a7221 */ /* 0x002fcc0000010000 */
[----:B------:R-:W1:Y:S01]  /*1ab70*/  MUFU.EX2 R15, R15 ;  /* 0x0000000f000f7308 */ /* 0x000e620000000800 */
[----:B------:R-:W-:Y:S01]  /*1ab80*/  FFMA.FTZ R200, R64, R3, -R13 ;  /* 0x0000000340c87223 */ /* 0x000fe2000001080d */
[----:B------:R-:W-:Y:S01]  /*1ab90*/  IADD3 R24, R12, R57, -R59 ;  /* 0x000000390c187210 */ /* 0x000fe20007ffe83b */
[----:B------:R-:W-:-:S05]  /*1aba0*/  FADD.FTZ R12, R58, R33 ;  /* 0x000000213a0c7221 */ /* 0x000fca0000010000 */
[----:B------:R-:W5:Y:S01]  /*1abb0*/  MUFU.EX2 R207, R207 ;  /* 0x000000cf00cf7308 */ /* 0x000f620000000800 */
[----:B------:R-:W-:Y:S01]  /*1abc0*/  FFMA.FTZ R42, R42, R3, -R7 ;  /* 0x000000032a2a7223 */ /* 0x000fe20000010807 */
[----:B------:R-:W-:-:S06]  /*1abd0*/  FADD.FTZ R31, R11, R10 ;  /* 0x0000000a0b1f7221 */ /* 0x000fcc0000010000 */
[----:B------:R-:W5:Y:S01]  /*1abe0*/  MUFU.EX2 R206, R206 ;  /* 0x000000ce00ce7308 */ /* 0x000f620000000800 */
[----:B------:R-:W-:Y:S01]  /*1abf0*/  FFMA.FTZ R25, R66, R3, -R13 ;  /* 0x0000000342197223 */ /* 0x000fe2000001080d */
[----:B0-----:R-:W-:-:S06]  /*1ac00*/  FADD.FTZ R33, R205, R12 ;  /* 0x0000000ccd217221 */ /* 0x001fcc0000010000 */
[----:B------:R-:W0:Y:S01]  /*1ac10*/  MUFU.EX2 R48, R48 ;  /* 0x0000003000307308 */ /* 0x000e220000000800 */
[----:B------:R-:W-:Y:S01]  /*1ac20*/  FFMA.FTZ R203, R38, R3, -R7 ;  /* 0x0000000326cb7223 */ /* 0x000fe20000010807 */
[----:B----4-:R-:W-:-:S06]  /*1ac30*/  FADD.FTZ R10, R204, R31 ;  /* 0x0000001fcc0a7221 */ /* 0x010fcc0000010000 */
[----:B------:R-:W4:Y:S01]  /*1ac40*/  MUFU.EX2 R21, R21 ;  /* 0x0000001500157308 */ /* 0x000f220000000800 */
[----:B------:R-:W-:Y:S01]  /*1ac50*/  FFMA.FTZ R202, R68, R3, -R13 ;  /* 0x0000000344ca7223 */ /* 0x000fe2000001080d */
[----:B------:R-:W-:Y:S01]  /*1ac60*/  PRMT R0, R49, 0x654, R0 ;  /* 0x0000065431007816 */ /* 0x000fe20000000000 */
[----:B--2---:R-:W-:-:S05]  /*1ac70*/  FADD.FTZ R12, R50, R33 ;  /* 0x00000021320c7221 */ /* 0x004fca0000010000 */
[----:B------:R-:W2:Y:S01]  /*1ac80*/  MUFU.EX2 R201, R201 ;  /* 0x000000c900c97308 */ /* 0x000ea20000000800 */
[-C--:B------:R-:W-:Y:S01]  /*1ac90*/  FFMA.FTZ R14, R14, R3.reuse, -R7 ;  /* 0x000000030e0e7223 */ /* 0x080fe20000010807 */
[----:B-1----:R-:W-:Y:S01]  /*1aca0*/  FADD.FTZ R31, R15, R10 ;  /* 0x0000000a0f1f7221 */ /* 0x002fe20000010000 */
[----:B------:R-:W-:Y:S01]  /*1acb0*/  FFMA.FTZ R27, R70, R3, -R13 ;  /* 0x00000003461b7223 */ /* 0x000fe2000001080d */
[----:B------:R1:W-:Y:S04]  /*1acc0*/  SYNCS.ARRIVE.TRANS64.RED.A1T0 RZ, [R0+URZ], RZ ;  /* 0x000000ff00ff79a7 */ /* 0x0003e8000810043f */
[----:B------:R-:W2:Y:S01]  /*1acd0*/  MUFU.EX2 R200, R200 ;  /* 0x000000c800c87308 */ /* 0x000ea20000000800 */
[----:B-----5:R-:W-:-:S07]  /*1ace0*/  FADD.FTZ R33, R207, R12 ;  /* 0x0000000ccf217221 */ /* 0x020fce0000010000 */
[----:B------:R-:W5:Y:S01]  /*1acf0*/  MUFU.EX2 R42, R42 ;  /* 0x0000002a002a7308 */ /* 0x000f620000000800 */
[----:B-1----:R-:W-:Y:S01]  /*1ad00*/  FFMA.FTZ R0, R6, R3, -R7 ;  /* 0x0000000306007223 */ /* 0x002fe20000010807 */
[----:B------:R-:W-:-:S06]  /*1ad10*/  FADD.FTZ R6, R206, R31 ;  /* 0x0000001fce067221 */ /* 0x000fcc0000010000 */
[----:B------:R-:W1:Y:S01]  /*1ad20*/  MUFU.EX2 R25, R25 ;  /* 0x0000001900197308 */ /* 0x000e620000000800 */
[----:B------:R-:W-:Y:S01]  /*1ad30*/  FFMA.FTZ R196, R72, R3, -R13 ;  /* 0x0000000348c47223 */ /* 0x000fe2000001080d */
[----:B0-----:R-:W-:-:S06]  /*1ad40*/  FADD.FTZ R10, R48, R33 ;  /* 0x00000021300a7221 */ /* 0x001fcc0000010000 */
[----:B------:R-:W0:Y:S01]  /*1ad50*/  MUFU.EX2 R203, R203 ;  /* 0x000000cb00cb7308 */ /* 0x000e220000000800 */
[----:B----4-:R-:W-:Y:S01]  /*1ad60*/  FADD.FTZ R31, R21, R6 ;  /* 0x00000006151f7221 */ /* 0x010fe20000010000 */
[----:B------:R-:W-:-:S06]  /*1ad70*/  FFMA.FTZ R29, R74, R3, -R13 ;  /* 0x000000034a1d7223 */ /* 0x000fcc000001080d */
[----:B------:R-:W4:Y:S01]  /*1ad80*/  MUFU.EX2 R202, R202 ;  /* 0x000000ca00ca7308 */ /* 0x000f220000000800 */
[----:B--2---:R-:W-:Y:S01]  /*1ad90*/  FADD.FTZ R33, R201, R10 ;  /* 0x0000000ac9217221 */ /* 0x004fe20000010000 */
[----:B------:R-:W-:-:S06]  /*1ada0*/  FADD.FTZ R10, R200, R31 ;  /* 0x0000001fc80a7221 */ /* 0x000fcc0000010000 */
[----:B------:R-:W2:Y:S01]  /*1adb0*/  MUFU.EX2 R14, R14 ;  /* 0x0000000e000e7308 */ /* 0x000ea20000000800 */
[----:B------:R-:W-:-:S07]  /*1adc0*/  FFMA.FTZ R198, R76, R3, -R13 ;  /* 0x000000034cc67223 */ /* 0x000fce000001080d */
[----:B------:R-:W2:Y:S01]  /*1add0*/  MUFU.EX2 R27, R27 ;  /* 0x0000001b001b7308 */ /* 0x000ea20000000800 */
[----:B------:R-:W-:Y:S01]  /*1ade0*/  FFMA.FTZ R199, R26, R3, -R7 ;  /* 0x000000031ac77223 */ /* 0x000fe20000010807 */
[----:B-----5:R-:W-:-:S06]  /*1adf0*/  FADD.FTZ R12, R42, R33 ;  /* 0x000000212a0c7221 */ /* 0x020fcc0000010000 */
[----:B------:R-:W5:Y:S01]  /*1ae00*/  MUFU.EX2 R197, R197 ;  /* 0x000000c500c57308 */ /* 0x000f620000000800 */
[----:B-1----:R-:W-:-:S07]  /*1ae10*/  FADD.FTZ R31, R25, R10 ;  /* 0x0000000a191f7221 */ /* 0x002fce0000010000 */
[----:B------:R-:W1:Y:S01]  /*1ae20*/  MUFU.EX2 R196, R196 ;  /* 0x000000c400c47308 */ /* 0x000e620000000800 */
[-C--:B------:R-:W-:Y:S01]  /*1ae30*/  FFMA.FTZ R26, R30, R3.reuse, -R7 ;  /* 0x000000031e1a7223 */ /* 0x080fe20000010807 */
[----:B------:R-:W-:Y:S01]  /*1ae40*/  FFMA.FTZ R78, R78, R3, -R13 ;  /* 0x000000034e4e7223 */ /* 0x000fe2000001080d */
[----:B0-----:R-:W-:-:S05]  /*1ae50*/  FADD.FTZ R33, R203, R12 ;  /* 0x0000000ccb217221 */ /* 0x001fca0000010000 */
[----:B------:R-:W0:Y:S01]  /*1ae60*/  MUFU.EX2 R20, R20 ;  /* 0x0000001400147308 */ /* 0x000e220000000800 */
[----:B----4-:R-:W-:Y:S01]  /*1ae70*/  FADD.FTZ R10, R202, R31 ;  /* 0x0000001fca0a7221 */ /* 0x010fe20000010000 */
[----:B------:R-:W-:-:S06]  /*1ae80*/  FFMA.FTZ R192, R60, R3, -R13 ;  /* 0x000000033cc07223 */ /* 0x000fcc000001080d */
[----:B------:R-:W4:Y:S01]  /*1ae90*/  MUFU.EX2 R29, R29 ;  /* 0x0000001d001d7308 */ /* 0x000f220000000800 */
[----:B------:R-:W-:Y:S01]  /*1aea0*/  FFMA.FTZ R193, R34, R3, -R7 ;  /* 0x0000000322c17223 */ /* 0x000fe20000010807 */
[----:B--2---:R-:W-:Y:S01]  /*1aeb0*/  FADD.FTZ R12, R14, R33 ;  /* 0x000000210e0c7221 */ /* 0x004fe20000010000 */
[----:B------:R-:W-:-:S05]  /*1aec0*/  FADD.FTZ R31, R27, R10 ;  /* 0x0000000a1b1f7221 */ /* 0x000fca0000010000 */
[----:B------:R-:W2:Y:S01]  /*1aed0*/  MUFU.EX2 R198, R198 ;  /* 0x000000c600c67308 */ /* 0x000ea20000000800 */
[----:B------:R-:W-:-:S07]  /*1aee0*/  IMAD.HI R24, R24, 0x66666667, RZ ;  /* 0x6666666718187827 */ /* 0x000fce00078e02ff */
[----:B------:R-:W2:Y:S01]  /*1aef0*/  MUFU.EX2 R199, R199 ;  /* 0x000000c700c77308 */ /* 0x000ea20000000800 */
[----:B------:R-:W-:Y:S01]  /*1af00*/  FFMA.FTZ R80, R80, R3, -R13 ;  /* 0x0000000350507223 */ /* 0x000fe2000001080d */
[----:B-----5:R-:W-:Y:S01]  /*1af10*/  FADD.FTZ R33, R197, R12 ;  /* 0x0000000cc5217221 */ /* 0x020fe20000010000 */
[----:B-1----:R-:W-:-:S05]  /*1af20*/  FADD.FTZ R10, R196, R31 ;  /* 0x0000001fc40a7221 */ /* 0x002fca0000010000 */
[----:B------:R-:W1:Y:S01]  /*1af30*/  MUFU.EX2 R7, R78 ;  /* 0x0000004e00077308 */ /* 0x000e620000000800 */
[-CC-:B------:R-:W-:Y:S01]  /*1af40*/  FFMA.FTZ R84, R84, R3.reuse, -R13.reuse ;  /* 0x0000000354547223 */ /* 0x180fe2000001080d */
[----:B------:R-:W-:-:S06]  /*1af50*/  FFMA.FTZ R82, R82, R3, -R13 ;  /* 0x0000000352527223 */ /* 0x000fcc000001080d */
[----:B------:R-:W5:Y:S01]  /*1af60*/  MUFU.EX2 R26, R26 ;  /* 0x0000001a001a7308 */ /* 0x000f620000000800 */
[----:B0-----:R-:W-:Y:S01]  /*1af70*/  FADD.FTZ R12, R20, R33 ;  /* 0x00000021140c7221 */ /* 0x001fe20000010000 */
[----:B------:R-:W-:Y:S01]  /*1af80*/  SHF.R.U32.HI R35, RZ, 0x1f, R24 ;  /* 0x0000001fff237819 */ /* 0x000fe20000011618 */
[----:B----4-:R-:W-:-:S05]  /*1af90*/  FADD.FTZ R33, R29, R10 ;  /* 0x0000000a1d217221 */ /* 0x010fca0000010000 */
[----:B------:R-:W0:Y:S08]  /*1afa0*/  MUFU.EX2 R192, R192 ;  /* 0x000000c000c07308 */ /* 0x000e300000000800 */
[----:B------:R-:W4:Y:S01]  /*1afb0*/  MUFU.EX2 R193, R193 ;  /* 0x000000c100c17308 */ /* 0x000f220000000800 */
[----:B------:R-:W-:Y:S01]  /*1afc0*/  LEA.HI.SX32 R6, R24, R35, 0x1b ;  /* 0x0000002318067211 */ /* 0x000fe200078fdaff */
[----:B--2---:R-:W-:-:S06]  /*1afd0*/  FADD.FTZ R10, R198, R33 ;  /* 0x00000021c60a7221 */ /* 0x004fcc0000010000 */
[----:B------:R-:W2:Y:S01]  /*1afe0*/  MUFU.EX2 R13, R80 ;  /* 0x00000050000d7308 */ /* 0x000ea20000000800 */
[----:B------:R-:W-:-:S07]  /*1aff0*/  FADD.FTZ R35, R199, R12 ;  /* 0x0000000cc7237221 */ /* 0x000fce0000010000 */
[----:B------:R-:W3:Y:S01]  /*1b000*/  MUFU.EX2 R8, R8 ;  /* 0x0000000800087308 */ /* 0x000ee20000000800 */
[----:B------:R-:W-:Y:S01]  /*1b010*/  F2FP.BF16.F32.PACK_AB R208, R9, R208 ;  /* 0x000000d009d0723e */ /* 0x000fe200000010ff */
[----:B-1----:R-:W-:Y:S01]  /*1b020*/  FADD.FTZ R9, R7, R10 ;  /* 0x0000000a07097221 */ /* 0x002fe20000010000 */
[----:B-----5:R-:W-:-:S03]  /*1b030*/  FADD.FTZ R12, R26, R35 ;  /* 0x000000231a0c7221 */ /* 0x020fc60000010000 */
[----:B0-----:R-:W-:Y:S01]  /*1b040*/  FADD.FTZ R10, R192, R9 ;  /* 0x00000009c00a7221 */ /* 0x001fe20000010000 */
[----:B----4-:R-:W-:Y:S01]  /*1b050*/  FADD.FTZ R9, R193, R12 ;  /* 0x0000000cc1097221 */ /* 0x010fe20000010000 */
[----:B------:R-:W-:Y:S01]  /*1b060*/  F2FP.BF16.F32.PACK_AB R210, R11, R210 ;  /* 0x000000d20bd2723e */ /* 0x000fe200000010ff */
[----:B------:R-:W-:Y:S01]  /*1b070*/  MUFU.EX2 R195, R195 ;  /* 0x000000c300c37308 */ /* 0x000fe20000000800 */
[----:B--2---:R-:W-:Y:S01]  /*1b080*/  FADD.FTZ R11, R13, R10 ;  /* 0x0000000a0d0b7221 */ /* 0x004fe20000010000 */
[----:B---3--:R-:W-:-:S06]  /*1b090*/  VIMNMX R28, R28, R6, !PT ;  /* 0x000000061c1c7248 */ /* 0x008fcc0007fe0100 */
[----:B------:R-:W0:Y:S01]  /*1b0a0*/  MUFU.EX2 R84, R84 ;  /* 0x0000005400547308 */ /* 0x000e220000000800 */
[C---:B------:R-:W-:Y:S01]  /*1b0b0*/  FADD.FTZ R10, R8.reuse, R9 ;  /* 0x00000009080a7221 */ /* 0x040fe20000010000 */
[----:B------:R-:W-:Y:S01]  /*1b0c0*/  F2FP.BF16.F32.PACK_AB R193, R8, R193 ;  /* 0x000000c108c1723e */ /* 0x000fe200000010ff */
[----:B------:R-:W-:-:S05]  /*1b0d0*/  VIADD R8, R2, 0xfffffffe ;  /* 0xfffffffe02087836 */ /* 0x000fca0000000000 */
[----:B------:R-:W1:Y:S01]  /*1b0e0*/  MUFU.EX2 R31, R82 ;  /* 0x00000052001f7308 */ /* 0x000e620000000800 */
[----:B------:R-:W-:-:S07]  /*1b0f0*/  ISETP.GE.AND P1, PT, R8, R28, PT ;  /* 0x0000001c0800720c */ /* 0x000fce0003f26270 */
[----:B------:R-:W2:Y:S01]  /*1b100*/  MUFU.EX2 R0, R0 ;  /* 0x0000000000007308 */ /* 0x000ea20000000800 */
[----:B0-----:R-:W-:Y:S01]  /*1b110*/  FADD.FTZ R228, R84, R11 ;  /* 0x0000000b54e47221 */ /* 0x001fe20000010000 */
[----:B------:R-:W-:Y:S01]  /*1b120*/  FADD.FTZ R227, R195, R10 ;  /* 0x0000000ac3e37221 */ /* 0x000fe20000010000 */
[----:B------:R-:W-:Y:S01]  /*1b130*/  BSSY B0, `(.L_x_2869) ;  /* 0x00005a7000007945 */ /* 0x000fe20003800000 */
[----:B------:R-:W-:Y:S01]  /*1b140*/  F2FP.BF16.F32.PACK_AB R209, R62, R209 ;  /* 0x000000d13ed1723e */ /* 0x000fe200000010ff */
[----:B------:R0:W-:Y:S01]  /*1b150*/  STL [R1+0x58], R28 ;  /* 0x0000581c01007387 */ /* 0x0001e20000100800 */
[----:B------:R-:W-:Y:S01]  /*1b160*/  F2FP.BF16.F32.PACK_AB R211, R58, R211 ;  /* 0x000000d33ad3723e */ /* 0x000fe200000010ff */
[----:B------:R-:W-:Y:S01]  /*1b170*/  IMAD.MOV.U32 R2, RZ, RZ, 0x3f800000 ;  /* 0x3f800000ff027424 */ /* 0x000fe200078e00ff */
[----:B------:R-:W-:Y:S01]  /*1b180*/  F2FP.BF16.F32.PACK_AB R205, R50, R205 ;  /* 0x000000cd32cd723e */ /* 0x000fe200000010ff */
[----:B-1----:R-:W-:Y:S01]  /*1b190*/  FADD.FTZ R228, R31, R228 ;  /* 0x000000e41fe47221 */ /* 0x002fe20000010000 */
[----:B------:R-:W-:-:S02]  /*1b1a0*/  F2FP.BF16.F32.PACK_AB R207, R48, R207 ;  /* 0x000000cf30cf723e */ /* 0x000fc400000010ff */
[----:B------:R-:W-:Y:S02]  /*1b1b0*/  CS2R R150, SRZ ;  /* 0x0000000000967805 */ /* 0x000fe4000001ff00 */
[----:B------:R-:W-:Y:S02]  /*1b1c0*/  F2FP.BF16.F32.PACK_AB R201, R42, R201 ;  /* 0x000000c92ac9723e */ /* 0x000fe400000010ff */
[----:B------:R-:W-:Y:S02]  /*1b1d0*/  CS2R R148, SRZ ;  /* 0x0000000000947805 */ /* 0x000fe4000001ff00 */
[----:B------:R-:W-:Y:S02]  /*1b1e0*/  F2FP.BF16.F32.PACK_AB R199, R26, R199 ;  /* 0x000000c71ac7723e */ /* 0x000fe400000010ff */
[----:B------:R-:W-:Y:S02]  /*1b1f0*/  CS2R R146, SRZ ;  /* 0x0000000000927805 */ /* 0x000fe4000001ff00 */
[----:B------:R-:W-:Y:S01]  /*1b200*/  F2FP.BF16.F32.PACK_AB R200, R25, R200 ;  /* 0x000000c819c8723e */ /* 0x000fe200000010ff */
[----:B--2---:R-:W-:Y:S01]  /*1b210*/  FADD.FTZ R227, R0, R227 ;  /* 0x000000e300e37221 */ /* 0x004fe20000010000 */
[----:B------:R-:W-:-:S02]  /*1b220*/  F2FP.BF16.F32.PACK_AB R202, R27, R202 ;  /* 0x000000ca1bca723e */ /* 0x000fc400000010ff */
[----:B------:R-:W-:Y:S02]  /*1b230*/  CS2R R144, SRZ ;  /* 0x0000000000907805 */ /* 0x000fe4000001ff00 */
[----:B------:R-:W-:Y:S02]  /*1b240*/  F2FP.BF16.F32.PACK_AB R196, R29, R196 ;  /* 0x000000c41dc4723e */ /* 0x000fe400000010ff */
[----:B------:R-:W-:Y:S02]  /*1b250*/  CS2R R142, SRZ ;  /* 0x00000000008e7805 */ /* 0x000fe4000001ff00 */
[----:B------:R-:W-:Y:S02]  /*1b260*/  F2FP.BF16.F32.PACK_AB R194, R31, R84 ;  /* 0x000000541fc2723e */ /* 0x000fe400000010ff */
[----:B------:R-:W-:Y:S02]  /*1b270*/  CS2R R140, SRZ ;  /* 0x00000000008c7805 */ /* 0x000fe4000001ff00 */
[----:B------:R-:W-:Y:S01]  /*1b280*/  F2FP.BF16.F32.PACK_AB R195, R0, R195 ;  /* 0x000000c300c3723e */ /* 0x000fe200000010ff */
[----:B------:R-:W-:Y:S01]  /*1b290*/  IMAD.MOV.U32 R0, RZ, RZ, 0x3f800000 ;  /* 0x3f800000ff007424 */ /* 0x000fe200078e00ff */
[----:B------:R-:W-:-:S02]  /*1b2a0*/  @P4 LOP3.LUT R18, R18, 0x2, RZ, 0xfc, !PT ;  /* 0x0000000212124812 */ /* 0x000fc400078efcff */
[----:B------:R-:W-:Y:S02]  /*1b2b0*/  CS2R R138, SRZ ;  /* 0x00000000008a7805 */ /* 0x000fe4000001ff00 */
[----:B------:R-:W-:Y:S02]  /*1b2c0*/  F2FP.BF16.F32.PACK_AB R203, R14, R203 ;  /* 0x000000cb0ecb723e */ /* 0x000fe400000010ff */
[----:B------:R-:W-:Y:S02]  /*1b2d0*/  CS2R R136, SRZ ;  /* 0x0000000000887805 */ /* 0x000fe4000001ff00 */
[----:B------:R-:W-:Y:S02]  /*1b2e0*/  F2FP.BF16.F32.PACK_AB R197, R20, R197 ;  /* 0x000000c514c5723e */ /* 0x000fe400000010ff */
[----:B------:R-:W-:Y:S02]  /*1b2f0*/  CS2R R134, SRZ ;  /* 0x0000000000867805 */ /* 0x000fe4000001ff00 */
[----:B------:R-:W-:-:S02]  /*1b300*/  F2FP.BF16.F32.PACK_AB R204, R15, R204 ;  /* 0x000000cc0fcc723e */ /* 0x000fc400000010ff */
[----:B------:R-:W-:Y:S02]  /*1b310*/  CS2R R132, SRZ ;  /* 0x0000000000847805 */ /* 0x000fe4000001ff00 */
[----:B------:R-:W-:Y:S02]  /*1b320*/  F2FP.BF16.F32.PACK_AB R206, R21, R206 ;  /* 0x000000ce15ce723e */ /* 0x000fe400000010ff */
[----:B------:R-:W-:Y:S02]  /*1b330*/  CS2R R130, SRZ ;  /* 0x0000000000827805 */ /* 0x000fe4000001ff00 */
[----:B------:R-:W-:Y:S02]  /*1b340*/  F2FP.BF16.F32.PACK_AB R198, R7, R198 ;  /* 0x000000c607c6723e */ /* 0x000fe400000010ff */
[----:B------:R-:W-:Y:S02]  /*1b350*/  CS2R R128, SRZ ;  /* 0x0000000000807805 */ /* 0x000fe4000001ff00 */
[----:B------:R-:W-:-:S02]  /*1b360*/  F2FP.BF16.F32.PACK_AB R192, R13, R192 ;  /* 0x000000c00dc0723e */ /* 0x000fc400000010ff */
        /* <DEDUP_REMOVED lines=49> */
[----:B0-----:R-:W-:Y:S02]  /*1b680*/  CS2R R28, SRZ ;  /* 0x00000000001c7805 */ /* 0x001fe4000001ff00 */
[----:B------:R-:W-:Y:S02]  /*1b690*/  CS2R R26, SRZ ;  /* 0x00000000001a7805 */ /* 0x000fe4000001ff00 */
[----:B------:R-:W-:Y:S01]  /*1b6a0*/  CS2R R24, SRZ ;  /* 0x0000000000187805 */ /* 0x000fe2000001ff00 */
[----:B------:R-:W-:Y:S06]  /*1b6b0*/  @!P1 BRA `(.L_x_2870) ;  /* 0x0000005400389947 */ /* 0x000fec0003800000 */
[----:B------:R-:W-:Y:S01]  /*1b6c0*/  BSSY B1, `(.L_x_2870) ;  /* 0x000054d000017945 */ /* 0x000fe20003800000 */
[----:B------:R-:W-:Y:S02]  /*1b6d0*/  IMAD.MOV.U32 R13, RZ, RZ, R4 ;  /* 0x000000ffff0d7224 */ /* 0x000fe400078e0004 */
[----:B------:R-:W-:Y:S02]  /*1b6e0*/  IMAD.MOV.U32 R12, RZ, RZ, R5 ;  /* 0x000000ffff0c7224 */ /* 0x000fe400078e0005 */
[----:B------:R-:W-:Y:S02]  /*1b6f0*/  IMAD.MOV.U32 R7, RZ, RZ, R226 ;  /* 0x000000ffff077224 */ /* 0x000fe400078e00e2 */
[----:B------:R-:W-:Y:S02]  /*1b700*/  IMAD.MOV.U32 R6, RZ, RZ, R220 ;  /* 0x000000ffff067224 */ /* 0x000fe400078e00dc */
[----:B------:R-:W-:Y:S02]  /*1b710*/  IMAD.MOV.U32 R2, RZ, RZ, 0x3f800000 ;  /* 0x3f800000ff027424 */ /* 0x000fe400078e00ff */
[----:B------:R-:W-:-:S07]  /*1b720*/  IMAD.MOV.U32 R151, RZ, RZ, RZ ;  /* 0x000000ffff977224 */ /* 0x000fce00078e00ff */
.L_x_2883:
[----:B------:R-:W-:-:S04]  /*1b730*/  ISETP.NE.AND P1, PT, R6, 0x1, PT ;  /* 0x000000010600780c */ /* 0x000fc80003f25270 */
[----:B------:R-:W-:-:S04]  /*1b740*/  SEL R226, RZ, 0x1, P1 ;  /* 0x00000001ffe27807 */ /* 0x000fc80000800000 */
[----:B------:R-:W-:Y:S01]  /*1b750*/  LOP3.LUT R226, R7, R226, RZ, 0x3c, !PT ;  /* 0x000000e207e27212 */ /* 0x000fe200078e3cff */
[----:B------:R-:W-:Y:S06]  /*1b760*/  @!P0 BRA `(.L_x_2871) ;  /* 0x0000000000048947 */ /* 0x000fec0003800000 */
[----:B------:R-:W-:Y:S01]  /*1b770*/  BPT.TRAP 0x1 ;  /* 0x000000040000795c */ /* 0x000fe20000300000 */
.L_x_2871:
        /* <DEDUP_REMOVED lines=8> */
.L_x_2872:
        /* <DEDUP_REMOVED lines=8> */
.L_x_2874:
[----:B------:R-:W-:Y:S05]  /*1b880*/  BSYNC B2 ;  /* 0x0000000000027941 */ /* 0x000fea0003800000 */
.L_x_2873:
[----:B------:R-:W2:Y:S01]  /*1b890*/  LDL.64 R152, [R1+0x48] ;  /* 0x0000480001987983 */ /* 0x000ea20000100a00 */
[----:B01----:R-:W-:-:S03]  /*1b8a0*/  IMAD.MOV.U32 R4, RZ, RZ, R3 ;  /* 0x000000ffff047224 */ /* 0x003fc600078e0003 */
[----:B------:R-:W3:Y:S01]  /*1b8b0*/  LDL.64 R20, [R1+0x40] ;  /* 0x0000400001147983 */ /* 0x000ee20000100a00 */
[----:B------:R-:W-:Y:S01]  /*1b8c0*/  IMAD.MOV.U32 R5, RZ, RZ, 0x40000040 ;  /* 0x40000040ff057424 */ /* 0x000fe200078e00ff */
[----:B------:R-:W-:-:S04]  /*1b8d0*/  R2UR UR14, R4 ;  /* 0x00000000040e72ca */ /* 0x000fc800000e0000 */
[----:B------:R-:W-:Y:S01]  /*1b8e0*/  R2UR UR15, R5 ;  /* 0x00000000050f72ca */ /* 0x000fe200000e0000 */
[----:B------:R-:W-:Y:S01]  /*1b8f0*/  WARPGROUP.ARRIVE ;  /* 0x00000000000079c5 */ /* 0x000fe20000000000 */
[----:B------:R-:W-:Y:S01]  /*1b900*/  IMAD.MOV.U32 R11, RZ, RZ, 0x40000040 ;  /* 0x40000040ff0b7424 */ /* 0x000fe200078e00ff */
[----:B------:R-:W-:-:S04]  /*1b910*/  R2UR UR26, R10 ;  /* 0x000000000a1a72ca */ /* 0x000fc800000e0000 */
[----:B------:R-:W-:Y:S01]  /*1b920*/  R2UR UR27, R11 ;  /* 0x000000000b1b72ca */ /* 0x000fe200000e0000 */
[----:B------:R-:W-:Y:S01]  /*1b930*/  IMAD.MOV.U32 R4, RZ, RZ, R15 ;  /* 0x000000ffff047224 */ /* 0x000fe200078e000f */
[----:B------:R-:W-:-:S04]  /*1b940*/  R2UR UR19, R5 ;  /* 0x00000000051372ca */ /* 0x000fc800000e0000 */
[----:B------:R-:W-:Y:S01]  /*1b950*/  R2UR UR18, R4 ;  /* 0x00000000041272ca */ /* 0x000fe200000e0000 */
[----:B------:R-:W-:Y:S01]  /*1b960*/  VIADD R10, R3, 0x180 ;  /* 0x00000180030a7836 */ /* 0x000fe20000000000 */
[----:B------:R-:W-:-:S04]  /*1b970*/  R2UR UR7, R11 ;  /* 0x000000000b0772ca */ /* 0x000fc800000e0000 */
[----:B------:R-:W-:Y:S02]  /*1b980*/  R2UR UR6, R10 ;  /* 0x000000000a0672ca */ /* 0x000fe400000e0000 */
[----:B--2---:R-:W-:Y:S02]  /*1b990*/  R2UR UR8, R152 ;  /* 0x00000000980872ca */ /* 0x004fe400000e0000 */
[----:B------:R-:W-:Y:S02]  /*1b9a0*/  R2UR UR9, R153 ;  /* 0x00000000990972ca */ /* 0x000fe400000e0000 */
[----:B------:R-:W2:Y:S01]  /*1b9b0*/  LDL.64 R152, [R1+0x38] ;  /* 0x0000380001987983 */ /* 0x000ea20000100a00 */
[----:B------:R-:W-:Y:S01]  /*1b9c0*/  VIADD R14, R3, 0x200 ;  /* 0x00000200030e7836 */ /* 0x000fe20000000000 */
[----:B---3--:R-:W-:Y:S02]  /*1b9d0*/  R2UR UR32, R20 ;  /* 0x00000000142072ca */ /* 0x008fe400000e0000 */
[----:B------:R-:W-:-:S05]  /*1b9e0*/  R2UR UR33, R21 ;  /* 0x00000000152172ca */ /* 0x000fca00000e0000 */
[----:B------:R-:W-:Y:S02]  /*1b9f0*/  UMOV UR12, UR8 ;  /* 0x00000008000c7c82 */ /* 0x000fe40008000000 */
[----:B------:R-:W-:Y:S01]  /*1ba00*/  UMOV UR13, UR9 ;  /* 0x00000009000d7c82 */ /* 0x000fe20008000000 */
[----:B------:R-:W-:Y:S01]  /*1ba10*/  UMOV UR24, UR8 ;  /* 0x0000000800187c82 */ /* 0x000fe20008000000 */
[----:B------:R-:W-:Y:S01]  /*1ba20*/  HGMMA.64x16x16.F32.BF16 R184, gdesc[UR12], RZ, !UPT, gsb0 ;  /* 0x002000000cb879f0 */ /* 0x000fe2000c0018ff */
[----:B------:R-:W-:Y:S01]  /*1ba30*/  UMOV UR25, UR9 ;  /* 0x0000000900197c82 */ /* 0x000fe20008000000 */
[----:B------:R-:W-:Y:S01]  /*1ba40*/  UMOV UR16, UR8 ;  /* 0x0000000800107c82 */ /* 0x000fe20008000000 */
[----:B------:R-:W-:Y:S01]  /*1ba50*/  UMOV UR17, UR9 ;  /* 0x0000000900117c82 */ /* 0x000fe20008000000 */
[----:B------:R-:W-:Y:S01]  /*1ba60*/  UMOV UR4, UR8 ;  /* 0x0000000800047c82 */ /* 0x000fe20008000000 */
[----:B------:R-:W-:Y:S01]  /*1ba70*/  UMOV UR5, UR9 ;  /* 0x0000000900057c82 */ /* 0x000fe20008000000 */
[----:B------:R-:W-:Y:S01]  /*1ba80*/  IMAD.MOV.U32 R15, RZ, RZ, 0x40000040 ;  /* 0x40000040ff0f7424 */ /* 0x000fe200078e00ff */
[----:B------:R-:W-:Y:S01]  /*1ba90*/  R2UR UR22, R14 ;  /* 0x000000000e1672ca */ /* 0x000fe200000e0000 */
[----:B------:R-:W-:Y:S01]  /*1baa0*/  UMOV UR20, UR8 ;  /* 0x0000000800147c82 */ /* 0x000fe20008000000 */
[----:B------:R-:W-:Y:S01]  /*1bab0*/  UMOV UR21, UR9 ;  /* 0x0000000900157c82 */ /* 0x000fe20008000000 */
[----:B------:R-:W-:Y:S01]  /*1bac0*/  VIADD R4, R3, 0x2 ;  /* 0x0000000203047836 */ /* 0x000fe20000000000 */
[----:B------:R-:W-:Y:S01]  /*1bad0*/  R2UR UR11, R5 ;  /* 0x00000000050b72ca */ /* 0x000fe200000e0000 */
[----:B------:R-:W-:-:S02]  /*1bae0*/  VIADD R10, R3, 0x82 ;  /* 0x00000082030a7836 */ /* 0x000fc40000000000 */
[----:B------:R-:W-:Y:S01]  /*1baf0*/  IMAD.MOV.U32 R11, RZ, RZ, 0x40000040 ;  /* 0x40000040ff0b7424 */ /* 0x000fe200078e00ff */
[----:B------:R-:W-:Y:S01]  /*1bb00*/  UMOV UR28, UR32 ;  /* 0x00000020001c7c82 */ /* 0x000fe20008000000 */
[----:B------:R-:W3:Y:S01]  /*1bb10*/  LDL.64 R20, [R1+0x30] ;  /* 0x0000300001147983 */ /* 0x000ee20000100a00 */
[----:B------:R-:W-:Y:S02]  /*1bb20*/  WARPGROUP.DEPBAR.LE gsb0, 0x0 ;  /* 0x00008000000079c5 */ /* 0x000fe40000010000 */
[----:B------:R-:W-:-:S06]  /*1bb30*/  WARPGROUP.ARRIVE ;  /* 0x00000000000079c5 */ /* 0x000fcc0000000000 */
[----:B------:R-:W-:Y:S03]  /*1bb40*/  HGMMA.64x16x16.F32.BF16 R176, gdesc[UR24], RZ, !UPT, gsb0 ;  /* 0x0020000018b079f0 */ /* 0x000fe6000c0018ff */
[----:B------:R-:W-:Y:S02]  /*1bb50*/  WARPGROUP.DEPBAR.LE gsb0, 0x0 ;  /* 0x00008000000079c5 */ /* 0x000fe40000010000 */
[----:B------:R-:W-:-:S06]  /*1bb60*/  WARPGROUP.ARRIVE ;  /* 0x00000000000079c5 */ /* 0x000fcc0000000000 */
[----:B------:R-:W-:Y:S03]  /*1bb70*/  HGMMA.64x16x16.F32.BF16 R168, gdesc[UR16], RZ, !UPT, gsb0 ;  /* 0x0020000010a879f0 */ /* 0x000fe6000c0018ff */
[----:B------:R-:W-:Y:S02]  /*1bb80*/  WARPGROUP.DEPBAR.LE gsb0, 0x0 ;  /* 0x00008000000079c5 */ /* 0x000fe40000010000 */
[----:B------:R-:W-:-:S06]  /*1bb90*/  WARPGROUP.ARRIVE ;  /* 0x00000000000079c5 */ /* 0x000fcc0000000000 */
[----:B------:R-:W-:Y:S01]  /*1bba0*/  HGMMA.64x16x16.F32.BF16 R160, gdesc[UR4], RZ, !UPT, gsb0 ;  /* 0x0020000004a079f0 */ /* 0x000fe2000c0018ff */
[----:B------:R-:W-:Y:S02]  /*1bbb0*/  R2UR UR23, R15 ;  /* 0x000000000f1772ca */ /* 0x000fe400000e0000 */
[----:B------:R-:W-:Y:S01]  /*1bbc0*/  R2UR UR10, R4 ;  /* 0x00000000040a72ca */ /* 0x000fe200000e0000 */
[----:B------:R-:W-:Y:S02]  /*1bbd0*/  WARPGROUP.DEPBAR.LE gsb0, 0x0 ;  /* 0x00008000000079c5 */ /* 0x000fe40000010000 */
[----:B--2---:R-:W-:Y:S02]  /*1bbe0*/  R2UR UR34, R152 ;  /* 0x00000000982272ca */ /* 0x004fe400000e0000 */
[----:B------:R-:W-:Y:S01]  /*1bbf0*/  R2UR UR35, R153 ;  /* 0x00000000992372ca */ /* 0x000fe200000e0000 */
[----:B------:R-:W-:Y:S01]  /*1bc00*/  UMOV UR8, UR32 ;  /* 0x0000002000087c82 */ /* 0x000fe20008000000 */
[----:B------:R-:W-:Y:S01]  /*1bc10*/  WARPGROUP.ARRIVE ;  /* 0x00000000000079c5 */ /* 0x000fe20000000000 */
[----:B------:R-:W-:Y:S01]  /*1bc20*/  UMOV UR9, UR33 ;  /* 0x0000002100097c82 */ /* 0x000fe20008000000 */
[----:B------:R-:W-:-:S02]  /*1bc30*/  R2UR UR14, R10 ;  /* 0x000000000a0e72ca */ /* 0x000fc400000e0000 */
[----:B------:R-:W-:Y:S01]  /*1bc40*/  R2UR UR15, R11 ;  /* 0x000000000b0f72ca */ /* 0x000fe200000e0000 */
[----:B------:R-:W-:Y:S01]  /*1bc50*/  UMOV UR12, UR32 ;  /* 0x00000020000c7c82 */ /* 0x000fe20008000000 */
[----:B------:R-:W-:Y:S01]  /*1bc60*/  HGMMA.64x16x16.F32.BF16 R152, gdesc[UR20], RZ, !UPT, gsb0 ;  /* 0x00200000149879f0 */ /* 0x000fe2000c0018ff */
[----:B------:R-:W-:Y:S01]  /*1bc70*/  UMOV UR13, UR33 ;  /* 0x00000021000d7c82 */ /* 0x000fe20008000000 */
[----:B------:R-:W-:Y:S01]  /*1bc80*/  IMAD.MOV.U32 R5, RZ, RZ, 0x40000040 ;  /* 0x40000040ff057424 */ /* 0x000fe200078e00ff */
[----:B------:R-:W-:Y:S01]  /*1bc90*/  UMOV UR24, UR32 ;  /* 0x0000002000187c82 */ /* 0x000fe20008000000 */
[----:B------:R-:W-:Y:S01]  /*1bca0*/  UMOV UR25, UR33 ;  /* 0x0000002100197c82 */ /* 0x000fe20008000000 */
[----:B------:R-:W-:Y:S01]  /*1bcb0*/  UMOV UR29, UR33 ;  /* 0x00000021001d7c82 */ /* 0x000fe20008000000 */
[----:B------:R-:W-:Y:S01]  /*1bcc0*/  UMOV UR16, UR32 ;  /* 0x0000002000107c82 */ /* 0x000fe20008000000 */
[----:B------:R-:W-:Y:S01]  /*1bcd0*/  UMOV UR17, UR33 ;  /* 0x0000002100117c82 */ /* 0x000fe20008000000 */
[----:B------:R-:W2:Y:S01]  /*1bce0*/  LDL.64 R14, [R1+0x28] ;  /* 0x00002800010e7983 */ /* 0x000ea20000100a00 */
[----:B------:R-:W-:-:S02]  /*1bcf0*/  WARPGROUP.DEPBAR.LE gsb0, 0x0 ;  /* 0x00008000000079c5 */ /* 0x000fc40000010000 */
[----:B------:R-:W-:-:S06]  /*1bd00*/  WARPGROUP.ARRIVE ;  /* 0x00000000000079c5 */ /* 0x000fcc0000000000 */
[----:B------:R-:W-:Y:S01]  /*1bd10*/  HGMMA.64x16x16.F32.BF16 R184, gdesc[UR8], R184, gsb0 ;  /* 0x0020000008b879f0 */ /* 0x000fe200080018b8 */
[----:B------:R-:W-:Y:S02]  /*1bd20*/  VIADD R4, R3, 0x102 ;  /* 0x0000010203047836 */ /* 0x000fe40000000000 */
[----:B------:R-:W-:Y:S02]  /*1bd30*/  WARPGROUP.DEPBAR.LE gsb0, 0x0 ;  /* 0x00008000000079c5 */ /* 0x000fe40000010000 */
        /* <DEDUP_REMOVED lines=11> */
[----:B------:R-:W-:Y:S02]  /*1bdf0*/  VIADD R4, R3, 0x202 ;  /* 0x0000020203047836 */ /* 0x000fe40000000000 */
[----:B------:R-:W-:Y:S01]  /*1be00*/  IMAD.MOV.U32 R5, RZ, RZ, 0x40000040 ;  /* 0x40000040ff057424 */ /* 0x000fe200078e00ff */
[----:B------:R-:W-:Y:S01]  /*1be10*/  UMOV UR4, UR34 ;  /* 0x0000002200047c82 */ /* 0x000fe20008000000 */
[----:B------:R-:W-:Y:S01]  /*1be20*/  UMOV UR5, UR35 ;  /* 0x0000002300057c82 */ /* 0x000fe20008000000 */
[----:B------:R-:W-:Y:S02]  /*1be30*/  WARPGROUP.DEPBAR.LE gsb0, 0x0 ;  /* 0x00008000000079c5 */ /* 0x000fe40000010000 */
[----:B------:R-:W-:Y:S01]  /*1be40*/  WARPGROUP.ARRIVE ;  /* 0x00000000000079c5 */ /* 0x000fe20000000000 */
[----:B------:R-:W-:Y:S01]  /*1be50*/  UMOV UR20, UR34 ;  /* 0x0000002200147c82 */ /* 0x000fe20008000000 */
        /* <DEDUP_REMOVED lines=8> */
[----:B------:R-:W-:Y:S01]  /*1bee0*/  VIADD R4, R3, 0x4 ;  /* 0x0000000403047836 */ /* 0x000fe20000000000 */
[----:B------:R-:W-:Y:S01]  /*1bef0*/  UMOV UR12, UR34 ;  /* 0x00000022000c7c82 */ /* 0x000fe20008000000 */
[----:B------:R-:W-:Y:S01]  /*1bf00*/  UMOV UR13, UR35 ;  /* 0x00000023000d7c82 */ /* 0x000fe20008000000 */
[----:B---3--:R-:W-:Y:S01]  /*1bf10*/  R2UR UR32, R20 ;  /* 0x00000000142072ca */ /* 0x008fe200000e0000 */
[----:B------:R-:W3:Y:S01]  /*1bf20*/  LDL.64 R10, [R1+0x20] ;  /* 0x00002000010a7983 */ /* 0x000ee20000100a00 */
[----:B------:R-:W-:-:S02]  /*1bf30*/  WARPGROUP.DEPBAR.LE gsb0, 0x0 ;  /* 0x00008000000079c5 */ /* 0x000fc40000010000 */
[----:B------:R-:W-:-:S06]  /*1bf40*/  WARPGROUP.ARRIVE ;  /* 0x00000000000079c5 */ /* 0x000fcc0000000000 */
        /* <DEDUP_REMOVED lines=36> */
[----:B------:R-:W-:Y:S01]  /*1c190*/  IMAD.MOV.U32 R5, RZ, RZ, 0x40000040 ;  /* 0x40000040ff057424 */ /* 0x000fe200078e00ff */
[----:B------:R-:W-:Y:S02]  /*1c1a0*/  R2UR UR33, R21 ;  /* 0x00000000152172ca */ /* 0x000fe400000e0000 */
[----:B------:R-:W-:Y:S02]  /*1c1b0*/  R2UR UR30, R4 ;  /* 0x00000000041e72ca */ /* 0x000fe400000e0000 */
[----:B------:R-:W-:Y:S01]  /*1c1c0*/  R2UR UR31, R5 ;  /* 0x00000000051f72ca */ /* 0x000fe200000e0000 */
[----:B------:R-:W-:-:S08]  /*1c1d0*/  UMOV UR28, UR32 ;  /* 0x00000020001c7c82 */ /* 0x000fd00008000000 */
        /* <DEDUP_REMOVED lines=189> */
[----:B------:R-:W3:Y:S01]  /*1cdb0*/  LDL.64 R10, [R1] ;  /* 0x00000000010a7983 */ /* 0x000ee20000100a00 */
        /* <DEDUP_REMOVED lines=535> */
.L_x_2876:
[----:B------:R-:W-:Y:S01]  /*1ef30*/  SHF.L.U32 R0, R7, 0x1f, RZ ;  /* 0x0000001f07007819 */ /* 0x000fe200000006ff */
[----:B------:R-:W-:-:S04]  /*1ef40*/  IMAD R7, R6, 0x8, R23 ;  /* 0x0000000806077824 */ /* 0x000fc800078e0217 */
[----:B------:R0:W1:Y:S01]  /*1ef50*/  SYNCS.PHASECHK.TRANS64.TRYWAIT P1, [R7+URZ+0x38850], R0 ;  /* 0x03885000070075a7 */ /* 0x000062000802017f */
[----:B------:R-:W-:Y:S05]  /*1ef60*/  @!P0 BRA `(.L_x_2877) ;  /* 0x0000000000048947 */ /* 0x000fea0003800000 */
[----:B------:R-:W-:Y:S01]  /*1ef70*/  BPT.TRAP 0x1 ;  /* 0x000000040000795c */ /* 0x000fe20000300000 */
.L_x_2877:
[----:B------:R-:W-:Y:S04]  /*1ef80*/  BSSY B2, `(.L_x_2878) ;  /* 0x0000004000027945 */ /* 0x000fe80003800000 */
[----:B-1----:R-:W-:Y:S05]  /*1ef90*/  @P1 BRA `(.L_x_2879) ;  /* 0x0000000000081947 */ /* 0x002fea0003800000 */
[----:B------:R-:W1:Y:S02]  /*1efa0*/  SYNCS.PHASECHK.TRANS64.TRYWAIT P1, [R7+URZ+0x38850], R0 ;  /* 0x03885000070075a7 */ /* 0x000e64000802017f */
[----:B-1----:R-:W-:Y:S05]  /*1efb0*/  @!P1 BRA `(.L_x_2880) ;  /* 0x00000164002c9947 */ /* 0x002fea0003800000 */
.L_x_2879:
[----:B------:R-:W-:Y:S05]  /*1efc0*/  BSYNC B2 ;  /* 0x0000000000027941 */ /* 0x000fea0003800000 */
.L_x_2878:
[----:B01----:R-:W-:Y:S01]  /*1efd0*/  VIADD R0, R23, 0x400 ;  /* 0x0000040017007836 */ /* 0x003fe20000000000 */
[----:B------:R-:W-:Y:S01]  /*1efe0*/  WARPGROUP.ARRIVE ;  /* 0x00000000000079c5 */ /* 0x000fe20000000000 */
[----:B------:R-:W-:Y:S02]  /*1eff0*/  IMAD.MOV.U32 R3, RZ, RZ, 0x40000040 ;  /* 0x40000040ff037424 */ /* 0x000fe400078e00ff */
        /* <DEDUP_REMOVED lines=42> */
.L_x_2881:
[----:B------:R-:W2:Y:S01]  /*1f2a0*/  LDL R4, [R1+0x74] ;  /* 0x0000740001047983 */ /* 0x000ea20000100800 */
[----:B------:R-:W0:Y:S03]  /*1f2b0*/  LDC R0, c[0x0][0x448] ;  /* 0x00011200ff007b82 */ /* 0x000e260000000800 */
[----:B------:R-:W2:Y:S04]  /*1f2c0*/  LDL R3, [R1+0x84] ;  /* 0x0000840001037983 */ /* 0x000ea80000100800 */
[----:B------:R-:W3:Y:S04]  /*1f2d0*/  LDL R192, [R1+0x50] ;  /* 0x0000500001c07983 */ /* 0x000ee80000100800 */
[----:B------:R-:W4:Y:S04]  /*1f2e0*/  LDL R195, [R1+0x80] ;  /* 0x0000800001c37983 */ /* 0x000f280000100800 */
[----:B------:R-:W5:Y:S04]  /*1f2f0*/  LDL R194, [R1+0x78] ;  /* 0x0000780001c27983 */ /* 0x000f680000100800 */
[----:B------:R-:W5:Y:S01]  /*1f300*/  LDL R193, [R1+0x6c] ;  /* 0x00006c0001c17983 */ /* 0x000f620000100800 */
[----:B0-----:R-:W-:-:S13]  /*1f310*/  ISETP.NE.AND P1, PT, R0, 0x1, PT ;  /* 0x000000010000780c */ /* 0x001fda0003f25270 */
[----:B------:R-:W0:Y:S08]  /*1f320*/  @P1 LDC R2, c[0x0][0x44c] ;  /* 0x00011300ff021b82 */ /* 0x000e300000000800 */
[----:B------:R-:W1:Y:S01]  /*1f330*/  @P1 LDC R0, c[0x0][0x450] ;  /* 0x00011400ff001b82 */ /* 0x000e620000000800 */
[----:B------:R-:W-:Y:S01]  /*1f340*/  FMUL.FTZ R15, R169, UR39 ;  /* 0x00000027a90f7c20 */ /* 0x000fe20008410000 */
[----:B------:R-:W-:Y:S01]  /*1f350*/  FMUL.FTZ R14, R168, UR39 ;  /* 0x00000027a80e7c20 */ /* 0x000fe20008410000 */
[----:B------:R-:W-:-:S02]  /*1f360*/  VIADD R9, R9, 0x38840 ;  /* 0x0003884009097836 */ /* 0x000fc40000000000 */
[----:B------:R-:W-:Y:S01]  /*1f370*/  FMUL.FTZ R5, R189, UR39 ;  /* 0x00000027bd057c20 */ /* 0x000fe20008410000 */
[----:B------:R-:W-:Y:S01]  /*1f380*/  FMUL.FTZ R6, R176, UR39 ;  /* 0x00000027b0067c20 */ /* 0x000fe20008410000 */
[----:B------:R-:W-:Y:S01]  /*1f390*/  FMUL.FTZ R10, R180, UR39 ;  /* 0x00000027b40a7c20 */ /* 0x000fe20008410000 */
[----:B------:R-:W-:Y:S01]  /*1f3a0*/  FMUL.FTZ R11, R181, UR39 ;  /* 0x00000027b50b7c20 */ /* 0x000fe20008410000 */
[----:B------:R-:W-:Y:S02]  /*1f3b0*/  FMUL.FTZ R20, R172, UR39 ;  /* 0x00000027ac147c20 */ /* 0x000fe40008410000 */
[----:B------:R-:W-:Y:S01]  /*1f3c0*/  MUFU.TANH R5, R5 ;  /* 0x0000000500057308 */ /* 0x000fe20000002400 */
[----:B------:R-:W-:Y:S01]  /*1f3d0*/  FMUL.FTZ R21, R173, UR39 ;  /* 0x00000027ad157c20 */ /* 0x000fe20008410000 */
[----:B------:R-:W-:Y:S01]  /*1f3e0*/  FMUL.FTZ R160, R160, UR39 ;  /* 0x00000027a0a07c20 */ /* 0x000fe20008410000 */
[----:B------:R-:W-:-:S05]  /*1f3f0*/  FMUL.FTZ R161, R161, UR39 ;  /* 0x00000027a1a17c20 */ /* 0x000fca0008410000 */
[----:B------:R-:W-:Y:S01]  /*1f400*/  MUFU.TANH R6, R6 ;  /* 0x0000000600067308 */ /* 0x000fe20000002400 */
[----:B------:R-:W-:-:S07]  /*1f410*/  FMUL.FTZ R164, R164, UR39 ;  /* 0x00000027a4a47c20 */ /* 0x000fce0008410000 */
[----:B------:R-:W-:Y:S08]  /*1f420*/  MUFU.TANH R10, R10 ;  /* 0x0000000a000a7308 */ /* 0x000ff00000002400 */
        /* <DEDUP_REMOVED lines=8> */
[----:B------:R-:W-:Y:S01]  /*1f4b0*/  FMUL.FTZ R152, R152, UR39 ;  /* 0x0000002798987c20 */ /* 0x000fe20008410000 */
[----:B------:R-:W-:-:S06]  /*1f4c0*/  FMUL.FTZ R153, R153, UR39 ;  /* 0x0000002799997c20 */ /* 0x000fcc0008410000 */
[----:B------:R-:W-:Y:S01]  /*1f4d0*/  MUFU.TANH R153, R153 ;  /* 0x0000009900997308 */ /* 0x000fe20000002400 */
[----:B--2---:R-:W-:-:S04]  /*1f4e0*/  IMAD.IADD R3, R3, 0x1, R4 ;  /* 0x0000000103037824 */ /* 0x004fc800078e0204 */
[----:B0-----:R-:W-:-:S05]  /*1f4f0*/  @P1 IMAD.HI.U32 R2, R3, R2, RZ ;  /* 0x0000000203021227 */ /* 0x001fca00078e00ff */
[----:B-1----:R-:W-:-:S05]  /*1f500*/  @P1 SHF.R.U32.HI R3, RZ, R0, R2 ;  /* 0x00000000ff031219 */ /* 0x002fca0000011602 */
[----:B------:R-:W0:Y:S04]  /*1f510*/  SHFL.IDX PT, R169, R3, RZ, 0x1c1f ;  /* 0x001c1fff03a97589 */ /* 0x000e2800000e0000 */
[----:B------:R1:W2:Y:S01]  /*1f520*/  SHFL.IDX PT, R168, R3, 0x1, 0x1c1f ;  /* 0x003c1f0003a87f89 */ /* 0x0002a200000e0000 */
[----:B---3--:R-:W-:Y:S01]  /*1f530*/  PRMT R9, R192, 0x654, R9 ;  /* 0x00000654c0097816 */ /* 0x008fe20000000009 */
[----:B------:R-:W-:Y:S01]  /*1f540*/  FMUL.FTZ R0, R184, UR39 ;  /* 0x00000027b8007c20 */ /* 0x000fe20008410000 */
[----:B------:R-:W-:Y:S01]  /*1f550*/  FMUL.FTZ R2, R185, UR39 ;  /* 0x00000027b9027c20 */ /* 0x000fe20008410000 */
[----:B------:R-:W-:Y:S01]  /*1f560*/  FMUL.FTZ R4, R188, UR39 ;  /* 0x00000027bc047c20 */ /* 0x000fe20008410000 */
[----:B------:R3:W-:Y:S01]  /*1f570*/  SYNCS.ARRIVE.TRANS64.RED.A1T0 RZ, [R9+URZ], RZ ;  /* 0x000000ff09ff79a7 */ /* 0x0007e2000810043f */
[----:B-1----:R-:W-:-:S02]  /*1f580*/  IMAD R3, R8, -0x50, RZ ;  /* 0xffffffb008037824 */ /* 0x002fc400078e02ff */
[----:B------:R-:W1:Y:S01]  /*1f590*/  MUFU.TANH R0, R0 ;  /* 0x0000000000007308 */ /* 0x000e620000002400 */
[----:B---3--:R-:W-:Y:S02]  /*1f5a0*/  FMUL.FTZ R9, R177, UR39 ;  /* 0x00000027b1097c20 */ /* 0x008fe40008410000 */
[----:B----4-:R-:W-:-:S05]  /*1f5b0*/  IADD3 R3, -R195, 0x1, R3 ;  /* 0x00000001c3037810 */ /* 0x010fca0007ffe103 */
[----:B------:R-:W3:Y:S01]  /*1f5c0*/  MUFU.TANH R2, R2 ;  /* 0x0000000200027308 */ /* 0x000ee20000002400 */
[----:B-----5:R-:W-:-:S07]  /*1f5d0*/  IADD3 R172, -R193, R3, R194 ;  /* 0x00000003c1ac7210 */ /* 0x020fce0007ffe1c2 */
[----:B------:R-:W4:Y:S01]  /*1f5e0*/  MUFU.TANH R4, R4 ;  /* 0x0000000400047308 */ /* 0x000f220000002400 */
[----:B0-----:R-:W-:-:S07]  /*1f5f0*/  IMAD.IADD R3, R172, 0x1, R169 ;  /* 0x00000001ac037824 */ /* 0x001fce00078e02a9 */
[----:B------:R-:W0:Y:S01]  /*1f600*/  MUFU.TANH R9, R9 ;  /* 0x0000000900097308 */ /* 0x000e220000002400 */
[----:B--2---:R-:W-:Y:S01]  /*1f610*/  IMAD.IADD R168, R172, 0x1, R168 ;  /* 0x00000001aca87824 */ /* 0x004fe200078e02a8 */
[C---:B------:R-:W-:Y:S02]  /*1f620*/  ISETP.GT.AND P2, PT, R3.reuse, RZ, PT ;  /* 0x000000ff0300720c */ /* 0x040fe40003f44270 */
[C---:B------:R-:W-:Y:S02]  /*1f630*/  ISETP.GT.AND P1, PT, R3.reuse, 0x1, PT ;  /* 0x000000010300780c */ /* 0x040fe40003f24270 */
[C---:B------:R-:W-:Y:S02]  /*1f640*/  ISETP.GT.AND P5, PT, R3.reuse, 0x8, PT ;  /* 0x000000080300780c */ /* 0x040fe40003fa4270 */
[----:B------:R3:W2:Y:S01]  /*1f650*/  MUFU.TANH R172, R164 ;  /* 0x000000a400ac7308 */ /* 0x0006a20000002400 */
[C---:B------:R-:W-:Y:S02]  /*1f660*/  ISETP.GT.AND P4, PT, R3.reuse, 0x9, PT ;  /* 0x000000090300780c */ /* 0x040fe40003f84270 */
[----:B------:R-:W-:-:S02]  /*1f670*/  ISETP.GT.AND P3, PT, R3, 0x10, PT ;  /* 0x000000100300780c */ /* 0x000fc40003f64270 */
[----:B-1----:R-:W-:Y:S02]  /*1f680*/  FSEL R169, R0, -INF , P2 ;  /* 0xff80000000a97808 */ /* 0x002fe40001000000 */
[C---:B------:R-:W-:Y:S02]  /*1f690*/  ISETP.GT.AND P2, PT, R3.reuse, 0x11, PT ;  /* 0x000000110300780c */ /* 0x040fe40003f44270 */
[----:B---3--:R-:W-:Y:S02]  /*1f6a0*/  FSEL R164, R2, -INF , P1 ;  /* 0xff80000002a47808 */ /* 0x008fe40000800000 */
[C---:B------:R-:W-:Y:S02]  /*1f6b0*/  ISETP.GT.AND P1, PT, R3.reuse, 0x18, PT ;  /* 0x000000180300780c */ /* 0x040fe40003f24270 */
[----:B----4-:R-:W-:Y:S02]  /*1f6c0*/  FSEL R0, R4, -INF , P5 ;  /* 0xff80000004007808 */ /* 0x010fe40002800000 */
[----:B------:R-:W-:-:S02]  /*1f6d0*/  ISETP.GT.AND P5, PT, R3, 0x19, PT ;  /* 0x000000190300780c */ /* 0x000fc40003fa4270 */
[----:B------:R-:W-:Y:S02]  /*1f6e0*/  FSEL R2, R5, -INF , P4 ;  /* 0xff80000005027808 */ /* 0x000fe40002000000 */
[C---:B------:R-:W-:Y:S02]  /*1f6f0*/  ISETP.GT.AND P4, PT, R3.reuse, 0x20, PT ;  /* 0x000000200300780c */ /* 0x040fe40003f84270 */
[----:B------:R-:W-:Y:S02]  /*1f700*/  FSEL R4, R6, -INF , P3 ;  /* 0xff80000006047808 */ /* 0x000fe40001800000 */
[----:B------:R-:W-:Y:S02]  /*1f710*/  ISETP.GT.AND P3, PT, R3, 0x21, PT ;  /* 0x000000210300780c */ /* 0x000fe40003f64270 */
[----:B0-----:R-:W-:Y:S02]  /*1f720*/  FSEL R6, R9, -INF , P2 ;  /* 0xff80000009067808 */ /* 0x001fe40001000000 */
[----:B------:R-:W-:-:S02]  /*1f730*/  ISETP.GT.AND P2, PT, R3, 0x28, PT ;  /* 0x000000280300780c */ /* 0x000fc40003f44270 */
[----:B------:R-:W-:Y:S02]  /*1f740*/  FSEL R9, R10, -INF , P1 ;  /* 0xff8000000a097808 */ /* 0x000fe40000800000 */
[----:B------:R-:W-:Y:S02]  /*1f750*/  ISETP.GT.AND P1, PT, R3, 0x29, PT ;  /* 0x000000290300780c */ /* 0x000fe40003f24270 */
[----:B------:R-:W-:Y:S02]  /*1f760*/  FSEL R10, R11, -INF , P5 ;  /* 0xff8000000b0a7808 */ /* 0x000fe40002800000 */
[C---:B------:R-:W-:Y:S02]  /*1f770*/  ISETP.GT.AND P5, PT, R3.reuse, 0x30, PT ;  /* 0x000000300300780c */ /* 0x040fe40003fa4270 */
[----:B------:R-:W-:Y:S02]  /*1f780*/  FSEL R11, R14, -INF , P4 ;  /* 0xff8000000e0b7808 */ /* 0x000fe40002000000 */
[----:B------:R-:W-:-:S02]  /*1f790*/  ISETP.GT.AND P4, PT, R3, 0x31, PT ;  /* 0x000000310300780c */ /* 0x000fc40003f84270 */
[----:B------:R-:W-:Y:S02]  /*1f7a0*/  FSEL R14, R15, -INF , P3 ;  /* 0xff8000000f0e7808 */ /* 0x000fe40001800000 */
[----:B------:R-:W-:Y:S02]  /*1f7b0*/  ISETP.GT.AND P3, PT, R3, 0x38, PT ;  /* 0x000000380300780c */ /* 0x000fe40003f64270 */
[----:B------:R-:W-:Y:S02]  /*1f7c0*/  FSEL R15, R20, -INF , P2 ;  /* 0xff800000140f7808 */ /* 0x000fe40001000000 */
[----:B------:R-:W-:Y:S02]  /*1f7d0*/  FSEL R20, R21, -INF , P1 ;  /* 0xff80000015147808 */ /* 0x000fe40000800000 */
[----:B------:R-:W-:Y:S02]  /*1f7e0*/  FSEL R21, R160, -INF , P5 ;  /* 0xff800000a0157808 */ /* 0x000fe40002800000 */
[----:B------:R-:W-:-:S02]  /*1f7f0*/  FSEL R160, R161, -INF , P4 ;  /* 0xff800000a1a07808 */ /* 0x000fc40002000000 */
[----:B--2---:R-:W-:Y:S02]  /*1f800*/  FSEL R161, R172, -INF , P3 ;  /* 0xff800000aca17808 */ /* 0x004fe40001800000 */
[C---:B------:R-:W-:Y:S02]  /*1f810*/  ISETP.GT.AND P2, PT, R3.reuse, 0x39, PT ;  /* 0x000000390300780c */ /* 0x040fe40003f44270 */
[C---:B------:R-:W-:Y:S02]  /*1f820*/  ISETP.GT.AND P1, PT, R3.reuse, 0x40, PT ;  /* 0x000000400300780c */ /* 0x040fe40003f24270 */
[C---:B------:R-:W-:Y:S02]  /*1f830*/  ISETP.GT.AND P5, PT, R3.reuse, 0x41, PT ;  /* 0x000000410300780c */ /* 0x040fe40003fa4270 */
[C---:B------:R-:W-:Y:S02]  /*1f840*/  ISETP.GT.AND P4, PT, R3.reuse, 0x48, PT ;  /* 0x000000480300780c */ /* 0x040fe40003f84270 */
[----:B------:R-:W-:-:S02]  /*1f850*/  ISETP.GT.AND P3, PT, R3, 0x49, PT ;  /* 0x000000490300780c */ /* 0x000fc40003f64270 */
[----:B------:R-:W-:-:S04]  /*1f860*/  FMNMX.FTZ R3, R169, R12, !PT ;  /* 0x0000000ca9037209 */ /* 0x000fc80007810000 */
[----:B------:R-:W-:-:S04]  /*1f870*/  FMNMX.FTZ R3, R164, R3, !PT ;  /* 0x00000003a4037209 */ /* 0x000fc80007810000 */
[----:B------:R-:W-:-:S04]  /*1f880*/  FMNMX.FTZ R3, R0, R3, !PT ;  /* 0x0000000300037209 */ /* 0x000fc80007810000 */
[----:B------:R-:W-:-:S04]  /*1f890*/  FMNMX.FTZ R3, R2, R3, !PT ;  /* 0x0000000302037209 */ /* 0x000fc80007810000 */
[----:B------:R-:W-:-:S04]  /*1f8a0*/  FMNMX.FTZ R3, R4, R3, !PT ;  /* 0x0000000304037209 */ /* 0x000fc80007810000 */
[----:B------:R-:W-:-:S04]  /*1f8b0*/  FMNMX.FTZ R5, R6, R3, !PT ;  /* 0x0000000306057209 */ /* 0x000fc80007810000 */
[----:B------:R-:W-:Y:S01]  /*1f8c0*/  FMNMX.FTZ R5, R9, R5, !PT ;  /* 0x0000000509057209 */ /* 0x000fe20007810000 */
[----:B------:R0:W1:Y:S03]  /*1f8d0*/  MUFU.TANH R3, R165 ;  /* 0x000000a500037308 */ /* 0x0000660000002400 */
[----:B0-----:R-:W-:-:S04]  /*1f8e0*/  FMNMX.FTZ R165, R10, R5, !PT ;  /* 0x000000050aa57209 */ /* 0x001fc80007810000 */
[----:B------:R-:W-:-:S04]  /*1f8f0*/  FMNMX.FTZ R165, R11, R165, !PT ;  /* 0x000000a50ba57209 */ /* 0x000fc80007810000 */
[----:B------:R-:W-:Y:S01]  /*1f900*/  FMNMX.FTZ R165, R14, R165, !PT ;  /* 0x000000a50ea57209 */ /* 0x000fe20007810000 */
[----:B------:R1:W0:Y:S03]  /*1f910*/  MUFU.TANH R5, R152 ;  /* 0x0000009800057308 */ /* 0x0002260000002400 */
[----:B------:R-:W-:Y:S01]  /*1f920*/  FMNMX.FTZ R165, R15, R165, !PT ;  /* 0x000000a50fa57209 */ /* 0x000fe20007810000 */
[----:B------:R-:W-:-:S03]  /*1f930*/  FMUL.FTZ R172, R156, UR39 ;  /* 0x000000279cac7c20 */ /* 0x000fc60008410000 */
[----:B------:R-:W-:-:S04]  /*1f940*/  FMNMX.FTZ R165, R20, R165, !PT ;  /* 0x000000a514a57209 */ /* 0x000fc80007810000 */
[----:B------:R-:W-:Y:S01]  /*1f950*/  FMNMX.FTZ R156, R21, R165, !PT ;  /* 0x000000a5159c7209 */ /* 0x000fe20007810000 */
[----:B------:R-:W-:Y:S01]  /*1f960*/  FMUL.FTZ R165, R157, UR39 ;  /* 0x000000279da57c20 */ /* 0x000fe20008410000 */
[----:B------:R-:W2:Y:S02]  /*1f970*/  MUFU.TANH R172, R172 ;  /* 0x000000ac00ac7308 */ /* 0x000ea40000002400 */
[----:B------:R-:W-:Y:S02]  /*1f980*/  FMNMX.FTZ R156, R160, R156, !PT ;  /* 0x0000009ca09c7209 */ /* 0x000fe40007810000 */
[----:B-1----:R-:W-:Y:S02]  /*1f990*/  FSEL R152, R3, -INF , P2 ;  /* 0xff80000003987808 */ /* 0x002fe40001000000 */
[----:B------:R-:W-:Y:S02]  /*1f9a0*/  FMNMX.FTZ R3, R161, R156, !PT ;  /* 0x0000009ca1037209 */ /* 0x000fe40007810000 */
[----:B------:R-:W1:Y:S01]  /*1f9b0*/  MUFU.TANH R165, R165 ;  /* 0x000000a500a57308 */ /* 0x000e620000002400 */
[----:B0-----:R-:W-:-:S02]  /*1f9c0*/  FSEL R156, R5, -INF , P1 ;  /* 0xff800000059c7808 */ /* 0x001fc40000800000 */
[----:B------:R-:W-:Y:S02]  /*1f9d0*/  FMNMX.FTZ R3, R152, R3, !PT ;  /* 0x0000000398037209 */ /* 0x000fe40007810000 */
[----:B------:R-:W-:Y:S02]  /*1f9e0*/  FSEL R153, R153, -INF , P5 ;  /* 0xff80000099997808 */ /* 0x000fe40002800000 */
[----:B------:R-:W-:Y:S02]  /*1f9f0*/  FMNMX.FTZ R3, R156, R3, !PT ;  /* 0x000000039c037209 */ /* 0x000fe40007810000 */
[----:B--2---:R-:W-:Y:S02]  /*1fa00*/  FSEL R157, R172, -INF , P4 ;  /* 0xff800000ac9d7808 */ /* 0x004fe40002000000 */
[----:B------:R-:W-:-:S04]  /*1fa10*/  FMNMX.FTZ R3, R153, R3, !PT ;  /* 0x0000000399037209 */ /* 0x000fc80007810000 */
[----:B------:R-:W-:Y:S02]  /*1fa20*/  FMNMX.FTZ R3, R157, R3, !PT ;  /* 0x000000039d037209 */ /* 0x000fe40007810000 */
[----:B-1----:R-:W-:-:S04]  /*1fa30*/  FSEL R165, R165, -INF , P3 ;  /* 0xff800000a5a57808 */ /* 0x002fc80001800000 */
[----:B------:R-:W-:-:S05]  /*1fa40*/  FMNMX.FTZ R5, R165, R3, !PT ;  /* 0x00000003a5057209 */ /* 0x000fca0007810000 */
[----:B------:R-:W0:Y:S01]  /*1fa50*/  SHFL.BFLY PT, R3, R5, 0x2, 0x1f ;  /* 0x0c401f0005037f89 */ /* 0x000e2200000e0000 */
[----:B------:R-:W-:Y:S01]  /*1fa60*/  FMUL.FTZ R184, R186, UR39 ;  /* 0x00000027bab87c20 */ /* 0x000fe20008410000 */
[----:B------:R-:W-:Y:S01]  /*1fa70*/  FMUL.FTZ R173, R187, UR39 ;  /* 0x00000027bbad7c20 */ /* 0x000fe20008410000 */
[----:B------:R-:W-:Y:S01]  /*1fa80*/  FMUL.FTZ R177, R191, UR39 ;  /* 0x00000027bfb17c20 */ /* 0x000fe20008410000 */
[----:B0-----:R-:W-:Y:S01]  /*1fa90*/  FMNMX.FTZ R5, R5, R3, !PT ;  /* 0x0000000305057209 */ /* 0x001fe20007810000 */
[----:B------:R-:W-:-:S04]  /*1faa0*/  FMUL.FTZ R3, R182, UR39 ;  /* 0x00000027b6037c20 */ /* 0x000fc80008410000 */
[----:B------:R-:W0:Y:S01]  /*1fab0*/  SHFL.BFLY PT, R182, R5, 0x1, 0x1f ;  /* 0x0c201f0005b67f89 */ /* 0x000e2200000e0000 */
[----:B------:R-:W-:Y:S01]  /*1fac0*/  FMUL.FTZ R172, R190, UR39 ;  /* 0x00000027beac7c20 */ /* 0x000fe20008410000 */
[----:B------:R-:W-:Y:S01]  /*1fad0*/  FMUL.FTZ R178, R178, UR39 ;  /* 0x00000027b2b27c20 */ /* 0x000fe20008410000 */
[----:B------:R-:W1:Y:S01]  /*1fae0*/  MUFU.TANH R184, R184 ;  /* 0x000000b800b87308 */ /* 0x000e620000002400 */
[----:B------:R-:W-:Y:S01]  /*1faf0*/  FMUL.FTZ R176, R183, UR39 ;  /* 0x00000027b7b07c20 */ /* 0x000fe20008410000 */
[----:B------:R-:W-:Y:S01]  /*1fb00*/  FMUL.FTZ R179, R179, UR39 ;  /* 0x00000027b3b37c20 */ /* 0x000fe20008410000 */
[----:B------:R-:W-:-:S05]  /*1fb10*/  FMUL.FTZ R180, R170, UR39 ;  /* 0x00000027aab47c20 */ /* 0x000fca0008410000 */
[----:B------:R-:W-:Y:S01]  /*1fb20*/  MUFU.TANH R173, R173 ;  /* 0x000000ad00ad7308 */ /* 0x000fe20000002400 */
[----:B------:R-:W-:Y:S01]  /*1fb30*/  FMUL.FTZ R171, R171, UR39 ;  /* 0x00000027abab7c20 */ /* 0x000fe20008410000 */
[----:B------:R-:W-:-:S06]  /*1fb40*/  FMUL.FTZ R175, R175, UR39 ;  /* 0x00000027afaf7c20 */ /* 0x000fcc0008410000 */
[----:B------:R-:W-:Y:S01]  /*1fb50*/  MUFU.TANH R177, R177 ;  /* 0x000000b100b17308 */ /* 0x000fe20000002400 */
[----:B0-----:R-:W-:-:S07]  /*1fb60*/  FMNMX.FTZ R5, R5, R182, !PT ;  /* 0x000000b605057209 */ /* 0x001fce0007810000 */
[----:B------:R-:W0:Y:S01]  /*1fb70*/  MUFU.TANH R172, R172 ;  /* 0x000000ac00ac7308 */ /* 0x000e220000002400 */
[----:B------:R-:W-:Y:S01]  /*1fb80*/  FSETP.NEU.FTZ.AND P1, PT, R5, -INF , PT ;  /* 0xff8000000500780b */ /* 0x000fe20003f3d000 */
[----:B------:R-:W-:-:S06]  /*1fb90*/  FMUL.FTZ R181, R174, UR39 ;  /* 0x00000027aeb57c20 */ /* 0x000fcc0008410000 */
[----:B------:R-:W2:Y:S01]  /*1fba0*/  MUFU.TANH R178, R178 ;  /* 0x000000b200b27308 */ /* 0x000ea20000002400 */
[----:B------:R-:W-:Y:S01]  /*1fbb0*/  FMUL.FTZ R183, R162, UR39 ;  /* 0x00000027a2b77c20 */ /* 0x000fe20008410000 */
[----:B------:R-:W-:-:S06]  /*1fbc0*/  FMUL.FTZ R185, R163, UR39 ;  /* 0x00000027a3b97c20 */ /* 0x000fcc0008410000 */
[----:B------:R-:W3:Y:S01]  /*1fbd0*/  MUFU.TANH R176, R176 ;  /* 0x000000b000b07308 */ /* 0x000ee20000002400 */
[----:B------:R-:W-:-:S07]  /*1fbe0*/  ISETP.GT.AND P3, PT, R168, RZ, PT ;  /* 0x000000ffa800720c */ /* 0x000fce0003f64270 */
[----:B------:R-:W4:Y:S01]  /*1fbf0*/  MUFU.TANH R179, R179 ;  /* 0x000000b300b37308 */ /* 0x000f220000002400 */
[----:B------:R-:W-:-:S07]  /*1fc00*/  ISETP.GT.AND P4, PT, R168, 0x1, PT ;  /* 0x00000001a800780c */ /* 0x000fce0003f84270 */
[----:B------:R-:W5:Y:S01]  /*1fc10*/  MUFU.TANH R3, R3 ;  /* 0x0000000300037308 */ /* 0x000f620000002400 */
[C---:B------:R-:W-:Y:S02]  /*1fc20*/  ISETP.GT.AND P2, PT, R168.reuse, 0x9, PT ;  /* 0x00000009a800780c */ /* 0x040fe40003f44270 */
[----:B------:R-:W-:-:S05]  /*1fc30*/  ISETP.GT.AND P5, PT, R168, 0x8, PT ;  /* 0x00000008a800780c */ /* 0x000fca0003fa4270 */
[----:B------:R-:W5:Y:S01]  /*1fc40*/  MUFU.TANH R180, R180 ;  /* 0x000000b400b47308 */ /* 0x000f620000002400 */
[----:B-1----:R-:W-:-:S07]  /*1fc50*/  FSEL R163, R184, -INF , P3 ;  /* 0xff800000b8a37808 */ /* 0x002fce0001800000 */
[----:B------:R1:W5:Y:S01]  /*1fc60*/  MUFU.TANH R182, R175 ;  /* 0x000000af00b67308 */ /* 0x0003620000002400 */
[----:B------:R-:W-:-:S07]  /*1fc70*/  ISETP.GT.AND P3, PT, R168, 0x10, PT ;  /* 0x00000010a800780c */ /* 0x000fce0003f64270 */
[----:B------:R-:W5:Y:S01]  /*1fc80*/  MUFU.TANH R171, R171 ;  /* 0x000000ab00ab7308 */ /* 0x000f620000002400 */
[----:B-1----:R-:W-:Y:S02]  /*1fc90*/  FSEL R175, R5, RZ, P1 ;  /* 0x000000ff05af7208 */ /* 0x002fe40000800000 */
[----:B0-----:R-:W-:-:S03]  /*1fca0*/  FSEL R172, R172, -INF , P5 ;  /* 0xff800000acac7808 */ /* 0x001fc60002800000 */
[----:B------:R-:W-:Y:S01]  /*1fcb0*/  FADD.FTZ R175, -R175, R12 ;  /* 0x0000000cafaf7221 */ /* 0x000fe20000010100 */
[----:B------:R-:W-:Y:S01]  /*1fcc0*/  FSEL R12, R173, -INF , P4 ;  /* 0xff800000ad0c7808 */ /* 0x000fe20002000000 */
[----:B------:R-:W0:Y:S01]  /*1fcd0*/  MUFU.TANH R181, R181 ;  /* 0x000000b500b57308 */ /* 0x000e220000002400 */
[----:B------:R-:W-:Y:S02]  /*1fce0*/  FSEL R173, R177, -INF , P2 ;  /* 0xff800000b1ad7808 */ /* 0x000fe40001000000 */
[C---:B------:R-:W-:Y:S02]  /*1fcf0*/  ISETP.GT.AND P2, PT, R168.reuse, 0x19, PT ;  /* 0x00000019a800780c */ /* 0x040fe40003f44270 */
[----:B------:R-:W-:-:S03]  /*1fd00*/  ISETP.GT.AND P4, PT, R168, 0x11, PT ;  /* 0x00000011a800780c */ /* 0x000fc60003f84270 */
[----:B------:R-:W1:Y:S01]  /*1fd10*/  MUFU.TANH R183, R183 ;  /* 0x000000b700b77308 */ /* 0x000e620000002400 */
[----:B------:R-:W-:Y:S02]  /*1fd20*/  ISETP.GT.AND P5, PT, R168, 0x18, PT ;  /* 0x00000018a800780c */ /* 0x000fe40003fa4270 */
[----:B--2---:R-:W-:-:S05]  /*1fd30*/  FSEL R174, R178, -INF , P3 ;  /* 0xff800000b2ae7808 */ /* 0x004fca0001800000 */
[----:B------:R-:W2:Y:S01]  /*1fd40*/  MUFU.TANH R185, R185 ;  /* 0x000000b900b97308 */ /* 0x000ea20000002400 */
[----:B------:R-:W-:Y:S02]  /*1fd50*/  ISETP.GT.AND P3, PT, R168, 0x20, PT ;  /* 0x00000020a800780c */ /* 0x000fe40003f64270 */
[----:B---3--:R-:W-:Y:S02]  /*1fd60*/  FSEL R176, R176, -INF , P2 ;  /* 0xff800000b0b07808 */ /* 0x008fe40001000000 */
[----:B----4-:R-:W-:Y:S02]  /*1fd70*/  FSEL R162, R179, -INF , P4 ;  /* 0xff800000b3a27808 */ /* 0x010fe40002000000 */
[----:B-----5:R-:W-:Y:S01]  /*1fd80*/  FSEL R170, R3, -INF , P5 ;  /* 0xff80000003aa7808 */ /* 0x020fe20002800000 */
[----:B------:R-:W-:Y:S01]  /*1fd90*/  IMAD.U32 R3, RZ, RZ, UR43 ;  /* 0x0000002bff037e24 */ /* 0x000fe2000f8e00ff */
[C---:B------:R-:W-:Y:S02]  /*1fda0*/  ISETP.GT.AND P2, PT, R168.reuse, 0x29, PT ;  /* 0x00000029a800780c */ /* 0x040fe40003f44270 */
[----:B------:R-:W-:-:S02]  /*1fdb0*/  ISETP.GT.AND P4, PT, R168, 0x21, PT ;  /* 0x00000021a800780c */ /* 0x000fc40003f84270 */
[----:B------:R-:W-:Y:S02]  /*1fdc0*/  FSEL R177, R180, -INF , P3 ;  /* 0xff800000b4b17808 */ /* 0x000fe40001800000 */
[----:B------:R-:W-:Y:S01]  /*1fdd0*/  FSEL R180, R182, -INF , P2 ;  /* 0xff800000b6b47808 */ /* 0x000fe20001000000 */
[----:B------:R-:W-:Y:S01]  /*1fde0*/  FMUL.FTZ R182, R5, R3 ;  /* 0x0000000305b67220 */ /* 0x000fe20000410000 */
[C---:B------:R-:W-:Y:S02]  /*1fdf0*/  ISETP.GT.AND P5, PT, R168.reuse, 0x28, PT ;  /* 0x00000028a800780c */ /* 0x040fe40003fa4270 */
[----:B------:R-:W-:Y:S02]  /*1fe00*/  FSEL R178, R171, -INF , P4 ;  /* 0xff800000abb27808 */ /* 0x000fe40002000000 */
[C---:B------:R-:W-:Y:S02]  /*1fe10*/  ISETP.GT.AND P3, PT, R168.reuse, 0x30, PT ;  /* 0x00000030a800780c */ /* 0x040fe40003f64270 */
[----:B------:R-:W-:-:S02]  /*1fe20*/  ISETP.GT.AND P4, PT, R168, 0x31, PT ;  /* 0x00000031a800780c */ /* 0x000fc40003f84270 */
[----:B0-----:R-:W-:Y:S02]  /*1fe30*/  FSEL R179, R181, -INF , P5 ;  /* 0xff800000b5b37808 */ /* 0x001fe40002800000 */
[----:B-1----:R-:W-:Y:S02]  /*1fe40*/  FSEL R181, R183, -INF , P3 ;  /* 0xff800000b7b57808 */ /* 0x002fe40001800000 */
[----:B--2---:R-:W-:Y:S02]  /*1fe50*/  FSEL R171, R185, -INF , P4 ;  /* 0xff800000b9ab7808 */ /* 0x004fe40002000000 */
[----:B------:R-:W-:Y:S02]  /*1fe60*/  FSEL R182, R182, RZ, P1 ;  /* 0x000000ffb6b67208 */ /* 0x000fe40000800000 */
[C---:B------:R-:W-:Y:S02]  /*1fe70*/  ISETP.GT.AND P2, PT, R168.reuse, 0x39, PT ;  /* 0x00000039a800780c */ /* 0x040fe40003f44270 */
[----:B------:R-:W-:-:S02]  /*1fe80*/  ISETP.GT.AND P3, PT, R168, 0x40, PT ;  /* 0x00000040a800780c */ /* 0x000fc40003f64270 */
[C---:B------:R-:W-:Y:S02]  /*1fe90*/  ISETP.GT.AND P4, PT, R168.reuse, 0x41, PT ;  /* 0x00000041a800780c */ /* 0x040fe40003f84270 */
[C---:B------:R-:W-:Y:S02]  /*1fea0*/  ISETP.GT.AND P5, PT, R168.reuse, 0x48, PT ;  /* 0x00000048a800780c */ /* 0x040fe40003fa4270 */
[C---:B------:R-:W-:Y:S02]  /*1feb0*/  ISETP.GT.AND P6, PT, R168.reuse, 0x49, PT ;  /* 0x00000049a800780c */ /* 0x040fe40003fc4270 */
[----:B------:R-:W-:Y:S02]  /*1fec0*/  ISETP.GT.AND P1, PT, R168, 0x38, PT ;  /* 0x00000038a800780c */ /* 0x000fe40003f24270 */
[----:B------:R-:W-:-:S04]  /*1fed0*/  FMNMX.FTZ R168, R163, R13, !PT ;  /* 0x0000000da3a87209 */ /* 0x000fc80007810000 */
[----:B------:R-:W-:-:S04]  /*1fee0*/  FMNMX.FTZ R168, R12, R168, !PT ;  /* 0x000000a80ca87209 */ /* 0x000fc80007810000 */
[----:B------:R-:W-:-:S04]  /*1fef0*/  FMNMX.FTZ R168, R172, R168, !PT ;  /* 0x000000a8aca87209 */ /* 0x000fc80007810000 */
[----:B------:R-:W-:-:S04]  /*1ff00*/  FMNMX.FTZ R168, R173, R168, !PT ;  /* 0x000000a8ada87209 */ /* 0x000fc80007810000 */
[----:B------:R-:W-:-:S04]  /*1ff10*/  FMNMX.FTZ R168, R174, R168, !PT ;  /* 0x000000a8aea87209 */ /* 0x000fc80007810000 */
[----:B------:R-:W-:-:S04]  /*1ff20*/  FMNMX.FTZ R168, R162, R168, !PT ;  /* 0x000000a8a2a87209 */ /* 0x000fc80007810000 */
[----:B------:R-:W-:Y:S01]  /*1ff30*/  FMNMX.FTZ R168, R170, R168, !PT ;  /* 0x000000a8aaa87209 */ /* 0x000fe20007810000 */
[----:B------:R-:W-:-:S03]  /*1ff40*/  FMUL.FTZ R166, R166, UR39 ;  /* 0x00000027a6a67c20 */ /* 0x000fc60008410000 */
[----:B------:R-:W-:Y:S01]  /*1ff50*/  FMNMX.FTZ R168, R176, R168, !PT ;  /* 0x000000a8b0a87209 */ /* 0x000fe20007810000 */
[----:B------:R-:W-:-:S03]  /*1ff60*/  FMUL.FTZ R167, R167, UR39 ;  /* 0x00000027a7a77c20 */ /* 0x000fc60008410000 */
[----:B------:R-:W-:Y:S01]  /*1ff70*/  FMNMX.FTZ R168, R177, R168, !PT ;  /* 0x000000a8b1a87209 */ /* 0x000fe20007810000 */
[----:B------:R-:W0:Y:S01]  /*1ff80*/  MUFU.TANH R166, R166 ;  /* 0x000000a600a67308 */ /* 0x000e220000002400 */
        /* <DEDUP_REMOVED lines=20> */
[----:B------:R-:W-:Y:S01]  /*200d0*/  FMUL.FTZ R154, R154, UR39 ;  /* 0x000000279a9a7c20 */ /* 0x000fe20008410000 */
[----:B------:R-:W-:Y:S01]  /*200e0*/  FMNMX.FTZ R182, R178, R168, !PT ;  /* 0x000000a8b2b67209 */ /* 0x000fe20007810000 */
[----:B------:R-:W1:Y:S01]  /*200f0*/  MUFU.TANH R167, R167 ;  /* 0x000000a700a77308 */ /* 0x000e620000002400 */
[----:B------:R-:W-:-:S02]  /*20100*/  FMUL.FTZ R155, R155, UR39 ;  /* 0x000000279b9b7c20 */ /* 0x000fc40008410000 */
[----:B------:R-:W-:-:S05]  /*20110*/  FMNMX.FTZ R182, R179, R182, !PT ;  /* 0x000000b6b3b67209 */ /* 0x000fca0007810000 */
[----:B------:R-:W2:Y:S01]  /*20120*/  MUFU.TANH R154, R154 ;  /* 0x0000009a009a7308 */ /* 0x000ea20000002400 */
[----:B------:R-:W-:Y:S01]  /*20130*/  FMUL.FTZ R158, R158, UR39 ;  /* 0x000000279e9e7c20 */ /* 0x000fe20008410000 */
[----:B------:R-:W-:-:S06]  /*20140*/  FMUL.FTZ R183, R159, UR39 ;  /* 0x000000279fb77c20 */ /* 0x000fcc0008410000 */
[----:B------:R3:W4:Y:S01]  /*20150*/  MUFU.TANH R168, R155 ;  /* 0x0000009b00a87308 */ /* 0x0007220000002400 */
[----:B0-----:R-:W-:Y:S02]  /*20160*/  FSEL R166, R166, -INF , P1 ;  /* 0xff800000a6a67808 */ /* 0x001fe40000800000 */
[----:B---3--:R-:W-:-:S04]  /*20170*/  FMNMX.FTZ R155, R180, R182, !PT ;  /* 0x000000b6b49b7209 */ /* 0x008fc80007810000 */
[----:B------:R-:W-:Y:S01]  /*20180*/  FMNMX.FTZ R155, R181, R155, !PT ;  /* 0x0000009bb59b7209 */ /* 0x000fe20007810000 */
[----:B------:R0:W3:Y:S03]  /*20190*/  MUFU.TANH R182, R158 ;  /* 0x0000009e00b67308 */ /* 0x0000e60000002400 */
[----:B0-----:R-:W-:-:S05]  /*201a0*/  FMNMX.FTZ R158, R171, R155, !PT ;  /* 0x0000009bab9e7209 */ /* 0x001fca0007810000 */
[----:B------:R-:W0:Y:S01]  /*201b0*/  MUFU.TANH R183, R183 ;  /* 0x000000b700b77308 */ /* 0x000e220000002400 */
[----:B-1----:R-:W-:Y:S02]  /*201c0*/  FSEL R155, R167, -INF , P2 ;  /* 0xff800000a79b7808 */ /* 0x002fe40001000000 */
[----:B------:R-:W-:Y:S02]  /*201d0*/  FMNMX.FTZ R159, R166, R158, !PT ;  /* 0x0000009ea69f7209 */ /* 0x000fe40007810000 */
[----:B--2---:R-:W-:Y:S02]  /*201e0*/  FSEL R158, R154, -INF , P3 ;  /* 0xff8000009a9e7808 */ /* 0x004fe40001800000 */
[----:B------:R-:W-:Y:S02]  /*201f0*/  FMNMX.FTZ R154, R155, R159, !PT ;  /* 0x0000009f9b9a7209 */ /* 0x000fe40007810000 */
[----:B----4-:R-:W-:Y:S02]  /*20200*/  FSEL R159, R168, -INF , P4 ;  /* 0xff800000a89f7808 */ /* 0x010fe40002000000 */
[----:B------:R-:W-:-:S02]  /*20210*/  FMNMX.FTZ R154, R158, R154, !PT ;  /* 0x0000009a9e9a7209 */ /* 0x000fc40007810000 */
[----:B---3--:R-:W-:Y:S02]  /*20220*/  FSEL R167, R182, -INF , P5 ;  /* 0xff800000b6a77808 */ /* 0x008fe40002800000 */
[----:B------:R-:W-:Y:S02]  /*20230*/  FMNMX.FTZ R154, R159, R154, !PT ;  /* 0x0000009a9f9a7209 */ /* 0x000fe40007810000 */
[----:B0-----:R-:W-:Y:S02]  /*20240*/  FSEL R168, R183, -INF , P6 ;  /* 0xff800000b7a87808 */ /* 0x001fe40003000000 */
[----:B------:R-:W-:-:S04]  /*20250*/  FMNMX.FTZ R154, R167, R154, !PT ;  /* 0x0000009aa79a7209 */ /* 0x000fc80007810000 */
[----:B------:R-:W-:-:S05]  /*20260*/  FMNMX.FTZ R182, R168, R154, !PT ;  /* 0x0000009aa8b67209 */ /* 0x000fca0007810000 */
[----:B------:R-:W0:Y:S02]  /*20270*/  SHFL.BFLY PT, R154, R182, 0x2, 0x1f ;  /* 0x0c401f00b69a7f89 */ /* 0x000e2400000e0000 */
[----:B0-----:R-:W-:-:S05]  /*20280*/  FMNMX.FTZ R182, R182, R154, !PT ;  /* 0x0000009ab6b67209 */ /* 0x001fca0007810000 */
[----:B------:R-:W0:Y:S01]  /*20290*/  SHFL.BFLY PT, R183, R182, 0x1, 0x1f ;  /* 0x0c201f00b6b77f89 */ /* 0x000e2200000e0000 */
[----:B------:R0:W-:Y:S08]  /*202a0*/  MUFU.EX2 R204, R4 ;  /* 0x0000000400cc7308 */ /* 0x0001f00000000800 */
[----:B------:R1:W-:Y:S08]  /*202b0*/  MUFU.EX2 R210, R0 ;  /* 0x0000000000d27308 */ /* 0x0003f00000000800 */
[----:B------:R2:W-:Y:S01]  /*202c0*/  MUFU.EX2 R154, R2 ;  /* 0x00000002009a7308 */ /* 0x0005e20000000800 */
[----:B0-----:R-:W-:-:S04]  /*202d0*/  FMNMX.FTZ R4, R182, R183, !PT ;  /* 0x000000b7b6047209 */ /* 0x001fc80007810000 */
[C---:B------:R-:W-:Y:S01]  /*202e0*/  FSETP.NEU.FTZ.AND P1, PT, R4.reuse, -INF , PT ;  /* 0xff8000000400780b */ /* 0x040fe20003f3d000 */
[----:B-1----:R-:W-:-:S03]  /*202f0*/  FMUL.FTZ R0, R4, R3 ;  /* 0x0000000304007220 */ /* 0x002fc60000410000 */
[----:B--2---:R-:W-:Y:S02]  /*20300*/  FSEL R2, R4, RZ, P1 ;  /* 0x000000ff04027208 */ /* 0x004fe40000800000 */
[----:B------:R-:W-:-:S03]  /*20310*/  FSEL R0, R0, RZ, P1 ;  /* 0x000000ff00007208 */ /* 0x000fc60000800000 */
[----:B------:R-:W-:Y:S02]  /*20320*/  FADD.FTZ R2, -R2, R13 ;  /* 0x0000000d02027221 */ /* 0x000fe40000010100 */
[-CC-:B------:R-:W-:Y:S02]  /*20330*/  FFMA.FTZ R163, R163, R3.reuse, -R0.reuse ;  /* 0x00000003a3a37223 */ /* 0x180fe40000010800 */
[-C--:B------:R-:W-:Y:S01]  /*20340*/  FMUL.FTZ R2, R2, R3.reuse ;  /* 0x0000000302027220 */ /* 0x080fe20000410000 */
        /* <DEDUP_REMOVED lines=20> */
[----:B------:R-:W-:Y:S08]  /*20490*/  MUFU.EX2 R169, R169 ;  /* 0x000000a900a97308 */ /* 0x000ff00000000800 */
[----:B------:R-:W-:Y:S08]  /*204a0*/  MUFU.EX2 R163, R163 ;  /* 0x000000a300a37308 */ /* 0x000ff00000000800 */
[----:B------:R-:W0:Y:S08]  /*204b0*/  MUFU.EX2 R0, R175 ;  /* 0x000000af00007308 */ /* 0x000e300000000800 */
[----:B------:R-:W1:Y:S08]  /*204c0*/  MUFU.EX2 R2, R2 ;  /* 0x0000000200027308 */ /* 0x000e700000000800 */
[----:B------:R-:W2:Y:S08]  /*204d0*/  MUFU.EX2 R164, R164 ;  /* 0x000000a400a47308 */ /* 0x000eb00000000800 */
[----:B------:R-:W3:Y:S08]  /*204e0*/  MUFU.EX2 R12, R12 ;  /* 0x0000000c000c7308 */ /* 0x000ef00000000800 */
[----:B------:R-:W4:Y:S01]  /*204f0*/  MUFU.EX2 R172, R172 ;  /* 0x000000ac00ac7308 */ /* 0x000f220000000800 */
[----:B0-----:R-:W-:Y:S01]  /*20500*/  FFMA.FTZ R228, R0, R228, R169 ;  /* 0x000000e400e47223 */ /* 0x001fe200000100a9 */
[----:B-1----:R-:W-:-:S06]  /*20510*/  FFMA.FTZ R227, R2, R227, R163 ;  /* 0x000000e302e37223 */ /* 0x002fcc00000100a3 */
[----:B------:R-:W0:Y:S01]  /*20520*/  MUFU.EX2 R173, R173 ;  /* 0x000000ad00ad7308 */ /* 0x000e220000000800 */
[----:B--2---:R-:W-:Y:S01]  /*20530*/  FADD.FTZ R13, R164, R228 ;  /* 0x000000e4a40d7221 */ /* 0x004fe20000010000 */
[----:B---3--:R-:W-:-:S06]  /*20540*/  FADD.FTZ R175, R12, R227 ;  /* 0x000000e30caf7221 */ /* 0x008fcc0000010000 */
[----:B------:R-:W1:Y:S01]  /*20550*/  MUFU.EX2 R174, R174 ;  /* 0x000000ae00ae7308 */ /* 0x000e620000000800 */
[----:B------:R-:W-:Y:S01]  /*20560*/  FADD.FTZ R13, R210, R13 ;  /* 0x0000000dd20d7221 */ /* 0x000fe20000010000 */
[----:B----4-:R-:W-:-:S06]  /*20570*/  FADD.FTZ R175, R172, R175 ;  /* 0x000000afacaf7221 */ /* 0x010fcc0000010000 */
[----:B------:R-:W2:Y:S08]  /*20580*/  MUFU.EX2 R6, R6 ;  /* 0x0000000600067308 */ /* 0x000eb00000000800 */
[----:B------:R-:W3:Y:S01]  /*20590*/  MUFU.EX2 R162, R162 ;  /* 0x000000a200a27308 */ /* 0x000ee20000000800 */
[----:B------:R-:W-:Y:S01]  /*205a0*/  FADD.FTZ R13, R154, R13 ;  /* 0x0000000d9a0d7221 */ /* 0x000fe20000010000 */
[----:B0-----:R-:W-:-:S06]  /*205b0*/  FADD.FTZ R175, R173, R175 ;  /* 0x000000afadaf7221 */ /* 0x001fcc0000010000 */
[----:B------:R-:W0:Y:S08]  /*205c0*/  MUFU.EX2 R9, R9 ;  /* 0x0000000900097308 */ /* 0x000e300000000800 */
[----:B------:R-:W4:Y:S01]  /*205d0*/  MUFU.EX2 R170, R170 ;  /* 0x000000aa00aa7308 */ /* 0x000f220000000800 */
[----:B------:R-:W-:Y:S01]  /*205e0*/  FADD.FTZ R13, R204, R13 ;  /* 0x0000000dcc0d7221 */ /* 0x000fe20000010000 */
[----:B-1----:R-:W-:-:S06]  /*205f0*/  FADD.FTZ R175, R174, R175 ;  /* 0x000000afaeaf7221 */ /* 0x002fcc0000010000 */
[----:B------:R-:W1:Y:S08]  /*20600*/  MUFU.EX2 R10, R10 ;  /* 0x0000000a000a7308 */ /* 0x000e700000000800 */
[----:B------:R-:W5:Y:S01]  /*20610*/  MUFU.EX2 R176, R176 ;  /* 0x000000b000b07308 */ /* 0x000f620000000800 */
[----:B--2---:R-:W-:Y:S01]  /*20620*/  FADD.FTZ R13, R6, R13 ;  /* 0x0000000d060d7221 */ /* 0x004fe20000010000 */
[----:B---3--:R-:W-:-:S06]  /*20630*/  FADD.FTZ R175, R162, R175 ;  /* 0x000000afa2af7221 */ /* 0x008fcc0000010000 */
[----:B------:R-:W2:Y:S08]  /*20640*/  MUFU.EX2 R11, R11 ;  /* 0x0000000b000b7308 */ /* 0x000eb00000000800 */
[----:B------:R-:W3:Y:S01]  /*20650*/  MUFU.EX2 R177, R177 ;  /* 0x000000b100b17308 */ /* 0x000ee20000000800 */
[----:B0-----:R-:W-:Y:S01]  /*20660*/  FADD.FTZ R13, R9, R13 ;  /* 0x0000000d090d7221 */ /* 0x001fe20000010000 */
[----:B----4-:R-:W-:-:S06]  /*20670*/  FADD.FTZ R175, R170, R175 ;  /* 0x000000afaaaf7221 */ /* 0x010fcc0000010000 */
[----:B------:R-:W0:Y:S08]  /*20680*/  MUFU.EX2 R14, R14 ;  /* 0x0000000e000e7308 */ /* 0x000e300000000800 */
[----:B------:R-:W4:Y:S01]  /*20690*/  MUFU.EX2 R178, R178 ;  /* 0x000000b200b27308 */ /* 0x000f220000000800 */
[----:B-1----:R-:W-:Y:S01]  /*206a0*/  FADD.FTZ R13, R10, R13 ;  /* 0x0000000d0a0d7221 */ /* 0x002fe20000010000 */
[----:B-----5:R-:W-:-:S06]  /*206b0*/  FADD.FTZ R175, R176, R175 ;  /* 0x000000afb0af7221 */ /* 0x020fcc0000010000 */
        /* <DEDUP_REMOVED lines=39> */
[----:B---3--:R-:W-:-:S03]  /*20930*/  FADD.FTZ R175, R159, R175 ;  /* 0x000000af9faf7221 */ /* 0x008fc60000010000 */
[----:B0-----:R-:W-:Y:S01]  /*20940*/  FADD.FTZ R13, R157, R13 ;  /* 0x0000000d9d0d7221 */ /* 0x001fe20000010000 */
[----:B----4-:R-:W-:-:S03]  /*20950*/  FADD.FTZ R175, R167, R175 ;  /* 0x000000afa7af7221 */ /* 0x010fc60000010000 */
[----:B-1----:R-:W-:Y:S01]  /*20960*/  FADD.FTZ R228, R165, R13 ;  /* 0x0000000da5e47221 */ /* 0x002fe20000010000 */
[----:B-----5:R-:W-:Y:S01]  /*20970*/  FADD.FTZ R227, R168, R175 ;  /* 0x000000afa8e37221 */ /* 0x020fe20000010000 */
[----:B------:R-:W-:Y:S06]  /*20980*/  @!P0 BRA `(.L_x_2882) ;  /* 0x0000000000048947 */ /* 0x000fec0003800000 */
[----:B------:R-:W-:Y:S01]  /*20990*/  BPT.TRAP 0x1 ;  /* 0x000000040000795c */ /* 0x000fe20000300000 */
.L_x_2882:
        /* <DEDUP_REMOVED lines=27> */
[C---:B--2---:R-:W-:Y:S01]  /*20b50*/  ISETP.GT.AND P1, PT, R8.reuse, R13, PT ;  /* 0x0000000d0800720c */ /* 0x044fe20003f24270 */
[----:B------:R-:W-:Y:S02]  /*20b60*/  VIADD R8, R8, 0xffffffff ;  /* 0xffffffff08087836 */ /* 0x000fe40000000000 */
[----:B------:R-:W-:-:S10]  /*20b70*/  IMAD.MOV.U32 R13, RZ, RZ, R4 ;  /* 0x000000ffff0d7224 */ /* 0x000fd400078e0004 */
[----:B------:R-:W-:Y:S05]  /*20b80*/  @P1 BRA `(.L_x_2883) ;  /* 0xffffffa800e81947 */ /* 0x000fea000383ffff */
[----:B------:R-:W-:Y:S05]  /*20b90*/  BSYNC B1 ;  /* 0x0000000000017941 */ /* 0x000fea0003800000 */
.L_x_2870:
[----:B------:R-:W-:Y:S05]  /*20ba0*/  BSYNC B0 ;  /* 0x0000000000007941 */ /* 0x000fea0003800000 */
.L_x_2869:
        /* <DEDUP_REMOVED lines=8> */
.L_x_2898:
[----:B------:R-:W-:-:S05]  /*20c30*/  VIADD R13, R7, 0x1 ;  /* 0x00000001070d7836 */ /* 0x000fca0000000000 */
[----:B------:R-:W-:-:S04]  /*20c40*/  ISETP.NE.AND P1, PT, R13, 0x2, PT ;  /* 0x000000020d00780c */ /* 0x000fc80003f25270 */
[----:B------:R-:W-:Y:S02]  /*20c50*/  SEL R13, R13, RZ, P1 ;  /* 0x000000ff0d0d7207 */ /* 0x000fe40000800000 */
[----:B------:R-:W-:-:S03]  /*20c60*/  SEL R226, RZ, 0x1, P1 ;  /* 0x00000001ffe27807 */ /* 0x000fc60000800000 */
[----:B------:R-:W-:Y:S01]  /*20c70*/  IMAD.MOV.U32 R220, RZ, RZ, R13 ;  /* 0x000000ffffdc7224 */ /* 0x000fe200078e000d */
[----:B------:R-:W-:Y:S01]  /*20c80*/  LOP3.LUT R226, R6, R226, RZ, 0x3c, !PT ;  /* 0x000000e206e27212 */ /* 0x000fe200078e3cff */
[----:B------:R-:W-:Y:S06]  /*20c90*/  @!P0 BRA `(.L_x_2886) ;  /* 0x0000000000048947 */ /* 0x000fec0003800000 */
[----:B------:R-:W-:Y:S01]  /*20ca0*/  BPT.TRAP 0x1 ;  /* 0x000000040000795c */ /* 0x000fe20000300000 */
.L_x_2886:
[----:B------:R-:W-:Y:S01]  /*20cb0*/  IMAD R4, R220, 0x8, R23 ;  /* 0x00000008dc047824 */ /* 0x000fe200078e0217 */
[----:B------:R-:W-:-:S04]  /*20cc0*/  SHF.L.U32 R5, R226, 0x1f, RZ ;  /* 0x0000001fe2057819 */ /* 0x000fc800000006ff */
[----:B------:R0:W1:Y:S01]  /*20cd0*/  SYNCS.PHASECHK.TRANS64.TRYWAIT P1, [R4+URZ+0x38830], R5 ;  /* 0x03883005040075a7 */ /* 0x000062000802017f */
[----:B------:R-:W-:Y:S05]  /*20ce0*/  @!P0 BRA `(.L_x_2887) ;  /* 0x0000000000048947 */ /* 0x000fea0003800000 */
[----:B------:R-:W-:Y:S01]  /*20cf0*/  BPT.TRAP 0x1 ;  /* 0x000000040000795c */ /* 0x000fe20000300000 */
.L_x_2887:
        /* <DEDUP_REMOVED lines=8> */
.L_x_2889:
[----:B------:R-:W-:Y:S05]  /*20d80*/  BSYNC B1 ;  /* 0x0000000000017941 */ /* 0x000fea0003800000 */
.L_x_2888:
        /* <DEDUP_REMOVED lines=874> */
.L_x_2891:
[----:B------:R-:W-:Y:S01]  /*24430*/  SHF.L.U32 R0, R6, 0x1f, RZ ;  /* 0x0000001f06007819 */ /* 0x000fe200000006ff */
[----:B------:R-:W-:-:S04]  /*24440*/  IMAD R6, R7, 0x8, R23 ;  /* 0x0000000807067824 */ /* 0x000fc800078e0217 */
[----:B------:R0:W1:Y:S01]  /*24450*/  SYNCS.PHASECHK.TRANS64.TRYWAIT P1, [R6+URZ+0x38850], R0 ;  /* 0x03885000060075a7 */ /* 0x000062000802017f */
[----:B------:R-:W-:Y:S05]  /*24460*/  @!P0 BRA `(.L_x_2892) ;  /* 0x0000000000048947 */ /* 0x000fea0003800000 */
[----:B------:R-:W-:Y:S01]  /*24470*/  BPT.TRAP 0x1 ;  /* 0x000000040000795c */ /* 0x000fe20000300000 */
.L_x_2892:
[----:B------:R-:W-:Y:S04]  /*24480*/  BSSY B1, `(.L_x_2893) ;  /* 0x0000004000017945 */ /* 0x000fe80003800000 */
[----:B-1----:R-:W-:Y:S05]  /*24490*/  @P1 BRA `(.L_x_2894) ;  /* 0x0000000000081947 */ /* 0x002fea0003800000 */
[----:B------:R-:W1:Y:S02]  /*244a0*/  SYNCS.PHASECHK.TRANS64.TRYWAIT P1, [R6+URZ+0x38850], R0 ;  /* 0x03885000060075a7 */ /* 0x000e64000802017f */
[----:B-1----:R-:W-:Y:S05]  /*244b0*/  @!P1 BRA `(.L_x_2895) ;  /* 0x0000011000149947 */ /* 0x002fea0003800000 */
.L_x_2894:
[----:B------:R-:W-:Y:S05]  /*244c0*/  BSYNC B1 ;  /* 0x0000000000017941 */ /* 0x000fea0003800000 */
.L_x_2893:
        /* <DEDUP_REMOVED lines=45> */
.L_x_2896:
[----:B------:R-:W-:Y:S02]  /*247a0*/  FMUL.FTZ R0, R184, UR38 ;  /* 0x00000026b8007c20 */ /* 0x000fe40008410000 */
[----:B------:R-:W2:Y:S01]  /*247b0*/  LDL R184, [R1+0x50] ;  /* 0x0000500001b87983 */ /* 0x000ea20000100800 */
        /* <DEDUP_REMOVED lines=24> */
[----:B------:R-:W-:-:S02]  /*24940*/  IMAD R4, R13, 0x8, R23 ;  /* 0x000000080d047824 */ /* 0x000fc400078e0217 */
        /* <DEDUP_REMOVED lines=25> */
[----:B------:R-:W-:Y:S01]  /*24ae0*/  VIADD R4, R4, 0x38840 ;  /* 0x0003884004047836 */ /* 0x000fe20000000000 */
        /* <DEDUP_REMOVED lines=31> */
[----:B-1----:R-:W-:-:S05]  /*24ce0*/  FMNMX.FTZ R5, R157, R3, !PT ;  /* 0x000000039d057209 */ /* 0x002fca0007810000 */
[----:B------:R-:W1:Y:S02]  /*24cf0*/  SHFL.BFLY PT, R3, R5, 0x2, 0x1f ;  /* 0x0c401f0005037f89 */ /* 0x000e6400000e0000 */
[----:B------:R-:W4:Y:S08]  /*24d00*/  MUFU.TANH R176, R176 ;  /* 0x000000b000b07308 */ /* 0x000f300000002400 */
[----:B------:R-:W5:Y:S08]  /*24d10*/  MUFU.TANH R177, R177 ;  /* 0x000000b100b17308 */ /* 0x000f700000002400 */
[----:B------:R-:W5:Y:S01]  /*24d20*/  MUFU.TANH R178, R178 ;  /* 0x000000b200b27308 */ /* 0x000f620000002400 */
[----:B-1----:R-:W-:-:S07]  /*24d30*/  FMNMX.FTZ R5, R5, R3, !PT ;  /* 0x0000000305057209 */ /* 0x002fce0007810000 */
[----:B------:R-:W1:Y:S01]  /*24d40*/  MUFU.TANH R179, R179 ;  /* 0x000000b300b37308 */ /* 0x000e620000002400 */
[----:B------:R-:W3:Y:S07]  /*24d50*/  SHFL.BFLY PT, R3, R5, 0x1, 0x1f ;  /* 0x0c201f0005037f89 */ /* 0x000eee00000e0000 */
[----:B------:R-:W1:Y:S08]  /*24d60*/  MUFU.TANH R180, R180 ;  /* 0x000000b400b47308 */ /* 0x000e700000002400 */
[----:B------:R-:W1:Y:S08]  /*24d70*/  MUFU.TANH R181, R181 ;  /* 0x000000b500b57308 */ /* 0x000e700000002400 */
[----:B------:R-:W1:Y:S01]  /*24d80*/  MUFU.TANH R170, R170 ;  /* 0x000000aa00aa7308 */ /* 0x000e620000002400 */
[----:B---3--:R-:W-:-:S02]  /*24d90*/  FMNMX.FTZ R5, R5, R3, !PT ;  /* 0x0000000305057209 */ /* 0x008fc40007810000 */
[----:B------:R-:W-:-:S05]  /*24da0*/  FMNMX.FTZ R3, R165, R12, !PT ;  /* 0x0000000ca5037209 */ /* 0x000fca0007810000 */
[----:B------:R-:W3:Y:S01]  /*24db0*/  MUFU.TANH R171, R171 ;  /* 0x000000ab00ab7308 */ /* 0x000ee20000002400 */
[----:B0-----:R-:W-:Y:S01]  /*24dc0*/  FMNMX.FTZ R3, R13, R3, !PT ;  /* 0x000000030d037209 */ /* 0x001fe20007810000 */
[----:B------:R-:W-:-:S03]  /*24dd0*/  FADD.FTZ R154, -R5, R9 ;  /* 0x00000009059a7221 */ /* 0x000fc60000010100 */
[----:B----4-:R-:W-:-:S03]  /*24de0*/  FMNMX.FTZ R3, R176, R3, !PT ;  /* 0x00000003b0037209 */ /* 0x010fc60007810000 */
[----:B------:R-:W0:Y:S01]  /*24df0*/  MUFU.TANH R174, R174 ;  /* 0x000000ae00ae7308 */ /* 0x000e220000002400 */
[----:B-----5:R-:W-:-:S04]  /*24e00*/  FMNMX.FTZ R3, R177, R3, !PT ;  /* 0x00000003b1037209 */ /* 0x020fc80007810000 */
[----:B------:R-:W-:-:S03]  /*24e10*/  FMNMX.FTZ R3, R178, R3, !PT ;  /* 0x00000003b2037209 */ /* 0x000fc60007810000 */
[----:B------:R-:W4:Y:S01]  /*24e20*/  MUFU.TANH R175, R175 ;  /* 0x000000af00af7308 */ /* 0x000f220000002400 */
[----:B-1----:R-:W-:-:S04]  /*24e30*/  FMNMX.FTZ R3, R179, R3, !PT ;  /* 0x00000003b3037209 */ /* 0x002fc80007810000 */
[----:B------:R-:W-:-:S03]  /*24e40*/  FMNMX.FTZ R3, R180, R3, !PT ;  /* 0x00000003b4037209 */ /* 0x000fc60007810000 */
[----:B------:R-:W1:Y:S01]  /*24e50*/  MUFU.TANH R162, R162 ;  /* 0x000000a200a27308 */ /* 0x000e620000002400 */
[----:B------:R-:W-:-:S04]  /*24e60*/  FMNMX.FTZ R3, R181, R3, !PT ;  /* 0x00000003b5037209 */ /* 0x000fc80007810000 */
[----:B------:R-:W-:-:S03]  /*24e70*/  FMNMX.FTZ R3, R170, R3, !PT ;  /* 0x00000003aa037209 */ /* 0x000fc60007810000 */
[----:B------:R-:W5:Y:S01]  /*24e80*/  MUFU.TANH R197, R197 ;  /* 0x000000c500c57308 */ /* 0x000f620000002400 */
[----:B---3--:R-:W-:-:S04]  /*24e90*/  FMNMX.FTZ R3, R171, R3, !PT ;  /* 0x00000003ab037209 */ /* 0x008fc80007810000 */
[----:B0-----:R-:W-:-:S03]  /*24ea0*/  FMNMX.FTZ R3, R174, R3, !PT ;  /* 0x00000003ae037209 */ /* 0x001fc60007810000 */
[----:B------:R-:W0:Y:S01]  /*24eb0*/  MUFU.TANH R199, R199 ;  /* 0x000000c700c77308 */ /* 0x000e220000002400 */
[----:B----4-:R-:W-:-:S04]  /*24ec0*/  FMNMX.FTZ R3, R175, R3, !PT ;  /* 0x00000003af037209 */ /* 0x010fc80007810000 */
[----:B-1----:R-:W-:-:S03]  /*24ed0*/  FMNMX.FTZ R3, R162, R3, !PT ;  /* 0x00000003a2037209 */ /* 0x002fc60007810000 */
[----:B------:R-:W1:Y:S01]  /*24ee0*/  MUFU.TANH R167, R167 ;  /* 0x000000a700a77308 */ /* 0x000e620000002400 */
[----:B-----5:R-:W-:-:S07]  /*24ef0*/  FMNMX.FTZ R3, R197, R3, !PT ;  /* 0x00000003c5037209 */ /* 0x020fce0007810000 */
[----:B------:R-:W3:Y:S01]  /*24f00*/  MUFU.TANH R193, R193 ;  /* 0x000000c100c17308 */ /* 0x000ee20000002400 */
[----:B0-----:R-:W-:-:S07]  /*24f10*/  FMNMX.FTZ R3, R199, R3, !PT ;  /* 0x00000003c7037209 */ /* 0x001fce0007810000 */
[----:B------:R-:W0:Y:S01]  /*24f20*/  MUFU.TANH R166, R166 ;  /* 0x000000a600a67308 */ /* 0x000e220000002400 */
[----:B-1----:R-:W-:Y:S02]  /*24f30*/  FMNMX.FTZ R3, R167, R3, !PT ;  /* 0x00000003a7037209 */ /* 0x002fe40007810000 */
[----:B--2---:R-:W-:-:S04]  /*24f40*/  PRMT R4, R184, 0x654, R4 ;  /* 0x00000654b8047816 */ /* 0x004fc80000000004 */
[----:B------:R1:W-:Y:S01]  /*24f50*/  SYNCS.ARRIVE.TRANS64.RED.A1T0 RZ, [R4+URZ], RZ ;  /* 0x000000ff04ff79a7 */ /* 0x0003e2000810043f */
[----:B------:R-:W2:Y:S01]  /*24f60*/  MUFU.TANH R195, R195 ;  /* 0x000000c300c37308 */ /* 0x000ea20000002400 */
[----:B---3--:R-:W-:-:S07]  /*24f70*/  FMNMX.FTZ R3, R193, R3, !PT ;  /* 0x00000003c1037209 */ /* 0x008fce0007810000 */
[----:B------:R-:W3:Y:S01]  /*24f80*/  MUFU.TANH R163, R163 ;  /* 0x000000a300a37308 */ /* 0x000ee20000002400 */
[----:B0-----:R-:W-:-:S04]  /*24f90*/  FMNMX.FTZ R3, R166, R3, !PT ;  /* 0x00000003a6037209 */ /* 0x001fc80007810000 */
[----:B--2---:R-:W-:-:S04]  /*24fa0*/  FMNMX.FTZ R3, R195, R3, !PT ;  /* 0x00000003c3037209 */ /* 0x004fc80007810000 */
[----:B---3--:R-:W-:-:S05]  /*24fb0*/  FMNMX.FTZ R3, R163, R3, !PT ;  /* 0x00000003a3037209 */ /* 0x008fca0007810000 */
[----:B-1----:R-:W0:Y:S02]  /*24fc0*/  SHFL.BFLY PT, R4, R3, 0x2, 0x1f ;  /* 0x0c401f0003047f89 */ /* 0x002e2400000e0000 */
[----:B0-----:R-:W-:-:S05]  /*24fd0*/  FMNMX.FTZ R4, R3, R4, !PT ;  /* 0x0000000403047209 */ /* 0x001fca0007810000 */
[----:B------:R-:W0:Y:S02]  /*24fe0*/  SHFL.BFLY PT, R3, R4, 0x1, 0x1f ;  /* 0x0c201f0004037f89 */ /* 0x000e2400000e0000 */
[----:B0-----:R-:W-:Y:S01]  /*24ff0*/  FMNMX.FTZ R4, R4, R3, !PT ;  /* 0x0000000304047209 */ /* 0x001fe20007810000 */
[----:B------:R-:W-:-:S04]  /*25000*/  IMAD.U32 R3, RZ, RZ, UR42 ;  /* 0x0000002aff037e24 */ /* 0x000fc8000f8e00ff */
[----:B------:R-:W-:Y:S01]  /*25010*/  FADD.FTZ R155, -R4, R12 ;  /* 0x0000000c049b7221 */ /* 0x000fe20000010100 */
[-C--:B------:R-:W-:Y:S01]  /*25020*/  FMUL.FTZ R9, R5, R3.reuse ;  /* 0x0000000305097220 */ /* 0x080fe20000410000 */
[-C--:B------:R-:W-:Y:S02]  /*25030*/  FMUL.FTZ R12, R154, R3.reuse ;  /* 0x000000039a0c7220 */ /* 0x080fe40000410000 */
[-C--:B------:R-:W-:Y:S01]  /*25040*/  FMUL.FTZ R154, R155, R3.reuse ;  /* 0x000000039b9a7220 */ /* 0x080fe20000410000 */
        /* <DEDUP_REMOVED lines=12> */
[-C--:B0-----:R-:W-:Y:S01]  /*25110*/  FMUL.FTZ R154, R4, R3.reuse ;  /* 0x00000003049a7220 */ /* 0x081fe20000410000 */
[-CC-:B------:R-:W-:Y:S01]  /*25120*/  FFMA.FTZ R192, R153, R3.reuse, -R9.reuse ;  /* 0x0000000399c07223 */ /* 0x180fe20000010809 */
[-CC-:B------:R-:W-:Y:S01]  /*25130*/  FFMA.FTZ R194, R156, R3.reuse, -R9.reuse ;  /* 0x000000039cc27223 */ /* 0x180fe20000010809 */
[-CC-:B------:R-:W-:Y:S01]  /*25140*/  FFMA.FTZ R15, R157, R3.reuse, -R9.reuse ;  /* 0x000000039d0f7223 */ /* 0x180fe20000010809 */
[-CC-:B------:R-:W-:Y:S01]  /*25150*/  FFMA.FTZ R209, R165, R3.reuse, -R154.reuse ;  /* 0x00000003a5d17223 */ /* 0x180fe2000001089a */
[-CC-:B------:R-:W-:Y:S01]  /*25160*/  FFMA.FTZ R161, R13, R3.reuse, -R154.reuse ;  /* 0x000000030da17223 */ /* 0x180fe2000001089a */
[-CC-:B------:R-:W-:Y:S01]  /*25170*/  FFMA.FTZ R211, R176, R3.reuse, -R154.reuse ;  /* 0x00000003b0d37223 */ /* 0x180fe2000001089a */
[----:B------:R-:W0:Y:S01]  /*25180*/  MUFU.EX2 R208, R208 ;  /* 0x000000d000d07308 */ /* 0x000e220000000800 */
[-CC-:B-1----:R-:W-:Y:S01]  /*25190*/  FFMA.FTZ R12, R21, R3.reuse, -R9.reuse ;  /* 0x00000003150c7223 */ /* 0x182fe20000010809 */
        /* <DEDUP_REMOVED lines=17> */
[-CC-:B------:R-:W-:Y:S01]  /*252b0*/  FFMA.FTZ R193, R193, R3.reuse, -R154.reuse ;  /* 0x00000003c1c17223 */ /* 0x180fe2000001089a */
[-CC-:B------:R-:W-:Y:S01]  /*252c0*/  FFMA.FTZ R195, R195, R3.reuse, -R154.reuse ;  /* 0x00000003c3c37223 */ /* 0x180fe2000001089a */
[-C--:B------:R-:W-:Y:S01]  /*252d0*/  FFMA.FTZ R13, R163, R3.reuse, -R154 ;  /* 0x00000003a30d7223 */ /* 0x080fe2000001089a */
[-CC-:B------:R-:W-:Y:S01]  /*252e0*/  FFMA.FTZ R200, R168, R3.reuse, -R9.reuse ;  /* 0x00000003a8c87223 */ /* 0x180fe20000010809 */
[----:B------:R-:W-:Y:S01]  /*252f0*/  FFMA.FTZ R169, R169, R3, -R9 ;  /* 0x00000003a9a97223 */ /* 0x000fe20000010809 */
[----:B------:R-:W0:Y:S01]  /*25300*/  MUFU.EX2 R161, R161 ;  /* 0x000000a100a17308 */ /* 0x000e220000000800 */
[----:B-1----:R-:W-:Y:S01]  /*25310*/  FFMA.FTZ R227, R2, R227, R209 ;  /* 0x000000e302e37223 */ /* 0x002fe200000100d1 */
[-CC-:B------:R-:W-:Y:S01]  /*25320*/  FFMA.FTZ R202, R172, R3.reuse, -R9.reuse ;  /* 0x00000003acca7223 */ /* 0x180fe20000010809 */
[-CC-:B------:R-:W-:Y:S01]  /*25330*/  FFMA.FTZ R10, R173, R3.reuse, -R9.reuse ;  /* 0x00000003ad0a7223 */ /* 0x180fe20000010809 */
[----:B------:R-:W-:-:S04]  /*25340*/  FFMA.FTZ R164, R164, R3, -R9 ;  /* 0x00000003a4a47223 */ /* 0x000fc80000010809 */
[----:B------:R-:W-:Y:S08]  /*25350*/  MUFU.EX2 R152, R7 ;  /* 0x0000000700987308 */ /* 0x000ff00000000800 */
[----:B------:R-:W1:Y:S01]  /*25360*/  MUFU.EX2 R211, R211 ;  /* 0x000000d300d37308 */ /* 0x000e620000000800 */
[----:B0-----:R-:W-:-:S07]  /*25370*/  FADD.FTZ R163, R161, R227 ;  /* 0x000000e3a1a37221 */ /* 0x001fce0000010000 */
[----:B------:R-:W-:Y:S08]  /*25380*/  MUFU.EX2 R210, R210 ;  /* 0x000000d200d27308 */ /* 0x000ff00000000800 */
[----:B------:R-:W0:Y:S01]  /*25390*/  MUFU.EX2 R160, R160 ;  /* 0x000000a000a07308 */ /* 0x000e220000000800 */
[----:B-1----:R-:W-:-:S07]  /*253a0*/  FADD.FTZ R163, R211, R163 ;  /* 0x000000a3d3a37221 */ /* 0x002fce0000010000 */
[----:B------:R-:W-:Y:S08]  /*253b0*/  MUFU.EX2 R20, R11 ;  /* 0x0000000b00147308 */ /* 0x000ff00000000800 */
[----:B------:R-:W1:Y:S01]  /*253c0*/  MUFU.EX2 R205, R205 ;  /* 0x000000cd00cd7308 */ /* 0x000e620000000800 */
[----:B0-----:R-:W-:-:S07]  /*253d0*/  FADD.FTZ R163, R160, R163 ;  /* 0x000000a3a0a37221 */ /* 0x001fce0000010000 */
[----:B------:R0:W-:Y:S08]  /*253e0*/  MUFU.EX2 R7, R21 ;  /* 0x0000001500077308 */ /* 0x0001f00000000800 */
[----:B------:R-:W-:Y:S01]  /*253f0*/  MUFU.EX2 R204, R204 ;  /* 0x000000cc00cc7308 */ /* 0x000fe20000000800 */
[----:B0-----:R-:W-:Y:S01]  /*25400*/  FFMA.FTZ R21, R166, R3, -R154 ;  /* 0x00000003a6157223 */ /* 0x001fe2000001089a */
[----:B-1----:R-:W-:-:S06]  /*25410*/  FADD.FTZ R163, R205, R163 ;  /* 0x000000a3cda37221 */ /* 0x002fcc0000010000 */
[----:B------:R-:W0:Y:S08]  /*25420*/  MUFU.EX2 R159, R159 ;  /* 0x0000009f009f7308 */ /* 0x000e300000000800 */
        /* <DEDUP_REMOVED lines=63> */
.L_x_2897:
[----:B------:R-:W2:Y:S01]  /*25820*/  LDL R162, [R1+0x7c] ;  /* 0x00007c0001a27983 */ /* 0x000ea20000100800 */
[----:B------:R-:W-:Y:S01]  /*25830*/  VIADD R6, R6, 0x38860 ;  /* 0x0003886006067836 */ /* 0x000fe20000000000 */
[----:B------:R-:W-:Y:S01]  /*25840*/  F2FP.BF16.F32.PACK_AB R200, R200, R12 ;  /* 0x0000000cc8c8723e */ /* 0x000fe200000010ff */
[----:B------:R-:W-:Y:S01]  /*25850*/  IMAD.MOV.U32 R12, RZ, RZ, R4 ;  /* 0x000000ffff0c7224 */ /* 0x000fe200078e0004 */
[----:B------:R-:W-:Y:S01]  /*25860*/  F2FP.BF16.F32.PACK_AB R198, R9, R198 ;  /* 0x000000c609c6723e */ /* 0x000fe200000010ff */
[----:B------:R-:W-:Y:S01]  /*25870*/  IMAD.MOV.U32 R9, RZ, RZ, R5 ;  /* 0x000000ffff097224 */ /* 0x000fe200078e0005 */
[----:B------:R-:W-:Y:S02]  /*25880*/  PRMT R6, R184, 0x654, R6 ;  /* 0x00000654b8067816 */ /* 0x000fe40000000006 */
[----:B------:R-:W-:Y:S01]  /*25890*/  F2FP.BF16.F32.PACK_AB R192, R192, R7 ;  /* 0x00000007c0c0723e */ /* 0x000fe200000010ff */
[----:B------:R-:W-:Y:S01]  /*258a0*/  IMAD.MOV.U32 R7, RZ, RZ, R220 ;  /* 0x000000ffff077224 */ /* 0x000fe200078e00dc */
        /* <DEDUP_REMOVED lines=20> */
[----:B------:R-:W-:-:S12]  /*259f0*/  VIADD R8, R8, 0xffffffff ;  /* 0xffffffff08087836 */ /* 0x000fd80000000000 */
[----:B------:R-:W-:Y:S05]  /*25a00*/  @P1 BRA `(.L_x_2898) ;  /* 0xffffffb000881947 */ /* 0x000fea000383ffff */
.L_x_2885:
[----:B------:R-:W-:Y:S05]  /*25a10*/  BSYNC B0 ;  /* 0x0000000000007941 */ /* 0x000fea0003800000 */
.L_x_2884:
        /* <DEDUP_REMOVED lines=131> */
.L_x_2899:
[----:B------:R-:W-:Y:S01]  /*26250*/  IMAD R10, R220, 0x8, R23 ;  /* 0x00000008dc0a7824 */ /* 0x000fe200078e0217 */
[----:B------:R-:W-:-:S04]  /*26260*/  SHF.L.U32 R0, R226, 0x1f, RZ ;  /* 0x0000001fe2007819 */ /* 0x000fc800000006ff */
[----:B------:R0:W1:Y:S01]  /*26270*/  SYNCS.PHASECHK.TRANS64.TRYWAIT P1, [R10+URZ+0x38850], R0 ;  /* 0x038850000a0075a7 */ /* 0x000062000802017f */
[----:B------:R-:W-:Y:S05]  /*26280*/  @!P0 BRA `(.L_x_2900) ;  /* 0x0000000000048947 */ /* 0x000fea0003800000 */
[----:B------:R-:W-:Y:S01]  /*26290*/  BPT.TRAP 0x1 ;  /* 0x000000040000795c */ /* 0x000fe20000300000 */
.L_x_2900:
[----:B------:R-:W-:Y:S04]  /*262a0*/  BSSY B0, `(.L_x_2901) ;  /* 0x0000004000007945 */ /* 0x000fe80003800000 */
[----:B-1----:R-:W-:Y:S05]  /*262b0*/  @P1 BRA `(.L_x_2902) ;  /* 0x0000000000081947 */ /* 0x002fea0003800000 */
[----:B------:R-:W1:Y:S02]  /*262c0*/  SYNCS.PHASECHK.TRANS64.TRYWAIT P1, [R10+URZ+0x38850], R0 ;  /* 0x038850000a0075a7 */ /* 0x000e64000802017f */
[----:B-1----:R-:W-:Y:S05]  /*262d0*/  @!P1 BRA `(.L_x_2903) ;  /* 0x000000f000a09947 */ /* 0x002fea0003800000 */
.L_x_2902:
[----:B------:R-:W-:Y:S05]  /*262e0*/  BSYNC B0 ;  /* 0x0000000000007941 */ /* 0x000fea0003800000 */
.L_x_2901:
        /* <DEDUP_REMOVED lines=15> */
[----:B0-----:R-:W-:-:S05]  /*263e0*/  FADD.FTZ R0, R0, R228 ;  /* 0x000000e400007221 */ /* 0x001fca0000010000 */
[----:B------:R-:W0:Y:S07]  /*263f0*/  SHFL.BFLY PT, R2, R0, 0x1, 0x1f ;  /* 0x0c201f0000027f89 */ /* 0x000e2e00000e0000 */
[----:B------:R-:W-:Y:S01]  /*26400*/  HGMMA.64x256x16.F32.BF16 R24, R208, gdesc[UR4].tnspB, R24, gsb0 ;  /* 0x43e00004d0187df0 */ /* 0x000fe20008001818 */
[----:B------:R-:W-:Y:S01]  /*26410*/  R2UR UR6, R8 ;  /* 0x00000000080672ca */ /* 0x000fe200000e0000 */
[----:B------:R-:W-:Y:S01]  /*26420*/  VIADD R8, R6, 0x100 ;  /* 0x0000010006087836 */ /* 0x000fe20000000000 */
[----:B------:R-:W-:Y:S01]  /*26430*/  R2UR UR7, R9 ;  /* 0x00000000090772ca */ /* 0x000fe200000e0000 */
[----:B------:R-:W-:-:S02]  /*26440*/  IMAD.MOV.U32 R9, RZ, RZ, 0x40000040 ;  /* 0x40000040ff097424 */ /* 0x000fc400078e00ff */
[----:B0-----:R-:W-:-:S05]  /*26450*/  FADD.FTZ R0, R0, R2 ;  /* 0x0000000200007221 */ /* 0x001fca0000010000 */
[----:B------:R-:W-:-:S13]  /*26460*/  FSETP.NE.FTZ.AND P1, PT, R0, RZ, PT ;  /* 0x000000ff0000720b */ /* 0x000fda0003f35000 */
[----:B------:R-:W0:Y:S02]  /*26470*/  @P1 MUFU.LG2 R2, R0 ;  /* 0x0000000000021308 */ /* 0x000e240000000c00 */
[----:B0-----:R-:W-:Y:S01]  /*26480*/  @P1 FMUL.FTZ R2, R2, 0.69314718246459960938 ;  /* 0x3f31721802021820 */ /* 0x001fe20000410000 */
[----:B------:R-:W-:Y:S02]  /*26490*/  WARPGROUP.DEPBAR.LE gsb0, 0x0 ;  /* 0x00008000000079c5 */ /* 0x000fe40000010000 */
[----:B------:R-:W-:-:S06]  /*264a0*/  WARPGROUP.ARRIVE ;  /* 0x00000000000079c5 */ /* 0x000fcc0000000000 */
        /* <DEDUP_REMOVED lines=18> */
[----:B------:R-:W0:Y:S02]  /*265d0*/  SHFL.BFLY PT, R6, R227, 0x2, 0x1f ;  /* 0x0c401f00e3067f89 */ /* 0x000e2400000e0000 */
[----:B0-----:R-:W-:-:S05]  /*265e0*/  FADD.FTZ R6, R6, R227 ;  /* 0x000000e306067221 */ /* 0x001fca0000010000 */
[----:B------:R-:W0:Y:S02]  /*265f0*/  SHFL.BFLY PT, R7, R6, 0x1, 0x1f ;  /* 0x0c201f0006077f89 */ /* 0x000e2400000e0000 */
[----:B0-----:R-:W-:Y:S01]  /*26600*/  FADD.FTZ R6, R6, R7 ;  /* 0x0000000706067221 */ /* 0x001fe20000010000 */
[----:B------:R-:W-:-:S04]  /*26610*/  @P1 FMUL.FTZ R7, R3, 0.69314718246459960938 ;  /* 0x3f31721803071820 */ /* 0x000fc80000410000 */
[----:B------:R-:W-:Y:S01]  /*26620*/  FSETP.NE.FTZ.AND P2, PT, R6, RZ, PT ;  /* 0x000000ff0600720b */ /* 0x000fe20003f55000 */
[----:B------:R-:W-:Y:S01]  /*26630*/  @P1 FFMA.FTZ R154, R7, R5, R2 ;  /* 0x00000005079a1223 */ /* 0x000fe20000010002 */
[----:B------:R-:W-:-:S06]  /*26640*/  IMAD.MOV.U32 R2, RZ, RZ, RZ ;  /* 0x000000ffff027224 */ /* 0x000fcc00078e00ff */
[----:B------:R0:W-:Y:S05]  /*26650*/  @P1 MUFU.RCP R2, R0 ;  /* 0x0000000000021308 */ /* 0x0001ea0000001000 */
[----:B------:R-:W-:-:S03]  /*26660*/  @P2 FMUL.FTZ R3, R3, 0.69314718246459960938 ;  /* 0x3f31721803032820 */ /* 0x000fc60000410000 */
[----:B------:R-:W1:Y:S01]  /*26670*/  @P2 MUFU.LG2 R5, R6 ;  /* 0x0000000600052308 */ /* 0x000e620000000c00 */
[----:B0-----:R-:W-:-:S07]  /*26680*/  IMAD.MOV.U32 R0, RZ, RZ, RZ ;  /* 0x000000ffff007224 */ /* 0x001fce00078e00ff */
[----:B------:R0:W2:Y:S01]  /*26690*/  @P2 MUFU.RCP R0, R6 ;  /* 0x0000000600002308 */ /* 0x0000a20000001000 */
[----:B-1----:R-:W-:-:S04]  /*266a0*/  @P2 FMUL.FTZ R5, R5, 0.69314718246459960938 ;  /* 0x3f31721805052820 */ /* 0x002fc80000410000 */
[----:B------:R-:W-:Y:S01]  /*266b0*/  @P2 FFMA.FTZ R153, R3, R4, R5 ;  /* 0x0000000403992223 */ /* 0x000fe20000010005 */
[----:B------:R-:W-:Y:S02]  /*266c0*/  WARPGROUP.DEPBAR.LE gsb0, 0x0 ;  /* 0x00008000000079c5 */ /* 0x000fe40000010000 */
[----:B------:R-:W-:-:S06]  /*266d0*/  WARPGROUP.ARRIVE ;  /* 0x00000000000079c5 */ /* 0x000fcc0000000000 */
[----:B------:R-:W-:Y:S03]  /*266e0*/  HGMMA.64x256x16.F32.BF16 R24, R192, gdesc[UR4].tnspB, R24, gsb0 ;  /* 0x43e00004c0187df0 */ /* 0x000fe60008001818 */
[----:B------:R-:W-:Y:S02]  /*266f0*/  WARPGROUP.DEPBAR.LE gsb0, 0x0 ;  /* 0x00008000000079c5 */ /* 0x000fe40000010000 */
[----:B0-2---:R-:W-:Y:S05]  /*26700*/  @!P0 BRA `(.L_x_2904) ;  /* 0x0000000000048947 */ /* 0x005fea0003800000 */
[----:B------:R-:W-:Y:S01]  /*26710*/  BPT.TRAP 0x1 ;  /* 0x000000040000795c */ /* 0x000fe20000300000 */
.L_x_2904:
[----:B------:R-:W2:Y:S01]  /*26720*/  LDL.LU R3, [R1+0x50] ;  /* 0x0000500001037983 */ /* 0x000ea20000300800 */
[----:B------:R-:W-:-:S05]  /*26730*/  VIADD R10, R10, 0x38860 ;  /* 0x000388600a0a7836 */ /* 0x000fca0000000000 */
[----:B--2---:R-:W-:Y:S02]  /*26740*/  PRMT R10, R3, 0x654, R10 ;  /* 0x00000654030a7816 */ /* 0x004fe4000000000a */
[----:B------:R-:W2:Y:S01]  /*26750*/  LDL.LU R3, [R1+0xa0] ;  /* 0x0000a00001037983 */ /* 0x000ea20000300800 */
[----:B------:R-:W-:Y:S01]  /*26760*/  VIADD R220, R220, 0x1 ;  /* 0x00000001dcdc7836 */ /* 0x000fe20000000000 */
[----:B------:R1:W-:Y:S01]  /*26770*/  SYNCS.ARRIVE.TRANS64.RED.A1T0 RZ, [R10+URZ], RZ ;  /* 0x000000ff0aff79a7 */ /* 0x0003e2000810043f */
        /* <DEDUP_REMOVED lines=65> */
[----:B------:R-:W-:Y:S01]  /*26b90*/  SEL R0, RZ, 0x1, P1 ;  /* 0x00000001ff007807 */ /* 0x000fe20000800000 */
        /* <DEDUP_REMOVED lines=65> */
[----:B------:R-:W-:Y:S02]  /*26fb0*/  LOP3.LUT R226, R226, R0, RZ, 0x3c, !PT ;  /* 0x00000000e2e27212 */ /* 0x000fe400078e3cff */
[----:B------:R-:W-:Y:S01]  /*26fc0*/  SEL R220, R220, RZ, P1 ;  /* 0x000000ffdcdc7207 */ /* 0x000fe20000800000 */
[----:B--2---:R-:W-:-:S05]  /*26fd0*/  VIADD R3, R3, 0x1 ;  /* 0x0000000103037836 */ /* 0x004fca0000000000 */
[----:B------:R1:W-:Y:S03]  /*26fe0*/  STL [R1+0xa0], R3 ;  /* 0x0000a00301007387 */ /* 0x0003e60000100800 */
.L_x_2781:
[----:B------:R-:W2:Y:S08]  /*26ff0*/  S2UR UR4, SR_CgaCtaId ;  /* 0x00000000000479c3 */ /* 0x000eb00000008800 */
[----:B------:R-:W-:Y:S01]  /*27000*/  BAR.SYNC.DEFER_BLOCKING 0x5, 0x180 ;  /* 0x0146000000007b1d */ /* 0x000fe20000010000 */
[----:B------:R-:W-:-:S05]  /*27010*/  MOV R23, 0x400 ;  /* 0x0000040000177802 */ /* 0x000fca0000000f00 */
[----:B------:R-:W-:Y:S01]  /*27020*/  BSSY B0, `(.L_x_2905) ;  /* 0x0000464000007945 */ /* 0x000fe20003800000 */
[----:B--2---:R-:W-:-:S05]  /*27030*/  IMAD.U32 R0, RZ, RZ, UR4 ;  /* 0x00000004ff007e24 */ /* 0x004fca000f8e00ff */
[----:B------:R2:W-:Y:S01]  /*27040*/  STL [R1+0x50], R0 ;  /* 0x0000500001007387 */ /* 0x0005e20000100800 */
[----:B------:R-:W-:-:S05]  /*27050*/  LEA R23, R0, R23, 0x18 ;  /* 0x0000001700177211 */ /* 0x000fca00078ec0ff */
[----:B------:R2:W3:Y:S01]  /*27060*/  LDS.128 R4, [R23+0x388d0] ;  /* 0x0388d00017047984 */ /* 0x0004e20000000c00 */
[----:B------:R-:W-:Y:S06]  /*27070*/  BAR.ARV 0x4, 0x180 ;  /* 0x0106000000007b1d */ /* 0x000fec0000002000 */
[----:B------:R-:W-:Y:S05]  /*27080*/  @P0 BRA `(.L_x_2906) ;  /* 0x0000003400ec0947 */ /* 0x000fea0003800000 */
[----:B------:R-:W4:Y:S01]  /*27090*/  LDL R2, [R1+0x1d0] ;  /* 0x0001d00001027983 */ /* 0x000f220000100800 */
[----:B--2---:R-:W2:Y:S01]  /*270a0*/  S2R R0, SR_SWINHI ;  /* 0x0000000000007919 */ /* 0x004ea20000002f00 */
[----:B01----:R-:W-:Y:S01]  /*270b0*/  F2FP.BF16.F32.PACK_AB R10, R29, R28 ;  /* 0x0000001c1d0a723e */ /* 0x003fe200000010ff */
[----:B------:R-:W-:Y:S01]  /*270c0*/  ULDC.64 UR6, c[0x0][0xc00] ;  /* 0x0003000000067ab9 */ /* 0x000fe20000000a00 */
[----:B------:R-:W-:Y:S01]  /*270d0*/  F2FP.BF16.F32.PACK_AB R11, R31, R30 ;  /* 0x0000001e1f0b723e */ /* 0x000fe200000010ff */
[----:B------:R-:W4:Y:S01]  /*270e0*/  LDL.LU R155, [R1+0x98] ;  /* 0x00009800019b7983 */ /* 0x000f220000300800 */
[----:B------:R-:W-:Y:S01]  /*270f0*/  F2FP.BF16.F32.PACK_AB R12, R33, R32 ;  /* 0x00000020210c723e */ /* 0x000fe200000010ff */
[----:B------:R-:W-:Y:S01]  /*27100*/  ULDC.64 UR4, c[0x0][0xc08] ;  /* 0x0003020000047ab9 */ /* 0x000fe20000000a00 */
[----:B------:R-:W-:Y:S01]  /*27110*/  F2FP.BF16.F32.PACK_AB R13, R35, R34 ;  /* 0x00000022230d723e */ /* 0x000fe200000010ff */
[----:B-----5:R-:W4:Y:S01]  /*27120*/  LDL.LU R152, [R1+0x9c] ;  /* 0x00009c0001987983 */ /* 0x020f220000300800 */
[----:B------:R-:W-:-:S02]  /*27130*/  F2FP.BF16.F32.PACK_AB R14, R37, R36 ;  /* 0x00000024250e723e */ /* 0x000fc400000010ff */
[----:B------:R-:W-:Y:S01]  /*27140*/  F2FP.BF16.F32.PACK_AB R15, R39, R38 ;  /* 0x00000026270f723e */ /* 0x000fe200000010ff */
[----:B---3--:R-:W3:Y:S01]  /*27150*/  LDL.LU R4, [R1+0x90] ;  /* 0x0000900001047983 */ /* 0x008ee20000300800 */
[----:B------:R-:W-:Y:S02]  /*27160*/  MOV R20, R23 ;  /* 0x0000001700147202 */ /* 0x000fe40000000f00 */
[----:B--2---:R-:W-:Y:S01]  /*27170*/  MOV R21, R0 ;  /* 0x0000000000157202 */ /* 0x004fe20000000f00 */
[----:B------:R-:W-:Y:S02]  /*27180*/  BAR.SYNC.DEFER_BLOCKING 0x1, 0x100 ;  /* 0x0044000000007b1d */ /* 0x000fe40000010000 */
[----:B----4-:R-:W-:-:S03]  /*27190*/  IMAD.WIDE R2, R2, 0x2, R20 ;  /* 0x0000000202027825 */ /* 0x010fc600078e0214 */
        /* <DEDUP_REMOVED lines=171> */
[----:B------:R-:W-:Y:S02]  /*27c50*/  ISETP.NE.AND.EX P1, PT, RZ, UR7, PT, P1 ;  /* 0x00000007ff007c0c */ /* 0x000fe4000bf25310 */
[----:B------:R-:W-:Y:S01]  /*27c60*/  IADD3 R10, P0, R155, UR6, RZ ;  /* 0x000000069b0a7c10 */ /* 0x000fe2000ff1e0ff */
[----:B------:R-:W-:-:S03]  /*27c70*/  IMAD.MOV.U32 R3, RZ, RZ, RZ ;  /* 0x000000ffff037224 */ /* 0x000fc600078e00ff */
[----:B------:R-:W-:-:S07]  /*27c80*/  IADD3.X R11, R152, UR7, RZ, P0, !PT ;  /* 0x00000007980b7c10 */ /* 0x000fce00087fe4ff */
[----:B------:R-:W5:Y:S01]  /*27c90*/  @P1 LDG.E R3, desc[UR60][R10.64] ;  /* 0x0000003c0a031981 */ /* 0x000f62000c1e1900 */
[----:B------:R-:W-:-:S04]  /*27ca0*/  ISETP.NE.U32.AND P0, PT, RZ, UR4, PT ;  /* 0x00000004ff007c0c */ /* 0x000fc8000bf05070 */
[----:B------:R-:W-:Y:S01]  /*27cb0*/  ISETP.NE.AND.EX P0, PT, RZ, UR5, PT, P0 ;  /* 0x00000005ff007c0c */ /* 0x000fe2000bf05300 */
[----:B0-----:R-:W-:-:S12]  /*27cc0*/  IMAD.MOV.U32 R15, RZ, RZ, 0x9b8 ;  /* 0x000009b8ff0f7424 */ /* 0x001fd800078e00ff */
[----:B------:R-:W-:Y:S01]  /*27cd0*/  @P0 IADD3 R8, P2, R155, UR4, RZ ;  /* 0x000000049b080c10 */ /* 0x000fe2000ff5e0ff */
[----:B------:R-:W-:-:S03]  /*27ce0*/  ULDC UR4, c[0x0][0xa88] ;  /* 0x0002a20000047ab9 */ /* 0x000fc60000000800 */
[----:B------:R-:W-:Y:S01]  /*27cf0*/  @P0 IADD3.X R9, R152, UR5, RZ, P2, !PT ;  /* 0x0000000598090c10 */ /* 0x000fe200097fe4ff */
[----:B------:R-:W-:Y:S01]  /*27d00*/  IMAD.U32 R0, RZ, RZ, UR4 ;  /* 0x00000004ff007e24 */ /* 0x000fe2000f8e00ff */
[----:B---3--:R-:W-:Y:S01]  /*27d10*/  ISETP.NE.AND P2, PT, R4, RZ, PT ;  /* 0x000000ff0400720c */ /* 0x008fe20003f45270 */
[----:B------:R-:W-:-:S03]  /*27d20*/  ULDC UR4, c[0x0][0xad4] ;  /* 0x0002b50000047ab9 */ /* 0x000fc60000000800 */
[----:B------:R-:W-:Y:S01]  /*27d30*/  SEL R2, R4, UR4, P2 ;  /* 0x0000000404027c07 */ /* 0x000fe20009000000 */
[----:B------:R0:W5:Y:S03]  /*27d40*/  @P0 LDG.E R0, desc[UR60][R8.64] ;  /* 0x0000003c08000981 */ /* 0x000166000c1e1900 */
[----:B------:R-:W-:-:S04]  /*27d50*/  ISETP.GT.AND P2, PT, R2, 0x1, PT ;  /* 0x000000010200780c */ /* 0x000fc80003f44270 */
[----:B------:R-:W-:-:S04]  /*27d60*/  SEL R15, R15, 0x978, P2 ;  /* 0x000009780f0f7807 */ /* 0x000fc80001000000 */
[----:B------:R1:W2:Y:S08]  /*27d70*/  LDC.64 R12, c[0x0][R15+0x220] ;  /* 0x000088000f0c7b82 */ /* 0x0002b00000000a00 */
[----:B0-----:R1:W0:Y:S01]  /*27d80*/  LDC.64 R8, c[0x0][R15+0x218] ;  /* 0x000086000f087b82 */ /* 0x0012220000000a00 */
[----:B------:R-:W-:Y:S05]  /*27d90*/  @P0 BRA `(.L_x_2907) ;  /* 0x0000000000100947 */ /* 0x000fea0003800000 */
[----:B------:R-:W-:Y:S05]  /*27da0*/  @!P1 BRA `(.L_x_2907) ;  /* 0x00000000000c9947 */ /* 0x000fea0003800000 */
[----:B-----5:R-:W3:Y:S04]  /*27db0*/  LDG.E R0, desc[UR60][R10.64] ;  /* 0x0000003c0a007981 */ /* 0x020ee8000c1e1900 */
[----:B------:R-:W3:Y:S02]  /*27dc0*/  LDG.E R10, desc[UR60][R10.64+0x4] ;  /* 0x0000043c0a0a7981 */ /* 0x000ee4000c1e1900 */
[----:B---3--:R-:W-:-:S07]  /*27dd0*/  IMAD.IADD R0, R10, 0x1, -R0 ;  /* 0x000000010a007824 */ /* 0x008fce00078e0a00 */
.L_x_2907:
[----:B------:R-:W3:Y:S01]  /*27de0*/  LDL.LU R2, [R1+0x94] ;  /* 0x0000940001027983 */ /* 0x000ee20000300800 */
[----:B------:R-:W4:Y:S03]  /*27df0*/  LDC R156, c[0x0][0xbe8] ;  /* 0x0002fa00ff9c7b82 */ /* 0x000f260000000800 */
[----:B------:R-:W2:Y:S04]  /*27e00*/  LDL.LU R4, [R1+0x124] ;  /* 0x0001240001047983 */ /* 0x000ea80000300800 */
[----:B------:R-:W2:Y:S04]  /*27e10*/  LDL R157, [R1+0xa4] ;  /* 0x0000a400019d7983 */ /* 0x000ea80000100800 */
[----:B------:R-:W2:Y:S04]  /*27e20*/  LDL R155, [R1+0x84] ;  /* 0x00008400019b7983 */ /* 0x000ea80000100800 */
[----:B------:R-:W2:Y:S04]  /*27e30*/  LDL R158, [R1+0x74] ;  /* 0x00007400019e7983 */ /* 0x000ea80000100800 */
[----:B------:R-:W2:Y:S04]  /*27e40*/  LDL R160, [R1+0x1cc] ;  /* 0x0001cc0001a07983 */ /* 0x000ea80000100800 */
[----:B------:R-:W2:Y:S01]  /*27e50*/  LDL R159, [R1+0x13c] ;  /* 0x00013c00019f7983 */ /* 0x000ea20000100800 */
[----:B------:R-:W1:Y:S01]  /*27e60*/  LDC.64 R10, c[0x0][R15+0x228] ;  /* 0x00008a000f0a7b82 */ /* 0x000e620000000a00 */
[----:B------:R-:W-:-:S02]  /*27e70*/  ISETP.NE.U32.AND P0, PT, RZ, UR6, PT ;  /* 0x00000006ff007c0c */ /* 0x000fc4000bf05070 */
[----:B----4-:R-:W-:Y:S02]  /*27e80*/  ISETP.NE.AND P1, PT, R156, 0x1, PT ;  /* 0x000000019c00780c */ /* 0x010fe40003f25270 */
[----:B------:R-:W-:Y:S01]  /*27e90*/  ISETP.NE.AND.EX P0, PT, RZ, UR7, PT, P0 ;  /* 0x00000007ff007c0c */ /* 0x000fe2000bf05300 */
[-C--:B0-----:R-:W-:Y:S02]  /*27ea0*/  IMAD R14, R9, R224.reuse, RZ ;  /* 0x000000e0090e7224 */ /* 0x081fe400078e02ff */
[----:B------:R-:W-:-:S04]  /*27eb0*/  IMAD.WIDE.U32 R8, R8, R224, RZ ;  /* 0x000000e008087225 */ /* 0x000fc800078e00ff */
[----:B------:R-:W-:-:S04]  /*27ec0*/  IMAD.IADD R14, R9, 0x1, R14 ;  /* 0x00000001090e7824 */ /* 0x000fc800078e020e */
[----:B------:R-:W0:Y:S01]  /*27ed0*/  @P1 LDC R9, c[0x0][0xbec] ;  /* 0x0002fb00ff091b82 */ /* 0x000e220000000800 */
[----:B-----5:R-:W-:Y:S01]  /*27ee0*/  IMAD R0, R0, R156, RZ ;  /* 0x0000009c00007224 */ /* 0x020fe200078e02ff */
[----:B---3--:R-:W-:Y:S02]  /*27ef0*/  SEL R2, R2, RZ, !P0 ;  /* 0x000000ff02027207 */ /* 0x008fe40004000000 */
[----:B--2---:R-:W-:-:S03]  /*27f00*/  SEL R4, R4, RZ, !P0 ;  /* 0x000000ff04047207 */ /* 0x004fc60004000000 */
[----:B------:R-:W-:-:S04]  /*27f10*/  IMAD R13, R13, R2, RZ ;  /* 0x000000020d0d7224 */ /* 0x000fc800078e02ff */
[C---:B------:R-:W-:Y:S02]  /*27f20*/  IMAD R4, R12.reuse, R4, R13 ;  /* 0x000000040c047224 */ /* 0x040fe400078e020d */
[----:B------:R-:W-:-:S03]  /*27f30*/  IMAD.WIDE.U32 R12, R12, R2, RZ ;  /* 0x000000020c0c7225 */ /* 0x000fc600078e00ff */
[----:B------:R-:W-:Y:S02]  /*27f40*/  IADD3 R12, P0, P3, R12, R8, R3 ;  /* 0x000000080c0c7210 */ /* 0x000fe40007b1e003 */
[----:B------:R-:W2:Y:S01]  /*27f50*/  @P1 LDC R8, c[0x0][0xbf0] ;  /* 0x0002fc00ff081b82 */ /* 0x000ea20000000800 */
[----:B------:R-:W-:Y:S01]  /*27f60*/  IMAD.IADD R13, R13, 0x1, R4 ;  /* 0x000000010d0d7824 */ /* 0x000fe200078e0204 */
[----:B------:R-:W-:-:S05]  /*27f70*/  SEL R4, R157, RZ, P2 ;  /* 0x000000ff9d047207 */ /* 0x000fca0001000000 */
[-C--:B-1----:R-:W-:Y:S02]  /*27f80*/  IMAD R152, R11, R4.reuse, RZ ;  /* 0x000000040b987224 */ /* 0x082fe400078e02ff */
[----:B------:R-:W-:Y:S01]  /*27f90*/  IMAD.WIDE.U32 R10, R10, R4, RZ ;  /* 0x000000040a0a7225 */ /* 0x000fe200078e00ff */
[----:B------:R-:W-:-:S04]  /*27fa0*/  SHF.R.S32.HI R4, RZ, 0x1f, R3 ;  /* 0x0000001fff047819 */ /* 0x000fc80000011403 */
[----:B------:R-:W-:Y:S01]  /*27fb0*/  IADD3.X R13, R13, R14, R4, P0, P3 ;  /* 0x0000000e0d0d7210 */ /* 0x000fe200007e6404 */
[----:B------:R-:W-:-:S04]  /*27fc0*/  IMAD.IADD R14, R155, 0x1, R158 ;  /* 0x000000019b0e7824 */ /* 0x000fc800078e029e */
[----:B0-----:R-:W-:-:S04]  /*27fd0*/  @P1 IMAD.HI.U32 R9, R14, R9, RZ ;  /* 0x000000090e091227 */ /* 0x001fc800078e00ff */
[----:B------:R-:W-:Y:S01]  /*27fe0*/  IMAD.MOV.U32 R155, RZ, RZ, R14 ;  /* 0x000000ffff9b7224 */ /* 0x000fe200078e000e */
[----:B--2---:R-:W-:Y:S02]  /*27ff0*/  @P1 SHF.R.U32.HI R155, RZ, R8, R9 ;  /* 0x00000008ff9b1219 */ /* 0x004fe40000011609 */
[----:B------:R0:W1:Y:S03]  /*28000*/  LDC.64 R8, c[0x0][R15+0x210] ;  /* 0x000084000f087b82 */ /* 0x0000660000000a00 */
[----:B0-----:R-:W-:-:S04]  /*28010*/  IMAD.MOV R15, RZ, RZ, -R155 ;  /* 0x000000ffff0f7224 */ /* 0x001fc800078e0a9b */
[----:B------:R-:W-:Y:S01]  /*28020*/  IMAD R15, R156, R15, R14 ;  /* 0x0000000f9c0f7224 */ /* 0x000fe200078e020e */
[----:B------:R-:W-:Y:S01]  /*28030*/  IADD3 R10, P0, P3, R155, R12, R10 ;  /* 0x0000000c9b0a7210 */ /* 0x000fe20007b1e00a */
[----:B------:R-:W-:Y:S01]  /*28040*/  IMAD.IADD R152, R11, 0x1, R152 ;  /* 0x000000010b987824 */ /* 0x000fe200078e0298 */
[----:B------:R-:W-:Y:S02]  /*28050*/  SHF.R.S32.HI R11, RZ, 0x1f, R155 ;  /* 0x0000001fff0b7819 */ /* 0x000fe4000001149b */
[----:B------:R-:W-:Y:S02]  /*28060*/  SHF.R.S32.HI R12, RZ, 0x1f, R15 ;  /* 0x0000001fff0c7819 */ /* 0x000fe4000001140f */
[----:B------:R-:W-:Y:S01]  /*28070*/  IADD3.X R11, R11, R13, R152, P0, P3 ;  /* 0x0000000d0b0b7210 */ /* 0x000fe200007e6498 */
[----:B-1----:R-:W-:-:S04]  /*28080*/  IMAD R9, R9, R15, RZ ;  /* 0x0000000f09097224 */ /* 0x002fc800078e02ff */
[C---:B------:R-:W-:Y:S02]  /*28090*/  IMAD R9, R8.reuse, R12, R9 ;  /* 0x0000000c08097224 */ /* 0x040fe400078e0209 */
[----:B------:R-:W0:Y:S01]  /*280a0*/  LDC.64 R12, c[0x0][0xba8] ;  /* 0x0002ea00ff0c7b82 */ /* 0x000e220000000a00 */
[----:B------:R-:W-:-:S07]  /*280b0*/  IMAD.WIDE.U32 R10, R8, R15, R10 ;  /* 0x0000000f080a7225 */ /* 0x000fce00078e000a */
[----:B0-----:R-:W0:Y:S08]  /*280c0*/  @!P2 LDC R12, c[0x0][0xb50] ;  /* 0x0002d400ff0cab82 */ /* 0x001e300000000800 */
[----:B------:R-:W1:Y:S01]  /*280d0*/  @!P2 LDC R13, c[0x0][0xb54] ;  /* 0x0002d500ff0dab82 */ /* 0x000e620000000800 */
[----:B------:R-:W-:Y:S01]  /*280e0*/  IMAD.IADD R9, R11, 0x1, R9 ;  /* 0x000000010b097824 */ /* 0x000fe200078e0209 */
[----:B0-----:R-:W-:-:S04]  /*280f0*/  LEA R12, P0, R10, R12, 0x2 ;  /* 0x0000000c0a0c7211 */ /* 0x001fc800078010ff */
[----:B-1----:R-:W-:Y:S01]  /*28100*/  LEA.HI.X R13, R10, R13, R9, 0x2, P0 ;  /* 0x0000000d0a0d7211 */ /* 0x002fe200000f1409 */
[----:B------:R-:W-:Y:S04]  /*28110*/  SHFL.IDX PT, R8, R12, RZ, 0x1c1f ;  /* 0x001c1fff0c087589 */ /* 0x000fe800000e0000 */
[----:B------:R-:W0:Y:S04]  /*28120*/  SHFL.IDX PT, R9, R13, RZ, 0x1c1f ;  /* 0x001c1fff0d097589 */ /* 0x000e2800000e0000 */
[----:B------:R-:W-:Y:S04]  /*28130*/  SHFL.IDX PT, R10, R12, 0x1, 0x1c1f ;  /* 0x003c1f000c0a7f89 */ /* 0x000fe800000e0000 */
[----:B------:R1:W2:Y:S01]  /*28140*/  SHFL.IDX PT, R11, R13, 0x1, 0x1c1f ;  /* 0x003c1f000d0b7f89 */ /* 0x0002a200000e0000 */
[----:B------:R-:W-:Y:S01]  /*28150*/  LOP3.LUT P0, RZ, R159, 0x3, RZ, 0xc0, !PT ;  /* 0x000000039fff7812 */ /* 0x000fe2000780c0ff */
[----:B-1----:R-:W-:-:S04]  /*28160*/  IMAD.IADD R13, R160, 0x1, R158 ;  /* 0x00000001a00d7824 */ /* 0x002fc800078e029e */
[C---:B------:R-:W-:Y:S01]  /*28170*/  VIADD R12, R13.reuse, 0x8 ;  /* 0x000000080d0c7836 */ /* 0x040fe20000000000 */
[----:B------:R-:W-:-:S04]  /*28180*/  ISETP.GE.OR P3, PT, R13, R0, P0 ;  /* 0x000000000d00720c */ /* 0x000fc80000766670 */
[----:B------:R-:W-:-:S09]  /*28190*/  ISETP.GE.OR P0, PT, R12, R0, P0 ;  /* 0x000000000c00720c */ /* 0x000fd20000706670 */
[----:B0-----:R0:W-:Y:S04]  /*281a0*/  @!P3 ST.E desc[UR60][R8.64], R154 ;  /* 0x0000009a0800b985 */ /* 0x0011e8000c10193c */
[----:B--2---:R0:W-:Y:S01]  /*281b0*/  @!P0 ST.E desc[UR60][R10.64], R153 ;  /* 0x000000990a008985 */ /* 0x0041e2000c10193c */
[----:B------:R-:W-:Y:S05]  /*281c0*/  @P2 BRA `(.L_x_2908) ;  /* 0x0000000c00c82947 */ /* 0x000fea0003800000 */
[----:B------:R-:W0:Y:S01]  /*281d0*/  LDL R159, [R1+0x8c] ;  /* 0x00008c00019f7983 */ /* 0x000e220000100800 */
[----:B------:R-:W1:Y:S01]  /*281e0*/  @P1 LDC R85, c[0x0][0xbec] ;  /* 0x0002fb00ff551b82 */ /* 0x000e620000000800 */
[----:B------:R-:W-:Y:S02]  /*281f0*/  ULDC.64 UR4, c[0x0][0xaa0] ;  /* 0x0002a80000047ab9 */ /* 0x000fe40000000a00 */
[----:B------:R-:W-:-:S05]  /*28200*/  IMAD R4, R4, UR4, RZ ;  /* 0x0000000404047c24 */ /* 0x000fca000f8e02ff */
[----:B------:R-:W2:Y:S01]  /*28210*/  @P1 LDC R82, c[0x0][0xbf0] ;  /* 0x0002fc00ff521b82 */ /* 0x000ea20000000800 */
[----:B------:R-:W-:Y:S01]  /*28220*/  IMAD R81, R3, UR5, R4 ;  /* 0x0000000503517c24 */ /* 0x000fe2000f8e0204 */
[----:B------:R-:W-:Y:S01]  /*28230*/  SHF.R.S32.HI R83, RZ, 0x1f, R2 ;  /* 0x0000001fff537819 */ /* 0x000fe20000011402 */
[----:B------:R-:W-:Y:S01]  /*28240*/  BSSY B1, `(.L_x_2909) ;  /* 0x00000a6000017945 */ /* 0x000fe20003800000 */
[----:B0-----:R-:W-:-:S04]  /*28250*/  IMAD R9, R225, 0x8, R159 ;  /* 0x00000008e1097824 */ /* 0x001fc800078e029f */
[----:B------:R-:W-:-:S04]  /*28260*/  IMAD.SHL.U32 R9, R9, 0x8, RZ ;  /* 0x0000000809097824 */ /* 0x000fc800078e00ff */
[----:B------:R-:W-:-:S03]  /*28270*/  IMAD.WIDE R20, R9, 0x2, R20 ;  /* 0x0000000209147825 */ /* 0x000fc600078e0214 */
[C---:B------:R-:W-:Y:S02]  /*28280*/  IADD3 R13, P4, R20.reuse, 0x1000, RZ ;  /* 0x00001000140d7810 */ /* 0x040fe40007f9e0ff */
[----:B------:R-:W-:Y:S02]  /*28290*/  IADD3 R25, P3, R20, 0x2000, RZ ;  /* 0x0000200014197810 */ /* 0x000fe40007f7e0ff */
[----:B------:R-:W-:Y:S02]  /*282a0*/  LOP3.LUT R12, R13, 0x380, RZ, 0xc0, !PT ;  /* 0x000003800d0c7812 */ /* 0x000fe400078ec0ff */
[----:B------:R-:W-:Y:S02]  /*282b0*/  LOP3.LUT R24, R25, 0x380, RZ, 0xc0, !PT ;  /* 0x0000038019187812 */ /* 0x000fe400078ec0ff */
[----:B------:R-:W-:Y:S02]  /*282c0*/  SHF.R.U64 R12, R12, 0x3, RZ ;  /* 0x000000030c0c7819 */ /* 0x000fe400000012ff */
[----:B------:R-:W-:-:S02]  /*282d0*/  SHF.R.U64 R24, R24, 0x3, RZ ;  /* 0x0000000318187819 */ /* 0x000fc400000012ff */
[----:B------:R-:W-:Y:S02]  /*282e0*/  IADD3 R29, P2, R20, 0x3000, RZ ;  /* 0x00003000141d7810 */ /* 0x000fe40007f5e0ff */
[----:B------:R-:W-:Y:S01]  /*282f0*/  LOP3.LUT R12, R12, R13, RZ, 0x3c, !PT ;  /* 0x0000000d0c0c7212 */ /* 0x000fe200078e3cff */
[--C-:B------:R-:W-:Y:S01]  /*28300*/  IMAD.X R13, RZ, RZ, R21.reuse, P4 ;  /* 0x000000ffff0d7224 */ /* 0x100fe200020e0615 */
[----:B------:R-:W-:Y:S01]  /*28310*/  LOP3.LUT R24, R24, R25, RZ, 0x3c, !PT ;  /* 0x0000001918187212 */ /* 0x000fe200078e3cff */
[----:B------:R-:W-:Y:S01]  /*28320*/  IMAD.X R25, RZ, RZ, R21, P3 ;  /* 0x000000ffff197224 */ /* 0x000fe200018e0615 */
[----:B------:R-:W-:Y:S02]  /*28330*/  LOP3.LUT R28, R29, 0x380, RZ, 0xc0, !PT ;  /* 0x000003801d1c7812 */ /* 0x000fe400078ec0ff */
[C---:B------:R-:W-:Y:S01]  /*28340*/  IADD3 R33, P0, R20.reuse, 0x4000, RZ ;  /* 0x0000400014217810 */ /* 0x040fe20007f1e0ff */
[----:B------:R-:W-:Y:S01]  /*28350*/  IMAD R80, R159, 0x20, R225 ;  /* 0x000000209f507824 */ /* 0x000fe200078e02e1 */
[C---:B------:R-:W-:Y:S01]  /*28360*/  IADD3 R37, P6, R20.reuse, 0x5000, RZ ;  /* 0x0000500014257810 */ /* 0x040fe20007fde0ff */
[----:B------:R-:W5:Y:S01]  /*28370*/  LD.E.128 R12, desc[UR60][R12.64] ;  /* 0x0000003c0c0c7980 */ /* 0x000f62000c101d00 */
[----:B------:R-:W-:-:S02]  /*28380*/  IADD3 R41, P5, R20, 0x6000, RZ ;  /* 0x0000600014297810 */ /* 0x000fc40007fbe0ff */
[C---:B------:R-:W-:Y:S01]  /*28390*/  IADD3 R45, P4, R20.reuse, 0x7000, RZ ;  /* 0x00007000142d7810 */ /* 0x040fe20007f9e0ff */
[----:B------:R-:W5:Y:S01]  /*283a0*/  LD.E.128 R24, desc[UR60][R24.64] ;  /* 0x0000003c18187980 */ /* 0x000f62000c101d00 */
[----:B------:R-:W-:Y:S02]  /*283b0*/  IADD3 R49, P3, R20, 0x8000, RZ ;  /* 0x0000800014317810 */ /* 0x000fe40007f7e0ff */
[----:B------:R-:W-:Y:S02]  /*283c0*/  SHF.R.U64 R28, R28, 0x3, RZ ;  /* 0x000000031c1c7819 */ /* 0x000fe400000012ff */
[----:B------:R-:W-:Y:S02]  /*283d0*/  LOP3.LUT R32, R33, 0x380, RZ, 0xc0, !PT ;  /* 0x0000038021207812 */ /* 0x000fe400078ec0ff */
[----:B------:R-:W-:Y:S02]  /*283e0*/  LOP3.LUT R36, R37, 0x380, RZ, 0xc0, !PT ;  /* 0x0000038025247812 */ /* 0x000fe400078ec0ff */
[----:B------:R-:W-:-:S02]  /*283f0*/  LOP3.LUT R40, R41, 0x380, RZ, 0xc0, !PT ;  /* 0x0000038029287812 */ /* 0x000fc400078ec0ff */
[----:B------:R-:W-:Y:S02]  /*28400*/  LOP3.LUT R44, R45, 0x380, RZ, 0xc0, !PT ;  /* 0x000003802d2c7812 */ /* 0x000fe400078ec0ff */
[----:B------:R-:W-:Y:S02]  /*28410*/  LOP3.LUT R48, R49, 0x380, RZ, 0xc0, !PT ;  /* 0x0000038031307812 */ /* 0x000fe400078ec0ff */
[----:B------:R-:W-:Y:S01]  /*28420*/  LOP3.LUT R28, R28, R29, RZ, 0x3c, !PT ;  /* 0x0000001d1c1c7212 */ /* 0x000fe200078e3cff */
[----:B------:R-:W-:Y:S01]  /*28430*/  IMAD.X R29, RZ, RZ, R21, P2 ;  /* 0x000000ffff1d7224 */ /* 0x000fe200010e0615 */
[----:B------:R-:W-:Y:S02]  /*28440*/  SHF.R.U64 R32, R32, 0x3, RZ ;  /* 0x0000000320207819 */ /* 0x000fe400000012ff */
[----:B------:R-:W-:Y:S02]  /*28450*/  SHF.R.U64 R36, R36, 0x3, RZ ;  /* 0x0000000324247819 */ /* 0x000fe400000012ff */
[----:B------:R-:W-:-:S02]  /*28460*/  SHF.R.U64 R40, R40, 0x3, RZ ;  /* 0x0000000328287819 */ /* 0x000fc400000012ff */
[----:B------:R-:W-:Y:S01]  /*28470*/  LOP3.LUT R9, R20, 0x380, RZ, 0xc0, !PT ;  /* 0x0000038014097812 */ /* 0x000fe200078ec0ff */
[----:B------:R-:W-:Y:S01]  /*28480*/  IMAD.IADD R80, R158, 0x1, R80 ;  /* 0x000000019e507824 */ /* 0x000fe200078e0250 */
[----:B------:R-:W-:Y:S01]  /*28490*/  IADD3 R53, P2, R20, 0x9000, RZ ;  /* 0x0000900014357810 */ /* 0x000fe20007f5e0ff */
[----:B------:R-:W5:Y:S01]  /*284a0*/  LD.E.128 R28, desc[UR60][R28.64] ;  /* 0x0000003c1c1c7980 */ /* 0x000f62000c101d00 */
        /* <DEDUP_REMOVED lines=8> */
[----:B------:R-:W-:Y:S01]  /*28530*/  LOP3.LUT R52, R53, 0x380, RZ, 0xc0, !PT ;  /* 0x0000038035347812 */ /* 0x000fe200078ec0ff */
[----:B------:R-:W5:Y:S01]  /*28540*/  LD.E.128 R32, desc[UR60][R32.64] ;  /* 0x0000003c20207980 */ /* 0x000f62000c101d00 */
        /* <DEDUP_REMOVED lines=10> */
[----:B------:R-:W-:Y:S01]  /*285f0*/  IADD3 R73, P3, R20, 0xe000, RZ ;  /* 0x0000e00014497810 */ /* 0x000fe20007f7e0ff */
[----:B------:R-:W5:Y:S01]  /*28600*/  LD.E.128 R44, desc[UR60][R44.64] ;  /* 0x0000003c2c2c7980 */ /* 0x000f62000c101d00 */
[----:B------:R-:W-:Y:S02]  /*28610*/  SHF.R.U64 R52, R52, 0x3, RZ ;  /* 0x0000000334347819 */ /* 0x000fe400000012ff */
[----:B------:R-:W-:Y:S01]  /*28620*/  LOP3.LUT R56, R57, 0x380, RZ, 0xc0, !PT ;  /* 0x0000038039387812 */ /* 0x000fe200078ec0ff */
[----:B------:R-:W5:Y:S01]  /*28630*/  LD.E.128 R48, desc[UR60][R48.64] ;  /* 0x0000003c30307980 */ /* 0x000f62000c101d00 */
[----:B------:R-:W-:-:S02]  /*28640*/  LOP3.LUT R60, R61, 0x380, RZ, 0xc0, !PT ;  /* 0x000003803d3c7812 */ /* 0x000fc400078ec0ff */
[----:B------:R-:W-:Y:S02]  /*28650*/  LOP3.LUT R64, R65, 0x380, RZ, 0xc0, !PT ;  /* 0x0000038041407812 */ /* 0x000fe400078ec0ff */
[----:B------:R-:W-:Y:S02]  /*28660*/  LOP3.LUT R68, R69, 0x380, RZ, 0xc0, !PT ;  /* 0x0000038045447812 */ /* 0x000fe400078ec0ff */
[----:B------:R-:W-:Y:S02]  /*28670*/  LOP3.LUT R72, R73, 0x380, RZ, 0xc0, !PT ;  /* 0x0000038049487812 */ /* 0x000fe400078ec0ff */
[----:B------:R-:W-:Y:S01]  /*28680*/  LOP3.LUT R52, R52, R53, RZ, 0x3c, !PT ;  /* 0x0000003534347212 */ /* 0x000fe200078e3cff */
[----:B------:R-:W-:Y:S01]  /*28690*/  IMAD.X R53, RZ, RZ, R21, P2 ;  /* 0x000000ffff357224 */ /* 0x000fe200010e0615 */
[----:B------:R-:W-:Y:S02]  /*286a0*/  SHF.R.U64 R56, R56, 0x3, RZ ;  /* 0x0000000338387819 */ /* 0x000fe400000012ff */
[----:B------:R-:W-:-:S02]  /*286b0*/  SHF.R.U64 R60, R60, 0x3, RZ ;  /* 0x000000033c3c7819 */ /* 0x000fc400000012ff */
[----:B------:R-:W-:Y:S01]  /*286c0*/  SHF.R.U64 R64, R64, 0x3, RZ ;  /* 0x0000000340407819 */ /* 0x000fe200000012ff */
[----:B------:R-:W5:Y:S01]  /*286d0*/  LD.E.128 R52, desc[UR60][R52.64] ;  /* 0x0000003c34347980 */ /* 0x000f62000c101d00 */
[----:B------:R-:W-:Y:S02]  /*286e0*/  SHF.R.U64 R68, R68, 0x3, RZ ;  /* 0x0000000344447819 */ /* 0x000fe400000012ff */
[----:B------:R-:W-:Y:S02]  /*286f0*/  SHF.R.U64 R72, R72, 0x3, RZ ;  /* 0x0000000348487819 */ /* 0x000fe400000012ff */
[----:B------:R-:W-:Y:S02]  /*28700*/  IADD3 R11, P2, R20, 0xf000, RZ ;  /* 0x0000f000140b7810 */ /* 0x000fe40007f5e0ff */
        /* <DEDUP_REMOVED lines=13> */
[----:B------:R-:W-:Y:S01]  /*287e0*/  LOP3.LUT R10, R11, 0x380, RZ, 0xc0, !PT ;  /* 0x000003800b0a7812 */ /* 0x000fe200078ec0ff */
[----:B------:R-:W-:Y:S01]  /*287f0*/  IMAD.MOV.U32 R9, RZ, RZ, R21 ;  /* 0x000000ffff097224 */ /* 0x000fe200078e0015 */
[----:B------:R-:W5:Y:S01]  /*28800*/  LD.E.128 R56, desc[UR60][R56.64] ;  /* 0x0000003c38387980 */ /* 0x000f62000c101d00 */
[----:B------:R-:W-:Y:S01]  /*28810*/  IMAD.WIDE.U32 R20, R3, UR4, RZ ;  /* 0x0000000403147c25 */ /* 0x000fe2000f8e00ff */
[----:B------:R-:W-:Y:S01]  /*28820*/  ULDC.64 UR4, c[0x0][0xae8] ;  /* 0x0002ba0000047ab9 */ /* 0x000fe20000000a00 */
[----:B------:R-:W-:Y:S01]  /*28830*/  SHF.R.U64 R10, R10, 0x3, RZ ;  /* 0x000000030a0a7819 */ /* 0x000fe200000012ff */
[----:B------:R-:W5:Y:S01]  /*28840*/  LD.E.128 R60, desc[UR60][R60.64] ;  /* 0x0000003c3c3c7980 */ /* 0x000f62000c101d00 */
[----:B------:R-:W-:-:S02]  /*28850*/  IMAD.IADD R21, R21, 0x1, R81 ;  /* 0x0000000115157824 */ /* 0x000fc400078e0251 */
[----:B-1----:R-:W-:Y:S01]  /*28860*/  @P1 IMAD.HI.U32 R3, R80, R85, RZ ;  /* 0x0000005550031227 */ /* 0x002fe200078e00ff */
[----:B------:R-:W-:Y:S01]  /*28870*/  LOP3.LUT R76, R10, R11, RZ, 0x3c, !PT ;  /* 0x0000000b0a4c7212 */ /* 0x000fe200078e3cff */
[----:B------:R-:W5:Y:S02]  /*28880*/  LD.E.128 R64, desc[UR60][R64.64] ;  /* 0x0000003c40407980 */ /* 0x000f64000c101d00 */
[C---:B------:R-:W-:Y:S02]  /*28890*/  IMAD.WIDE.U32 R20, R224.reuse, UR4, R20 ;  /* 0x00000004e0147c25 */ /* 0x040fe4000f8e0014 */
[----:B------:R-:W5:Y:S02]  /*288a0*/  LD.E.128 R8, desc[UR60][R8.64] ;  /* 0x0000003c08087980 */ /* 0x000f64000c101d00 */
[----:B------:R-:W-:Y:S01]  /*288b0*/  IMAD R21, R224, UR5, R21 ;  /* 0x00000005e0157c24 */ /* 0x000fe2000f8e0215 */
[----:B------:R-:W-:Y:S01]  /*288c0*/  ULDC.64 UR4, c[0x0][0xaf0] ;  /* 0x0002bc0000047ab9 */ /* 0x000fe20000000a00 */
[----:B------:R-:W-:Y:S01]  /*288d0*/  IMAD.MOV.U32 R81, RZ, RZ, R80 ;  /* 0x000000ffff517224 */ /* 0x000fe200078e0050 */
[----:B--2---:R-:W-:Y:S01]  /*288e0*/  @P1 SHF.R.U32.HI R81, RZ, R82, R3 ;  /* 0x00000052ff511219 */ /* 0x004fe20000011603 */
[----:B------:R-:W-:Y:S01]  /*288f0*/  IMAD R83, R83, UR4, RZ ;  /* 0x0000000453537c24 */ /* 0x000fe2000f8e02ff */
[----:B------:R-:W5:Y:S03]  /*28900*/  LD.E.128 R68, desc[UR60][R68.64] ;  /* 0x0000003c44447980 */ /* 0x000f66000c101d00 */
[C---:B------:R-:W-:Y:S01]  /*28910*/  IMAD R83, R2.reuse, UR5, R83 ;  /* 0x0000000502537c24 */ /* 0x040fe2000f8e0253 */
[----:B------:R-:W5:Y:S01]  /*28920*/  LD.E.128 R72, desc[UR60][R72.64] ;  /* 0x0000003c48487980 */ /* 0x000f62000c101d00 */
[----:B------:R-:W-:Y:S01]  /*28930*/  IMAD.WIDE.U32 R2, R2, UR4, R20 ;  /* 0x0000000402027c25 */ /* 0x000fe2000f8e0014 */
[--C-:B------:R-:W-:Y:S01]  /*28940*/  SHF.R.S32.HI R4, RZ, 0x1f, R81.reuse ;  /* 0x0000001fff047819 */ /* 0x100fe20000011451 */
[----:B------:R-:W-:Y:S01]  /*28950*/  ULDC.64 UR4, c[0x0][0xae0] ;  /* 0x0002b80000047ab9 */ /* 0x000fe20000000a00 */
[----:B------:R-:W5:Y:S01]  /*28960*/  LD.E.128 R76, desc[UR60][R76.64] ;  /* 0x0000003c4c4c7980 */ /* 0x000f62000c101d00 */
[----:B------:R-:W-:-:S02]  /*28970*/  IMAD.MOV R21, RZ, RZ, -R81 ;  /* 0x000000ffff157224 */ /* 0x000fc400078e0a51 */
[----:B------:R-:W-:Y:S01]  /*28980*/  IMAD.IADD R3, R3, 0x1, R83 ;  /* 0x0000000103037824 */ /* 0x000fe200078e0253 */
[----:B------:R-:W-:Y:S01]  /*28990*/  @!PT LDS RZ, [RZ] ;  /* 0x00000000fffff984 */ /* 0x000fe20000000800 */
[----:B------:R-:W-:Y:S01]  /*289a0*/  @!PT LDS RZ, [RZ] ;  /* 0x00000000fffff984 */ /* 0x000fe20000000800 */
[----:B------:R-:W-:Y:S01]  /*289b0*/  @!PT LDS RZ, [RZ] ;  /* 0x00000000fffff984 */ /* 0x000fe20000000800 */
[----:B------:R-:W-:Y:S01]  /*289c0*/  @!PT LDS RZ, [RZ] ;  /* 0x00000000fffff984 */ /* 0x000fe20000000800 */
[----:B------:R0:W-:Y:S06]  /*289d0*/  MEMBAR.ALL.CTA ;  /* 0x0000000000007992 */ /* 0x0001ec0000008000 */
[----:B0-----:R-:W0:Y:S01]  /*289e0*/  FENCE.VIEW.ASYNC.S ;  /* 0x00000000000073c6 */ /* 0x001e220000000000 */
[----:B------:R-:W-:Y:S02]  /*289f0*/  IMAD R21, R156, R21, R80 ;  /* 0x000000159c157224 */ /* 0x000fe400078e0250 */
[----:B------:R-:W-:-:S02]  /*28a00*/  IMAD R4, R4, UR4, RZ ;  /* 0x0000000404047c24 */ /* 0x000fc4000f8e02ff */
[----:B------:R-:W-:Y:S01]  /*28a10*/  IMAD.WIDE.U32 R2, R81, UR4, R2 ;  /* 0x0000000451027c25 */ /* 0x000fe2000f8e0002 */
[----:B------:R-:W-:-:S03]  /*28a20*/  SHF.R.S32.HI R20, RZ, 0x1f, R21 ;  /* 0x0000001fff147819 */ /* 0x000fc60000011415 */
[----:B------:R-:W-:Y:S01]  /*28a30*/  IMAD R83, R81, UR5, R4 ;  /* 0x0000000551537c24 */ /* 0x000fe2000f8e0204 */
[----:B------:R-:W-:Y:S01]  /*28a40*/  ULDC.64 UR4, c[0x0][0xad8] ;  /* 0x0002b60000047ab9 */ /* 0x000fe20000000a00 */
[----:B------:R-:W-:Y:S02]  /*28a50*/  IMAD.IADD R4, R225, 0x1, R158 ;  /* 0x00000001e1047824 */ /* 0x000fe400078e029e */
[----:B------:R-:W-:Y:S02]  /*28a60*/  IMAD.IADD R3, R3, 0x1, R83 ;  /* 0x0000000103037824 */ /* 0x000fe400078e0253 */
[----:B------:R-:W-:Y:S02]  /*28a70*/  IMAD R20, R20, UR4, RZ ;  /* 0x0000000414147c24 */ /* 0x000fe4000f8e02ff */
[----:B------:R-:W-:Y:S01]  /*28a80*/  IMAD.WIDE.U32 R2, R21, UR4, R2 ;  /* 0x0000000415027c25 */ /* 0x000fe2000f8e0002 */
[----:B------:R-:W-:-:S03]  /*28a90*/  ISETP.GE.AND P2, PT, R4, R0, PT ;  /* 0x000000000400720c */ /* 0x000fc60003f46270 */
[----:B------:R-:W-:Y:S01]  /*28aa0*/  IMAD R85, R21, UR5, R20 ;  /* 0x0000000515557c24 */ /* 0x000fe2000f8e0214 */
[----:B------:R-:W-:Y:S01]  /*28ab0*/  ULDC.64 UR4, c[0x0][0xa80] ;  /* 0x0002a00000047ab9 */ /* 0x000fe20000000a00 */
[----:B------:R-:W-:Y:S01]  /*28ac0*/  VIADD R20, R23, 0x38820 ;  /* 0x0003882017147836 */ /* 0x000fe20000000000 */
[----:B------:R-:W-:Y:S01]  /*28ad0*/  LEA R84, P3, R2, UR4, 0x1 ;  /* 0x0000000402547c11 */ /* 0x000fe2000f8608ff */
[----:B------:R-:W-:-:S03]  /*28ae0*/  IMAD.IADD R85, R3, 0x1, R85 ;  /* 0x0000000103557824 */ /* 0x000fc600078e0255 */
[----:B------:R-:W-:Y:S02]  /*28af0*/  PRMT R20, RZ, 0x654, R20 ;  /* 0x00000654ff147816 */ /* 0x000fe40000000014 */
[----:B------:R-:W-:Y:S01]  /*28b00*/  LEA.HI.X R85, R2, UR5, R85, 0x1, P3 ;  /* 0x0000000502557c11 */ /* 0x000fe200098f0c55 */
[C---:B------:R-:W-:Y:S01]  /*28b10*/  VIADD R81, R4.reuse, 0x20 ;  /* 0x0000002004517836 */ /* 0x040fe20000000000 */
[----:B0-----:R0:W-:Y:S01]  /*28b20*/  SYNCS.ARRIVE.TRANS64.RED.A1T0 RZ, [R20+URZ], RZ ;  /* 0x000000ff14ff79a7 */ /* 0x0011e2000810043f */
[----:B------:R-:W-:Y:S01]  /*28b30*/  VIADD R21, R4, 0x40 ;  /* 0x0000004004157836 */ /* 0x000fe20000000000 */
[----:B------:R0:W1:Y:S04]  /*28b40*/  SHFL.IDX PT, R87, R84, RZ, 0x181f ;  /* 0x00181fff54577589 */ /* 0x00006800000e0000 */
[----:B------:R0:W2:Y:S01]  /*28b50*/  SHFL.IDX PT, R83, R85, RZ, 0x181f ;  /* 0x00181fff55537589 */ /* 0x0000a200000e0000 */
[----:B------:R-:W-:-:S02]  /*28b60*/  ISETP.GE.AND P1, PT, R81, R0, PT ;  /* 0x000000005100720c */ /* 0x000fc40003f26270 */
[----:B------:R-:W-:Y:S01]  /*28b70*/  ISETP.GE.AND P0, PT, R21, R0, PT ;  /* 0x000000001500720c */ /* 0x000fe20003f06270 */
        /* <DEDUP_REMOVED lines=18> */
.L_x_2910:
[----:B------:R-:W-:Y:S05]  /*28ca0*/  BSYNC B1 ;  /* 0x0000000000017941 */ /* 0x000fea0003800000 */
.L_x_2909:
        /* <DEDUP_REMOVED lines=21> */
.L_x_2912:
[----:B------:R-:W-:Y:S05]  /*28e00*/  BSYNC B1 ;  /* 0x0000000000017941 */ /* 0x000fea0003800000 */
.L_x_2911:
        /* <DEDUP_REMOVED lines=21> */
.L_x_2914:
[----:B------:R-:W-:Y:S05]  /*28f60*/  BSYNC B1 ;  /* 0x0000000000017941 */ /* 0x000fea0003800000 */
.L_x_2913:
[----:B0-----:R-:W-:Y:S01]  /*28f70*/  VIADD R3, R4, 0x60 ;  /* 0x0000006004037836 */ /* 0x001fe20000000000 */
[----:B---3--:R-:W0:Y:S04]  /*28f80*/  SHFL.IDX PT, R85, R85, 0x3, 0x181f ;  /* 0x00781f0055557f89 */ /* 0x008e2800000e0000 */
[----:B------:R-:W-:Y:S01]  /*28f90*/  ISETP.GE.AND P0, PT, R3, R0, PT ;  /* 0x000000000300720c */ /* 0x000fe20003f06270 */
[----:B------:R3:W0:-:S12]  /*28fa0*/  SHFL.IDX PT, R13, R84, 0x3, 0x181f ;  /* 0x00781f00540d7f89 */ /* 0x00061800000e0000 */
[----:B---3--:R-:W-:Y:S05]  /*28fb0*/  @P0 BRA `(.L_x_2915) ;  /* 0x0000002400a80947 */ /* 0x008fea0003800000 */
[----:B------:R-:W-:Y:S02]  /*28fc0*/  ULDC UR4, c[0x0][0xac8] ;  /* 0x0002b20000047ab9 */ /* 0x000fe40000000800 */
[----:B------:R-:W-:Y:S02]  /*28fd0*/  ISETP.GE.AND P3, PT, R16, UR4, PT ;  /* 0x0000000410007c0c */ /* 0x000fe4000bf66270 */
[----:B------:R-:W-:Y:S02]  /*28fe0*/  ISETP.GE.AND P4, PT, R214, UR4, PT ;  /* 0x00000004d6007c0c */ /* 0x000fe4000bf86270 */
[----:B------:R-:W-:-:S09]  /*28ff0*/  ISETP.GE.AND P5, PT, R19, UR4, PT ;  /* 0x0000000413007c0c */ /* 0x000fd2000bfa6270 */
[-C--:B0-----:R-:W-:Y:S02]  /*29000*/  @!P3 LEA R2, P0, R16, R13.reuse, 0x1 ;  /* 0x0000000d1002b211 */ /* 0x081fe400078008ff */
[-C--:B------:R-:W-:Y:S02]  /*29010*/  @!P4 LEA R8, P1, R212, R13.reuse, 0x1 ;  /* 0x0000000dd408c211 */ /* 0x080fe400078208ff */
[C---:B------:R-:W-:Y:S02]  /*29020*/  @!P5 LEA R10, P2, R19.reuse, R13, 0x1 ;  /* 0x0000000d130ad211 */ /* 0x040fe400078408ff */
        /* <DEDUP_REMOVED lines=8> */
[----:B---3--:R-:W-:-:S04]  /*290b0*/  LEA R2, P0, R22, R13, 0x1 ;  /* 0x0000000d16027211 */ /* 0x008fc800078008ff */
[----:B------:R-:W-:-:S05]  /*290c0*/  LEA.HI.X R3, R22, R85, R218, 0x1, P0 ;  /* 0x0000005516037211 */ /* 0x000fca00000f0cda */
[----:B------:R0:W-:Y:S01]  /*290d0*/  ST.E.128 desc[UR60][R2.64], R76 ;  /* 0x0000004c02007985 */ /* 0x0001e2000c101d3c */
[----:B------:R-:W-:Y:S05]  /*290e0*/  BRA `(.L_x_2915) ;  /* 0x00000024005c7947 */ /* 0x000fea0003800000 */
.L_x_2908:
[----:B0-----:R-:W0:Y:S01]  /*290f0*/  @P1 LDC R9, c[0x0][0xbec] ;  /* 0x0002fb00ff091b82 */ /* 0x001e220000000800 */
[----:B------:R-:W-:Y:S01]  /*29100*/  ULDC.64 UR4, c[0x0][0xb08] ;  /* 0x0002c20000047ab9 */ /* 0x000fe20000000a00 */
[----:B------:R-:W-:Y:S01]  /*29110*/  IMAD.MOV.U32 R10, RZ, RZ, R14 ;  /* 0x000000ffff0a7224 */ /* 0x000fe200078e000e */
[----:B------:R1:W5:Y:S01]  /*29120*/  LDL R227, [R1+0x1b8] ;  /* 0x0001b80001e37983 */ /* 0x0003620000100800 */
[----:B------:R-:W-:-:S03]  /*29130*/  IMAD R4, R4, UR4, RZ ;  /* 0x0000000404047c24 */ /* 0x000fc6000f8e02ff */
[----:B------:R1:W5:Y:S01]  /*29140*/  LDL R211, [R1+0x1b4] ;  /* 0x0001b40001d37983 */ /* 0x0003620000100800 */
[----:B------:R-:W2:Y:S01]  /*29150*/  @P1 LDC R8, c[0x0][0xbf0] ;  /* 0x0002fc00ff081b82 */ /* 0x000ea20000000800 */
[----:B------:R-:W-:Y:S02]  /*29160*/  IMAD R4, R3, UR5, R4 ;  /* 0x0000000503047c24 */ /* 0x000fe4000f8e0204 */
        /* <DEDUP_REMOVED lines=8> */
[----:B------:R-:W-:Y:S01]  /*291f0*/  IMAD.WIDE.U32 R8, R3, UR4, RZ ;  /* 0x0000000403087c25 */ /* 0x000fe2000f8e00ff */
        /* <DEDUP_REMOVED lines=25> */
[----:B------:R-:W-:Y:S01]  /*29390*/  IMAD R3, R3, UR4, RZ ;  /* 0x0000000403037c24 */ /* 0x000fe2000f8e02ff */
[----:B------:R-:W-:Y:S01]  /*293a0*/  SHF.R.S32.HI R4, RZ, 0x1f, R2 ;  /* 0x0000001fff047819 */ /* 0x000fe20000011402 */
[C---:B------:R-:W-:Y:S01]  /*293b0*/  IMAD.WIDE.U32 R8, R10.reuse, UR4, R8 ;  /* 0x000000040a087c25 */ /* 0x040fe2000f8e0008 */
[----:B------:R1:W5:Y:S03]  /*293c0*/  LDL R197, [R1+0x198] ;  /* 0x0001980001c57983 */ /* 0x0003660000100800 */
[----:B------:R-:W-:Y:S01]  /*293d0*/  IMAD R3, R10, UR5, R3 ;  /* 0x000000050a037c24 */ /* 0x000fe2000f8e0203 */
[----:B------:R-:W-:Y:S01]  /*293e0*/  ULDC.64 UR4, c[0x0][0xb28] ;  /* 0x0002ca0000047ab9 */ /* 0x000fe20000000a00 */
[----:B------:R1:W5:Y:S01]  /*293f0*/  LDL R196, [R1+0x100] ;  /* 0x0001000001c47983 */ /* 0x0003620000100800 */
[----:B------:R-:W-:-:S02]  /*29400*/  IMAD R4, R4, UR4, RZ ;  /* 0x0000000404047c24 */ /* 0x000fc4000f8e02ff */
[----:B------:R-:W-:Y:S01]  /*29410*/  IMAD.IADD R9, R9, 0x1, R3 ;  /* 0x0000000109097824 */ /* 0x000fe200078e0203 */
[----:B------:R1:W5:Y:S01]  /*29420*/  LDL R195, [R1+0x194] ;  /* 0x0001940001c37983 */ /* 0x0003620000100800 */
[C---:B------:R-:W-:Y:S02]  /*29430*/  IMAD R4, R2.reuse, UR5, R4 ;  /* 0x0000000502047c24 */ /* 0x040fe4000f8e0204 */
[----:B------:R-:W-:Y:S01]  /*29440*/  IMAD.WIDE.U32 R8, R2, UR4, R8 ;  /* 0x0000000402087c25 */ /* 0x000fe2000f8e0008 */
[----:B------:R-:W-:Y:S01]  /*29450*/  ULDC.64 UR4, c[0x0][0xb00] ;  /* 0x0002c00000047ab9 */ /* 0x000fe20000000a00 */
[----:B------:R1:W5:Y:S02]  /*29460*/  LDL R194, [R1+0xfc] ;  /* 0x0000fc0001c27983 */ /* 0x0003640000100800 */
[----:B------:R-:W-:Y:S01]  /*29470*/  IMAD.IADD R20, R9, 0x1, R4 ;  /* 0x0000000109147824 */ /* 0x000fe200078e0204 */
[C---:B------:R-:W-:Y:S01]  /*29480*/  LEA R4, P0, R8.reuse, UR4, 0x2 ;  /* 0x0000000408047c11 */ /* 0x040fe2000f8010ff */
[----:B------:R1:W5:Y:S03]  /*29490*/  LDL R193, [R1+0x190] ;  /* 0x0001900001c17983 */ /* 0x0003660000100800 */
[----:B------:R-:W-:Y:S01]  /*294a0*/  LEA.HI.X R20, R8, UR5, R20, 0x2, P0 ;  /* 0x0000000508147c11 */ /* 0x000fe200080f1414 */
[----:B------:R1:W5:Y:S01]  /*294b0*/  LDL R192, [R1+0xf8] ;  /* 0x0000f80001c07983 */ /* 0x0003620000100800 */
[----:B------:R-:W-:-:S03]  /*294c0*/  ISETP.GE.AND P0, PT, R13, R0, PT ;  /* 0x000000000d00720c */ /* 0x000fc60003f06270 */
        /* <DEDUP_REMOVED lines=41> */
[----:B------:R-:W-:-:S05]  /*29760*/  VIADD R2, R23, 0x38820 ;  /* 0x0003882017027836 */ /* 0x000fca0000000000 */
[----:B------:R-:W-:Y:S01]  /*29770*/  PRMT R2, RZ, 0x654, R2 ;  /* 0x00000654ff027816 */ /* 0x000fe20000000002 */
[----:B------:R1:W0:Y:S01]  /*29780*/  SHFL.IDX PT, R3, R20, RZ, 0x1c1f ;  /* 0x001c1fff14037589 */ /* 0x00022200000e0000 */
[----:B------:R-:W-:Y:S02]  /*29790*/  BSSY B1, `(.L_x_2916) ;  /* 0x0000084000017945 */ /* 0x000fe40003800000 */
[----:B------:R2:W-:Y:S02]  /*297a0*/  SYNCS.ARRIVE.TRANS64.RED.A1T0 RZ, [R2+URZ], RZ ;  /* 0x000000ff02ff79a7 */ /* 0x0005e4000810043f */
[----:B--2---:R1:W2:Y:S01]  /*297b0*/  SHFL.IDX PT, R2, R4, RZ, 0x1c1f ;  /* 0x001c1fff04027589 */ /* 0x0042a200000e0000 */
[----:B------:R-:W-:Y:S05]  /*297c0*/  @P0 BRA `(.L_x_2917) ;  /* 0x0000000800000947 */ /* 0x000fea0003800000 */
[----:B------:R-:W-:Y:S02]  /*297d0*/  ULDC UR4, c[0x0][0xac8] ;  /* 0x0002b20000047ab9 */ /* 0x000fe40000000800 */
        /* <DEDUP_REMOVED lines=74> */
[----:B--2---:R-:W-:-:S03]  /*29c80*/  @!P4 LEA R10, P0, R178, R2, 0x2 ;  /* 0x00000002b20ac211 */ /* 0x004fc600078010ff */
[----:B------:R0:W-:Y:S01]  /*29c90*/  @!P3 ST.E.64 desc[UR60][R8.64], R92 ;  /* 0x0000005c0800b985 */ /* 0x0001e2000c101b3c */
[-C--:B------:R-:W-:Y:S02]  /*29ca0*/  @!P4 LEA.HI.X R11, R178, R3.reuse, R179, 0x2, P0 ;  /* 0x00000003b20bc211 */ /* 0x080fe400000f14b3 */
[----:B------:R-:W-:Y:S02]  /*29cb0*/  ISETP.GE.AND P0, PT, R170, UR4, PT ;  /* 0x00000004aa007c0c */ /* 0x000fe4000bf06270 */
[-C--:B---3--:R-:W-:Y:S01]  /*29cc0*/  @!P5 LEA R14, P6, R176, R2.reuse, 0x2 ;  /* 0x00000002b00ed211 */ /* 0x088fe200078c10ff */
[----:B------:R2:W-:Y:S01]  /*29cd0*/  @!P4 ST.E.64 desc[UR60][R10.64], R96 ;  /* 0x000000600a00c985 */ /* 0x0005e2000c101b3c */
[----:B------:R-:W-:Y:S02]  /*29ce0*/  ISETP.GE.AND P4, PT, R166, UR4, PT ;  /* 0x00000004a6007c0c */ /* 0x000fe4000bf86270 */
[----:B------:R-:W-:Y:S02]  /*29cf0*/  @!P5 LEA.HI.X R15, R176, R3, R177, 0x2, P6 ;  /* 0x00000003b00fd211 */ /* 0x000fe400030f14b1 */
[----:B0-----:R-:W-:-:S03]  /*29d00*/  @!P2 LEA R8, P6, R174, R2, 0x2 ;  /* 0x00000002ae08a211 */ /* 0x001fc600078c10ff */
[----:B------:R0:W-:Y:S01]  /*29d10*/  @!P5 ST.E.64 desc[UR60][R14.64], R100 ;  /* 0x000000640e00d985 */ /* 0x0001e2000c101b3c */
[----:B------:R-:W-:Y:S02]  /*29d20*/  ISETP.GE.AND P5, PT, R168, UR4, PT ;  /* 0x00000004a8007c0c */ /* 0x000fe4000bfa6270 */
[----:B------:R-:W-:Y:S02]  /*29d30*/  @!P2 LEA.HI.X R9, R174, R3, R175, 0x2, P6 ;  /* 0x00000003ae09a211 */ /* 0x000fe400030f14af */
[----:B--2---:R-:W-:-:S03]  /*29d40*/  @!P1 LEA R10, P3, R172, R2, 0x2 ;  /* 0x00000002ac0a9211 */ /* 0x004fc600078610ff */
[----:B------:R2:W-:Y:S01]  /*29d50*/  @!P2 ST.E.64 desc[UR60][R8.64], R104 ;  /* 0x000000680800a985 */ /* 0x0005e2000c101b3c */
[-C--:B------:R-:W-:Y:S02]  /*29d60*/  @!P1 LEA.HI.X R11, R172, R3.reuse, R173, 0x2, P3 ;  /* 0x00000003ac0b9211 */ /* 0x080fe400018f14ad */
[----:B------:R-:W-:Y:S02]  /*29d70*/  ISETP.GE.AND P3, PT, R164, UR4, PT ;  /* 0x00000004a4007c0c */ /* 0x000fe4000bf66270 */
[CC--:B0-----:R-:W-:Y:S01]  /*29d80*/  @!P0 LEA R14, P6, R170.reuse, R2.reuse, 0x2 ;  /* 0x00000002aa0e8211 */ /* 0x0c1fe200078c10ff */
[----:B------:R0:W-:Y:S03]  /*29d90*/  @!P1 ST.E.64 desc[UR60][R10.64], R108 ;  /* 0x0000006c0a009985 */ /* 0x0001e6000c101b3c */
[----:B------:R-:W-:Y:S02]  /*29da0*/  @!P0 LEA.HI.X R15, R170, R3, R171, 0x2, P6 ;  /* 0x00000003aa0f8211 */ /* 0x000fe400030f14ab */
[----:B--2---:R-:W-:-:S03]  /*29db0*/  @!P5 LEA R8, P1, R168, R2, 0x2 ;  /* 0x00000002a808d211 */ /* 0x004fc600078210ff */
        /* <DEDUP_REMOVED lines=8> */
[-C--:B--2---:R-:W-:Y:S01]  /*29e40*/  @!P3 LEA R14, P6, R164, R2.reuse, 0x2 ;  /* 0x00000002a40eb211 */ /* 0x084fe200078c10ff */
[----:B------:R2:W-:Y:S01]  /*29e50*/  @!P4 ST.E.64 desc[UR60][R10.64], R120 ;  /* 0x000000780a00c985 */ /* 0x0005e2000c101b3c */
[----:B------:R-:W-:Y:S02]  /*29e60*/  ISETP.GE.AND P4, PT, R158, UR4, PT ;  /* 0x000000049e007c0c */ /* 0x000fe4000bf86270 */
[----:B------:R-:W-:Y:S02]  /*29e70*/  @!P3 LEA.HI.X R15, R164, R3, R165, 0x2, P6 ;  /* 0x00000003a40fb211 */ /* 0x000fe400030f14a5 */
[----:B0-----:R-:W-:-:S03]  /*29e80*/  @!P0 LEA R8, P5, R162, R2, 0x2 ;  /* 0x00000002a2088211 */ /* 0x001fc600078a10ff */
[----:B------:R0:W-:Y:S01]  /*29e90*/  @!P3 ST.E.64 desc[UR60][R14.64], R124 ;  /* 0x0000007c0e00b985 */ /* 0x0001e2000c101b3c */
[----:B------:R-:W-:Y:S02]  /*29ea0*/  ISETP.GE.AND P3, PT, R156, UR4, PT ;  /* 0x000000049c007c0c */ /* 0x000fe4000bf66270 */
[-C--:B------:R-:W-:Y:S02]  /*29eb0*/  @!P0 LEA.HI.X R9, R162, R3.reuse, R163, 0x2, P5 ;  /* 0x00000003a2098211 */ /* 0x080fe400028f14a3 */
[----:B------:R-:W-:Y:S02]  /*29ec0*/  ISETP.GE.AND P5, PT, R152, UR4, PT ;  /* 0x0000000498007c0c */ /* 0x000fe4000bfa6270 */
[C---:B--2---:R-:W-:Y:S01]  /*29ed0*/  @!P1 LEA R10, P6, R160.reuse, R2, 0x2 ;  /* 0x00000002a00a9211 */ /* 0x044fe200078c10ff */
[----:B------:R2:W-:Y:S03]  /*29ee0*/  @!P0 ST.E.64 desc[UR60][R8.64], R128 ;  /* 0x0000008008008985 */ /* 0x0005e6000c101b3c */
[----:B------:R-:W-:-:S03]  /*29ef0*/  @!P1 LEA.HI.X R11, R160, R3, R161, 0x2, P6 ;  /* 0x00000003a00b9211 */ /* 0x000fc600030f14a1 */
[CC--:B0-----:R-:W-:Y:S02]  /*29f00*/  @!P3 LEA R14, P6, R156.reuse, R2.reuse, 0x2 ;  /* 0x000000029c0eb211 */ /* 0x0c1fe400078c10ff */
[----:B------:R0:W-:Y:S02]  /*29f10*/  @!P1 ST.E.64 desc[UR60][R10.64], R132 ;  /* 0x000000840a009985 */ /* 0x0001e4000c101b3c */
[----:B------:R-:W-:Y:S02]  /*29f20*/  @!P3 LEA.HI.X R15, R156, R3, R157, 0x2, P6 ;  /* 0x000000039c0fb211 */ /* 0x000fe400030f149d */
[----:B--2---:R-:W-:-:S04]  /*29f30*/  @!P4 LEA R8, P0, R158, R2, 0x2 ;  /* 0x000000029e08c211 */ /* 0x004fc800078010ff */
[----:B------:R-:W-:Y:S02]  /*29f40*/  @!P4 LEA.HI.X R9, R158, R3, R159, 0x2, P0 ;  /* 0x000000039e09c211 */ /* 0x000fe400000f149f */
[----:B0-----:R-:W-:-:S03]  /*29f50*/  @!P2 LEA R10, P1, R154, R2, 0x2 ;  /* 0x000000029a0aa211 */ /* 0x001fc600078210ff */
[----:B------:R3:W-:Y:S01]  /*29f60*/  @!P4 ST.E.64 desc[UR60][R8.64], R136 ;  /* 0x000000880800c985 */ /* 0x0007e2000c101b3c */
[----:B------:R-:W-:Y:S02]  /*29f70*/  @!P5 LEA R2, P0, R152, R2, 0x2 ;  /* 0x000000029802d211 */ /* 0x000fe400078010ff */
[-C--:B------:R-:W-:Y:S01]  /*29f80*/  @!P2 LEA.HI.X R11, R154, R3.reuse, R155, 0x2, P1 ;  /* 0x000000039a0ba211 */ /* 0x080fe200008f149b */
[----:B------:R3:W-:Y:S01]  /*29f90*/  @!P3 ST.E.64 desc[UR60][R14.64], R140 ;  /* 0x0000008c0e00b985 */ /* 0x0007e2000c101b3c */
[----:B------:R-:W-:-:S03]  /*29fa0*/  @!P5 LEA.HI.X R3, R152, R3, R153, 0x2, P0 ;  /* 0x000000039803d211 */ /* 0x000fc600000f1499 */
[----:B------:R3:W-:Y:S04]  /*29fb0*/  @!P2 ST.E.64 desc[UR60][R10.64], R144 ;  /* 0x000000900a00a985 */ /* 0x0007e8000c101b3c */
[----:B------:R3:W-:Y:S02]  /*29fc0*/  @!P5 ST.E.64 desc[UR60][R2.64], R148 ;  /* 0x000000940200d985 */ /* 0x0007e4000c101b3c */
.L_x_2917:
[----:B------:R-:W-:Y:S05]  /*29fd0*/  BSYNC B1 ;  /* 0x0000000000017941 */ /* 0x000fea0003800000 */
.L_x_2916:
[----:B------:R-:W-:Y:S01]  /*29fe0*/  ISETP.GE.AND P0, PT, R12, R0, PT ;  /* 0x000000000c00720c */ /* 0x000fe20003f06270 */
[----:B------:R4:W0:Y:S04]  /*29ff0*/  SHFL.IDX PT, R21, R20, 0x1, 0x1c1f ;  /* 0x003c1f0014157f89 */ /* 0x00082800000e0000 */
[----:B-1----:R4:W1:Y:S08]  /*2a000*/  SHFL.IDX PT, R20, R4, 0x1, 0x1c1f ;  /* 0x003c1f0004147f89 */ /* 0x00287000000e0000 */
[----:B----4-:R-:W-:Y:S05]  /*2a010*/  @P0 BRA `(.L_x_2915) ;  /* 0x0000001400900947 */ /* 0x010fea0003800000 */
[----:B------:R-:W-:Y:S02]  /*2a020*/  ULDC UR4, c[0x0][0xac8] ;  /* 0x0002b20000047ab9 */ /* 0x000fe40000000800 */
[----:B-----5:R-:W-:Y:S02]  /*2a030*/  ISETP.GE.AND P3, PT, R13, UR4, PT ;  /* 0x000000040d007c0c */ /* 0x020fe4000bf66270 */
[----:B------:R-:W-:Y:S02]  /*2a040*/  ISETP.GE.AND P2, PT, R224, UR4, PT ;  /* 0x00000004e0007c0c */ /* 0x000fe4000bf46270 */
[----:B------:R-:W-:Y:S02]  /*2a050*/  ISETP.GE.AND P1, PT, R210, UR4, PT ;  /* 0x00000004d2007c0c */ /* 0x000fe4000bf26270 */
[----:B------:R-:W-:Y:S02]  /*2a060*/  ISETP.GE.AND P0, PT, R208, UR4, PT ;  /* 0x00000004d0007c0c */ /* 0x000fe4000bf06270 */
[----:B------:R-:W-:-:S05]  /*2a070*/  ISETP.GE.AND P4, PT, R204, UR4, PT ;  /* 0x00000004cc007c0c */ /* 0x000fca000bf86270 */
[----:B0123--:R-:W-:-:S04]  /*2a080*/  @!P3 IMAD.WIDE R2, R13, 0x4, R20 ;  /* 0x000000040d02b825 */ /* 0x00ffc800078e0214 */
        /* <DEDUP_REMOVED lines=14> */
[----:B-1----:R-:W-:Y:S02]  /*2a170*/  @!P4 LEA R8, P2, R204, R20, 0x2 ;  /* 0x00000014cc08c211 */ /* 0x002fe400078410ff */
[----:B------:R-:W-:-:S02]  /*2a180*/  @!P3 LEA.HI.X R3, R206, R21, R207, 0x2, P1 ;  /* 0x00000015ce03b211 */ /* 0x000fc400008f14cf */
[----:B------:R-:W-:Y:S02]  /*2a190*/  ISETP.GE.AND P1, PT, R198, UR4, PT ;  /* 0x00000004c6007c0c */ /* 0x000fe4000bf26270 */
[-C--:B------:R-:W-:Y:S01]  /*2a1a0*/  @!P4 LEA.HI.X R9, R204, R21.reuse, R205, 0x2, P2 ;  /* 0x00000015cc09c211 */ /* 0x080fe200010f14cd */
[----:B------:R0:W-:Y:S01]  /*2a1b0*/  @!P3 ST.E.64 desc[UR60][R2.64], R42 ;  /* 0x0000002a0200b985 */ /* 0x0001e2000c101b3c */
[----:B------:R-:W-:Y:S02]  /*2a1c0*/  ISETP.GE.AND P2, PT, R196, UR4, PT ;  /* 0x00000004c4007c0c */ /* 0x000fe4000bf46270 */
[----:B--2---:R-:W-:Y:S01]  /*2a1d0*/  @!P5 LEA R10, P6, R202, R20, 0x2 ;  /* 0x00000014ca0ad211 */ /* 0x004fe200078c10ff */
[----:B------:R1:W-:Y:S01]  /*2a1e0*/  @!P4 ST.E.64 desc[UR60][R8.64], R46 ;  /* 0x0000002e0800c985 */ /* 0x0003e2000c101b3c */
[----:B------:R-:W-:Y:S02]  /*2a1f0*/  ISETP.GE.AND P3, PT, R194, UR4, PT ;  /* 0x00000004c2007c0c */ /* 0x000fe4000bf66270 */
[----:B------:R-:W-:-:S02]  /*2a200*/  @!P5 LEA.HI.X R11, R202, R21, R203, 0x2, P6 ;  /* 0x00000015ca0bd211 */ /* 0x000fc400030f14cb */
        /* <DEDUP_REMOVED lines=99> */
.L_x_2906:
[----:B---3--:R-:W3:Y:S01]  /*2a840*/  LDL.LU R4, [R1+0x98] ;  /* 0x0000980001047983 */ /* 0x008ee20000300800 */
[----:B------:R-:W-:Y:S01]  /*2a850*/  ULDC.64 UR6, c[0x0][0xc08] ;  /* 0x0003020000067ab9 */ /* 0x000fe20000000a00 */
[----:B------:R-:W-:Y:S02]  /*2a860*/  ULDC.64 UR4, c[0x0][0xc00] ;  /* 0x0003000000047ab9 */ /* 0x000fe40000000a00 */
[----:B--2---:R-:W2:Y:S04]  /*2a870*/  LDL.LU R0, [R1+0x9c] ;  /* 0x00009c0001007983 */ /* 0x004ea80000300800 */
[----:B01----:R-:W4:Y:S01]  /*2a880*/  LDL R10, [R1+0x90] ;  /* 0x00009000010a7983 */ /* 0x003f220000100800 */
[----:B------:R-:W-:Y:S01]  /*2a890*/  ISETP.NE.U32.AND P1, PT, RZ, UR6, PT ;  /* 0x00000006ff007c0c */ /* 0x000fe2000bf25070 */
[----:B------:R-:W-:Y:S01]  /*2a8a0*/  IMAD.MOV.U32 R25, RZ, RZ, RZ ;  /* 0x000000ffff197224 */ /* 0x000fe200078e00ff */
[----:B------:R-:W-:-:S02]  /*2a8b0*/  ISETP.NE.U32.AND P0, PT, RZ, UR4, PT ;  /* 0x00000004ff007c0c */ /* 0x000fc4000bf05070 */
[----:B------:R-:W-:Y:S02]  /*2a8c0*/  ISETP.NE.AND.EX P1, PT, RZ, UR7, PT, P1 ;  /* 0x00000007ff007c0c */ /* 0x000fe4000bf25310 */
[----:B------:R-:W-:Y:S01]  /*2a8d0*/  ISETP.NE.AND.EX P0, PT, RZ, UR5, PT, P0 ;  /* 0x00000005ff007c0c */ /* 0x000fe2000bf05300 */
[----:B------:R-:W0:Y:S01]  /*2a8e0*/  S2R R35, SR_TID.X ;  /* 0x0000000000237919 */ /* 0x000e220000002100 */
[----:B---3--:R-:W-:-:S04]  /*2a8f0*/  IADD3 R2, P2, R4, UR4, RZ ;  /* 0x0000000404027c10 */ /* 0x008fc8000ff5e0ff */
[----:B--2---:R-:W-:-:S05]  /*2a900*/  IADD3.X R3, R0, UR5, RZ, P2, !PT ;  /* 0x0000000500037c10 */ /* 0x004fca00097fe4ff */
[----:B------:R-:W-:Y:S01]  /*2a910*/  @P1 IADD3 R8, P2, R4, UR6, RZ ;  /* 0x0000000604081c10 */ /* 0x000fe2000ff5e0ff */
[----:B------:R-:W-:Y:S01]  /*2a920*/  ULDC UR4, c[0x0][0xa88] ;  /* 0x0002a20000047ab9 */ /* 0x000fe20000000800 */
[----:B------:R1:W5:Y:S02]  /*2a930*/  @P0 LDG.E R25, desc[UR60][R2.64] ;  /* 0x0000003c02190981 */ /* 0x000364000c1e1900 */
[----:B------:R-:W-:Y:S01]  /*2a940*/  @P1 IADD3.X R9, R0, UR7, RZ, P2, !PT ;  /* 0x0000000700091c10 */ /* 0x000fe200097fe4ff */
[----:B------:R-:W-:-:S06]  /*2a950*/  IMAD.U32 R0, RZ, RZ, UR4 ;  /* 0x00000004ff007e24 */ /* 0x000fcc000f8e00ff */
[----:B------:R1:W5:Y:S01]  /*2a960*/  @P1 LDG.E R0, desc[UR60][R8.64] ;  /* 0x0000003c08001981 */ /* 0x000362000c1e1900 */
[----:B----4-:R-:W-:Y:S01]  /*2a970*/  ISETP.NE.AND P2, PT, R10, RZ, PT ;  /* 0x000000ff0a00720c */ /* 0x010fe20003f45270 */
[----:B0-----:R-:W-:-:S05]  /*2a980*/  VIADD R4, R35, 0xffffff80 ;  /* 0xffffff8023047836 */ /* 0x001fca0000000000 */
[----:B------:R-:W-:-:S07]  /*2a990*/  ISETP.GT.AND P3, PT, R4, 0x7f, PT ;  /* 0x0000007f0400780c */ /* 0x000fce0003f64270 */
[----:B------:R-:W0:Y:S02]  /*2a9a0*/  @!P2 LDC R10, c[0x0][0xad4] ;  /* 0x0002b500ff0aab82 */ /* 0x000e240000000800 */
[----:B0-----:R1:W-:Y:S01]  /*2a9b0*/  @!P2 STL [R1+0x90], R10 ;  /* 0x0000900a0100a387 */ /* 0x0013e20000100800 */
[----:B------:R-:W-:Y:S01]  /*2a9c0*/  ISETP.GT.AND P2, PT, R10, 0x1, PT ;  /* 0x000000010a00780c */ /* 0x000fe20003f44270 */
[----:B------:R-:W-:-:S12]  /*2a9d0*/  @P1 BRA `(.L_x_2918) ;  /* 0x0000000000101947 */ /* 0x000fd80003800000 */
[----:B------:R-:W-:Y:S05]  /*2a9e0*/  @!P0 BRA `(.L_x_2918) ;  /* 0x00000000000c8947 */ /* 0x000fea0003800000 */
[----:B-1----:R-:W2:Y:S04]  /*2a9f0*/  LDG.E R9, desc[UR60][R2.64] ;  /* 0x0000003c02097981 */ /* 0x002ea8000c1e1900 */
[----:B-----5:R-:W2:Y:S02]  /*2aa00*/  LDG.E R0, desc[UR60][R2.64+0x4] ;  /* 0x0000043c02007981 */ /* 0x020ea4000c1e1900 */
[----:B--2---:R-:W-:-:S07]  /*2aa10*/  IMAD.IADD R0, R0, 0x1, -R9 ;  /* 0x0000000100007824 */ /* 0x004fce00078e0a09 */
.L_x_2918:
[----:B-1----:R-:W2:Y:S04]  /*2aa20*/  LDL.LU R3, [R1+0x94] ;  /* 0x0000940001037983 */ /* 0x002ea80000300800 */
        /* <DEDUP_REMOVED lines=56> */
.L_x_2920:
[----:B------:R-:W-:Y:S05]  /*2adb0*/  BSYNC B1 ;  /* 0x0000000000017941 */ /* 0x000fea0003800000 */
.L_x_2919:
[----:B------:R-:W-:Y:S05]  /*2adc0*/  @P2 BRA `(.L_x_2915) ;  /* 0x0000000800242947 */ /* 0x000fea0003800000 */
[----:B------:R-:W2:Y:S01]  /*2add0*/  LDL.LU R2, [R1+0x74] ;  /* 0x0000740001027983 */ /* 0x000ea20000300800 */
[----:B------:R-:W1:Y:S01]  /*2ade0*/  LDC R15, c[0x0][0xbe8] ;  /* 0x0002fa00ff0f7b82 */ /* 0x000e620000000800 */
[----:B------:R-:W-:Y:S01]  /*2adf0*/  ULDC.64 UR4, c[0x0][0xaa0] ;  /* 0x0002a80000047ab9 */ /* 0x000fe20000000a00 */
[----:B------:R-:W-:Y:S01]  /*2ae00*/  ULDC.64 UR6, c[0x0][0xaf0] ;  /* 0x0002bc0000067ab9 */ /* 0x000fe20000000a00 */
[----:B------:R-:W3:Y:S01]  /*2ae10*/  LDL R4, [R1+0x8c] ;  /* 0x00008c0001047983 */ /* 0x000ee20000100800 */
[----:B------:R-:W-:Y:S01]  /*2ae20*/  BSSY B1, `(.L_x_2921) ;  /* 0x0000041000017945 */ /* 0x000fe20003800000 */
[----:B-1----:R-:W-:Y:S01]  /*2ae30*/  ISETP.NE.AND P0, PT, R15, 0x1, PT ;  /* 0x000000010f00780c */ /* 0x002fe20003f05270 */
[----:B------:R-:W-:-:S12]  /*2ae40*/  IMAD R21, R0, R15, RZ ;  /* 0x0000000f00157224 */ /* 0x000fd800078e02ff */
[----:B------:R-:W1:Y:S08]  /*2ae50*/  @P0 LDC R8, c[0x0][0xbec] ;  /* 0x0002fb00ff080b82 */ /* 0x000e700000000800 */
[----:B------:R-:W4:Y:S01]  /*2ae60*/  @P0 LDC R11, c[0x0][0xbf0] ;  /* 0x0002fc00ff0b0b82 */ /* 0x000f220000000800 */
[----:B--2---:R-:W-:Y:S02]  /*2ae70*/  IMAD.MOV.U32 R10, RZ, RZ, R2 ;  /* 0x000000ffff0a7224 */ /* 0x004fe400078e0002 */
[----:B------:R-:W-:-:S02]  /*2ae80*/  IMAD R2, R26, UR4, RZ ;  /* 0x000000041a027c24 */ /* 0x000fc4000f8e02ff */
[----:B---3--:R-:W-:Y:S02]  /*2ae90*/  IMAD R4, R4, 0x20, R225 ;  /* 0x0000002004047824 */ /* 0x008fe400078e02e1 */
[C---:B------:R-:W-:Y:S02]  /*2aea0*/  IMAD R9, R25.reuse, UR5, R2 ;  /* 0x0000000519097c24 */ /* 0x040fe4000f8e0202 */
[----:B0-----:R-:W-:Y:S01]  /*2aeb0*/  IMAD.WIDE.U32 R2, R25, UR4, RZ ;  /* 0x0000000419027c25 */ /* 0x001fe2000f8e00ff */
[----:B------:R-:W-:-:S03]  /*2aec0*/  ULDC.64 UR4, c[0x0][0xae8] ;  /* 0x0002ba0000047ab9 */ /* 0x000fc60000000a00 */
[----:B------:R-:W-:Y:S02]  /*2aed0*/  IMAD.IADD R13, R10, 0x1, R4 ;  /* 0x000000010a0d7824 */ /* 0x000fe400078e0204 */
[----:B------:R-:W-:Y:S02]  /*2aee0*/  IMAD.IADD R3, R3, 0x1, R9 ;  /* 0x0000000103037824 */ /* 0x000fe400078e0209 */
[----:B-1----:R-:W-:-:S04]  /*2aef0*/  @P0 IMAD.HI.U32 R4, R13, R8, RZ ;  /* 0x000000080d040227 */ /* 0x002fc800078e00ff */
[----:B------:R-:W-:-:S04]  /*2af00*/  IMAD.WIDE.U32 R2, R224, UR4, R2 ;  /* 0x00000004e0027c25 */ /* 0x000fc8000f8e0002 */
[----:B------:R-:W-:Y:S01]  /*2af10*/  IMAD.MOV.U32 R9, RZ, RZ, R13 ;  /* 0x000000ffff097224 */ /* 0x000fe200078e000d */
[----:B----4-:R-:W-:Y:S01]  /*2af20*/  @P0 SHF.R.U32.HI R9, RZ, R11, R4 ;  /* 0x0000000bff090219 */ /* 0x010fe20000011604 */
[----:B------:R-:W-:Y:S02]  /*2af30*/  IMAD R8, R28, UR6, RZ ;  /* 0x000000061c087c24 */ /* 0x000fe4000f8e02ff */
[----:B------:R-:W-:Y:S01]  /*2af40*/  IMAD R3, R224, UR5, R3 ;  /* 0x00000005e0037c24 */ /* 0x000fe2000f8e0203 */
[----:B------:R-:W-:Y:S01]  /*2af50*/  SHF.R.S32.HI R4, RZ, 0x1f, R9 ;  /* 0x0000001fff047819 */ /* 0x000fe20000011409 */
[C---:B------:R-:W-:Y:S01]  /*2af60*/  IMAD R11, R33.reuse, UR7, R8 ;  /* 0x00000007210b7c24 */ /* 0x040fe2000f8e0208 */
[----:B------:R-:W-:Y:S01]  /*2af70*/  ULDC.64 UR4, c[0x0][0xae0] ;  /* 0x0002b80000047ab9 */ /* 0x000fe20000000a00 */
[----:B------:R-:W-:-:S04]  /*2af80*/  IMAD.WIDE.U32 R2, R33, UR6, R2 ;  /* 0x0000000621027c25 */ /* 0x000fc8000f8e0002 */
[----:B------:R-:W-:Y:S02]  /*2af90*/  IMAD.MOV R8, RZ, RZ, -R9 ;  /* 0x000000ffff087224 */ /* 0x000fe400078e0a09 */
[----:B------:R-:W-:Y:S02]  /*2afa0*/  IMAD.IADD R3, R3, 0x1, R11 ;  /* 0x0000000103037824 */ /* 0x000fe400078e020b */
[----:B------:R-:W-:Y:S02]  /*2afb0*/  IMAD R4, R4, UR4, RZ ;  /* 0x0000000404047c24 */ /* 0x000fe4000f8e02ff */
[----:B------:R-:W-:Y:S02]  /*2afc0*/  IMAD R11, R15, R8, R13 ;  /* 0x000000080f0b7224 */ /* 0x000fe400078e020d */
[C---:B------:R-:W-:Y:S02]  /*2afd0*/  IMAD R13, R9.reuse, UR5, R4 ;  /* 0x00000005090d7c24 */ /* 0x040fe4000f8e0204 */
[----:B------:R-:W-:Y:S01]  /*2afe0*/  IMAD.WIDE.U32 R2, R9, UR4, R2 ;  /* 0x0000000409027c25 */ /* 0x000fe2000f8e0002 */
[----:B------:R-:W-:Y:S01]  /*2aff0*/  SHF.R.S32.HI R4, RZ, 0x1f, R11 ;  /* 0x0000001fff047819 */ /* 0x000fe2000001140b */
[----:B------:R-:W-:-:S02]  /*2b000*/  ULDC.64 UR4, c[0x0][0xad8] ;  /* 0x0002b60000047ab9 */ /* 0x000fc40000000a00 */
[----:B------:R-:W-:Y:S02]  /*2b010*/  IMAD.IADD R3, R3, 0x1, R13 ;  /* 0x0000000103037824 */ /* 0x000fe400078e020d */
[----:B------:R-:W-:Y:S02]  /*2b020*/  IMAD R4, R4, UR4, RZ ;  /* 0x0000000404047c24 */ /* 0x000fe4000f8e02ff */
[----:B------:R-:W-:Y:S02]  /*2b030*/  IMAD.IADD R20, R225, 0x1, R10 ;  /* 0x00000001e1147824 */ /* 0x000fe400078e020a */
[C---:B------:R-:W-:Y:S02]  /*2b040*/  IMAD R9, R11.reuse, UR5, R4 ;  /* 0x000000050b097c24 */ /* 0x040fe4000f8e0204 */
[----:B------:R-:W-:Y:S01]  /*2b050*/  IMAD.WIDE.U32 R2, R11, UR4, R2 ;  /* 0x000000040b027c25 */ /* 0x000fe2000f8e0002 */
[----:B------:R-:W-:Y:S01]  /*2b060*/  ISETP.GE.AND P2, PT, R20, R21, PT ;  /* 0x000000151400720c */ /* 0x000fe20003f46270 */
[----:B------:R-:W-:-:S02]  /*2b070*/  ULDC.64 UR4, c[0x0][0xa80] ;  /* 0x0002a00000047ab9 */ /* 0x000fc40000000a00 */
[----:B------:R-:W-:Y:S01]  /*2b080*/  IMAD.IADD R3, R3, 0x1, R9 ;  /* 0x0000000103037824 */ /* 0x000fe200078e0209 */
[----:B------:R-:W-:Y:S01]  /*2b090*/  LEA R4, P3, R2, UR4, 0x1 ;  /* 0x0000000402047c11 */ /* 0x000fe2000f8608ff */
[----:B------:R-:W-:-:S03]  /*2b0a0*/  VIADD R0, R20, 0x20 ;  /* 0x0000002014007836 */ /* 0x000fc60000000000 */
[----:B------:R-:W-:Y:S01]  /*2b0b0*/  LEA.HI.X R14, R2, UR5, R3, 0x1, P3 ;  /* 0x00000005020e7c11 */ /* 0x000fe200098f0c03 */
[----:B------:R0:W1:Y:S01]  /*2b0c0*/  SHFL.IDX PT, R15, R4, RZ, 0x181f ;  /* 0x00181fff040f7589 */ /* 0x00006200000e0000 */
[-C--:B------:R-:W-:Y:S01]  /*2b0d0*/  ISETP.GE.AND P1, PT, R0, R21.reuse, PT ;  /* 0x000000150000720c */ /* 0x080fe20003f26270 */
[----:B------:R-:W-:Y:S02]  /*2b0e0*/  VIADD R0, R20, 0x40 ;  /* 0x0000004014007836 */ /* 0x000fe40000000000 */
[----:B------:R0:W2:Y:S03]  /*2b0f0*/  SHFL.IDX PT, R13, R14, RZ, 0x181f ;  /* 0x00181fff0e0d7589 */ /* 0x0000a600000e0000 */
        /* <DEDUP_REMOVED lines=19> */
.L_x_2922:
[----:B------:R-:W-:Y:S05]  /*2b230*/  BSYNC B1 ;  /* 0x0000000000017941 */ /* 0x000fea0003800000 */
.L_x_2921:
[----:B--23--:R2:W3:Y:S01]  /*2b240*/  SHFL.IDX PT, R13, R14, 0x1, 0x181f ;  /* 0x00381f000e0d7f89 */ /* 0x00c4e200000e0000 */
[----:B------:R-:W-:Y:S03]  /*2b250*/  BSSY B1, `(.L_x_2923) ;  /* 0x0000014000017945 */ /* 0x000fe60003800000 */
[----:B------:R2:W4:Y:S01]  /*2b260*/  SHFL.IDX PT, R11, R4, 0x1, 0x181f ;  /* 0x00381f00040b7f89 */ /* 0x00052200000e0000 */
        /* <DEDUP_REMOVED lines=18> */
.L_x_2924:
[----:B------:R-:W-:Y:S05]  /*2b390*/  BSYNC B1 ;  /* 0x0000000000017941 */ /* 0x000fea0003800000 */
.L_x_2923:
        /* <DEDUP_REMOVED lines=15> */
[----:B------:R0:W-:Y:S01]  /*2b490*/  @!P3 ST.E.128 desc[UR60][R2.64], RZ ;  /* 0x000000ff0200b985 */ /* 0x0001e2000c101d3c */
[----:B----4-:R-:W-:-:S02]  /*2b4a0*/  @!P1 LEA.HI.X R11, R19, R13, R219, 0x1, P4 ;  /* 0x0000000d130b9211 */ /* 0x010fc400020f0cdb */
[----:B------:R-:W-:Y:S01]  /*2b4b0*/  @!P0 LEA.HI.X R13, R22, R13, R218, 0x1, P6 ;  /* 0x0000000d160d8211 */ /* 0x000fe200030f0cda */
[----:B------:R0:W-:Y:S04]  /*2b4c0*/  @!P2 ST.E.128 desc[UR60][R8.64], RZ ;  /* 0x000000ff0800a985 */ /* 0x0001e8000c101d3c */
[----:B------:R0:W-:Y:S04]  /*2b4d0*/  @!P1 ST.E.128 desc[UR60][R10.64], RZ ;  /* 0x000000ff0a009985 */ /* 0x0001e8000c101d3c */
[----:B------:R0:W-:Y:S02]  /*2b4e0*/  @!P0 ST.E.128 desc[UR60][R12.64], RZ ;  /* 0x000000ff0c008985 */ /* 0x0001e4000c101d3c */
.L_x_2926:
[----:B------:R-:W-:Y:S05]  /*2b4f0*/  BSYNC B1 ;  /* 0x0000000000017941 */ /* 0x000fea0003800000 */
.L_x_2925:
[----:B------:R-:W-:Y:S01]  /*2b500*/  VIADD R0, R20, 0x60 ;  /* 0x0000006014007836 */ /* 0x000fe20000000000 */
[----:B0-----:R0:W0:Y:S04]  /*2b510*/  SHFL.IDX PT, R13, R14, 0x3, 0x181f ;  /* 0x00781f000e0d7f89 */ /* 0x00102800000e0000 */
[----:B------:R-:W-:Y:S01]  /*2b520*/  ISETP.GE.AND P0, PT, R0, R21, PT ;  /* 0x000000150000720c */ /* 0x000fe20003f06270 */
[----:B------:R0:W0:-:S12]  /*2b530*/  SHFL.IDX PT, R9, R4, 0x3, 0x181f ;  /* 0x00781f0004097f89 */ /* 0x00001800000e0000 */
        /* <DEDUP_REMOVED lines=18> */
.L_x_2915:
[----:B------:R-:W-:Y:S05]  /*2b660*/  BSYNC B0 ;  /* 0x0000000000007941 */ /* 0x000fea0003800000 */
.L_x_2905:
[----:B------:R-:W-:Y:S02]  /*2b670*/  ULDC UR4, c[0x0][0xc3c] ;  /* 0x00030f0000047ab9 */ /* 0x000fe40000000800 */
[----:B------:R-:W-:-:S13]  /*2b680*/  ISETP.GE.AND P0, PT, R7, UR4, PT ;  /* 0x0000000407007c0c */ /* 0x000fda000bf06270 */
[----:B------:R-:W-:Y:S05]  /*2b690*/  @!P0 BRA `(.L_x_2927) ;  /* 0xfffffd6400308947 */ /* 0x000fea000383ffff */
[----:B------:R-:W-:Y:S05]  /*2b6a0*/  BRA `(.L_x_2649) ;  /* 0x0000008000847947 */ /* 0x000fea0003800000 */
.L_x_2647:
        /* <DEDUP_REMOVED lines=16> */
.L_x_2928:
        /* <DEDUP_REMOVED lines=43> */
.L_x_2932:
        /* <DEDUP_REMOVED lines=37> */
.L_x_2930:
        /* <DEDUP_REMOVED lines=13> */
.L_x_2933:
        /* <DEDUP_REMOVED lines=62> */
.L_x_2934:
        /* <DEDUP_REMOVED lines=61> */
.L_x_2935:
[----:B------:R-:W-:-:S05]  /*2c530*/  LOP3.LUT R2, RZ, R2, RZ, 0x33, !PT ;  /* 0x00000002ff027212 */ /* 0x000fca00078e33ff */
[----:B------:R-:W-:Y:S01]  /*2c540*/  IMAD.IADD R25, R7, 0x1, R2 ;  /* 0x0000000107197824 */ /* 0x000fe200078e0202 */
[----:B------:R-:W-:Y:S06]  /*2c550*/  BRA `(.L_x_2936) ;  /* 0x00000000000c7947 */ /* 0x000fec0003800000 */
.L_x_2931:
[----:B------:R-:W-:Y:S02]  /*2c560*/  IMAD.MOV.U32 R25, RZ, RZ, RZ ;  /* 0x000000ffff197224 */ /* 0x000fe400078e00ff */
[----:B------:R-:W-:Y:S02]  /*2c570*/  IMAD.U32 R24, RZ, RZ, UR6 ;  /* 0x00000006ff187e24 */ /* 0x000fe4000f8e00ff */
[----:B------:R-:W-:-:S07]  /*2c580*/  IMAD.MOV.U32 R26, RZ, RZ, RZ ;  /* 0x000000ffff1a7224 */ /* 0x000fce00078e00ff */
.L_x_2936:
[----:B------:R-:W-:-:S13]  /*2c590*/  ISETP.NE.AND P0, PT, R6, RZ, PT ;  /* 0x000000ff0600720c */ /* 0x000fda0003f05270 */
[----:B------:R-:W0:Y:S01]  /*2c5a0*/  @!P0 S2R R3, SR_CgaCtaId ;  /* 0x0000000000038919 */ /* 0x000e220000008800 */
[----:B------:R-:W-:-:S04]  /*2c5b0*/  @!P0 MOV R2, 0x400 ;  /* 0x0000040000028802 */ /* 0x000fc80000000f00 */
[----:B0-----:R-:W-:-:S05]  /*2c5c0*/  @!P0 LEA R2, R3, R2, 0x18 ;  /* 0x0000000203028211 */ /* 0x001fca00078ec0ff */
[----:B------:R1:W-:Y:S01]  /*2c5d0*/  @!P0 STS.128 [R2+0x388d0], R24 ;  /* 0x0388d01802008388 */ /* 0x0003e20000000c00 */
[----:B------:R-:W-:Y:S06]  /*2c5e0*/  BAR.ARV 0x5, 0x180 ;  /* 0x0146000000007b1d */ /* 0x000fec0000002000 */
.L_x_2929:
        /* <DEDUP_REMOVED lines=35> */
.L_x_3050:
[----:B0-----:R-:W0:Y:S02]  /*2c820*/  LDC.64 R2, c[0x0][0xc88] ;  /* 0x00032200ff027b82 */ /* 0x001e240000000a00 */
[----:B0-----:R-:W-:-:S05]  /*2c830*/  IMAD.WIDE R2, R27, 0x4, R2 ;  /* 0x000000041b027825 */ /* 0x001fca00078e0202 */
[----:B------:R-:W2:Y:S01]  /*2c840*/  LDG.E R31, desc[UR60][R2.64] ;  /* 0x0000003c021f7981 */ /* 0x000ea2000c1e1900 */
[----:B------:R-:W-:Y:S05]  /*2c850*/  YIELD ;  /* 0x0000000000007946 */ /* 0x000fea0003800000 */
[----:B------:R-:W-:Y:S01]  /*2c860*/  ULDC.64 UR4, c[0x0][0xa28] ;  /* 0x00028a0000047ab9 */ /* 0x000fe20000000a00 */
[----:B------:R-:W-:Y:S01]  /*2c870*/  ULDC.64 UR8, c[0x0][0xa18] ;  /* 0x0002860000087ab9 */ /* 0x000fe20000000a00 */
[----:B------:R-:W-:Y:S01]  /*2c880*/  ISETP.NE.U32.AND P0, PT, RZ, UR4, PT ;  /* 0x00000004ff007c0c */ /* 0x000fe2000bf05070 */
[----:B-1----:R-:W-:Y:S01]  /*2c890*/  IMAD.MOV.U32 R11, RZ, RZ, RZ ;  /* 0x000000ffff0b7224 */ /* 0x002fe200078e00ff */
[----:B------:R-:W-:-:S02]  /*2c8a0*/  ULDC.64 UR6, c[0x0][0xa10] ;  /* 0x0002840000067ab9 */ /* 0x000fc40000000a00 */
[----:B------:R-:W-:Y:S02]  /*2c8b0*/  ISETP.NE.AND.EX P0, PT, RZ, UR5, PT, P0 ;  /* 0x00000005ff007c0c */ /* 0x000fe4000bf05300 */
[----:B------:R-:W-:-:S04]  /*2c8c0*/  ISETP.NE.U32.AND P2, PT, RZ, UR8, PT ;  /* 0x00000008ff007c0c */ /* 0x000fc8000bf45070 */
[----:B------:R-:W-:Y:S01]  /*2c8d0*/  ISETP.NE.AND.EX P2, PT, RZ, UR9, PT, P2 ;  /* 0x00000009ff007c0c */ /* 0x000fe2000bf45320 */
[----:B------:R-:W-:Y:S01]  /*2c8e0*/  IMAD.MOV.U32 R35, RZ, RZ, RZ ;  /* 0x000000ffff237224 */ /* 0x000fe200078e00ff */
[----:B--2---:R-:W-:-:S05]  /*2c8f0*/  SHF.R.S32.HI R0, RZ, 0x1f, R31 ;  /* 0x0000001fff007819 */ /* 0x004fca000001141f */
        /* <DEDUP_REMOVED lines=8> */
[----:B------:R-:W-:Y:S01]  /*2c980*/  ISETP.NE.U32.AND P1, PT, RZ, UR6, PT ;  /* 0x00000006ff007c0c */ /* 0x000fe2000bf25070 */
[----:B0-----:R-:W-:Y:S01]  /*2c990*/  IMAD.MOV.U32 R0, RZ, RZ, RZ ;  /* 0x000000ffff007224 */ /* 0x001fe200078e00ff */
[----:B------:R-:W-:Y:S02]  /*2c9a0*/  ISETP.NE.AND.EX P0, PT, RZ, UR5, PT, P0 ;  /* 0x00000005ff007c0c */ /* 0x000fe4000bf05300 */
[----:B------:R-:W-:Y:S02]  /*2c9b0*/  ISETP.NE.AND.EX P1, PT, RZ, UR7, PT, P1 ;  /* 0x00000007ff007c0c */ /* 0x000fe4000bf25310 */
[C---:B------:R-:W-:Y:S02]  /*2c9c0*/  IADD3 R4, P4, R17.reuse, UR6, RZ ;  /* 0x0000000611047c10 */ /* 0x040fe4000ff9e0ff */
[----:B-1----:R-:W-:Y:S01]  /*2c9d0*/  IADD3 R2, P3, R17, UR4, RZ ;  /* 0x0000000411027c10 */ /* 0x002fe2000ff7e0ff */
[----:B------:R-:W-:Y:S01]  /*2c9e0*/  ULDC UR4, c[0x0][0x288] ;  /* 0x0000a20000047ab9 */ /* 0x000fe20000000800 */
[----:B------:R-:W-:-:S02]  /*2c9f0*/  IADD3.X R5, R19, UR7, RZ, P4, !PT ;  /* 0x0000000713057c10 */ /* 0x000fc4000a7fe4ff */
[----:B------:R-:W-:Y:S02]  /*2ca00*/  IADD3.X R3, R19, UR5, RZ, P3, !PT ;  /* 0x0000000513037c10 */ /* 0x000fe40009ffe4ff */
[----:B------:R-:W-:Y:S01]  /*2ca10*/  @P2 IADD3 R6, P3, R17, UR8, RZ ;  /* 0x0000000811062c10 */ /* 0x000fe2000ff7e0ff */
[----:B------:R-:W-:Y:S01]  /*2ca20*/  IMAD.U32 R8, RZ, RZ, UR4 ;  /* 0x00000004ff087e24 */ /* 0x000fe2000f8e00ff */
[----:B------:R-:W-:Y:S01]  /*2ca30*/  ULDC.64 UR4, c[0x0][0x418] ;  /* 0x0001060000047ab9 */ /* 0x000fe20000000a00 */
[----:B------:R-:W5:Y:S01]  /*2ca40*/  @P0 LDG.E R35, desc[UR60][R2.64] ;  /* 0x0000003c02230981 */ /* 0x000f62000c1e1900 */
[----:B------:R-:W-:-:S03]  /*2ca50*/  @P2 IADD3.X R7, R19, UR9, RZ, P3, !PT ;  /* 0x0000000913072c10 */ /* 0x000fc60009ffe4ff */
[----:B------:R-:W5:Y:S04]  /*2ca60*/  @P1 LDG.E R0, desc[UR60][R4.64] ;  /* 0x0000003c04001981 */ /* 0x000f68000c1e1900 */
[----:B---3--:R0:W3:Y:S01]  /*2ca70*/  @P2 LDG.E R8, desc[UR60][R6.64] ;  /* 0x0000003c06082981 */ /* 0x0080e2000c1e1900 */
[----:B------:R-:W-:-:S03]  /*2ca80*/  UISETP.NE.U32.AND UP0, UPT, UR4, URZ, UPT ;  /* 0x0000003f0400728c */ /* 0x000fc6000bf05070 */
[----:B------:R-:W-:Y:S01]  /*2ca90*/  ULDC UR4, c[0x0][0x424] ;  /* 0x0001090000047ab9 */ /* 0x000fe20000000800 */
[----:B------:R-:W-:-:S03]  /*2caa0*/  UISETP.NE.AND.EX UP0, UPT, UR5, URZ, UPT, UP0 ;  /* 0x0000003f0500728c */ /* 0x000fc6000bf05300 */
[----:B------:R-:W-:Y:S01]  /*2cab0*/  ULDC UR5, c[0x0][0x2f0] ;  /* 0x0000bc0000057ab9 */ /* 0x000fe20000000800 */
[----:B------:R-:W-:-:S04]  /*2cac0*/  USEL UR4, UR4, 0x1, UP0 ;  /* 0x0000000104047887 */ /* 0x000fc80008000000 */
[----:B------:R-:W-:-:S03]  /*2cad0*/  UIMAD UR4, UR4, UR5, URZ ;  /* 0x00000005040472a4 */ /* 0x000fc6000f8e023f */
[----:B------:R-:W-:Y:S02]  /*2cae0*/  ULDC UR5, c[0x0][0x348] ;  /* 0x0000d20000057ab9 */ /* 0x000fe40000000800 */
[----:B0-----:R-:W-:Y:S01]  /*2caf0*/  IMAD.U32 R6, RZ, RZ, UR5 ;  /* 0x00000005ff067e24 */ /* 0x001fe2000f8e00ff */
[----:B---3--:R0:W-:Y:S01]  /*2cb00*/  STL [R1+0x1c], R8 ;  /* 0x00001c0801007387 */ /* 0x0081e20000100800 */
[----:B------:R-:W-:-:S03]  /*2cb10*/  IMAD.MOV.U32 R9, RZ, RZ, R8 ;  /* 0x000000ffff097224 */ /* 0x000fc600078e0008 */
[----:B--2---:R1:W-:Y:S01]  /*2cb20*/  STL [R1+0x10], R11 ;  /* 0x0000100b01007387 */ /* 0x0043e20000100800 */
[----:B0-----:R-:W-:Y:S01]  /*2cb30*/  IMAD.U32 R8, RZ, RZ, UR4 ;  /* 0x00000004ff087e24 */ /* 0x001fe2000f8e00ff */
[----:B------:R-:W-:Y:S06]  /*2cb40*/  @P2 BRA `(.L_x_2938) ;  /* 0x0000000000142947 */ /* 0x000fec0003800000 */
[----:B------:R-:W-:Y:S05]  /*2cb50*/  @!P0 BRA `(.L_x_2938) ;  /* 0x0000000000108947 */ /* 0x000fea0003800000 */
[----:B------:R-:W2:Y:S04]  /*2cb60*/  LDG.E R7, desc[UR60][R2.64] ;  /* 0x0000003c02077981 */ /* 0x000ea8000c1e1900 */
[----:B------:R-:W2:Y:S02]  /*2cb70*/  LDG.E R10, desc[UR60][R2.64+0x4] ;  /* 0x0000043c020a7981 */ /* 0x000ea4000c1e1900 */
[----:B--2---:R-:W-:-:S05]  /*2cb80*/  IMAD.IADD R9, R10, 0x1, -R7 ;  /* 0x000000010a097824 */ /* 0x004fca00078e0a07 */
[----:B------:R0:W-:Y:S02]  /*2cb90*/  STL [R1+0x1c], R9 ;  /* 0x00001c0901007387 */ /* 0x0001e40000100800 */
.L_x_2938:
[----:B------:R-:W-:Y:S01]  /*2cba0*/  ULDC.64 UR4, c[0x0][0xa20] ;  /* 0x0002880000047ab9 */ /* 0x000fe20000000a00 */
[C---:B------:R-:W-:Y:S01]  /*2cbb0*/  LOP3.LUT R2, R26.reuse, 0xff000000, RZ, 0xc0, !PT ;  /* 0xff0000001a027812 */ /* 0x040fe200078ec0ff */
[----:B------:R-:W-:Y:S01]  /*2cbc0*/  IMAD.MOV.U32 R32, RZ, RZ, R31 ;  /* 0x000000ffff207224 */ /* 0x000fe200078e001f */
[----:B------:R-:W-:Y:S02]  /*2cbd0*/  ISETP.NE.U32.AND P0, PT, RZ, UR4, PT ;  /* 0x00000004ff007c0c */ /* 0x000fe4000bf05070 */
[----:B------:R-:W-:Y:S02]  /*2cbe0*/  SHF.R.U32.HI R2, RZ, 0x8, R2 ;  /* 0x00000008ff027819 */ /* 0x000fe40000011602 */
[----:B------:R-:W-:Y:S02]  /*2cbf0*/  ISETP.NE.AND.EX P0, PT, RZ, UR5, PT, P0 ;  /* 0x00000005ff007c0c */ /* 0x000fe4000bf05300 */
[C---:B------:R-:W-:Y:S02]  /*2cc00*/  LOP3.LUT R7, R26.reuse, 0xff0000, RZ, 0xc0, !PT ;  /* 0x00ff00001a077812 */ /* 0x040fe400078ec0ff */
[----:B------:R-:W-:-:S02]  /*2cc10*/  LOP3.LUT R26, R26, 0xffff, RZ, 0xc0, !PT ;  /* 0x0000ffff1a1a7812 */ /* 0x000fc400078ec0ff */
[----:B------:R-:W-:-:S07]  /*2cc20*/  LEA.HI R7, R7, R2, RZ, 0x10 ;  /* 0x0000000207077211 */ /* 0x000fce00078f80ff */
[----:B------:R-:W-:Y:S05]  /*2cc30*/  @!P0 BRA `(.L_x_2939) ;  /* 0x0000000000108947 */ /* 0x000fea0003800000 */
[----:B------:R-:W-:-:S04]  /*2cc40*/  IADD3 R2, P0, R17, UR4, RZ ;  /* 0x0000000411027c10 */ /* 0x000fc8000ff1e0ff */
[----:B------:R-:W-:-:S05]  /*2cc50*/  IADD3.X R3, R19, UR5, RZ, P0, !PT ;  /* 0x0000000513037c10 */ /* 0x000fca00087fe4ff */
[----:B------:R2:W5:Y:S01]  /*2cc60*/  LDG.E R8, desc[UR60][R2.64] ;  /* 0x0000003c02087981 */ /* 0x000562000c1e1900 */
[----:B------:R-:W-:Y:S05]  /*2cc70*/  BRA `(.L_x_2940) ;  /* 0x0000000000247947 */ /* 0x000fea0003800000 */
.L_x_2939:
[----:B------:R-:W-:Y:S02]  /*2cc80*/  ULDC.64 UR4, c[0x0][0xa08] ;  /* 0x0002820000047ab9 */ /* 0x000fe40000000a00 */
[----:B------:R-:W-:-:S04]  /*2cc90*/  ISETP.NE.U32.AND P0, PT, RZ, UR4, PT ;  /* 0x00000004ff007c0c */ /* 0x000fc8000bf05070 */
[----:B------:R-:W-:-:S13]  /*2cca0*/  ISETP.NE.AND.EX P0, PT, RZ, UR5, PT, P0 ;  /* 0x00000005ff007c0c */ /* 0x000fda000bf05300 */
[----:B------:R-:W-:Y:S05]  /*2ccb0*/  @!P0 BRA `(.L_x_2940) ;  /* 0x0000000000148947 */ /* 0x000fea0003800000 */
[----:B------:R-:W2:Y:S02]  /*2ccc0*/  LDC.64 R2, c[0x0][0xa08] ;  /* 0x00028200ff027b82 */ /* 0x000ea40000000a00 */
[----:B--2---:R-:W-:-:S05]  /*2ccd0*/  IMAD.WIDE R2, R32, 0x4, R2 ;  /* 0x0000000420027825 */ /* 0x004fca00078e0202 */
[----:B------:R-:W2:Y:S04]  /*2cce0*/  LDG.E R8, desc[UR60][R2.64] ;  /* 0x0000003c02087981 */ /* 0x000ea8000c1e1900 */
[----:B------:R-:W2:Y:S02]  /*2ccf0*/  LDG.E R2, desc[UR60][R2.64+0x4] ;  /* 0x0000043c02027981 */ /* 0x000ea4000c1e1900 */
[----:B--2---:R-:W-:-:S07]  /*2cd00*/  IMAD.IADD R8, R2, 0x1, -R8 ;  /* 0x0000000102087824 */ /* 0x004fce00078e0a08 */
.L_x_2940:
[----:B--2---:R-:W2:Y:S01]  /*2cd10*/  @P1 LDG.E R2, desc[UR60][R4.64] ;  /* 0x0000003c04021981 */ /* 0x004ea2000c1e1900 */
[----:B------:R-:W3:Y:S03]  /*2cd20*/  LDC R3, c[0x0][0x448] ;  /* 0x00011200ff037b82 */ /* 0x000ee60000000800 */
[----:B------:R4:W2:Y:S01]  /*2cd30*/  @P1 LDG.E R5, desc[UR60][R4.64+0x4] ;  /* 0x0000043c04051981 */ /* 0x0008a2000c1e1900 */
[----:B-----5:R-:W-:Y:S01]  /*2cd40*/  IMAD.IADD R8, R8, 0x1, -R11 ;  /* 0x0000000108087824 */ /* 0x020fe200078e0a0b */
[----:B------:R-:W-:Y:S01]  /*2cd50*/  BSSY B0, `(.L_x_2941) ;  /* 0x0000037000007945 */ /* 0x000fe20003800000 */
[----:B------:R-:W-:Y:S02]  /*2cd60*/  LOP3.LUT R21, R7, 0xff, RZ, 0xc0, !PT ;  /* 0x000000ff07157812 */ /* 0x000fe400078ec0ff */
[----:B---3--:R-:W-:-:S13]  /*2cd70*/  ISETP.NE.AND P0, PT, R3, 0x1, PT ;  /* 0x000000010300780c */ /* 0x008fda0003f05270 */
[----:B----4-:R-:W3:Y:S08]  /*2cd80*/  @P0 LDC R4, c[0x0][0x44c] ;  /* 0x00011300ff040b82 */ /* 0x010ef00000000800 */
[----:B------:R-:W4:Y:S01]  /*2cd90*/  @P0 LDC R3, c[0x0][0x450] ;  /* 0x00011400ff030b82 */ /* 0x000f220000000800 */
[----:B--2---:R-:W-:Y:S02]  /*2cda0*/  @P1 IMAD.IADD R6, R5, 0x1, -R2 ;  /* 0x0000000105061824 */ /* 0x004fe400078e0a02 */
[----:B------:R-:W-:-:S04]  /*2cdb0*/  IMAD.SHL.U32 R2, R25, 0x80, RZ ;  /* 0x0000008019027824 */ /* 0x000fc800078e00ff */
[----:B------:R-:W-:-:S04]  /*2cdc0*/  VIADD R2, R2, 0x7f ;  /* 0x0000007f02027836 */ /* 0x000fc80000000000 */
[----:B---3--:R-:W-:-:S05]  /*2cdd0*/  @P0 IMAD.HI.U32 R4, R2, R4, RZ ;  /* 0x0000000402040227 */ /* 0x008fca00078e00ff */
[----:B----4-:R-:W-:Y:S01]  /*2cde0*/  @P0 SHF.R.U32.HI R2, RZ, R3, R4 ;  /* 0x00000003ff020219 */ /* 0x010fe20000011604 */
[----:B------:R-:W-:Y:S01]  /*2cdf0*/  IMAD.IADD R3, R8, 0x1, R6 ;  /* 0x0000000108037824 */ /* 0x000fe200078e0206 */
[----:B------:R-:W-:-:S03]  /*2ce00*/  SHF.R.U32.HI R4, RZ, 0x10, R7 ;  /* 0x00000010ff047819 */ /* 0x000fc60000011607 */
[C---:B------:R-:W-:Y:S01]  /*2ce10*/  VIADD R20, R3.reuse, 0x4f ;  /* 0x0000004f03147836 */ /* 0x040fe20000000000 */
[----:B------:R-:W-:Y:S01]  /*2ce20*/  IADD3 R5, R3, 0x50, -R9 ;  /* 0x0000005003057810 */ /* 0x000fe20007ffe809 */
[----:B------:R2:W-:Y:S02]  /*2ce30*/  STL [R1+0x8], R3 ;  /* 0x0000080301007387 */ /* 0x0005e40000100800 */
[----:B------:R-:W-:-:S04]  /*2ce40*/  IMAD.HI R20, R20, 0x66666667, RZ ;  /* 0x6666666714147827 */ /* 0x000fc800078e02ff */
[----:B------:R-:W-:-:S04]  /*2ce50*/  IMAD.IADD R2, R5, 0x1, R2 ;  /* 0x0000000105027824 */ /* 0x000fc800078e0202 */
[----:B------:R-:W-:Y:S01]  /*2ce60*/  IMAD.HI R2, R2, 0x66666667, RZ ;  /* 0x6666666702027827 */ /* 0x000fe200078e02ff */
[----:B--2---:R-:W-:-:S04]  /*2ce70*/  SHF.R.U32.HI R3, RZ, 0x1f, R20 ;  /* 0x0000001fff037819 */ /* 0x004fc80000011614 */
[----:B------:R-:W-:Y:S02]  /*2ce80*/  LEA.HI.SX32 R20, R20, R3, 0x1b ;  /* 0x0000000314147211 */ /* 0x000fe400078fdaff */
[----:B------:R-:W-:-:S04]  /*2ce90*/  SHF.R.U32.HI R3, RZ, 0x1f, R2 ;  /* 0x0000001fff037819 */ /* 0x000fc80000011602 */
[----:B------:R-:W-:Y:S01]  /*2cea0*/  LEA.HI.SX32 R3, R2, R3, 0x1b ;  /* 0x0000000302037211 */ /* 0x000fe200078fdaff */
[----:B------:R-:W-:-:S03]  /*2ceb0*/  IMAD.MOV.U32 R2, RZ, RZ, RZ ;  /* 0x000000ffff027224 */ /* 0x000fc600078e00ff */
[----:B0-----:R-:W-:-:S04]  /*2cec0*/  VIMNMX R9, R20, R3, PT ;  /* 0x0000000314097248 */ /* 0x001fc80003fe0100 */
[----:B------:R-:W-:-:S13]  /*2ced0*/  ISETP.GE.AND P0, PT, R9, 0x1, PT ;  /* 0x000000010900780c */ /* 0x000fda0003f06270 */
[----:B------:R-:W-:Y:S05]  /*2cee0*/  @!P0 BRA `(.L_x_2942) ;  /* 0x0000000000748947 */ /* 0x000fea0003800000 */
[----:B------:R-:W-:Y:S01]  /*2cef0*/  ISETP.NE.AND P0, PT, R4, RZ, PT ;  /* 0x000000ff0400720c */ /* 0x000fe20003f05270 */
[----:B------:R-:W-:-:S03]  /*2cf00*/  ULDC UR4, c[0x0][0x9f0] ;  /* 0x00027c0000047ab9 */ /* 0x000fc60000000800 */
[----:B------:R-:W-:-:S04]  /*2cf10*/  SEL R7, R4, UR4, P0 ;  /* 0x0000000404077c07 */ /* 0x000fc80008000000 */
[----:B------:R-:W-:Y:S02]  /*2cf20*/  IABS R10, R7 ;  /* 0x00000007000a7213 */ /* 0x000fe40000000000 */
[----:B-1----:R-:W-:Y:S02]  /*2cf30*/  IADD3 R11, R7, -0x1, R9 ;  /* 0xffffffff070b7810 */ /* 0x002fe40007ffe009 */
        /* <DEDUP_REMOVED lines=12> */
[----:B------:R-:W-:-:S04]  /*2d000*/  IMAD.MOV R2, RZ, RZ, -R2 ;  /* 0x000000ffff027224 */ /* 0x000fc800078e0a02 */
        /* <DEDUP_REMOVED lines=11> */
.L_x_2942:
[----:B------:R-:W-:Y:S05]  /*2d0c0*/  BSYNC B0 ;  /* 0x0000000000007941 */ /* 0x000fea0003800000 */
.L_x_2941:
[-C--:B------:R-:W-:Y:S01]  /*2d0d0*/  IMAD R3, R21, R2.reuse, RZ ;  /* 0x0000000215037224 */ /* 0x080fe200078e02ff */
[----:B------:R-:W-:Y:S04]  /*2d0e0*/  BSSY B0, `(.L_x_2943) ;  /* 0x0000191000007945 */ /* 0x000fe80003800000 */
        /* <DEDUP_REMOVED lines=22> */
[----:B------:R0:W2:Y:S02]  /*2d250*/  SHFL.IDX PT, R14, R7, RZ, 0x1f ;  /* 0x00001fff070e7589 */ /* 0x0000a400000e0000 */
.L_x_3154:
[----:B--2---:R-:W-:Y:S02]  /*2d260*/  ISETP.NE.AND P0, PT, R14, RZ, PT ;  /* 0x000000ff0e00720c */ /* 0x004fe40003f05270 */
[----:B------:R-:W-:-:S11]  /*2d270*/  PLOP3.LUT P6, PT, PT, PT, PT, 0x8, 0x0 ;  /* 0x000000000000781c */ /* 0x000fd60003fce170 */
[----:B------:R-:W-:Y:S05]  /*2d280*/  @P0 BRA `(.L_x_2946) ;  /* 0x00000000000c0947 */ /* 0x000fea0003800000 */
[----:B------:R-:W-:-:S03]  /*2d290*/  UMOV UR4, 0xffffffff ;  /* 0xffffffff00047882 */ /* 0x000fc60000000000 */
[----:B------:R-:W-:Y:S05]  /*2d2a0*/  BRA.DIV UR4, `(.L_x_2947) ;  /* 0x0000008204f47947 */ /* 0x000fea000b800000 */
[----:B------:R-:W-:-:S13]  /*2d2b0*/  ELECT P6, URZ, PT ;  /* 0x00000000003f782f */ /* 0x000fda00038c0000 */
.L_x_2946:
        /* <DEDUP_REMOVED lines=9> */
.L_x_3157:
[----:B------:R-:W-:Y:S05]  /*2d350*/  BSYNC B1 ;  /* 0x0000000000017941 */ /* 0x000fea0003800000 */
.L_x_2948:
[----:B------:R-:W-:Y:S04]  /*2d360*/  BSSY B1, `(.L_x_2950) ;  /* 0x00000ab000017945 */ /* 0x000fe80003800000 */
[----:B------:R-:W-:Y:S05]  /*2d370*/  @!P6 BRA `(.L_x_2951) ;  /* 0x0000000800a4e947 */ /* 0x000fea0003800000 */
[----:B-1----:R-:W-:Y:S01]  /*2d380*/  IMAD R11, R28, 0x8, R16 ;  /* 0x000000081c0b7824 */ /* 0x002fe200078e0210 */
[----:B------:R-:W-:Y:S01]  /*2d390*/  SHF.L.U32 R10, R30, 0x1f, RZ ;  /* 0x0000001f1e0a7819 */ /* 0x000fe200000006ff */
[----:B------:R-:W1:Y:S01]  /*2d3a0*/  S2R R8, SR_TID.X ;  /* 0x0000000000087919 */ /* 0x000e620000002100 */
[----:B------:R-:W-:Y:S02]  /*2d3b0*/  BSSY B2, `(.L_x_2952) ;  /* 0x0000005000027945 */ /* 0x000fe40003800000 */
[----:B------:R-:W2:Y:S01]  /*2d3c0*/  SYNCS.PHASECHK.TRANS64.TRYWAIT P0, [R11+URZ+0x388a0], R10 ;  /* 0x0388a00a0b0075a7 */ /* 0x000ea2000800017f */
[----:B-1----:R-:W-:-:S04]  /*2d3d0*/  LOP3.LUT R8, R8, 0x7f, RZ, 0xc0, !PT ;  /* 0x0000007f08087812 */ /* 0x002fc800078ec0ff */
[----:B------:R-:W-:Y:S01]  /*2d3e0*/  ISETP.NE.AND P1, PT, R8, RZ, PT ;  /* 0x000000ff0800720c */ /* 0x000fe20003f25270 */
[----:B--2---:R-:W-:-:S12]  /*2d3f0*/  @!P0 BRA `(.L_x_2953) ;  /* 0x0000008000d48947 */ /* 0x004fd80003800000 */
.L_x_3158:
[----:B------:R-:W-:Y:S05]  /*2d400*/  BSYNC B2 ;  /* 0x0000000000027941 */ /* 0x000fea0003800000 */
.L_x_2952:
        /* <DEDUP_REMOVED lines=9> */
.L_x_2955:
[----:B------:R-:W-:Y:S05]  /*2d4a0*/  BSYNC B2 ;  /* 0x0000000000027941 */ /* 0x000fea0003800000 */
.L_x_2954:
[----:B0-----:R-:W-:Y:S01]  /*2d4b0*/  IMAD.MOV.U32 R7, RZ, RZ, RZ ;  /* 0x000000ffff077224 */ /* 0x001fe200078e00ff */
        /* <DEDUP_REMOVED lines=9> */
[----:B------:R-:W-:Y:S01]  /*2d550*/  VIADD R12, R9, 0x24400 ;  /* 0x00024400090c7836 */ /* 0x000fe20000000000 */
[----:B------:R-:W-:-:S09]  /*2d560*/  UMOV UR7, 0x12f00000 ;  /* 0x12f0000000077882 */ /* 0x000fd20000000000 */
.L_x_2956:
        /* <DEDUP_REMOVED lines=16> */
.L_x_2957:
        /* <DEDUP_REMOVED lines=16> */
.L_x_2958:
        /* <DEDUP_REMOVED lines=16> */
.L_x_2959:
        /* <DEDUP_REMOVED lines=13> */
.L_x_3159:
[----:B------:R-:W-:Y:S05]  /*2d940*/  BSYNC B2 ;  /* 0x0000000000027941 */ /* 0x000fea0003800000 */
.L_x_2960:
[----:B------:R-:W-:Y:S01]  /*2d950*/  BSSY B2, `(.L_x_2962) ;  /* 0x000000b000027945 */ /* 0x000fe20003800000 */
[----:B------:R-:W-:Y:S02]  /*2d960*/  IMAD.MOV.U32 R12, RZ, RZ, 0x0 ;  /* 0x00000000ff0c7424 */ /* 0x000fe400078e00ff */
[----:B------:R-:W-:Y:S01]  /*2d970*/  IMAD.MOV.U32 R13, RZ, RZ, 0x12f00000 ;  /* 0x12f00000ff0d7424 */ /* 0x000fe200078e00ff */
[----:B------:R-:W-:Y:S06]  /*2d980*/  @P1 BRA `(.L_x_2963) ;  /* 0x00000000001c1947 */ /* 0x000fec0003800000 */
[----:B01----:R-:W0:Y:S01]  /*2d990*/  S2R R10, SR_TID.X ;  /* 0x00000000000a7919 */ /* 0x003e220000002100 */
[----:B------:R-:W-:-:S04]  /*2d9a0*/  IMAD.MOV.U32 R7, RZ, RZ, 0xa000 ;  /* 0x0000a000ff077424 */ /* 0x000fc800078e00ff */
[----:B------:R2:W-:Y:S01]  /*2d9b0*/  SYNCS.ARRIVE.TRANS64 RZ, [R11+URZ+0x388b0], R7 ;  /* 0x0388b0070bff79a7 */ /* 0x0005e2000800003f */
[----:B0-----:R-:W-:-:S04]  /*2d9c0*/  LOP3.LUT R10, R10, 0x1f, RZ, 0xc0, !PT ;  /* 0x0000001f0a0a7812 */ /* 0x001fc800078ec0ff */
[----:B------:R-:W-:-:S13]  /*2d9d0*/  ISETP.NE.AND P0, PT, R10, RZ, PT ;  /* 0x000000ff0a00720c */ /* 0x000fda0003f05270 */
[----:B--2---:R-:W-:Y:S05]  /*2d9e0*/  @!P0 BRA `(.L_x_2963) ;  /* 0x0000000000048947 */ /* 0x004fea0003800000 */
[----:B------:R-:W-:Y:S01]  /*2d9f0*/  BPT.TRAP 0x1 ;  /* 0x000000040000795c */ /* 0x000fe20000300000 */
.L_x_2963:
[----:B------:R-:W-:Y:S05]  /*2da00*/  BSYNC B2 ;  /* 0x0000000000027941 */ /* 0x000fea0003800000 */
.L_x_2962:
        /* <DEDUP_REMOVED lines=9> */
.L_x_2964:
        /* <DEDUP_REMOVED lines=15> */
.L_x_2965:
        /* <DEDUP_REMOVED lines=15> */
.L_x_2966:
        /* <DEDUP_REMOVED lines=15> */
.L_x_2967:
        /* <DEDUP_REMOVED lines=9> */
[----:B--2---:R-:W-:Y:S05]  /*2de00*/  @P0 BRA.U.ANY `(.L_x_2967) ;  /* 0xfffffffd00d80947 */ /* 0x004fea000393ffff */
.L_x_2951:
[----:B------:R-:W-:Y:S05]  /*2de10*/  BSYNC B1 ;  /* 0x0000000000017941 */ /* 0x000fea0003800000 */
.L_x_2950:
[----:B-1----:R-:W-:Y:S01]  /*2de20*/  VIADD R11, R3, 0xfffffffe ;  /* 0xfffffffe030b7836 */ /* 0x002fe20000000000 */
        /* <DEDUP_REMOVED lines=8> */
.L_x_2986:
        /* <DEDUP_REMOVED lines=11> */
.L_x_3160:
[----:B------:R-:W-:Y:S05]  /*2df60*/  BSYNC B2 ;  /* 0x0000000000027941 */ /* 0x000fea0003800000 */
.L_x_2970:
        /* <DEDUP_REMOVED lines=9> */
.L_x_2973:
[----:B------:R-:W-:Y:S05]  /*2e000*/  BSYNC B2 ;  /* 0x0000000000027941 */ /* 0x000fea0003800000 */
.L_x_2972:
        /* <DEDUP_REMOVED lines=11> */
.L_x_2974:
        /* <DEDUP_REMOVED lines=14> */
[----:B------:R-:W-:Y:S01]  /*2e1a0*/  R2UR UR10, R12 ;  /* 0x000000000c0a72ca */ /* 0x000fe200000e0000 */
[----:B------:R-:W-:-:S14]  /*2e1b0*/  VIADD R12, R8, 0x26c00 ;  /* 0x00026c00080c7836 */ /* 0x000fdc0000000000 */
.L_x_2975:
        /* <DEDUP_REMOVED lines=16> */
.L_x_2976:
        /* <DEDUP_REMOVED lines=16> */
.L_x_2977:
        /* <DEDUP_REMOVED lines=13> */
.L_x_3161:
[----:B------:R-:W-:Y:S05]  /*2e490*/  BSYNC B2 ;  /* 0x0000000000027941 */ /* 0x000fea0003800000 */
.L_x_2978:
        /* <DEDUP_REMOVED lines=11> */
.L_x_2981:
[----:B------:R-:W-:Y:S05]  /*2e550*/  BSYNC B2 ;  /* 0x0000000000027941 */ /* 0x000fea0003800000 */
.L_x_2980:
        /* <DEDUP_REMOVED lines=8> */
.L_x_2982:
        /* <DEDUP_REMOVED lines=16> */
.L_x_2983:
        /* <DEDUP_REMOVED lines=15> */
.L_x_2984:
        /* <DEDUP_REMOVED lines=15> */
.L_x_2985:
        /* <DEDUP_REMOVED lines=10> */
.L_x_2969:
[----:B------:R-:W-:Y:S05]  /*2e960*/  BSYNC B1 ;  /* 0x0000000000017941 */ /* 0x000fea0003800000 */
.L_x_2968:
[C---:B------:R-:W-:Y:S01]  /*2e970*/  ISETP.GT.AND P2, PT, R11.reuse, R6, PT ;  /* 0x000000060b00720c */ /* 0x040fe20003f44270 */
[----:B------:R-:W-:Y:S02]  /*2e980*/  VIADD R28, R28, 0x1 ;  /* 0x000000011c1c7836 */ /* 0x000fe40000000000 */
[----:B------:R-:W-:-:S03]  /*2e990*/  VIADD R11, R11, 0xffffffff ;  /* 0xffffffff0b0b7836 */ /* 0x000fc60000000000 */
[----:B------:R-:W-:-:S04]  /*2e9a0*/  ISETP.NE.AND P1, PT, R28, 0x2, PT ;  /* 0x000000021c00780c */ /* 0x000fc80003f25270 */
[----:B------:R-:W-:Y:S02]  /*2e9b0*/  SEL R3, RZ, 0x1, P1 ;  /* 0x00000001ff037807 */ /* 0x000fe40000800000 */
[----:B------:R-:W-:Y:S02]  /*2e9c0*/  SEL R28, R28, RZ, P1 ;  /* 0x000000ff1c1c7207 */ /* 0x000fe40000800000 */
[----:B------:R-:W-:Y:S01]  /*2e9d0*/  LOP3.LUT R30, R30, R3, RZ, 0x3c, !PT ;  /* 0x000000031e1e7212 */ /* 0x000fe200078e3cff */
[----:B------:R-:W-:Y:S06]  /*2e9e0*/  @P2 BRA `(.L_x_2986) ;  /* 0xfffffff400302947 */ /* 0x000fec000383ffff */
.L_x_2944:
[----:B------:R-:W-:Y:S05]  /*2e9f0*/  BSYNC B0 ;  /* 0x0000000000007941 */ /* 0x000fea0003800000 */
.L_x_2943:
[----:B------:R-:W2:Y:S01]  /*2ea00*/  LDC R0, c[0x0][0x448] ;  /* 0x00011200ff007b82 */ /* 0x000ea20000000800 */
[----:B------:R-:W-:Y:S01]  /*2ea10*/  LEA R2, R25, 0x7f, 0x7 ;  /* 0x0000007f19027811 */ /* 0x000fe200078e38ff */
[----:B------:R-:W-:Y:S06]  /*2ea20*/  @!P0 WARPSYNC.ALL ;  /* 0x0000000000008948 */ /* 0x000fec0003800000 */
[----:B------:R-:W-:Y:S01]  /*2ea30*/  @!P0 BAR.SYNC.DEFER_BLOCKING 0xc, 0x180 ;  /* 0x0306000000008b1d */ /* 0x000fe20000010000 */
[----:B------:R-:W-:-:S05]  /*2ea40*/  ISETP.NE.AND P2, PT, R4, RZ, PT ;  /* 0x000000ff0400720c */ /* 0x000fca0003f45270 */
[----:B------:R-:W-:Y:S08]  /*2ea50*/  BSSY B0, `(.L_x_2987) ;  /* 0x0000029000007945 */ /* 0x000ff00003800000 */
[----:B------:R-:W3:Y:S01]  /*2ea60*/  @!P2 LDC R4, c[0x0][0x9f0] ;  /* 0x00027c00ff04ab82 */ /* 0x000ee20000000800 */
[----:B--2---:R-:W-:-:S13]  /*2ea70*/  ISETP.NE.AND P1, PT, R0, 0x1, PT ;  /* 0x000000010000780c */ /* 0x004fda0003f25270 */
[----:B------:R-:W2:Y:S08]  /*2ea80*/  @P1 LDC R3, c[0x0][0x44c] ;  /* 0x00011300ff031b82 */ /* 0x000eb00000000800 */
[----:B------:R-:W4:Y:S01]  /*2ea90*/  @P1 LDC R0, c[0x0][0x450] ;  /* 0x00011400ff001b82 */ /* 0x000f220000000800 */
[----:B--2---:R-:W-:-:S05]  /*2eaa0*/  @P1 IMAD.HI.U32 R3, R2, R3, RZ ;  /* 0x0000000302031227 */ /* 0x004fca00078e00ff */
[----:B----4-:R-:W-:Y:S01]  /*2eab0*/  @P1 SHF.R.U32.HI R2, RZ, R0, R3 ;  /* 0x00000000ff021219 */ /* 0x010fe20000011603 */
[----:B------:R-:W-:-:S04]  /*2eac0*/  IMAD.MOV.U32 R0, RZ, RZ, RZ ;  /* 0x000000ffff007224 */ /* 0x000fc800078e00ff */
[----:B------:R-:W-:-:S04]  /*2ead0*/  IMAD.IADD R2, R5, 0x1, R2 ;  /* 0x0000000105027824 */ /* 0x000fc800078e0202 */
[----:B------:R-:W-:-:S05]  /*2eae0*/  IMAD.HI R2, R2, 0x66666667, RZ ;  /* 0x6666666702027827 */ /* 0x000fca00078e02ff */
[----:B------:R-:W-:-:S04]  /*2eaf0*/  SHF.R.U32.HI R3, RZ, 0x1f, R2 ;  /* 0x0000001fff037819 */ /* 0x000fc80000011602 */
[----:B------:R-:W-:-:S04]  /*2eb00*/  LEA.HI.SX32 R3, R2, R3, 0x1b ;  /* 0x0000000302037211 */ /* 0x000fc800078fdaff */
[----:B------:R-:W-:-:S04]  /*2eb10*/  VIMNMX R20, R20, R3, PT ;  /* 0x0000000314147248 */ /* 0x000fc80003fe0100 */
[----:B------:R-:W-:-:S13]  /*2eb20*/  ISETP.GE.AND P1, PT, R20, 0x1, PT ;  /* 0x000000011400780c */ /* 0x000fda0003f26270 */
[----:B---3--:R-:W-:Y:S05]  /*2eb30*/  @!P1 BRA `(.L_x_2988) ;  /* 0x0000000000689947 */ /* 0x008fea0003800000 */
[-C--:B------:R-:W-:Y:S02]  /*2eb40*/  IABS R0, R4.reuse ;  /* 0x0000000400007213 */ /* 0x080fe40000000000 */
[----:B------:R-:W-:Y:S02]  /*2eb50*/  IABS R6, R4 ;  /* 0x0000000400067213 */ /* 0x000fe40000000000 */
[----:B0-----:R-:W0:Y:S03]  /*2eb60*/  I2F.RP R7, R0 ;  /* 0x0000000000077306 */ /* 0x001e260000209400 */
        /* <DEDUP_REMOVED lines=23> */
.L_x_2988:
[----:B------:R-:W-:Y:S05]  /*2ece0*/  BSYNC B0 ;  /* 0x0000000000007941 */ /* 0x000fea0003800000 */
.L_x_2987:
[-C--:B------:R-:W-:Y:S01]  /*2ecf0*/  IMAD R3, R21, R0.reuse, RZ ;  /* 0x0000000015037224 */ /* 0x080fe200078e02ff */
[----:B------:R-:W-:Y:S04]  /*2ed00*/  BSSY B7, `(.L_x_2989) ;  /* 0x000037e000077945 */ /* 0x000fe80003800000 */
[----:B------:R-:W-:Y:S01]  /*2ed10*/  VIADDMNMX R2, R3, R0, R20, PT ;  /* 0x0000000003027246 */ /* 0x000fe20003800114 */
[----:B------:R2:W-:Y:S03]  /*2ed20*/  STL [R1+0xc], R3 ;  /* 0x00000c0301007387 */ /* 0x0005e60000100800 */
[----:B------:R-:W-:Y:S01]  /*2ed30*/  ISETP.GT.AND P0, PT, R2, R3, PT ;  /* 0x000000030200720c */ /* 0x000fe20003f04270 */
[----:B------:R2:W-:-:S12]  /*2ed40*/  STL [R1+0x28], R2 ;  /* 0x0000280201007387 */ /* 0x0005d80000100800 */
[----:B--2---:R-:W-:Y:S05]  /*2ed50*/  @P0 BRA `(.L_x_2990) ;  /* 0x0000000000440947 */ /* 0x004fea0003800000 */
[----:B------:R-:W2:Y:S02]  /*2ed60*/  S2R R2, SR_TID.X ;  /* 0x0000000000027919 */ /* 0x000ea40000002100 */
[----:B--2---:R-:W-:-:S04]  /*2ed70*/  LOP3.LUT R2, R2, 0x7f, RZ, 0xc0, !PT ;  /* 0x0000007f02027812 */ /* 0x004fc800078ec0ff */
[----:B------:R-:W-:-:S13]  /*2ed80*/  ISETP.NE.AND P0, PT, R2, RZ, PT ;  /* 0x000000ff0200720c */ /* 0x000fda0003f05270 */
[----:B------:R-:W-:Y:S05]  /*2ed90*/  @P0 BRA `(.L_x_2991) ;  /* 0x0000003400d00947 */ /* 0x000fea0003800000 */
[----:B------:R-:W2:Y:S01]  /*2eda0*/  S2R R5, SR_LANEID ;  /* 0x0000000000057919 */ /* 0x000ea20000000000 */
[----:B------:R-:W-:Y:S01]  /*2edb0*/  VOTEU.ANY UR4, UPT, PT ;  /* 0x0000000000047886 */ /* 0x000fe200038e0100 */
[----:B------:R-:W3:Y:S01]  /*2edc0*/  LDC.64 R2, c[0x0][0xc60] ;  /* 0x00031800ff027b82 */ /* 0x000ee20000000a00 */
[----:B------:R-:W2:Y:S02]  /*2edd0*/  FLO.U32 R0, UR4 ;  /* 0x0000000400007d00 */ /* 0x000ea400080e0000 */
[----:B--2---:R-:W-:-:S06]  /*2ede0*/  ISETP.EQ.U32.AND P0, PT, R0, R5, PT ;  /* 0x000000050000720c */ /* 0x004fcc0003f02070 */
[----:B------:R-:W3:Y:S07]  /*2edf0*/  POPC R5, UR4 ;  /* 0x0000000400057d09 */ /* 0x000eee0008000000 */
[----:B---3--:R-:W2:Y:S01]  /*2ee00*/  @P0 ATOMG.E.ADD.STRONG.GPU PT, R3, desc[UR60][R2.64], R5 ;  /* 0x00000005020309a8 */ /* 0x008ea200081ee1fc */
[----:B------:R-:W3:Y:S02]  /*2ee10*/  S2R R4, SR_LTMASK ;  /* 0x0000000000047919 */ /* 0x000ee40000003900 */
[----:B---3--:R-:W-:-:S04]  /*2ee20*/  LOP3.LUT R4, R4, UR4, RZ, 0xc0, !PT ;  /* 0x0000000404047c12 */ /* 0x008fc8000f8ec0ff */
[----:B0-----:R-:W0:Y:S01]  /*2ee30*/  POPC R7, R4 ;  /* 0x0000000400077309 */ /* 0x001e220000000000 */
[----:B--2---:R-:W0:Y:S02]  /*2ee40*/  SHFL.IDX PT, R0, R3, R0, 0x1f ;  /* 0x00001f0003007589 */ /* 0x004e2400000e0000 */
[----:B0-----:R-:W-:Y:S01]  /*2ee50*/  IADD3 R24, R0, UR38, R7 ;  /* 0x0000002600187c10 */ /* 0x001fe2000fffe007 */
[----:B------:R-:W-:Y:S06]  /*2ee60*/  BRA `(.L_x_2991) ;  /* 0x00000034009c7947 */ /* 0x000fec0003800000 */
.L_x_2990:
        /* <DEDUP_REMOVED lines=9> */
[----:B------:R-:W2:Y:S01]  /*2ef00*/  LDC.64 R2, c[0x4][R2] ;  /* 0x0100000002027b82 */ /* 0x000ea20000000a00 */
[----:B------:R-:W-:Y:S02]  /*2ef10*/  IMAD.U32 R5, RZ, RZ, UR7 ;  /* 0x00000007ff057e24 */ /* 0x000fe4000f8e00ff */
[----:B------:R-:W-:Y:S02]  /*2ef20*/  IMAD.U32 R6, RZ, RZ, UR8 ;  /* 0x00000008ff067e24 */ /* 0x000fe4000f8e00ff */
[----:B0-----:R-:W-:-:S02]  /*2ef30*/  IMAD.U32 R7, RZ, RZ, UR9 ;  /* 0x00000009ff077e24 */ /* 0x001fc4000f8e00ff */
[----:B------:R-:W-:Y:S02]  /*2ef40*/  IMAD.U32 R10, RZ, RZ, UR4 ;  /* 0x00000004ff0a7e24 */ /* 0x000fe4000f8e00ff */
[----:B-1----:R-:W-:Y:S02]  /*2ef50*/  IMAD.U32 R11, RZ, RZ, UR5 ;  /* 0x00000005ff0b7e24 */ /* 0x002fe4000f8e00ff */
[----:B------:R-:W-:Y:S02]  /*2ef60*/  IMAD.MOV.U32 R8, RZ, RZ, 0x70 ;  /* 0x00000070ff087424 */ /* 0x000fe400078e00ff */
[----:B------:R-:W-:Y:S02]  /*2ef70*/  IMAD.MOV.U32 R12, RZ, RZ, 0x1 ;  /* 0x00000001ff0c7424 */ /* 0x000fe400078e00ff */
[----:B------:R-:W-:-:S07]  /*2ef80*/  IMAD.MOV.U32 R13, RZ, RZ, RZ ;  /* 0x000000ffff0d7224 */ /* 0x000fce00078e00ff */
[----:B------:R-:W-:-:S07]  /*2ef90*/  LEPC R20, `(.L_x_2993) ;  /* 0x000000001014794e */ /* 0x000fce0000000000 */
[----:B--2---:R-:W-:Y:S05]  /*2efa0*/  CALL.ABS.NOINC R2 ;  /* 0x0000000002007343 */ /* 0x004fea0003c00000 */
.L_x_2993:
[----:B------:R-:W-:Y:S05]  /*2efb0*/  BSYNC B6 ;  /* 0x0000000000067941 */ /* 0x000fea0003800000 */
.L_x_2992:
        /* <DEDUP_REMOVED lines=8> */
[----:B------:R2:W3:Y:S01]  /*2f040*/  LDC.64 R2, c[0x4][R22] ;  /* 0x0100000016027b82 */ /* 0x0004e20000000a00 */
[----:B------:R-:W-:Y:S02]  /*2f050*/  IMAD.U32 R4, RZ, RZ, UR6 ;  /* 0x00000006ff047e24 */ /* 0x000fe4000f8e00ff */
[----:B------:R-:W-:Y:S02]  /*2f060*/  IMAD.U32 R5, RZ, RZ, UR7 ;  /* 0x00000007ff057e24 */ /* 0x000fe4000f8e00ff */
[----:B------:R-:W-:Y:S02]  /*2f070*/  IMAD.U32 R6, RZ, RZ, UR8 ;  /* 0x00000008ff067e24 */ /* 0x000fe4000f8e00ff */
[----:B0-----:R-:W-:-:S02]  /*2f080*/  IMAD.U32 R7, RZ, RZ, UR9 ;  /* 0x00000009ff077e24 */ /* 0x001fc4000f8e00ff */
[----:B------:R-:W-:Y:S02]  /*2f090*/  IMAD.U32 R10, RZ, RZ, UR4 ;  /* 0x00000004ff0a7e24 */ /* 0x000fe4000f8e00ff */
[----:B-1----:R-:W-:Y:S02]  /*2f0a0*/  IMAD.U32 R11, RZ, RZ, UR5 ;  /* 0x00000005ff0b7e24 */ /* 0x002fe4000f8e00ff */
[----:B------:R-:W-:Y:S02]  /*2f0b0*/  IMAD.MOV.U32 R8, RZ, RZ, 0x70 ;  /* 0x00000070ff087424 */ /* 0x000fe400078e00ff */
[----:B------:R-:W-:Y:S02]  /*2f0c0*/  IMAD.MOV.U32 R12, RZ, RZ, 0x1 ;  /* 0x00000001ff0c7424 */ /* 0x000fe400078e00ff */
[----:B--2---:R-:W-:-:S07]  /*2f0d0*/  IMAD.MOV.U32 R13, RZ, RZ, RZ ;  /* 0x000000ffff0d7224 */ /* 0x004fce00078e00ff */
[----:B------:R-:W-:-:S07]  /*2f0e0*/  LEPC R20, `(.L_x_2996) ;  /* 0x000000001014794e */ /* 0x000fce0000000000 */
[----:B---3--:R-:W-:Y:S05]  /*2f0f0*/  CALL.ABS.NOINC R2 ;  /* 0x0000000002007343 */ /* 0x008fea0003c00000 */
.L_x_2996:
        /* <DEDUP_REMOVED lines=15> */
.L_x_2995:
[----:B------:R-:W-:Y:S05]  /*2f1f0*/  BSYNC B6 ;  /* 0x0000000000067941 */ /* 0x000fea0003800000 */
.L_x_2994:
[----:B------:R-:W2:Y:S01]  /*2f200*/  LDL R22, [R1+0x28] ;  /* 0x0000280001167983 */ /* 0x000ea20000100800 */
[----:B------:R-:W-:Y:S01]  /*2f210*/  ULDC.64 UR4, c[0x0][0x9f8] ;  /* 0x00027e0000047ab9 */ /* 0x000fe20000000a00 */
[----:B------:R-:W3:Y:S02]  /*2f220*/  LDC R0, c[0x0][0x430] ;  /* 0x00010c00ff007b82 */ /* 0x000ee40000000800 */
[----:B------:R-:W4:Y:S01]  /*2f230*/  LDL R6, [R1+0x8] ;  /* 0x0000080001067983 */ /* 0x000f220000100800 */
[----:B------:R-:W-:-:S03]  /*2f240*/  ISETP.NE.U32.AND P0, PT, RZ, UR4, PT ;  /* 0x00000004ff007c0c */ /* 0x000fc6000bf05070 */
[----:B------:R-:W4:Y:S01]  /*2f250*/  LDL R21, [R1+0x10] ;  /* 0x0000100001157983 */ /* 0x000f220000100800 */
[----:B------:R-:W-:Y:S01]  /*2f260*/  ISETP.NE.AND.EX P0, PT, RZ, UR5, PT, P0 ;  /* 0x00000005ff007c0c */ /* 0x000fe2000bf05300 */
[----:B------:R-:W0:-:S12]  /*2f270*/  S2R R20, SR_TID.X ;  /* 0x0000000000147919 */ /* 0x000e180000002100 */
[----:B------:R-:W-:Y:S01]  /*2f280*/  @P0 IADD3 R2, P1, R17, UR4, RZ ;  /* 0x0000000411020c10 */ /* 0x000fe2000ff3e0ff */
[----:B------:R-:W-:-:S03]  /*2f290*/  ULDC UR4, c[0x0][0x2f4] ;  /* 0x0000bd0000047ab9 */ /* 0x000fc60000000800 */
[----:B------:R-:W-:-:S05]  /*2f2a0*/  @P0 IADD3.X R3, R19, UR5, RZ, P1, !PT ;  /* 0x0000000513030c10 */ /* 0x000fca0008ffe4ff */
[----:B------:R1:W4:Y:S01]  /*2f2b0*/  @P0 LDG.E R32, desc[UR60][R2.64] ;  /* 0x0000003c02200981 */ /* 0x000322000c1e1900 */
[----:B0-----:R-:W-:-:S04]  /*2f2c0*/  LOP3.LUT R20, R20, 0x7f, RZ, 0xc0, !PT ;  /* 0x0000007f14147812 */ /* 0x001fc800078ec0ff */
[----:B------:R-:W-:Y:S02]  /*2f2d0*/  SHF.R.U32.HI R4, RZ, 0x3, R20 ;  /* 0x00000003ff047819 */ /* 0x000fe40000011614 */
[----:B------:R-:W0:Y:S01]  /*2f2e0*/  S2R R20, SR_TID.X ;  /* 0x0000000000147919 */ /* 0x000e220000002100 */
[----:B---3--:R-:W-:-:S13]  /*2f2f0*/  ISETP.NE.AND P1, PT, R0, 0x1, PT ;  /* 0x000000010000780c */ /* 0x008fda0003f25270 */
[----:B-1----:R-:W1:Y:S01]  /*2f300*/  @P1 LDC R2, c[0x0][0x438] ;  /* 0x00010e00ff021b82 */ /* 0x002e620000000800 */
        /* <DEDUP_REMOVED lines=9> */
[C---:B----4-:R-:W-:Y:S01]  /*2f3a0*/  ISETP.GE.AND P0, PT, R5.reuse, R6, PT ;  /* 0x000000060500720c */ /* 0x050fe20003f06270 */
[----:B------:R-:W-:-:S03]  /*2f3b0*/  IMAD.IADD R5, R5, 0x1, R21 ;  /* 0x0000000105057824 */ /* 0x000fc600078e0215 */
[----:B------:R-:W-:Y:S01]  /*2f3c0*/  ISETP.GT.U32.OR P0, PT, R20, 0x4f, P0 ;  /* 0x0000004f1400780c */ /* 0x000fe20000704470 */
[----:B0-----:R-:W-:-:S04]  /*2f3d0*/  @P1 IMAD.HI.U32 R3, R5, R4, RZ ;  /* 0x0000000405031227 */ /* 0x001fc800078e00ff */
[----:B------:R-:W-:Y:S01]  /*2f3e0*/  IMAD.MOV.U32 R4, RZ, RZ, R5 ;  /* 0x000000ffff047224 */ /* 0x000fe200078e0005 */
[----:B-1----:R-:W-:-:S07]  /*2f3f0*/  @P1 SHF.R.U32.HI R4, RZ, R2, R3 ;  /* 0x00000002ff041219 */ /* 0x002fce0000011603 */
[----:B------:R-:W0:Y:S01]  /*2f400*/  @!P0 LDC.64 R2, c[0x0][0x428] ;  /* 0x00010a00ff028b82 */ /* 0x000e220000000a00 */
[----:B------:R-:W-:Y:S01]  /*2f410*/  IMAD.MOV R6, RZ, RZ, -R4 ;  /* 0x000000ffff067224 */ /* 0x000fe200078e0a04 */
[----:B------:R-:W-:-:S03]  /*2f420*/  SHF.R.S32.HI R7, RZ, 0x1f, R32 ;  /* 0x0000001fff077819 */ /* 0x000fc60000011420 */
        /* <DEDUP_REMOVED lines=31> */
.L_x_3164:
[----:B------:R-:W-:Y:S05]  /*2f620*/  @!P2 BRA `(.L_x_2998) ;  /* 0x000000000004a947 */ /* 0x000fea0003800000 */
[----:B------:R-:W-:Y:S01]  /*2f630*/  BPT.TRAP 0x1 ;  /* 0x000000040000795c */ /* 0x000fe20000300000 */
.L_x_2998:
        /* <DEDUP_REMOVED lines=23> */
.L_x_3165:
[----:B------:R-:W-:Y:S05]  /*2f7b0*/  BSYNC B0 ;  /* 0x0000000000007941 */ /* 0x000fea0003800000 */
.L_x_2999:
        /* <DEDUP_REMOVED lines=74> */
.L_x_3177:
[----:B------:R-:W-:Y:S01]  /*2fc60*/  ISETP.GE.AND P0, PT, R4, 0x41, PT ;  /* 0x000000410400780c */ /* 0x000fe20003f06270 */
[----:B------:R-:W-:-:S12]  /*2fc70*/  BSSY B0, `(.L_x_3002) ;  /* 0x0000010000007945 */ /* 0x000fd80003800000 */
[----:B------:R-:W-:Y:S05]  /*2fc80*/  @!P0 BRA `(.L_x_3003) ;  /* 0x0000000000388947 */ /* 0x000fea0003800000 */
[C---:B------:R-:W-:Y:S01]  /*2fc90*/  LOP3.LUT P4, RZ, R18.reuse, 0x10, RZ, 0xc0, !PT ;  /* 0x0000001012ff7812 */ /* 0x040fe2000788c0ff */
        /* <DEDUP_REMOVED lines=13> */
.L_x_3003:
[----:B------:R-:W-:Y:S05]  /*2fd70*/  BSYNC B0 ;  /* 0x0000000000007941 */ /* 0x000fea0003800000 */
.L_x_3002:
[----:B------:R-:W-:Y:S01]  /*2fd80*/  NOP ;  /* 0x0000000000007918 */ /* 0x000fe20000000000 */
[----:B------:R-:W-:-:S13]  /*2fd90*/  PLOP3.LUT P0, PT, PT, PT, PT, 0x80, 0x0 ;  /* 0x000000000000781c */ /* 0x000fda0003f0f070 */
.L_x_3004:
        /* <DEDUP_REMOVED lines=10> */
.L_x_3005:
        /* <DEDUP_REMOVED lines=37> */
.L_x_3007:
[----:B------:R-:W-:Y:S05]  /*30090*/  BSYNC B6 ;  /* 0x0000000000067941 */ /* 0x000fea0003800000 */
.L_x_3006:
[----:B------:R-:W3:Y:S01]  /*300a0*/  LDL.LU R20, [R1+0x30] ;  /* 0x0000300001147983 */ /* 0x000ee20000300800 */
[----:B------:R-:W-:Y:S01]  /*300b0*/  ULDC.64 UR4, c[0x0][0x2d8] ;  /* 0x0000b60000047ab9 */ /* 0x000fe20000000a00 */
[----:B------:R-:W0:Y:S02]  /*300c0*/  LDC R6, c[0x0][0x448] ;  /* 0x00011200ff067b82 */ /* 0x000e240000000800 */
[----:B------:R-:W4:Y:S04]  /*300d0*/  LDL.LU.64 R2, [R1+0x20] ;  /* 0x0000200001027983 */ /* 0x000f280000300a00 */
[----:B------:R1:W5:Y:S01]  /*300e0*/  LDL R9, [R1+0x1c] ;  /* 0x00001c0001097983 */ /* 0x0003620000100800 */
[----:B0-----:R-:W-:-:S13]  /*300f0*/  ISETP.NE.AND P0, PT, R6, 0x1, PT ;  /* 0x000000010600780c */ /* 0x001fda0003f05270 */
[----:B------:R-:W0:Y:S01]  /*30100*/  @P0 LDC R7, c[0x0][0x44c] ;  /* 0x00011300ff070b82 */ /* 0x000e220000000800 */
[C---:B------:R-:W-:Y:S02]  /*30110*/  LOP3.LUT R10, R34.reuse, 0x40, RZ, 0xfc, !PT ;  /* 0x00000040220a7812 */ /* 0x040fe400078efcff */
[----:B--2---:R-:W-:Y:S01]  /*30120*/  LOP3.LUT R8, R34, 0x80, RZ, 0xfc, !PT ;  /* 0x0000008022087812 */ /* 0x004fe200078efcff */
[----:B----4-:R-:W-:Y:S02]  /*30130*/  IMAD.MOV.U32 R3, RZ, RZ, R35 ;  /* 0x000000ffff037224 */ /* 0x010fe400078e0023 */
        /* <DEDUP_REMOVED lines=15> */
[----:B------:R-:W-:-:S04]  /*30230*/  IMAD R5, R25, 0x80, R20 ;  /* 0x0000008019057824 */ /* 0x000fc800078e0214 */
        /* <DEDUP_REMOVED lines=19> */
[----:B------:R-:W-:Y:S01]  /*30370*/  ULDC UR4, c[0x0][0x2b8] ;  /* 0x0000ae0000047ab9 */ /* 0x000fe20000000800 */
[----:B0-----:R-:W-:-:S03]  /*30380*/  LOP3.LUT R20, R20, 0x7f, RZ, 0xc0, !PT ;  /* 0x0000007f14147812 */ /* 0x001fc600078ec0ff */
[----:B------:R-:W-:Y:S01]  /*30390*/  LEA.HI.X R0, R2, UR5, R0, 0x1, P0 ;  /* 0x0000000502007c11 */ /* 0x000fe200080f0c00 */
[----:B------:R-:W-:Y:S01]  /*303a0*/  UMOV UR5, 0xffffffff ;  /* 0xffffffff00057882 */ /* 0x000fe20000000000 */
[----:B------:R-:W-:Y:S02]  /*303b0*/  ISETP.GE.AND P4, PT, R34, UR4, PT ;  /* 0x0000000422007c0c */ /* 0x000fe4000bf86270 */
[----:B------:R-:W-:Y:S02]  /*303c0*/  ISETP.GE.AND P3, PT, R10, UR4, PT ;  /* 0x000000040a007c0c */ /* 0x000fe4000bf66270 */
[----:B------:R-:W-:Y:S02]  /*303d0*/  ISETP.GE.AND P2, PT, R8, UR4, PT ;  /* 0x0000000408007c0c */ /* 0x000fe4000bf46270 */
[----:B------:R-:W-:Y:S02]  /*303e0*/  ISETP.GE.AND P1, PT, R37, UR4, PT ;  /* 0x0000000425007c0c */ /* 0x000fe4000bf26270 */
[----:B------:R-:W-:Y:S01]  /*303f0*/  SHF.R.U32.HI R8, RZ, 0x3, R20 ;  /* 0x00000003ff087819 */ /* 0x000fe20000011614 */
[----:B-1----:R-:W-:Y:S10]  /*30400*/  BRA.DIV UR5, `(.L_x_3008) ;  /* 0x0000005e052c7947 */ /* 0x002ff4000b800000 */
[----:B------:R-:W0:Y:S01]  /*30410*/  SHFL.IDX PT, R3, R4, RZ, 0x181f ;  /* 0x00181fff04037589 */ /* 0x000e2200000e0000 */
[----:B-----5:R-:W-:Y:S02]  /*30420*/  IMAD R5, R9, R6, RZ ;  /* 0x0000000609057224 */ /* 0x020fe400078e02ff */
[----:B------:R-:W-:Y:S01]  /*30430*/  IMAD R25, R25, 0x80, R8 ;  /* 0x0000008019197824 */ /* 0x000fe200078e0208 */
        /* <DEDUP_REMOVED lines=83> */
.L_x_3194:
        /* <DEDUP_REMOVED lines=13> */
.L_x_3010:
[----:B------:R-:W-:Y:S05]  /*30a40*/  BSYNC B0 ;  /* 0x0000000000007941 */ /* 0x000fea0003800000 */
.L_x_3009:
[----:B------:R-:W-:Y:S01]  /*30a50*/  NOP ;  /* 0x0000000000007918 */ /* 0x000fe20000000000 */
[----:B------:R-:W-:-:S13]  /*30a60*/  PLOP3.LUT P0, PT, PT, PT, PT, 0x80, 0x0 ;  /* 0x000000000000781c */ /* 0x000fda0003f0f070 */
.L_x_3011:
        /* <DEDUP_REMOVED lines=20> */
.L_x_3195:
[----:B------:R-:W-:Y:S05]  /*30bb0*/  BSYNC B0 ;  /* 0x0000000000007941 */ /* 0x000fea0003800000 */
.L_x_3012:
[----:B------:R-:W2:Y:S01]  /*30bc0*/  LDL R2, [R1+0xc] ;  /* 0x00000c0001027983 */ /* 0x000ea20000100800 */
[----:B------:R-:W-:Y:S01]  /*30bd0*/  BSSY B0, `(.L_x_3014) ;  /* 0x0000112000007945 */ /* 0x000fe20003800000 */
[----:B--2---:R-:W-:-:S13]  /*30be0*/  ISETP.GE.AND P0, PT, R0, R2, PT ;  /* 0x000000020000720c */ /* 0x004fda0003f06270 */
[----:B------:R-:W-:Y:S05]  /*30bf0*/  @!P0 BRA `(.L_x_3015) ;  /* 0x00000010003c8947 */ /* 0x000fea0003800000 */
[C---:B------:R-:W-:Y:S01]  /*30c00*/  LOP3.LUT R4, R34.reuse, 0x40, RZ, 0xfc, !PT ;  /* 0x0000004022047812 */ /* 0x040fe200078efcff */
[----:B------:R-:W-:Y:S01]  /*30c10*/  ULDC UR4, c[0x0][0x2f4] ;  /* 0x0000bd0000047ab9 */ /* 0x000fe20000000800 */
[C---:B------:R-:W-:Y:S01]  /*30c20*/  LOP3.LUT R2, R34.reuse, 0x80, RZ, 0xfc, !PT ;  /* 0x0000008022027812 */ /* 0x040fe200078efcff */
[----:B------:R-:W-:Y:S01]  /*30c30*/  IMAD.MOV.U32 R7, RZ, RZ, R23 ;  /* 0x000000ffff077224 */ /* 0x000fe200078e0017 */
[----:B------:R-:W-:Y:S01]  /*30c40*/  ISETP.GE.AND P4, PT, R34, UR4, PT ;  /* 0x0000000422007c0c */ /* 0x000fe2000bf86270 */
[----:B------:R-:W-:Y:S01]  /*30c50*/  IMAD.MOV.U32 R20, RZ, RZ, R29 ;  /* 0x000000ffff147224 */ /* 0x000fe200078e001d */
[----:B------:R-:W-:Y:S01]  /*30c60*/  ISETP.GE.AND P3, PT, R4, UR4, PT ;  /* 0x0000000404007c0c */ /* 0x000fe2000bf66270 */
[----:B------:R-:W-:Y:S01]  /*30c70*/  IMAD.MOV.U32 R31, RZ, RZ, R22 ;  /* 0x000000ffff1f7224 */ /* 0x000fe200078e0016 */
[----:B------:R-:W-:Y:S02]  /*30c80*/  ISETP.GE.AND P2, PT, R2, UR4, PT ;  /* 0x0000000402007c0c */ /* 0x000fe4000bf46270 */
[----:B------:R-:W-:-:S13]  /*30c90*/  ISETP.GE.AND P1, PT, R37, UR4, PT ;  /* 0x0000000425007c0c */ /* 0x000fda000bf26270 */
.L_x_3028:
[----:B------:R-:W1:Y:S01]  /*30ca0*/  LDL R5, [R1+0x10] ;  /* 0x0000100001057983 */ /* 0x000e620000100800 */
[----:B------:R-:W2:Y:S03]  /*30cb0*/  LDC R11, c[0x0][0x430] ;  /* 0x00010c00ff0b7b82 */ /* 0x000ea60000000800 */
[----:B------:R-:W3:Y:S01]  /*30cc0*/  LDL R8, [R1+0x14] ;  /* 0x0000140001087983 */ /* 0x000ee20000100800 */
[----:B------:R-:W4:Y:S01]  /*30cd0*/  S2R R2, SR_TID.X ;  /* 0x0000000000027919 */ /* 0x000f220000002100 */
[----:B------:R-:W4:Y:S01]  /*30ce0*/  S2R R4, SR_TID.X ;  /* 0x0000000000047919 */ /* 0x000f220000002100 */
[----:B--2---:R-:W-:-:S13]  /*30cf0*/  ISETP.NE.AND P0, PT, R11, 0x1, PT ;  /* 0x000000010b00780c */ /* 0x004fda0003f05270 */
[----:B0-----:R-:W0:Y:S01]  /*30d00*/  @P0 LDC R3, c[0x0][0x434] ;  /* 0x00010d00ff030b82 */ /* 0x001e220000000800 */
[----:B----4-:R-:W-:Y:S01]  /*30d10*/  LOP3.LUT R2, R2, 0x7f, RZ, 0xc0, !PT ;  /* 0x0000007f02027812 */ /* 0x010fe200078ec0ff */
[----:B------:R-:W-:-:S03]  /*30d20*/  IMAD.SHL.U32 R4, R4, 0x10, RZ ;  /* 0x0000001004047824 */ /* 0x000fc600078e00ff */
[----:B------:R-:W-:-:S04]  /*30d30*/  SHF.R.U32.HI R2, RZ, 0x3, R2 ;  /* 0x00000003ff027819 */ /* 0x000fc80000011602 */
[----:B------:R-:W-:Y:S02]  /*30d40*/  LOP3.LUT R4, R2, 0x70, R4, 0xf8, !PT ;  /* 0x0000007002047812 */ /* 0x000fe400078ef804 */
[----:B------:R-:W2:Y:S02]  /*30d50*/  @P0 LDC R2, c[0x0][0x438] ;  /* 0x00010e00ff020b82 */ /* 0x000ea40000000800 */
[----:B------:R-:W-:Y:S01]  /*30d60*/  ISETP.GT.U32.AND P6, PT, R4, 0x4f, PT ;  /* 0x0000004f0400780c */ /* 0x000fe20003fc4070 */
[----:B-1----:R-:W-:-:S04]  /*30d70*/  IMAD R6, R0, 0x50, R5 ;  /* 0x0000005000067824 */ /* 0x002fc800078e0205 */
[----:B------:R-:W-:-:S08]  /*30d80*/  IMAD.IADD R6, R4, 0x1, R6 ;  /* 0x0000000104067824 */ /* 0x000fd000078e0206 */
[----:B------:R-:W1:Y:S01]  /*30d90*/  @!P6 LDC.64 R4, c[0x0][0x428] ;  /* 0x00010a00ff04eb82 */ /* 0x000e620000000a00 */
[----:B0-----:R-:W-:-:S04]  /*30da0*/  @P0 IMAD.HI.U32 R3, R6, R3, RZ ;  /* 0x0000000306030227 */ /* 0x001fc800078e00ff */
[----:B------:R-:W-:Y:S01]  /*30db0*/  IMAD.MOV.U32 R10, RZ, RZ, R6 ;  /* 0x000000ffff0a7224 */ /* 0x000fe200078e0006 */
[----:B--2---:R-:W-:-:S04]  /*30dc0*/  @P0 SHF.R.U32.HI R10, RZ, R2, R3 ;  /* 0x00000002ff0a0219 */ /* 0x004fc80000011603 */
[--C-:B------:R-:W-:Y:S01]  /*30dd0*/  @!P6 SHF.R.S32.HI R3, RZ, 0x1f, R10.reuse ;  /* 0x0000001fff03e819 */ /* 0x100fe2000001140a */
[----:B------:R-:W-:-:S04]  /*30de0*/  @!P6 IMAD.MOV.U32 R2, RZ, RZ, R10 ;  /* 0x000000ffff02e224 */ /* 0x000fc800078e000a */
[----:B-1----:R-:W-:-:S04]  /*30df0*/  @!P6 IMAD.WIDE.U32 R2, R32, R4, R2 ;  /* 0x000000042002e225 */ /* 0x002fc800078e0002 */
        /* <DEDUP_REMOVED lines=8> */
[----:B------:R-:W-:Y:S01]  /*30e80*/  LOP3.LUT P5, RZ, R18, 0x20, RZ, 0xc0, !PT ;  /* 0x0000002012ff7812 */ /* 0x000fe200078ac0ff */
[----:B------:R-:W-:-:S05]  /*30e90*/  VIADD R23, R7, 0x1 ;  /* 0x0000000107177836 */ /* 0x000fca0000000000 */
[----:B------:R-:W-:Y:S01]  /*30ea0*/  ISETP.NE.AND P0, PT, R23, 0x2, PT ;  /* 0x000000021700780c */ /* 0x000fe20003f05270 */
[----:B------:R-:W-:Y:S01]  /*30eb0*/  IMAD.MOV R5, RZ, RZ, -R10 ;  /* 0x000000ffff057224 */ /* 0x000fe200078e0a0a */
[----:B------:R-:W-:Y:S05]  /*30ec0*/  YIELD ;  /* 0x0000000000007946 */ /* 0x000fea0003800000 */
[----:B------:R-:W-:Y:S01]  /*30ed0*/  SEL R29, RZ, 0x1, P0 ;  /* 0x00000001ff1d7807 */ /* 0x000fe20000000000 */
[----:B------:R-:W-:Y:S01]  /*30ee0*/  IMAD R5, R11, R5, R6 ;  /* 0x000000050b057224 */ /* 0x000fe200078e0206 */
[----:B------:R-:W-:Y:S01]  /*30ef0*/  SEL R23, R23, RZ, P0 ;  /* 0x000000ff17177207 */ /* 0x000fe20000000000 */
[----:B------:R-:W-:Y:S01]  /*30f00*/  IMAD.MOV.U32 R22, RZ, RZ, R0 ;  /* 0x000000ffff167224 */ /* 0x000fe200078e0000 */
[----:B------:R-:W-:Y:S01]  /*30f10*/  LOP3.LUT R29, R20, R29, RZ, 0x3c, !PT ;  /* 0x0000001d141d7212 */ /* 0x000fe200078e3cff */
[----:B0-----:R-:W-:Y:S06]  /*30f20*/  @!P5 BRA `(.L_x_3016) ;  /* 0x000000000004d947 */ /* 0x001fec0003800000 */
[----:B------:R-:W-:Y:S01]  /*30f30*/  BPT.TRAP 0x1 ;  /* 0x000000040000795c */ /* 0x000fe20000300000 */
.L_x_3016:
[----:B------:R-:W-:Y:S01]  /*30f40*/  IMAD R6, R23, 0x8, R16 ;  /* 0x0000000817067824 */ /* 0x000fe200078e0210 */
[----:B------:R-:W-:Y:S01]  /*30f50*/  SHF.L.U32 R3, R29, 0x1f, RZ ;  /* 0x0000001f1d037819 */ /* 0x000fe200000006ff */
[----:B------:R-:W-:Y:S03]  /*30f60*/  BSSY B1, `(.L_x_3017) ;  /* 0x0000003000017945 */ /* 0x000fe60003800000 */
[----:B------:R-:W0:Y:S02]  /*30f70*/  SYNCS.PHASECHK.TRANS64.TRYWAIT P0, [R6+URZ+0x38840], R3 ;  /* 0x03884003060075a7 */ /* 0x000e24000800017f */
[----:B0-----:R-:W-:Y:S05]  /*30f80*/  @!P0 BRA `(.L_x_3018) ;  /* 0x0000005c00348947 */ /* 0x001fea0003800000 */
.L_x_3196:
[----:B------:R-:W-:Y:S05]  /*30f90*/  BSYNC B1 ;  /* 0x0000000000017941 */ /* 0x000fea0003800000 */
.L_x_3017:
        /* <DEDUP_REMOVED lines=67> */
.L_x_3208:
        /* <DEDUP_REMOVED lines=17> */
.L_x_3020:
        /* <DEDUP_REMOVED lines=10> */
.L_x_3021:
[----:B------:R2:W-:Y:S01]  /*31580*/  SYNCS.ARRIVE.TRANS64.A1T0 RZ, [R6+URZ+0x38830], RZ ;  /* 0x038830ff06ff79a7 */ /* 0x0005e2000810003f */
[----:B------:R-:W-:Y:S05]  /*31590*/  @!P6 BRA `(.L_x_3022) ;  /* 0x000000000004e947 */ /* 0x000fea0003800000 */
[----:B------:R-:W-:Y:S01]  /*315a0*/  BPT.TRAP 0x1 ;  /* 0x000000040000795c */ /* 0x000fe20000300000 */
.L_x_3022:
[----:B-1----:R-:W-:Y:S01]  /*315b0*/  SHF.L.U32 R2, R20, 0x1f, RZ ;  /* 0x0000001f14027819 */ /* 0x002fe200000006ff */
[----:B--2---:R-:W-:Y:S01]  /*315c0*/  IMAD R6, R7, 0x8, R16 ;  /* 0x0000000807067824 */ /* 0x004fe200078e0210 */
[----:B------:R-:W-:Y:S03]  /*315d0*/  BSSY B1, `(.L_x_3023) ;  /* 0x0000003000017945 */ /* 0x000fe60003800000 */
[----:B------:R-:W1:Y:S02]  /*315e0*/  SYNCS.PHASECHK.TRANS64.TRYWAIT P0, [R6+URZ+0x38860], R2 ;  /* 0x03886002060075a7 */ /* 0x000e64000800017f */
[----:B-1----:R-:W-:Y:S05]  /*315f0*/  @!P0 BRA `(.L_x_3024) ;  /* 0x0000005c00708947 */ /* 0x002fea0003800000 */
.L_x_3209:
[----:B------:R-:W-:Y:S05]  /*31600*/  BSYNC B1 ;  /* 0x0000000000017941 */ /* 0x000fea0003800000 */
.L_x_3023:
        /* <DEDUP_REMOVED lines=61> */
.L_x_3221:
        /* <DEDUP_REMOVED lines=31> */
.L_x_3026:
        /* <DEDUP_REMOVED lines=10> */
.L_x_3027:
        /* <DEDUP_REMOVED lines=8> */
.L_x_3015:
[----:B------:R-:W-:Y:S05]  /*31cf0*/  BSYNC B0 ;  /* 0x0000000000007941 */ /* 0x000fea0003800000 */
.L_x_3014:
        /* <DEDUP_REMOVED lines=17> */
.L_x_3030:
[----:B------:R-:W-:Y:S05]  /*31e10*/  BSYNC B0 ;  /* 0x0000000000007941 */ /* 0x000fea0003800000 */
.L_x_3029:
[----:B------:R-:W-:-:S13]  /*31e20*/  LOP3.LUT P0, RZ, R18, 0x20, RZ, 0xc0, !PT ;  /* 0x0000002012ff7812 */ /* 0x000fda000780c0ff */
[----:B------:R-:W-:Y:S05]  /*31e30*/  @!P0 BRA `(.L_x_3031) ;  /* 0x0000000000048947 */ /* 0x000fea0003800000 */
[----:B------:R-:W-:Y:S01]  /*31e40*/  BPT.TRAP 0x1 ;  /* 0x000000040000795c */ /* 0x000fe20000300000 */
.L_x_3031:
[----:B------:R-:W2:Y:S01]  /*31e50*/  LDL.LU R0, [R1+0x8] ;  /* 0x0000080001007983 */ /* 0x000ea20000300800 */
[----:B------:R-:W-:Y:S01]  /*31e60*/  IMAD R4, R23, 0x8, R16 ;  /* 0x0000000817047824 */ /* 0x000fe200078e0210 */
[----:B0-----:R-:W-:Y:S01]  /*31e70*/  SHF.L.U32 R3, R29, 0x1f, RZ ;  /* 0x0000001f1d037819 */ /* 0x001fe200000006ff */
[----:B------:R-:W-:Y:S03]  /*31e80*/  BSSY B0, `(.L_x_3032) ;  /* 0x0000004000007945 */ /* 0x000fe60003800000 */
[----:B------:R-:W0:Y:S01]  /*31e90*/  SYNCS.PHASECHK.TRANS64.TRYWAIT P0, [R4+URZ+0x38860], R3 ;  /* 0x03886003040075a7 */ /* 0x000e22000800017f */
[----:B--2---:R-:W-:Y:S01]  /*31ea0*/  IMAD R5, R22, -0x50, R0 ;  /* 0xffffffb016057824 */ /* 0x004fe200078e0200 */
[----:B0-----:R-:W-:Y:S06]  /*31eb0*/  @!P0 BRA `(.L_x_3033) ;  /* 0x0000005c00308947 */ /* 0x001fec0003800000 */
.L_x_3222:
[----:B------:R-:W-:Y:S05]  /*31ec0*/  BSYNC B0 ;  /* 0x0000000000007941 */ /* 0x000fea0003800000 */
.L_x_3032:
[----:B------:R-:W2:Y:S01]  /*31ed0*/  S2R R0, SR_TID.X ;  /* 0x0000000000007919 */ /* 0x000ea20000002100 */
[----:B------:R-:W-:Y:S01]  /*31ee0*/  UMOV UR4, 0xffffffff ;  /* 0xffffffff00047882 */ /* 0x000fe20000000000 */
[----:B------:R-:W-:Y:S01]  /*31ef0*/  IMAD R7, R23, 0x5000, R33 ;  /* 0x0000500017077824 */ /* 0x000fe200078e0221 */
        /* <DEDUP_REMOVED lines=63> */
.L_x_3234:
        /* <DEDUP_REMOVED lines=15> */
.L_x_3035:
        /* <DEDUP_REMOVED lines=10> */
.L_x_3036:
[----:B------:R1:W-:Y:S01]  /*32480*/  SYNCS.ARRIVE.TRANS64.A1T0 RZ, [R4+URZ+0x38850], RZ ;  /* 0x038850ff04ff79a7 */ /* 0x0003e2000810003f */
[----:B------:R-:W-:-:S05]  /*32490*/  VIADD R23, R23, 0x1 ;  /* 0x0000000117177836 */ /* 0x000fca0000000000 */
[----:B------:R-:W-:-:S04]  /*324a0*/  ISETP.NE.AND P0, PT, R23, 0x2, PT ;  /* 0x000000021700780c */ /* 0x000fc80003f05270 */
[----:B0-----:R-:W-:Y:S02]  /*324b0*/  SEL R0, RZ, 0x1, P0 ;  /* 0x00000001ff007807 */ /* 0x001fe40000000000 */
[----:B------:R-:W-:Y:S02]  /*324c0*/  SEL R23, R23, RZ, P0 ;  /* 0x000000ff17177207 */ /* 0x000fe40000000000 */
[----:B-1----:R-:W-:-:S07]  /*324d0*/  LOP3.LUT R29, R29, R0, RZ, 0x3c, !PT ;  /* 0x000000001d1d7212 */ /* 0x002fce00078e3cff */
.L_x_2991:
[----:B------:R-:W-:Y:S05]  /*324e0*/  BSYNC B7 ;  /* 0x0000000000077941 */ /* 0x000fea0003800000 */
.L_x_2989:
[----:B------:R-:W-:-:S13]  /*324f0*/  LOP3.LUT P0, RZ, R18, 0x40, RZ, 0xc0, !PT ;  /* 0x0000004012ff7812 */ /* 0x000fda000780c0ff */
[----:B------:R-:W-:Y:S05]  /*32500*/  @!P0 BRA `(.L_x_3037) ;  /* 0x0000000000248947 */ /* 0x000fea0003800000 */
[----:B------:R-:W-:Y:S05]  /*32510*/  WARPSYNC.ALL ;  /* 0x0000000000007948 */ /* 0x000fea0003800000 */
[----:B------:R-:W2:Y:S08]  /*32520*/  S2UR UR5, SR_CgaCtaId ;  /* 0x00000000000579c3 */ /* 0x000eb00000008800 */
[----:B------:R-:W-:Y:S06]  /*32530*/  BAR.SYNC.DEFER_BLOCKING 0x5, 0x180 ;  /* 0x0146000000007b1d */ /* 0x000fec0000010000 */
[----:B------:R-:W-:-:S02]  /*32540*/  UMOV UR4, 0x400 ;  /* 0x0000040000047882 */ /* 0x000fc40000000000 */
[----:B--2---:R-:W-:-:S06]  /*32550*/  ULEA UR4, UR5, UR4, 0x18 ;  /* 0x0000000405047291 */ /* 0x004fcc000f8ec03f */
[----:B0-----:R-:W-:-:S05]  /*32560*/  IMAD.U32 R16, RZ, RZ, UR4 ;  /* 0x00000004ff107e24 */ /* 0x001fca000f8e00ff */
[----:B------:R0:W2:Y:S01]  /*32570*/  LDS.128 R24, [R16+0x388d0] ;  /* 0x0388d00010187984 */ /* 0x0000a20000000c00 */
[----:B------:R-:W-:Y:S06]  /*32580*/  BAR.ARV 0x4, 0x180 ;  /* 0x0106000000007b1d */ /* 0x000fec0000002000 */
[----:B------:R-:W-:Y:S05]  /*32590*/  BRA `(.L_x_3038) ;  /* 0x0000000c00d47947 */ /* 0x000fea0003800000 */
.L_x_3037:
[----:B------:R-:W2:Y:S01]  /*325a0*/  S2R R10, SR_TID.X ;  /* 0x00000000000a7919 */ /* 0x000ea20000002100 */
[----:B------:R-:W-:Y:S01]  /*325b0*/  UMOV UR4, 0xffffffff ;  /* 0xffffffff00047882 */ /* 0x000fe20000000000 */
[----:B--2---:R-:W-:-:S04]  /*325c0*/  LOP3.LUT R10, R10, 0x1f, RZ, 0xc0, !PT ;  /* 0x0000001f0a0a7812 */ /* 0x004fc800078ec0ff */
[----:B------:R-:W-:Y:S01]  /*325d0*/  ISETP.NE.AND P0, PT, R10, 0x1f, PT ;  /* 0x0000001f0a00780c */ /* 0x000fe20003f05270 */
[----:B------:R-:W-:-:S12]  /*325e0*/  BRA.DIV UR4, `(.L_x_3039) ;  /* 0x0000005e04787947 */ /* 0x000fd8000b800000 */
[----:B------:R-:W-:Y:S01]  /*325f0*/  IMAD.IADD R9, R27, 0x1, R10 ;  /* 0x000000011b097824 */ /* 0x000fe200078e020a */
[----:B------:R-:W-:-:S04]  /*32600*/  ULDC UR4, c[0x0][0xc3c] ;  /* 0x00030f0000047ab9 */ /* 0x000fc80000000800 */
[----:B------:R-:W-:-:S13]  /*32610*/  ISETP.GE.OR P1, PT, R9, UR4, !P0 ;  /* 0x0000000409007c0c */ /* 0x000fda000c726670 */
[----:B------:R-:W2:Y:S08]  /*32620*/  @!P1 LDC.64 R2, c[0x0][0xc80] ;  /* 0x00032000ff029b82 */ /* 0x000eb00000000a00 */
[----:B------:R-:W3:Y:S01]  /*32630*/  @!P1 LDC.64 R4, c[0x0][0xc78] ;  /* 0x00031e00ff049b82 */ /* 0x000ee20000000a00 */
[----:B--2---:R-:W-:-:S05]  /*32640*/  @!P1 IMAD.WIDE R2, R9, 0x4, R2 ;  /* 0x0000000409029825 */ /* 0x004fca00078e0202 */
[----:B0-----:R3:W2:Y:S02]  /*32650*/  @!P1 LDG.E R7, desc[UR60][R2.64] ;  /* 0x0000003c02079981 */ /* 0x0016a4000c1e1900 */
[----:B---3--:R-:W-:-:S05]  /*32660*/  @!P1 IMAD.WIDE R2, R9, 0x4, R4 ;  /* 0x0000000409029825 */ /* 0x008fca00078e0204 */
        /* <DEDUP_REMOVED lines=8> */
[----:B------:R0:W-:Y:S02]  /*326f0*/  SHFL.IDX PT, R6, R24, 0x1, 0x1f ;  /* 0x00201f0018067f89 */ /* 0x0001e400000e0000 */
[----:B0-----:R-:W-:-:S02]  /*32700*/  IMAD.MOV.U32 R24, RZ, RZ, RZ ;  /* 0x000000ffff187224 */ /* 0x001fc400078e00ff */
[----:B--2---:R-:W-:Y:S02]  /*32710*/  @!P1 IMAD.MOV.U32 R25, RZ, RZ, R7 ;  /* 0x000000ffff199224 */ /* 0x004fe400078e0007 */
        /* <DEDUP_REMOVED lines=18> */
[----:B------:R0:W2:Y:S02]  /*32840*/  SHFL.IDX PT, R14, R3, 0x1f, 0x1f ;  /* 0x03e01f00030e7f89 */ /* 0x0000a400000e0000 */
.L_x_3244:
[----:B------:R-:W-:Y:S02]  /*32850*/  ULDC UR4, c[0x0][0xc38] ;  /* 0x00030e0000047ab9 */ /* 0x000fe40000000800 */
[----:B------:R-:W-:-:S04]  /*32860*/  IMAD.U32 R4, RZ, RZ, UR4 ;  /* 0x00000004ff047e24 */ /* 0x000fc8000f8e00ff */
[----:B--2---:R-:W-:-:S04]  /*32870*/  IMAD R5, R14, R4, RZ ;  /* 0x000000040e057224 */ /* 0x004fc800078e02ff */
[----:B------:R-:W-:-:S05]  /*32880*/  IMAD.IADD R6, R6, 0x1, R5 ;  /* 0x0000000106067824 */ /* 0x000fca00078e0205 */
[----:B------:R-:W-:-:S13]  /*32890*/  ISETP.GT.AND P6, PT, R6, R0, PT ;  /* 0x000000000600720c */ /* 0x000fda0003fc4270 */
[----:B------:R-:W-:Y:S05]  /*328a0*/  @P6 BRA `(.L_x_3040) ;  /* 0x0000000000a46947 */ /* 0x000fea0003800000 */
.L_x_3043:
[----:B------:R-:W2:Y:S01]  /*328b0*/  LDC R2, c[0x0][0xc3c] ;  /* 0x00030f00ff027b82 */ /* 0x000ea20000000800 */
[----:B------:R-:W-:-:S05]  /*328c0*/  VIADD R27, R27, 0x1f ;  /* 0x0000001f1b1b7836 */ /* 0x000fca0000000000 */
[----:B--2---:R-:W-:-:S13]  /*328d0*/  ISETP.GE.AND P6, PT, R27, R2, PT ;  /* 0x000000021b00720c */ /* 0x004fda0003fc6270 */
[----:B------:R-:W-:Y:S05]  /*328e0*/  @P6 BRA `(.L_x_3041) ;  /* 0x0000000800bc6947 */ /* 0x000fea0003800000 */
[----:B0-----:R-:W0:Y:S01]  /*328f0*/  S2R R3, SR_TID.X ;  /* 0x0000000000037919 */ /* 0x001e220000002100 */
[----:B------:R-:W-:Y:S01]  /*32900*/  IMAD.MOV.U32 R25, RZ, RZ, RZ ;  /* 0x000000ffff197224 */ /* 0x000fe200078e00ff */
[----:B0-----:R-:W-:-:S05]  /*32910*/  LOP3.LUT R3, R3, 0x1f, RZ, 0xc0, !PT ;  /* 0x0000001f03037812 */ /* 0x001fca00078ec0ff */
[----:B------:R-:W-:-:S05]  /*32920*/  IMAD.IADD R7, R27, 0x1, R3 ;  /* 0x000000011b077824 */ /* 0x000fca00078e0203 */
[----:B------:R-:W-:-:S13]  /*32930*/  ISETP.GE.OR P6, PT, R7, R2, !P0 ;  /* 0x000000020700720c */ /* 0x000fda00047c6670 */
[----:B------:R-:W0:Y:S08]  /*32940*/  @!P6 LDC.64 R2, c[0x0][0xc80] ;  /* 0x00032000ff02eb82 */ /* 0x000e300000000a00 */
[----:B------:R-:W2:Y:S01]  /*32950*/  @!P6 LDC.64 R4, c[0x0][0xc78] ;  /* 0x00031e00ff04eb82 */ /* 0x000ea20000000a00 */
[----:B------:R-:W-:Y:S02]  /*32960*/  IMAD.MOV.U32 R8, RZ, RZ, RZ ;  /* 0x000000ffff087224 */ /* 0x000fe400078e00ff */
[----:B0-----:R-:W-:-:S05]  /*32970*/  @!P6 IMAD.WIDE R2, R7, 0x4, R2 ;  /* 0x000000040702e825 */ /* 0x001fca00078e0202 */
[----:B------:R2:W3:Y:S02]  /*32980*/  @!P6 LDG.E R25, desc[UR60][R2.64] ;  /* 0x0000003c0219e981 */ /* 0x0004e4000c1e1900 */
[----:B--2---:R-:W-:-:S05]  /*32990*/  @!P6 IMAD.WIDE R2, R7, 0x4, R4 ;  /* 0x000000040702e825 */ /* 0x004fca00078e0204 */
[----:B------:R-:W3:Y:S01]  /*329a0*/  @!P6 LDG.E R8, desc[UR60][R2.64] ;  /* 0x0000003c0208e981 */ /* 0x000ee2000c1e1900 */
[----:B------:R-:W-:Y:S01]  /*329b0*/  UMOV UR4, 0xffffffff ;  /* 0xffffffff00047882 */ /* 0x000fe20000000000 */
[----:B---3--:R-:W-:Y:S02]  /*329c0*/  IMAD R13, R8, R25, RZ ;  /* 0x00000019080d7224 */ /* 0x008fe400078e02ff */
        /* <DEDUP_REMOVED lines=17> */
.L_x_3252:
[----:B------:R-:W-:Y:S02]  /*32ae0*/  ULDC UR4, c[0x0][0xc38] ;  /* 0x00030e0000047ab9 */ /* 0x000fe40000000800 */
[----:B------:R-:W-:-:S04]  /*32af0*/  IMAD.U32 R4, RZ, RZ, UR4 ;  /* 0x00000004ff047e24 */ /* 0x000fc8000f8e00ff */
[----:B--2---:R-:W-:-:S04]  /*32b00*/  IMAD R5, R14, R4, RZ ;  /* 0x000000040e057224 */ /* 0x004fc800078e02ff */
[----:B------:R-:W-:-:S05]  /*32b10*/  IMAD.IADD R6, R5, 0x1, R6 ;  /* 0x0000000105067824 */ /* 0x000fca00078e0206 */
[----:B------:R-:W-:-:S13]  /*32b20*/  ISETP.GT.AND P6, PT, R6, R0, PT ;  /* 0x000000000600720c */ /* 0x000fda0003fc4270 */
[----:B------:R-:W-:Y:S05]  /*32b30*/  @!P6 BRA `(.L_x_3043) ;  /* 0xfffffffc005ce947 */ /* 0x000fea000383ffff */
.L_x_3040:
[----:B------:R-:W-:Y:S01]  /*32b40*/  IMAD.IADD R5, R6, 0x1, -R5 ;  /* 0x0000000106057824 */ /* 0x000fe200078e0a05 */
[----:B------:R-:W-:-:S03]  /*32b50*/  UMOV UR4, 0xffffffff ;  /* 0xffffffff00047882 */ /* 0x000fc60000000000 */
[----:B------:R-:W-:-:S05]  /*32b60*/  IMAD R7, R3, R4, R5 ;  /* 0x0000000403077224 */ /* 0x000fca00078e0205 */
[----:B------:R-:W-:Y:S01]  /*32b70*/  ISETP.GT.AND P6, PT, R7, R0, PT ;  /* 0x000000000700720c */ /* 0x000fe20003fc4270 */
[----:B------:R-:W-:-:S12]  /*32b80*/  BRA.DIV UR4, `(.L_x_3044) ;  /* 0x0000006204007947 */ /* 0x000fd8000b800000 */
[----:B------:R-:W-:-:S04]  /*32b90*/  VOTE.ANY R2, PT, !P6 ;  /* 0x0000000000027806 */ /* 0x000fc800070e0100 */
[----:B------:R-:W2:Y:S02]  /*32ba0*/  POPC R12, R2 ;  /* 0x00000002000c7309 */ /* 0x000ea40000000000 */
[----:B--2---:R2:W3:Y:S01]  /*32bb0*/  SHFL.IDX PT, R25, R25, R12, 0x1f ;  /* 0x00001f0c19197589 */ /* 0x0044e200000e0000 */
[----:B------:R-:W-:-:S03]  /*32bc0*/  IMAD.IADD R27, R12, 0x1, R27 ;  /* 0x000000010c1b7824 */ /* 0x000fc600078e021b */
[----:B------:R2:W4:Y:S04]  /*32bd0*/  SHFL.IDX PT, R8, R8, R12, 0x1f ;  /* 0x00001f0c08087589 */ /* 0x00052800000e0000 */
.L_x_3257:
[----:B------:R-:W-:-:S13]  /*32be0*/  ISETP.NE.AND P0, PT, R2, RZ, PT ;  /* 0x000000ff0200720c */ /* 0x000fda0003f05270 */
[----:B------:R-:W-:Y:S05]  /*32bf0*/  @!P0 BRA `(.L_x_3045) ;  /* 0x0000000000108947 */ /* 0x000fea0003800000 */
[----:B------:R-:W-:Y:S01]  /*32c00*/  UMOV UR4, 0xffffffff ;  /* 0xffffffff00047882 */ /* 0x000fe20000000000 */
[----:B--2---:R-:W-:Y:S02]  /*32c10*/  VIADD R12, R12, 0xffffffff ;  /* 0xffffffff0c0c7836 */ /* 0x004fe40000000000 */
[----:B------:R-:W-:Y:S05]  /*32c20*/  BRA.DIV UR4, `(.L_x_3046) ;  /* 0x0000006204347947 */ /* 0x000fea000b800000 */
[----:B------:R2:W0:Y:S02]  /*32c30*/  SHFL.IDX PT, R24, R3, R12, 0x1f ;  /* 0x00001f0c03187589 */ /* 0x00042400000e0000 */
.L_x_3045:
[----:B----4-:R-:W-:Y:S01]  /*32c40*/  ISETP.NE.AND P0, PT, R8, 0x1, PT ;  /* 0x000000010800780c */ /* 0x010fe20003f05270 */
[----:B0-----:R-:W-:-:S04]  /*32c50*/  IMAD R24, R24, R4, R5 ;  /* 0x0000000418187224 */ /* 0x001fc800078e0205 */
[----:B------:R-:W-:-:S08]  /*32c60*/  IMAD.IADD R0, R0, 0x1, -R24 ;  /* 0x0000000100007824 */ /* 0x000fd000078e0a18 */
[----:B------:R-:W-:Y:S05]  /*32c70*/  @!P0 BRA `(.L_x_3047) ;  /* 0x0000000000dc8947 */ /* 0x000fea0003800000 */
[----:B---3--:R-:W-:Y:S02]  /*32c80*/  IABS R4, R25 ;  /* 0x0000001900047213 */ /* 0x008fe40000000000 */
[----:B------:R-:W-:Y:S02]  /*32c90*/  IABS R5, R8 ;  /* 0x0000000800057213 */ /* 0x000fe40000000000 */
[----:B------:R-:W0:Y:S08]  /*32ca0*/  I2F.RP R6, R4 ;  /* 0x0000000400067306 */ /* 0x000e300000209400 */
[----:B------:R-:W3:Y:S08]  /*32cb0*/  I2F.RP R9, R5 ;  /* 0x0000000500097306 */ /* 0x000ef00000209400 */
[----:B0-----:R-:W0:Y:S08]  /*32cc0*/  MUFU.RCP R6, R6 ;  /* 0x0000000600067308 */ /* 0x001e300000001000 */
[----:B---3--:R-:W-:Y:S01]  /*32cd0*/  MUFU.RCP R9, R9 ;  /* 0x0000000900097308 */ /* 0x008fe20000001000 */
[----:B0-----:R-:W-:-:S07]  /*32ce0*/  VIADD R2, R6, 0xffffffe ;  /* 0x0ffffffe06027836 */ /* 0x001fce0000000000 */
[----:B--2---:R0:W2:Y:S02]  /*32cf0*/  F2I.FTZ.U32.TRUNC.NTZ R3, R2 ;  /* 0x0000000200037305 */ /* 0x0040a4000021f000 */
[----:B0-----:R-:W-:Y:S02]  /*32d00*/  IMAD.MOV.U32 R2, RZ, RZ, RZ ;  /* 0x000000ffff027224 */ /* 0x001fe400078e00ff */
[----:B--2---:R-:W-:-:S04]  /*32d10*/  IMAD.MOV R7, RZ, RZ, -R3 ;  /* 0x000000ffff077224 */ /* 0x004fc800078e0a03 */
        /* <DEDUP_REMOVED lines=45> */
.L_x_3047:
[----:B--2---:R-:W0:Y:S02]  /*32ff0*/  LDC.64 R2, c[0x0][0xc90] ;  /* 0x00032400ff027b82 */ /* 0x004e240000000a00 */
[----:B0-----:R-:W-:-:S05]  /*33000*/  IMAD.WIDE R2, R27, 0x4, R2 ;  /* 0x000000041b027825 */ /* 0x001fca00078e0202 */
[----:B------:R0:W3:Y:S02]  /*33010*/  LDG.E R7, desc[UR60][R2.64] ;  /* 0x0000003c02077981 */ /* 0x0000e4000c1e1900 */
[----:B0-----:R-:W-:Y:S02]  /*33020*/  IMAD.MOV.U32 R2, RZ, RZ, RZ ;  /* 0x000000ffff027224 */ /* 0x001fe400078e00ff */
[----:B---3--:R-:W-:-:S05]  /*33030*/  IMAD R5, R25, R7, RZ ;  /* 0x0000000719057224 */ /* 0x008fca00078e02ff */
[----:B------:R-:W-:-:S04]  /*33040*/  IABS R6, R5 ;  /* 0x0000000500067213 */ /* 0x000fc80000000000 */
[----:B------:R-:W0:Y:S08]  /*33050*/  I2F.RP R8, R6 ;  /* 0x0000000600087306 */ /* 0x000e300000209400 */
[----:B0-----:R-:W0:Y:S02]  /*33060*/  MUFU.RCP R8, R8 ;  /* 0x0000000800087308 */ /* 0x001e240000001000 */
[----:B0-----:R-:W-:-:S06]  /*33070*/  VIADD R9, R8, 0xffffffe ;  /* 0x0ffffffe08097836 */ /* 0x001fcc0000000000 */
[----:B------:R-:W1:Y:S02]  /*33080*/  F2I.FTZ.U32.TRUNC.NTZ R3, R9 ;  /* 0x0000000900037305 */ /* 0x000e64000021f000 */
        /* <DEDUP_REMOVED lines=50> */
.L_x_3048:
[----:B------:R-:W-:-:S05]  /*333b0*/  LOP3.LUT R2, RZ, R2, RZ, 0x33, !PT ;  /* 0x00000002ff027212 */ /* 0x000fca00078e33ff */
[----:B------:R-:W-:Y:S01]  /*333c0*/  IMAD.IADD R25, R25, 0x1, R2 ;  /* 0x0000000119197824 */ /* 0x000fe200078e0202 */
[----:B------:R-:W-:Y:S06]  /*333d0*/  BRA `(.L_x_3049) ;  /* 0x00000000001c7947 */ /* 0x000fec0003800000 */
.L_x_3041:
[----:B------:R-:W-:Y:S01]  /*333e0*/  UMOV UR4, URZ ;  /* 0x0000003f00047c82 */ /* 0x000fe20008000000 */
[----:B------:R-:W-:Y:S01]  /*333f0*/  UMOV UR5, URZ ;  /* 0x0000003f00057c82 */ /* 0x000fe20008000000 */
[----:B------:R-:W-:Y:S01]  /*33400*/  ULDC UR6, c[0x0][0xc3c] ;  /* 0x00030f0000067ab9 */ /* 0x000fe20000000800 */
[----:B------:R-:W-:Y:S02]  /*33410*/  IMAD.MOV.U32 R24, RZ, RZ, R0 ;  /* 0x000000ffff187224 */ /* 0x000fe400078e0000 */
[----:B------:R-:W-:Y:S02]  /*33420*/  IMAD.U32 R25, RZ, RZ, UR4 ;  /* 0x00000004ff197e24 */ /* 0x000fe4000f8e00ff */
[----:B------:R-:W-:Y:S02]  /*33430*/  IMAD.U32 R26, RZ, RZ, UR5 ;  /* 0x00000005ff1a7e24 */ /* 0x000fe4000f8e00ff */
[----:B------:R-:W-:-:S07]  /*33440*/  IMAD.U32 R27, RZ, RZ, UR6 ;  /* 0x00000006ff1b7e24 */ /* 0x000fce000f8e00ff */
.L_x_3049:
[----:B------:R-:W2:Y:S01]  /*33450*/  S2R R0, SR_TID.X ;  /* 0x0000000000007919 */ /* 0x000ea20000002100 */
[----:B------:R-:W-:Y:S05]  /*33460*/  WARPSYNC.ALL ;  /* 0x0000000000007948 */ /* 0x000fea0003800000 */
[----:B------:R-:W-:Y:S01]  /*33470*/  BAR.SYNC.DEFER_BLOCKING 0x4, 0x180 ;  /* 0x0106000000007b1d */ /* 0x000fe20000010000 */
[----:B--2---:R-:W-:-:S04]  /*33480*/  LOP3.LUT R0, R0, 0x1f, RZ, 0xc0, !PT ;  /* 0x0000001f00007812 */ /* 0x004fc800078ec0ff */
[----:B------:R-:W-:-:S13]  /*33490*/  ISETP.NE.AND P0, PT, R0, RZ, PT ;  /* 0x000000ff0000720c */ /* 0x000fda0003f05270 */
[----:B0-----:R-:W0:Y:S01]  /*334a0*/  @!P0 S2R R3, SR_CgaCtaId ;  /* 0x0000000000038919 */ /* 0x001e220000008800 */
[----:B------:R-:W-:-:S04]  /*334b0*/  @!P0 MOV R0, 0x400 ;  /* 0x0000040000008802 */ /* 0x000fc80000000f00 */
[----:B0-----:R-:W-:-:S05]  /*334c0*/  @!P0 LEA R16, R3, R0, 0x18 ;  /* 0x0000000003108211 */ /* 0x001fca00078ec0ff */
[----:B------:R3:W-:Y:S01]  /*334d0*/  @!P0 STS.128 [R16+0x388d0], R24 ;  /* 0x0388d01810008388 */ /* 0x0007e20000000c00 */
[----:B------:R-:W-:Y:S06]  /*334e0*/  BAR.ARV 0x5, 0x180 ;  /* 0x0146000000007b1d */ /* 0x000fec0000002000 */
.L_x_3038:
[----:B------:R-:W-:Y:S02]  /*334f0*/  ULDC UR4, c[0x0][0xc3c] ;  /* 0x00030f0000047ab9 */ /* 0x000fe40000000800 */
[----:B--2---:R-:W-:-:S13]  /*33500*/  ISETP.GE.AND P0, PT, R27, UR4, PT ;  /* 0x000000041b007c0c */ /* 0x004fda000bf06270 */
[----:B------:R-:W-:Y:S05]  /*33510*/  @!P0 BRA `(.L_x_3050) ;  /* 0xffffff9000c08947 */ /* 0x000fea000383ffff */
[----:B------:R-:W-:Y:S05]  /*33520*/  BSYNC B8 ;  /* 0x0000000000087941 */ /* 0x000fea0003800000 */
.L_x_2937:
        /* <DEDUP_REMOVED lines=12> */
.L_x_3260:
[----:B------:R-:W-:Y:S05]  /*335f0*/  BSYNC B0 ;  /* 0x0000000000007941 */ /* 0x000fea0003800000 */
.L_x_3051:
[----:B------:R-:W-:-:S03]  /*33600*/  UMOV UR4, 0xffffffff ;  /* 0xffffffff00047882 */ /* 0x000fc60000000000 */
[----:B------:R-:W-:Y:S05]  /*33610*/  BRA.DIV UR4, `(.L_x_3053) ;  /* 0x0000005604f47947 */ /* 0x000fea000b800000 */
[----:B-1----:R-:W1:Y:S02]  /*33620*/  S2R R0, SR_TID.X ;  /* 0x0000000000007919 */ /* 0x002e640000002100 */
[----:B-1----:R-:W-:-:S04]  /*33630*/  SHF.R.U32.HI R0, RZ, 0x5, R0 ;  /* 0x00000005ff007819 */ /* 0x002fc80000011600 */
[----:B------:R-:W-:-:S05]  /*33640*/  LOP3.LUT R0, R0, 0x3, RZ, 0xc0, !PT ;  /* 0x0000000300007812 */ /* 0x000fca00078ec0ff */
[----:B------:R1:W2:Y:S02]  /*33650*/  SHFL.IDX PT, R14, R0, RZ, 0x1f ;  /* 0x00001fff000e7589 */ /* 0x0002a400000e0000 */
.L_x_3263:
[----:B--2---:R-:W-:-:S13]  /*33660*/  ISETP.NE.AND P0, PT, R14, RZ, PT ;  /* 0x000000ff0e00720c */ /* 0x004fda0003f05270 */
[----:B------:R-:W-:Y:S05]  /*33670*/  @P0 BRA `(.L_x_2649) ;  /* 0x0000000000900947 */ /* 0x000fea0003800000 */
[----:B------:R-:W-:-:S03]  /*33680*/  UMOV UR4, 0xffffffff ;  /* 0xffffffff00047882 */ /* 0x000fc60000000000 */
[----:B------:R-:W-:Y:S05]  /*33690*/  BRA.DIV UR4, `(.L_x_3054) ;  /* 0x0000005a04087947 */ /* 0x000fea000b800000 */
[----:B------:R-:W-:-:S13]  /*336a0*/  ELECT P6, URZ, PT ;  /* 0x00000000003f782f */ /* 0x000fda00038c0000 */
.L_x_3266:
        /* <DEDUP_REMOVED lines=8> */
.L_x_3055:
[----:B------:R-:W-:Y:S01]  /*33730*/  IMAD R3, R23, 0x8, R5 ;  /* 0x0000000817037824 */ /* 0x000fe200078e0205 */
[----:B------:R-:W-:Y:S01]  /*33740*/  SHF.L.U32 R2, R29, 0x1f, RZ ;  /* 0x0000001f1d027819 */ /* 0x000fe200000006ff */
[----:B------:R-:W-:-:S03]  /*33750*/  VIADD R23, R23, 0x1 ;  /* 0x0000000117177836 */ /* 0x000fc60000000000 */
[----:B------:R-:W1:Y:S02]  /*33760*/  SYNCS.PHASECHK.TRANS64.TRYWAIT P1, [R3+URZ+0x38840], R2 ;  /* 0x03884002030075a7 */ /* 0x000e64000802017f */
[----:B------:R-:W-:-:S04]  /*33770*/  ISETP.NE.AND P2, PT, R23, 0x2, PT ;  /* 0x000000021700780c */ /* 0x000fc80003f45270 */
[----:B------:R-:W-:Y:S01]  /*33780*/  SEL R0, RZ, 0x1, P2 ;  /* 0x00000001ff007807 */ /* 0x000fe20001000000 */
[----:B-1----:R-:W-:Y:S08]  /*33790*/  @!P1 BRA `(.L_x_3056) ;  /* 0x0000005400e89947 */ /* 0x002ff00003800000 */
.L_x_3267:
[----:B------:R-:W-:Y:S02]  /*337a0*/  SEL R23, R23, RZ, P2 ;  /* 0x000000ff17177207 */ /* 0x000fe40001000000 */
[----:B------:R-:W-:Y:S01]  /*337b0*/  LOP3.LUT R0, R29, R0, RZ, 0x3c, !PT ;  /* 0x000000001d007212 */ /* 0x000fe200078e3cff */
[----:B------:R-:W-:Y:S06]  /*337c0*/  @!P0 BRA `(.L_x_3057) ;  /* 0x0000000000048947 */ /* 0x000fec0003800000 */
[----:B------:R-:W-:Y:S01]  /*337d0*/  BPT.TRAP 0x1 ;  /* 0x000000040000795c */ /* 0x000fe20000300000 */
.L_x_3057:
[----:B------:R-:W-:Y:S01]  /*337e0*/  IMAD R23, R23, 0x8, R5 ;  /* 0x0000000817177824 */ /* 0x000fe200078e0205 */
[----:B------:R-:W-:-:S04]  /*337f0*/  SHF.L.U32 R0, R0, 0x1f, RZ ;  /* 0x0000001f00007819 */ /* 0x000fc800000006ff */
[----:B------:R-:W2:Y:S02]  /*33800*/  SYNCS.PHASECHK.TRANS64.TRYWAIT P1, [R23+URZ+0x38840], R0 ;  /* 0x03884000170075a7 */ /* 0x000ea4000802017f */
[----:B--2---:R-:W-:Y:S05]  /*33810*/  @!P1 BRA `(.L_x_3058) ;  /* 0x0000005400dc9947 */ /* 0x004fea0003800000 */
.L_x_3268:
[----:B------:R-:W-:Y:S05]  /*33820*/  @!P0 BRA `(.L_x_3059) ;  /* 0x0000000000048947 */ /* 0x000fea0003800000 */
[----:B------:R-:W-:Y:S01]  /*33830*/  BPT.TRAP 0x1 ;  /* 0x000000040000795c */ /* 0x000fe20000300000 */
.L_x_3059:
[----:B------:R-:W4:Y:S02]  /*33840*/  SYNCS.PHASECHK.TRANS64.TRYWAIT P1, [R3+URZ+0x38860], R2 ;  /* 0x03886002030075a7 */ /* 0x000f24000802017f */
[----:B----4-:R-:W-:Y:S05]  /*33850*/  @!P1 BRA `(.L_x_3060) ;  /* 0x0000005400e09947 */ /* 0x010fea0003800000 */
.L_x_3269:
[----:B------:R-:W-:Y:S05]  /*33860*/  @!P0 BRA `(.L_x_3061) ;  /* 0x0000000000048947 */ /* 0x000fea0003800000 */
[----:B------:R-:W-:Y:S01]  /*33870*/  BPT.TRAP 0x1 ;  /* 0x000000040000795c */ /* 0x000fe20000300000 */
.L_x_3061:
[----:B------:R0:W0:Y:S02]  /*33880*/  SYNCS.PHASECHK.TRANS64.TRYWAIT P0, [R23+URZ+0x38860], R0 ;  /* 0x03886000170075a7 */ /* 0x000024000800017f */
[----:B0-----:R-:W-:Y:S05]  /*33890*/  @!P0 NANOSLEEP.SYNCS 0x989680 ;  /* 0x009896800000895d */ /* 0x001fea0003900000 */
[----:B------:R-:W0:Y:S02]  /*338a0*/  @!P0 SYNCS.PHASECHK.TRANS64 P0, [R23+URZ+0x38860], R0 ;  /* 0x03886000170085a7 */ /* 0x000e24000800007f */
[----:B0-----:R-:W-:Y:S05]  /*338b0*/  @!P0 BRA `(.L_x_3061) ;  /* 0xfffffffc00f08947 */ /* 0x001fea000383ffff */
.L_x_2649:
[----:B------:R-:W-:Y:S05]  /*338c0*/  BSYNC B9 ;  /* 0x0000000000097941 */ /* 0x000fea0003800000 */
.L_x_2646:
[----:B------:R-:W-:Y:S05]  /*338d0*/  EXIT ;  /* 0x000000000000794d */ /* 0x000fea0003800000 */
.L_x_2671:
[----:B0-----:R0:W1:Y:S02]  /*338e0*/  SYNCS.PHASECHK.TRANS64.TRYWAIT P6, [R88+URZ+0x38890], R89 ;  /* 0x03889059580075a7 */ /* 0x00106400080c017f */
[----:B-1----:R-:W-:Y:S05]  /*338f0*/  @!P6 NANOSLEEP.SYNCS 0x989680 ;  /* 0x009896800000e95d */ /* 0x002fea0003900000 */
[----:B------:R-:W1:Y:S02]  /*33900*/  @!P6 SYNCS.PHASECHK.TRANS64 P6, [R88+URZ+0x38890], R89 ;  /* 0x038890595800e5a7 */ /* 0x000e6400080c007f */
[----:B-1----:R-:W-:Y:S05]  /*33910*/  @!P6 BRA `(.L_x_2671) ;  /* 0xfffffffc00f0e947 */ /* 0x002fea000383ffff */
[----:B------:R-:W-:Y:S05]  /*33920*/  BRA `(.L_x_3062) ;  /* 0xfffffd0800707947 */ /* 0x000fea000383ffff */
.L_x_2672:
        /* <DEDUP_REMOVED lines=8> */
.L_x_3064:
[----:B------:R-:W-:Y:S05]  /*339b0*/  BSYNC B1 ;  /* 0x0000000000017941 */ /* 0x000fea0003800000 */
.L_x_3063:
        /* <DEDUP_REMOVED lines=8> */
.L_x_3065:
[----:B------:R-:W-:Y:S01]  /*33a40*/  IMAD.MOV.U32 R11, RZ, RZ, R14 ;  /* 0x000000ffff0b7224 */ /* 0x000fe200078e000e */
[----:B------:R-:W-:Y:S06]  /*33a50*/  BRA `(.L_x_3066) ;  /* 0xfffffd0800387947 */ /* 0x000fec000383ffff */
.L_x_2689:
        /* <DEDUP_REMOVED lines=8> */
.L_x_3068:
[----:B------:R-:W-:Y:S05]  /*33ae0*/  BSYNC B1 ;  /* 0x0000000000017941 */ /* 0x000fea0003800000 */
.L_x_3067:
        /* <DEDUP_REMOVED lines=8> */
.L_x_3069:
[----:B------:R-:W-:Y:S01]  /*33b70*/  IMAD.MOV.U32 R11, RZ, RZ, R14 ;  /* 0x000000ffff0b7224 */ /* 0x000fe200078e000e */
[----:B------:R-:W-:Y:S06]  /*33b80*/  BRA `(.L_x_3070) ;  /* 0xfffffd1400a47947 */ /* 0x000fec000383ffff */
.L_x_2706:
        /* <DEDUP_REMOVED lines=8> */
.L_x_3072:
[----:B------:R-:W-:Y:S05]  /*33c10*/  BSYNC B1 ;  /* 0x0000000000017941 */ /* 0x000fea0003800000 */
.L_x_3071:
        /* <DEDUP_REMOVED lines=8> */
.L_x_3073:
[----:B------:R-:W-:Y:S01]  /*33ca0*/  IMAD.MOV.U32 R119, RZ, RZ, R14 ;  /* 0x000000ffff777224 */ /* 0x000fe200078e000e */
[----:B------:R-:W-:Y:S06]  /*33cb0*/  BRA `(.L_x_3074) ;  /* 0xfffffd24001c7947 */ /* 0x000fec000383ffff */
.L_x_2730:
[----:B0-----:R0:W1:Y:S02]  /*33cc0*/  SYNCS.PHASECHK.TRANS64.TRYWAIT P6, [R88+URZ+0x38890], R89 ;  /* 0x03889059580075a7 */ /* 0x00106400080c017f */
[----:B-1----:R-:W-:Y:S05]  /*33cd0*/  @!P6 NANOSLEEP.SYNCS 0x989680 ;  /* 0x009896800000e95d */ /* 0x002fea0003900000 */
[----:B------:R-:W1:Y:S02]  /*33ce0*/  @!P6 SYNCS.PHASECHK.TRANS64 P6, [R88+URZ+0x38890], R89 ;  /* 0x038890595800e5a7 */ /* 0x000e6400080c007f */
[----:B-1----:R-:W-:Y:S05]  /*33cf0*/  @!P6 BRA `(.L_x_2730) ;  /* 0xfffffffc00f0e947 */ /* 0x002fea000383ffff */
[----:B------:R-:W-:Y:S05]  /*33d00*/  BRA `(.L_x_3075) ;  /* 0xfffffd3c00b87947 */ /* 0x000fea000383ffff */
.L_x_2731:
        /* <DEDUP_REMOVED lines=8> */
.L_x_3077:
[----:B------:R-:W-:Y:S05]  /*33d90*/  BSYNC B1 ;  /* 0x0000000000017941 */ /* 0x000fea0003800000 */
.L_x_3076:
        /* <DEDUP_REMOVED lines=8> */
.L_x_3078:
[----:B------:R-:W-:Y:S01]  /*33e20*/  IMAD.MOV.U32 R11, RZ, RZ, R14 ;  /* 0x000000ffff0b7224 */ /* 0x000fe200078e000e */
[----:B------:R-:W-:Y:S06]  /*33e30*/  BRA `(.L_x_3079) ;  /* 0xfffffd3c00887947 */ /* 0x000fec000383ffff */
.L_x_2740:
        /* <DEDUP_REMOVED lines=8> */
.L_x_3081:
[----:B------:R-:W-:Y:S05]  /*33ec0*/  BSYNC B1 ;  /* 0x0000000000017941 */ /* 0x000fea0003800000 */
.L_x_3080:
        /* <DEDUP_REMOVED lines=8> */
.L_x_3082:
[----:B------:R-:W-:Y:S01]  /*33f50*/  IMAD.MOV.U32 R11, RZ, RZ, R14 ;  /* 0x000000ffff0b7224 */ /* 0x000fe200078e000e */
[----:B------:R-:W-:Y:S06]  /*33f60*/  BRA `(.L_x_3083) ;  /* 0xfffffd4c00707947 */ /* 0x000fec000383ffff */
.L_x_2749:
        /* <DEDUP_REMOVED lines=8> */
.L_x_3085:
[----:B------:R-:W-:Y:S05]  /*33ff0*/  BSYNC B1 ;  /* 0x0000000000017941 */ /* 0x000fea0003800000 */
.L_x_3084:
        /* <DEDUP_REMOVED lines=8> */
.L_x_3086:
[----:B------:R-:W-:Y:S01]  /*34080*/  IMAD.MOV.U32 R119, RZ, RZ, R14 ;  /* 0x000000ffff777224 */ /* 0x000fe200078e000e */
[----:B------:R-:W-:Y:S06]  /*34090*/  BRA `(.L_x_3087) ;  /* 0xfffffd5c005c7947 */ /* 0x000fec000383ffff */
.L_x_2758:
[----:B0-----:R0:W1:Y:S02]  /*340a0*/  SYNCS.PHASECHK.TRANS64.TRYWAIT P3, [R88+URZ+0x38890], R89 ;  /* 0x03889059580075a7 */ /* 0x001064000806017f */
[----:B-1----:R-:W-:Y:S05]  /*340b0*/  @!P3 NANOSLEEP.SYNCS 0x989680 ;  /* 0x009896800000b95d */ /* 0x002fea0003900000 */
[----:B------:R-:W1:Y:S02]  /*340c0*/  @!P3 SYNCS.PHASECHK.TRANS64 P3, [R88+URZ+0x38890], R89 ;  /* 0x038890595800b5a7 */ /* 0x000e64000806007f */
[----:B-1----:R-:W-:Y:S05]  /*340d0*/  @!P3 BRA `(.L_x_2758) ;  /* 0xfffffffc00f0b947 */ /* 0x002fea000383ffff */
[----:B------:R-:W-:Y:S05]  /*340e0*/  BRA `(.L_x_3088) ;  /* 0xfffffd6c00b07947 */ /* 0x000fea000383ffff */
.L_x_2759:
        /* <DEDUP_REMOVED lines=8> */
.L_x_3090:
[----:B------:R-:W-:Y:S05]  /*34170*/  BSYNC B1 ;  /* 0x0000000000017941 */ /* 0x000fea0003800000 */
.L_x_3089:
        /* <DEDUP_REMOVED lines=8> */
.L_x_3091:
[----:B------:R-:W-:Y:S01]  /*34200*/  IMAD.MOV.U32 R11, RZ, RZ, R14 ;  /* 0x000000ffff0b7224 */ /* 0x000fe200078e000e */
[----:B------:R-:W-:Y:S06]  /*34210*/  BRA `(.L_x_3092) ;  /* 0xfffffd6c00cc7947 */ /* 0x000fec000383ffff */
.L_x_2762:
[----:B------:R-:W-:Y:S01]  /*34220*/  BSSY B1, `(.L_x_3093) ;  /* 0x0000008000017945 */ /* 0x000fe20003800000 */
[----:B----4-:R-:W-:Y:S02]  /*34230*/  IMAD.MOV.U32 R13, RZ, RZ, R35 ;  /* 0x000000ffff0d7224 */ /* 0x010fe400078e0023 */
[----:B------:R-:W-:Y:S02]  /*34240*/  IMAD.MOV.U32 R12, RZ, RZ, 0x1 ;  /* 0x00000001ff0c7424 */ /* 0x000fe400078e00ff */
[----:B---3--:R-:W-:Y:S02]  /*34250*/  IMAD.MOV.U32 R11, RZ, RZ, 0x181f ;  /* 0x0000181fff0b7424 */ /* 0x008fe400078e00ff */
[----:B------:R-:W-:-:S07]  /*34260*/  IMAD.MOV.U32 R15, RZ, RZ, -0x1 ;  /* 0xffffffffff0f7424 */ /* 0x000fce00078e00ff */
[----:B012---:R-:W-:Y:S05]  /*34270*/  WARPSYNC.COLLECTIVE R15, `(.L_x_3094) ;  /* 0x000000000f087348 */ /* 0x007fea0003c00000 */
[----:B------:R3:W4:Y:S02]  /*34280*/  SHFL.IDX P6, R14, R13, R12, R11 ;  /* 0x0000000c0d0e7389 */ /* 0x00072400000c000b */
[----:B01234-:R-:W-:Y:S01]  /*34290*/  ENDCOLLECTIVE ;  /* 0x000000000000791b */ /* 0x01ffe20003800000 */
.L_x_3094:
[----:B------:R-:W-:Y:S05]  /*342a0*/  BSYNC B1 ;  /* 0x0000000000017941 */ /* 0x000fea0003800000 */
.L_x_3093:
        /* <DEDUP_REMOVED lines=8> */
.L_x_3095:
[----:B------:R-:W-:Y:S01]  /*34330*/  IMAD.MOV.U32 R11, RZ, RZ, R14 ;  /* 0x000000ffff0b7224 */ /* 0x000fe200078e000e */
[----:B------:R-:W-:Y:S06]  /*34340*/  BRA `(.L_x_3096) ;  /* 0xfffffd6c00f07947 */ /* 0x000fec000383ffff */
.L_x_2765:
        /* <DEDUP_REMOVED lines=8> */
.L_x_3098:
[----:B------:R-:W-:Y:S05]  /*343d0*/  BSYNC B1 ;  /* 0x0000000000017941 */ /* 0x000fea0003800000 */
.L_x_3097:
        /* <DEDUP_REMOVED lines=8> */
.L_x_3099:
[----:B------:R-:W-:Y:S01]  /*34460*/  IMAD.MOV.U32 R34, RZ, RZ, R14 ;  /* 0x000000ffff227224 */ /* 0x000fe200078e000e */
[----:B------:R-:W-:Y:S06]  /*34470*/  BRA `(.L_x_3100) ;  /* 0xfffffd7000187947 */ /* 0x000fec000383ffff */
.L_x_2769:
[----:B------:R0:W0:Y:S02]  /*34480*/  SYNCS.PHASECHK.TRANS64.TRYWAIT P0, [R88+URZ+0x388b0], R89 ;  /* 0x0388b059580075a7 */ /* 0x000024000800017f */
[----:B0-----:R-:W-:Y:S05]  /*34490*/  @!P0 NANOSLEEP.SYNCS 0x989680 ;  /* 0x009896800000895d */ /* 0x001fea0003900000 */
[----:B------:R-:W0:Y:S02]  /*344a0*/  @!P0 SYNCS.PHASECHK.TRANS64 P0, [R88+URZ+0x388b0], R89 ;  /* 0x0388b059580085a7 */ /* 0x000e24000800007f */
[----:B0-----:R-:W-:Y:S05]  /*344b0*/  @!P0 BRA `(.L_x_2769) ;  /* 0xfffffffc00f08947 */ /* 0x001fea000383ffff */
[----:B------:R-:W-:Y:S05]  /*344c0*/  BRA `(.L_x_3101) ;  /* 0xfffffd7000b87947 */ /* 0x000fea000383ffff */
.L_x_2791:
        /* <DEDUP_REMOVED lines=8> */
.L_x_3103:
[----:B------:R-:W-:Y:S05]  /*34550*/  BSYNC B1 ;  /* 0x0000000000017941 */ /* 0x000fea0003800000 */
.L_x_3102:
        /* <DEDUP_REMOVED lines=8> */
.L_x_3104:
[----:B------:R-:W-:Y:S02]  /*345e0*/  IMAD.MOV.U32 R13, RZ, RZ, R31 ;  /* 0x000000ffff0d7224 */ /* 0x000fe400078e001f */
[----:B------:R-:W-:-:S07]  /*345f0*/  IMAD.MOV.U32 R6, RZ, RZ, R14 ;  /* 0x000000ffff067224 */ /* 0x000fce00078e000e */
[----:B------:R-:W-:Y:S05]  /*34600*/  WARPSYNC.COLLECTIVE R15, `(.L_x_3105) ;  /* 0x000000000f087348 */ /* 0x000fea0003c00000 */
[----:B------:R0:W1:Y:S02]  /*34610*/  SHFL.IDX P6, R14, R13, R12, R11 ;  /* 0x0000000c0d0e7389 */ /* 0x00006400000c000b */
[----:B01----:R-:W-:Y:S01]  /*34620*/  ENDCOLLECTIVE ;  /* 0x000000000000791b */ /* 0x003fe20003800000 */
.L_x_3105:
[----:B------:R-:W-:Y:S02]  /*34630*/  IMAD.MOV.U32 R13, RZ, RZ, R30 ;  /* 0x000000ffff0d7224 */ /* 0x000fe400078e001e */
[----:B------:R-:W-:-:S07]  /*34640*/  IMAD.MOV.U32 R9, RZ, RZ, R14 ;  /* 0x000000ffff097224 */ /* 0x000fce00078e000e */
[----:B------:R-:W-:Y:S05]  /*34650*/  WARPSYNC.COLLECTIVE R15, `(.L_x_3106) ;  /* 0x000000000f087348 */ /* 0x000fea0003c00000 */
[----:B------:R0:W1:Y:S02]  /*34660*/  SHFL.IDX P6, R14, R13, R12, R11 ;  /* 0x0000000c0d0e7389 */ /* 0x00006400000c000b */
[----:B01----:R-:W-:Y:S01]  /*34670*/  ENDCOLLECTIVE ;  /* 0x000000000000791b */ /* 0x003fe20003800000 */
.L_x_3106:
[----:B------:R-:W-:Y:S01]  /*34680*/  IMAD.MOV.U32 R8, RZ, RZ, R14 ;  /* 0x000000ffff087224 */ /* 0x000fe200078e000e */
[----:B------:R-:W-:Y:S06]  /*34690*/  BRA `(.L_x_3107) ;  /* 0xfffffd8800087947 */ /* 0x000fec000383ffff */
.L_x_2794:
[----:B------:R-:W-:Y:S01]  /*346a0*/  BSSY B1, `(.L_x_3108) ;  /* 0x0000008000017945 */ /* 0x000fe20003800000 */
[----:B------:R-:W-:Y:S02]  /*346b0*/  IMAD.MOV.U32 R13, RZ, RZ, R33 ;  /* 0x000000ffff0d7224 */ /* 0x000fe400078e0021 */
[----:B------:R-:W-:Y:S02]  /*346c0*/  IMAD.MOV.U32 R12, RZ, RZ, 0x1 ;  /* 0x00000001ff0c7424 */ /* 0x000fe400078e00ff */
[----:B------:R-:W-:Y:S02]  /*346d0*/  IMAD.MOV.U32 R11, RZ, RZ, 0x181f ;  /* 0x0000181fff0b7424 */ /* 0x000fe400078e00ff */
[----:B------:R-:W-:-:S07]  /*346e0*/  IMAD.MOV.U32 R15, RZ, RZ, -0x1 ;  /* 0xffffffffff0f7424 */ /* 0x000fce00078e00ff */
[----:B0--34-:R-:W-:Y:S05]  /*346f0*/  WARPSYNC.COLLECTIVE R15, `(.L_x_3109) ;  /* 0x000000000f087348 */ /* 0x019fea0003c00000 */
[----:B------:R1:W2:Y:S02]  /*34700*/  SHFL.IDX P6, R14, R13, R12, R11 ;  /* 0x0000000c0d0e7389 */ /* 0x0002a400000c000b */
[----:B01234-:R-:W-:Y:S01]  /*34710*/  ENDCOLLECTIVE ;  /* 0x000000000000791b */ /* 0x01ffe20003800000 */
.L_x_3109:
[----:B------:R-:W-:Y:S05]  /*34720*/  BSYNC B1 ;  /* 0x0000000000017941 */ /* 0x000fea0003800000 */
.L_x_3108:
        /* <DEDUP_REMOVED lines=8> */
.L_x_3110:
[----:B------:R-:W-:Y:S02]  /*347b0*/  IMAD.MOV.U32 R13, RZ, RZ, R31 ;  /* 0x000000ffff0d7224 */ /* 0x000fe400078e001f */
[----:B------:R-:W-:-:S07]  /*347c0*/  IMAD.MOV.U32 R6, RZ, RZ, R14 ;  /* 0x000000ffff067224 */ /* 0x000fce00078e000e */
[----:B------:R-:W-:Y:S05]  /*347d0*/  WARPSYNC.COLLECTIVE R15, `(.L_x_3111) ;  /* 0x000000000f087348 */ /* 0x000fea0003c00000 */
[----:B------:R0:W1:Y:S02]  /*347e0*/  SHFL.IDX P6, R14, R13, R12, R11 ;  /* 0x0000000c0d0e7389 */ /* 0x00006400000c000b */
[----:B01----:R-:W-:Y:S01]  /*347f0*/  ENDCOLLECTIVE ;  /* 0x000000000000791b */ /* 0x003fe20003800000 */
.L_x_3111:
[----:B------:R-:W-:Y:S02]  /*34800*/  IMAD.MOV.U32 R13, RZ, RZ, R30 ;  /* 0x000000ffff0d7224 */ /* 0x000fe400078e001e */
[----:B------:R-:W-:-:S07]  /*34810*/  IMAD.MOV.U32 R9, RZ, RZ, R14 ;  /* 0x000000ffff097224 */ /* 0x000fce00078e000e */
[----:B------:R-:W-:Y:S05]  /*34820*/  WARPSYNC.COLLECTIVE R15, `(.L_x_3112) ;  /* 0x000000000f087348 */ /* 0x000fea0003c00000 */
[----:B------:R0:W1:Y:S02]  /*34830*/  SHFL.IDX P6, R14, R13, R12, R11 ;  /* 0x0000000c0d0e7389 */ /* 0x00006400000c000b */
[----:B01----:R-:W-:Y:S01]  /*34840*/  ENDCOLLECTIVE ;  /* 0x000000000000791b */ /* 0x003fe20003800000 */
.L_x_3112:
[----:B------:R-:W-:Y:S01]  /*34850*/  IMAD.MOV.U32 R8, RZ, RZ, R14 ;  /* 0x000000ffff087224 */ /* 0x000fe200078e000e */
[----:B------:R-:W-:Y:S06]  /*34860*/  BRA `(.L_x_3113) ;  /* 0xfffffd8c00207947 */ /* 0x000fec000383ffff */
.L_x_2797:
        /* <DEDUP_REMOVED lines=8> */
.L_x_3115:
[----:B------:R-:W-:Y:S05]  /*348f0*/  BSYNC B1 ;  /* 0x0000000000017941 */ /* 0x000fea0003800000 */
.L_x_3114:
        /* <DEDUP_REMOVED lines=8> */
.L_x_3116:
[----:B------:R-:W-:Y:S02]  /*34980*/  IMAD.MOV.U32 R13, RZ, RZ, R31 ;  /* 0x000000ffff0d7224 */ /* 0x000fe400078e001f */
[----:B------:R-:W-:-:S07]  /*34990*/  IMAD.MOV.U32 R6, RZ, RZ, R14 ;  /* 0x000000ffff067224 */ /* 0x000fce00078e000e */
[----:B------:R-:W-:Y:S05]  /*349a0*/  WARPSYNC.COLLECTIVE R15, `(.L_x_3117) ;  /* 0x000000000f087348 */ /* 0x000fea0003c00000 */
[----:B------:R0:W1:Y:S02]  /*349b0*/  SHFL.IDX P6, R14, R13, R12, R11 ;  /* 0x0000000c0d0e7389 */ /* 0x00006400000c000b */
[----:B01----:R-:W-:Y:S01]  /*349c0*/  ENDCOLLECTIVE ;  /* 0x000000000000791b */ /* 0x003fe20003800000 */
.L_x_3117:
[----:B------:R-:W-:Y:S02]  /*349d0*/  IMAD.MOV.U32 R13, RZ, RZ, R30 ;  /* 0x000000ffff0d7224 */ /* 0x000fe400078e001e */
[----:B------:R-:W-:-:S07]  /*349e0*/  IMAD.MOV.U32 R9, RZ, RZ, R14 ;  /* 0x000000ffff097224 */ /* 0x000fce00078e000e */
[----:B------:R-:W-:Y:S05]  /*349f0*/  WARPSYNC.COLLECTIVE R15, `(.L_x_3118) ;  /* 0x000000000f087348 */ /* 0x000fea0003c00000 */
[----:B------:R0:W1:Y:S02]  /*34a00*/  SHFL.IDX P6, R14, R13, R12, R11 ;  /* 0x0000000c0d0e7389 */ /* 0x00006400000c000b */
[----:B01----:R-:W-:Y:S01]  /*34a10*/  ENDCOLLECTIVE ;  /* 0x000000000000791b */ /* 0x003fe20003800000 */
.L_x_3118:
[----:B------:R-:W-:Y:S01]  /*34a20*/  IMAD.MOV.U32 R8, RZ, RZ, R14 ;  /* 0x000000ffff087224 */ /* 0x000fe200078e000e */
[----:B------:R-:W-:Y:S06]  /*34a30*/  BRA `(.L_x_3119) ;  /* 0xfffffd9000147947 */ /* 0x000fec000383ffff */
.L_x_2800:
        /* <DEDUP_REMOVED lines=8> */
.L_x_3121:
[----:B------:R-:W-:Y:S05]  /*34ac0*/  BSYNC B1 ;  /* 0x0000000000017941 */ /* 0x000fea0003800000 */
.L_x_3120:
        /* <DEDUP_REMOVED lines=8> */
.L_x_3122:
[----:B------:R-:W-:Y:S02]  /*34b50*/  IMAD.MOV.U32 R13, RZ, RZ, R31 ;  /* 0x000000ffff0d7224 */ /* 0x000fe400078e001f */
[----:B------:R-:W-:-:S07]  /*34b60*/  IMAD.MOV.U32 R80, RZ, RZ, R14 ;  /* 0x000000ffff507224 */ /* 0x000fce00078e000e */
[----:B------:R-:W-:Y:S05]  /*34b70*/  WARPSYNC.COLLECTIVE R15, `(.L_x_3123) ;  /* 0x000000000f087348 */ /* 0x000fea0003c00000 */
[----:B------:R0:W1:Y:S02]  /*34b80*/  SHFL.IDX P6, R14, R13, R12, R11 ;  /* 0x0000000c0d0e7389 */ /* 0x00006400000c000b */
[----:B01----:R-:W-:Y:S01]  /*34b90*/  ENDCOLLECTIVE ;  /* 0x000000000000791b */ /* 0x003fe20003800000 */
.L_x_3123:
[----:B------:R-:W-:Y:S02]  /*34ba0*/  IMAD.MOV.U32 R13, RZ, RZ, R30 ;  /* 0x000000ffff0d7224 */ /* 0x000fe400078e001e */
[----:B------:R-:W-:-:S07]  /*34bb0*/  IMAD.MOV.U32 R79, RZ, RZ, R14 ;  /* 0x000000ffff4f7224 */ /* 0x000fce00078e000e */
[----:B------:R-:W-:Y:S05]  /*34bc0*/  WARPSYNC.COLLECTIVE R15, `(.L_x_3124) ;  /* 0x000000000f087348 */ /* 0x000fea0003c00000 */
[----:B------:R0:W1:Y:S02]  /*34bd0*/  SHFL.IDX P6, R14, R13, R12, R11 ;  /* 0x0000000c0d0e7389 */ /* 0x00006400000c000b */
[----:B01----:R-:W-:Y:S01]  /*34be0*/  ENDCOLLECTIVE ;  /* 0x000000000000791b */ /* 0x003fe20003800000 */
.L_x_3124:
[----:B------:R-:W-:Y:S01]  /*34bf0*/  IMAD.MOV.U32 R12, RZ, RZ, R14 ;  /* 0x000000ffff0c7224 */ /* 0x000fe200078e000e */
[----:B------:R-:W-:Y:S06]  /*34c00*/  BRA `(.L_x_3125) ;  /* 0xfffffd9400107947 */ /* 0x000fec000383ffff */
.L_x_2804:
[----:B0-----:R0:W1:Y:S02]  /*34c10*/  SYNCS.PHASECHK.TRANS64.TRYWAIT P0, [R23+URZ+0x38800], R0 ;  /* 0x03880000170075a7 */ /* 0x001064000800017f */
[----:B-1----:R-:W-:Y:S05]  /*34c20*/  @!P0 NANOSLEEP.SYNCS 0x989680 ;  /* 0x009896800000895d */ /* 0x002fea0003900000 */
[----:B------:R-:W1:Y:S02]  /*34c30*/  @!P0 SYNCS.PHASECHK.TRANS64 P0, [R23+URZ+0x38800], R0 ;  /* 0x03880000170085a7 */ /* 0x000e64000800007f */
[----:B-1----:R-:W-:Y:S05]  /*34c40*/  @!P0 BRA `(.L_x_2804) ;  /* 0xfffffffc00f08947 */ /* 0x002fea000383ffff */
[----:B------:R-:W-:Y:S05]  /*34c50*/  BRA `(.L_x_3126) ;  /* 0xfffffd98000c7947 */ /* 0x000fea000383ffff */
.L_x_2836:
        /* <DEDUP_REMOVED lines=8> */
.L_x_3128:
[----:B------:R-:W-:Y:S05]  /*34ce0*/  BSYNC B1 ;  /* 0x0000000000017941 */ /* 0x000fea0003800000 */
.L_x_3127:
        /* <DEDUP_REMOVED lines=8> */
.L_x_3129:
[----:B------:R-:W-:Y:S02]  /*34d70*/  IMAD.MOV.U32 R13, RZ, RZ, R20 ;  /* 0x000000ffff0d7224 */ /* 0x000fe400078e0014 */
[----:B------:R-:W-:-:S07]  /*34d80*/  IMAD.MOV.U32 R6, RZ, RZ, R14 ;  /* 0x000000ffff067224 */ /* 0x000fce00078e000e */
[----:B------:R-:W-:Y:S05]  /*34d90*/  WARPSYNC.COLLECTIVE R15, `(.L_x_3130) ;  /* 0x000000000f087348 */ /* 0x000fea0003c00000 */
[----:B------:R0:W1:Y:S02]  /*34da0*/  SHFL.IDX P6, R14, R13, R12, R11 ;  /* 0x0000000c0d0e7389 */ /* 0x00006400000c000b */
[----:B01----:R-:W-:Y:S01]  /*34db0*/  ENDCOLLECTIVE ;  /* 0x000000000000791b */ /* 0x003fe20003800000 */
.L_x_3130:
[----:B------:R-:W-:Y:S02]  /*34dc0*/  IMAD.MOV.U32 R13, RZ, RZ, R21 ;  /* 0x000000ffff0d7224 */ /* 0x000fe400078e0015 */
[----:B------:R-:W-:-:S07]  /*34dd0*/  IMAD.MOV.U32 R9, RZ, RZ, R14 ;  /* 0x000000ffff097224 */ /* 0x000fce00078e000e */
[----:B------:R-:W-:Y:S05]  /*34de0*/  WARPSYNC.COLLECTIVE R15, `(.L_x_3131) ;  /* 0x000000000f087348 */ /* 0x000fea0003c00000 */
[----:B------:R0:W1:Y:S02]  /*34df0*/  SHFL.IDX P6, R14, R13, R12, R11 ;  /* 0x0000000c0d0e7389 */ /* 0x00006400000c000b */
[----:B01----:R-:W-:Y:S01]  /*34e00*/  ENDCOLLECTIVE ;  /* 0x000000000000791b */ /* 0x003fe20003800000 */
.L_x_3131:
[----:B------:R-:W-:Y:S05]  /*34e10*/  BRA `(.L_x_3132) ;  /* 0xfffffdcc00547947 */ /* 0x000fea000383ffff */
.L_x_2839:
        /* <DEDUP_REMOVED lines=8> */
.L_x_3134:
[----:B------:R-:W-:Y:S05]  /*34ea0*/  BSYNC B1 ;  /* 0x0000000000017941 */ /* 0x000fea0003800000 */
.L_x_3133:
        /* <DEDUP_REMOVED lines=8> */
.L_x_3135:
[----:B------:R-:W-:Y:S02]  /*34f30*/  IMAD.MOV.U32 R13, RZ, RZ, R20 ;  /* 0x000000ffff0d7224 */ /* 0x000fe400078e0014 */
[----:B------:R-:W-:-:S07]  /*34f40*/  IMAD.MOV.U32 R6, RZ, RZ, R14 ;  /* 0x000000ffff067224 */ /* 0x000fce00078e000e */
[----:B------:R-:W-:Y:S05]  /*34f50*/  WARPSYNC.COLLECTIVE R15, `(.L_x_3136) ;  /* 0x000000000f087348 */ /* 0x000fea0003c00000 */
[----:B------:R0:W1:Y:S02]  /*34f60*/  SHFL.IDX P6, R14, R13, R12, R11 ;  /* 0x0000000c0d0e7389 */ /* 0x00006400000c000b */
[----:B01----:R-:W-:Y:S01]  /*34f70*/  ENDCOLLECTIVE ;  /* 0x000000000000791b */ /* 0x003fe20003800000 */
.L_x_3136:
[----:B------:R-:W-:Y:S02]  /*34f80*/  IMAD.MOV.U32 R13, RZ, RZ, R21 ;  /* 0x000000ffff0d7224 */ /* 0x000fe400078e0015 */
[----:B------:R-:W-:-:S07]  /*34f90*/  IMAD.MOV.U32 R9, RZ, RZ, R14 ;  /* 0x000000ffff097224 */ /* 0x000fce00078e000e */
[----:B------:R-:W-:Y:S05]  /*34fa0*/  WARPSYNC.COLLECTIVE R15, `(.L_x_3137) ;  /* 0x000000000f087348 */ /* 0x000fea0003c00000 */
[----:B------:R0:W1:Y:S02]  /*34fb0*/  SHFL.IDX P6, R14, R13, R12, R11 ;  /* 0x0000000c0d0e7389 */ /* 0x00006400000c000b */
[----:B01----:R-:W-:Y:S01]  /*34fc0*/  ENDCOLLECTIVE ;  /* 0x000000000000791b */ /* 0x003fe20003800000 */
.L_x_3137:
[----:B------:R-:W-:Y:S05]  /*34fd0*/  BRA `(.L_x_3138) ;  /* 0xfffffdd000207947 */ /* 0x000fea000383ffff */
.L_x_2842:
        /* <DEDUP_REMOVED lines=8> */
.L_x_3140:
[----:B------:R-:W-:Y:S05]  /*35060*/  BSYNC B1 ;  /* 0x0000000000017941 */ /* 0x000fea0003800000 */
.L_x_3139:
        /* <DEDUP_REMOVED lines=8> */
.L_x_3141:
[----:B------:R-:W-:Y:S02]  /*350f0*/  IMAD.MOV.U32 R13, RZ, RZ, R20 ;  /* 0x000000ffff0d7224 */ /* 0x000fe400078e0014 */
[----:B------:R-:W-:-:S07]  /*35100*/  IMAD.MOV.U32 R6, RZ, RZ, R14 ;  /* 0x000000ffff067224 */ /* 0x000fce00078e000e */
[----:B------:R-:W-:Y:S05]  /*35110*/  WARPSYNC.COLLECTIVE R15, `(.L_x_3142) ;  /* 0x000000000f087348 */ /* 0x000fea0003c00000 */
[----:B------:R0:W1:Y:S02]  /*35120*/  SHFL.IDX P6, R14, R13, R12, R11 ;  /* 0x0000000c0d0e7389 */ /* 0x00006400000c000b */
[----:B01----:R-:W-:Y:S01]  /*35130*/  ENDCOLLECTIVE ;  /* 0x000000000000791b */ /* 0x003fe20003800000 */
.L_x_3142:
[----:B------:R-:W-:Y:S02]  /*35140*/  IMAD.MOV.U32 R13, RZ, RZ, R21 ;  /* 0x000000ffff0d7224 */ /* 0x000fe400078e0015 */
[----:B------:R-:W-:-:S07]  /*35150*/  IMAD.MOV.U32 R9, RZ, RZ, R14 ;  /* 0x000000ffff097224 */ /* 0x000fce00078e000e */
[----:B------:R-:W-:Y:S05]  /*35160*/  WARPSYNC.COLLECTIVE R15, `(.L_x_3143) ;  /* 0x000000000f087348 */ /* 0x000fea0003c00000 */
[----:B------:R0:W1:Y:S02]  /*35170*/  SHFL.IDX P6, R14, R13, R12, R11 ;  /* 0x0000000c0d0e7389 */ /* 0x00006400000c000b */
[----:B01----:R-:W-:Y:S01]  /*35180*/  ENDCOLLECTIVE ;  /* 0x000000000000791b */ /* 0x003fe20003800000 */
.L_x_3143:
[----:B------:R-:W-:Y:S01]  /*35190*/  IMAD.MOV.U32 R8, RZ, RZ, R14 ;  /* 0x000000ffff087224 */ /* 0x000fe200078e000e */
[----:B------:R-:W-:Y:S06]  /*351a0*/  BRA `(.L_x_3144) ;  /* 0xfffffdd000c07947 */ /* 0x000fec000383ffff */
.L_x_2845:
        /* <DEDUP_REMOVED lines=8> */
.L_x_3146:
[----:B------:R-:W-:Y:S05]  /*35230*/  BSYNC B1 ;  /* 0x0000000000017941 */ /* 0x000fea0003800000 */
.L_x_3145:
        /* <DEDUP_REMOVED lines=8> */
.L_x_3147:
[----:B------:R-:W-:Y:S02]  /*352c0*/  IMAD.MOV.U32 R13, RZ, RZ, R20 ;  /* 0x000000ffff0d7224 */ /* 0x000fe400078e0014 */
[----:B------:R-:W-:-:S07]  /*352d0*/  IMAD.MOV.U32 R78, RZ, RZ, R14 ;  /* 0x000000ffff4e7224 */ /* 0x000fce00078e000e */
[----:B------:R-:W-:Y:S05]  /*352e0*/  WARPSYNC.COLLECTIVE R15, `(.L_x_3148) ;  /* 0x000000000f087348 */ /* 0x000fea0003c00000 */
[----:B------:R0:W1:Y:S02]  /*352f0*/  SHFL.IDX P6, R14, R13, R12, R11 ;  /* 0x0000000c0d0e7389 */ /* 0x00006400000c000b */
[----:B01----:R-:W-:Y:S01]  /*35300*/  ENDCOLLECTIVE ;  /* 0x000000000000791b */ /* 0x003fe20003800000 */
.L_x_3148:
[----:B------:R-:W-:Y:S02]  /*35310*/  IMAD.MOV.U32 R13, RZ, RZ, R21 ;  /* 0x000000ffff0d7224 */ /* 0x000fe400078e0015 */
[----:B------:R-:W-:-:S07]  /*35320*/  IMAD.MOV.U32 R77, RZ, RZ, R14 ;  /* 0x000000ffff4d7224 */ /* 0x000fce00078e000e */
[----:B------:R-:W-:Y:S05]  /*35330*/  WARPSYNC.COLLECTIVE R15, `(.L_x_3149) ;  /* 0x000000000f087348 */ /* 0x000fea0003c00000 */
[----:B------:R0:W1:Y:S02]  /*35340*/  SHFL.IDX P6, R14, R13, R12, R11 ;  /* 0x0000000c0d0e7389 */ /* 0x00006400000c000b */
[----:B01----:R-:W-:Y:S01]  /*35350*/  ENDCOLLECTIVE ;  /* 0x000000000000791b */ /* 0x003fe20003800000 */
.L_x_3149:
[----:B------:R-:W-:Y:S01]  /*35360*/  IMAD.MOV.U32 R21, RZ, RZ, R14 ;  /* 0x000000ffff157224 */ /* 0x000fe200078e000e */
[----:B------:R-:W-:Y:S06]  /*35370*/  BRA `(.L_x_3150) ;  /* 0xfffffdd400687947 */ /* 0x000fec000383ffff */
.L_x_2849:
[----:B0-----:R0:W3:Y:S02]  /*35380*/  SYNCS.PHASECHK.TRANS64.TRYWAIT P0, [R23+URZ+0x38800], R0 ;  /* 0x03880000170075a7 */ /* 0x0010e4000800017f */
[----:B---3--:R-:W-:Y:S05]  /*35390*/  @!P0 NANOSLEEP.SYNCS 0x989680 ;  /* 0x009896800000895d */ /* 0x008fea0003900000 */
[----:B------:R-:W3:Y:S02]  /*353a0*/  @!P0 SYNCS.PHASECHK.TRANS64 P0, [R23+URZ+0x38800], R0 ;  /* 0x03880000170085a7 */ /* 0x000ee4000800007f */
[----:B---3--:R-:W-:Y:S05]  /*353b0*/  @!P0 BRA `(.L_x_2849) ;  /* 0xfffffffc00f08947 */ /* 0x008fea000383ffff */
[----:B------:R-:W-:Y:S05]  /*353c0*/  BRA `(.L_x_3151) ;  /* 0xfffffdd800107947 */ /* 0x000fea000383ffff */
.L_x_2867:
[----:B--2---:R2:W3:Y:S02]  /*353d0*/  SYNCS.PHASECHK.TRANS64.TRYWAIT P1, [R0+URZ+0x38830], R3 ;  /* 0x03883003000075a7 */ /* 0x0044e4000802017f */
[----:B---3--:R-:W-:Y:S05]  /*353e0*/  @!P1 NANOSLEEP.SYNCS 0x989680 ;  /* 0x009896800000995d */ /* 0x008fea0003900000 */
[----:B------:R-:W3:Y:S02]  /*353f0*/  @!P1 SYNCS.PHASECHK.TRANS64 P1, [R0+URZ+0x38830], R3 ;  /* 0x03883003000095a7 */ /* 0x000ee4000802007f */
[----:B---3--:R-:W-:Y:S05]  /*35400*/  @!P1 BRA `(.L_x_2867) ;  /* 0xfffffffc00f09947 */ /* 0x008fea000383ffff */
[----:B------:R-:W-:Y:S05]  /*35410*/  BRA `(.L_x_2866) ;  /* 0xfffffe1400647947 */ /* 0x000fea000383ffff */
.L_x_2875:
[----:B-1----:R1:W2:Y:S02]  /*35420*/  SYNCS.PHASECHK.TRANS64.TRYWAIT P1, [R9+URZ+0x38830], R4 ;  /* 0x03883004090075a7 */ /* 0x0022a4000802017f */
[----:B--2---:R-:W-:Y:S05]  /*35430*/  @!P1 NANOSLEEP.SYNCS 0x989680 ;  /* 0x009896800000995d */ /* 0x004fea0003900000 */
[----:B------:R-:W2:Y:S02]  /*35440*/  @!P1 SYNCS.PHASECHK.TRANS64 P1, [R9+URZ+0x38830], R4 ;  /* 0x03883004090095a7 */ /* 0x000ea4000802007f */
[----:B--2---:R-:W-:Y:S05]  /*35450*/  @!P1 BRA `(.L_x_2875) ;  /* 0xfffffffc00f09947 */ /* 0x004fea000383ffff */
[----:B------:R-:W-:Y:S05]  /*35460*/  BRA `(.L_x_2874) ;  /* 0xfffffe6400047947 */ /* 0x000fea000383ffff */
.L_x_2880:
[----:B-1----:R1:W2:Y:S02]  /*35470*/  SYNCS.PHASECHK.TRANS64.TRYWAIT P1, [R7+URZ+0x38850], R0 ;  /* 0x03885000070075a7 */ /* 0x0022a4000802017f */
[----:B--2---:R-:W-:Y:S05]  /*35480*/  @!P1 NANOSLEEP.SYNCS 0x989680 ;  /* 0x009896800000995d */ /* 0x004fea0003900000 */
[----:B------:R-:W2:Y:S02]  /*35490*/  @!P1 SYNCS.PHASECHK.TRANS64 P1, [R7+URZ+0x38850], R0 ;  /* 0x03885000070095a7 */ /* 0x000ea4000802007f */
[----:B--2---:R-:W-:Y:S05]  /*354a0*/  @!P1 BRA `(.L_x_2880) ;  /* 0xfffffffc00f09947 */ /* 0x004fea000383ffff */
[----:B------:R-:W-:Y:S05]  /*354b0*/  BRA `(.L_x_2879) ;  /* 0xfffffe9800c07947 */ /* 0x000fea000383ffff */
.L_x_2890:
[----:B-1----:R1:W2:Y:S02]  /*354c0*/  SYNCS.PHASECHK.TRANS64.TRYWAIT P1, [R4+URZ+0x38830], R5 ;  /* 0x03883005040075a7 */ /* 0x0022a4000802017f */
[----:B--2---:R-:W-:Y:S05]  /*354d0*/  @!P1 NANOSLEEP.SYNCS 0x989680 ;  /* 0x009896800000995d */ /* 0x004fea0003900000 */
[----:B------:R-:W2:Y:S02]  /*354e0*/  @!P1 SYNCS.PHASECHK.TRANS64 P1, [R4+URZ+0x38830], R5 ;  /* 0x03883005040095a7 */ /* 0x000ea4000802007f */
[----:B--2---:R-:W-:Y:S05]  /*354f0*/  @!P1 BRA `(.L_x_2890) ;  /* 0xfffffffc00f09947 */ /* 0x004fea000383ffff */
[----:B------:R-:W-:Y:S05]  /*35500*/  BRA `(.L_x_2889) ;  /* 0xfffffeb8001c7947 */ /* 0x000fea000383ffff */
.L_x_2895:
[----:B-1----:R1:W2:Y:S02]  /*35510*/  SYNCS.PHASECHK.TRANS64.TRYWAIT P1, [R6+URZ+0x38850], R0 ;  /* 0x03885000060075a7 */ /* 0x0022a4000802017f */
[----:B--2---:R-:W-:Y:S05]  /*35520*/  @!P1 NANOSLEEP.SYNCS 0x989680 ;  /* 0x009896800000995d */ /* 0x004fea0003900000 */
[----:B------:R-:W2:Y:S02]  /*35530*/  @!P1 SYNCS.PHASECHK.TRANS64 P1, [R6+URZ+0x38850], R0 ;  /* 0x03885000060095a7 */ /* 0x000ea4000802007f */
[----:B--2---:R-:W-:Y:S05]  /*35540*/  @!P1 BRA `(.L_x_2895) ;  /* 0xfffffffc00f09947 */ /* 0x004fea000383ffff */
[----:B------:R-:W-:Y:S05]  /*35550*/  BRA `(.L_x_2894) ;  /* 0xfffffeec00d87947 */ /* 0x000fea000383ffff */
.L_x_2903:
[----:B-1----:R1:W2:Y:S02]  /*35560*/  SYNCS.PHASECHK.TRANS64.TRYWAIT P1, [R10+URZ+0x38850], R0 ;  /* 0x038850000a0075a7 */ /* 0x0022a4000802017f */
[----:B--2---:R-:W-:Y:S05]  /*35570*/  @!P1 NANOSLEEP.SYNCS 0x989680 ;  /* 0x009896800000995d */ /* 0x004fea0003900000 */
[----:B------:R-:W2:Y:S02]  /*35580*/  @!P1 SYNCS.PHASECHK.TRANS64 P1, [R10+URZ+0x38850], R0 ;  /* 0x038850000a0095a7 */ /* 0x000ea4000802007f */
[----:B--2---:R-:W-:Y:S05]  /*35590*/  @!P1 BRA `(.L_x_2903) ;  /* 0xfffffffc00f09947 */ /* 0x004fea000383ffff */
[----:B------:R-:W-:Y:S05]  /*355a0*/  BRA `(.L_x_2902) ;  /* 0xffffff0c004c7947 */ /* 0x000fea000383ffff */
.L_x_2945:
[----:B------:R-:W0:Y:S01]  /*355b0*/  S2R R10, SR_TID.X ;  /* 0x00000000000a7919 */ /* 0x000e220000002100 */
[----:B------:R-:W-:Y:S01]  /*355c0*/  BSSY B1, `(.L_x_3152) ;  /* 0x000000a000017945 */ /* 0x000fe20003800000 */
[----:B------:R-:W-:Y:S02]  /*355d0*/  IMAD.MOV.U32 R12, RZ, RZ, RZ ;  /* 0x000000ffff0c7224 */ /* 0x000fe400078e00ff */
[----:B-1----:R-:W-:Y:S02]  /*355e0*/  IMAD.MOV.U32 R11, RZ, RZ, 0x1f ;  /* 0x0000001fff0b7424 */ /* 0x002fe400078e00ff */
[----:B------:R-:W-:Y:S01]  /*355f0*/  IMAD.MOV.U32 R15, RZ, RZ, -0x1 ;  /* 0xffffffffff0f7424 */ /* 0x000fe200078e00ff */
[----:B0-----:R-:W-:-:S04]  /*35600*/  SHF.R.U32.HI R10, RZ, 0x5, R10 ;  /* 0x00000005ff0a7819 */ /* 0x001fc8000001160a */
[----:B------:R-:W-:-:S05]  /*35610*/  LOP3.LUT R10, R10, 0x3, RZ, 0xc0, !PT ;  /* 0x000000030a0a7812 */ /* 0x000fca00078ec0ff */
[----:B------:R-:W-:-:S07]  /*35620*/  IMAD.MOV.U32 R13, RZ, RZ, R10 ;  /* 0x000000ffff0d7224 */ /* 0x000fce00078e000a */
[----:B------:R-:W-:Y:S05]  /*35630*/  WARPSYNC.COLLECTIVE R15, `(.L_x_3153) ;  /* 0x000000000f087348 */ /* 0x000fea0003c00000 */
[----:B------:R0:W1:Y:S02]  /*35640*/  SHFL.IDX P6, R14, R13, R12, R11 ;  /* 0x0000000c0d0e7389 */ /* 0x00006400000c000b */
[----:B01----:R-:W-:Y:S01]  /*35650*/  ENDCOLLECTIVE ;  /* 0x000000000000791b */ /* 0x003fe20003800000 */
.L_x_3153:
[----:B------:R-:W-:Y:S05]  /*35660*/  BSYNC B1 ;  /* 0x0000000000017941 */ /* 0x000fea0003800000 */
.L_x_3152:
[----:B------:R-:W-:Y:S05]  /*35670*/  BRA `(.L_x_3154) ;  /* 0xffffff7800f87947 */ /* 0x000fea000383ffff */
.L_x_2947:
[----:B------:R-:W-:Y:S01]  /*35680*/  BSSY B1, `(.L_x_3155) ;  /* 0x0000006000017945 */ /* 0x000fe20003800000 */
[----:B------:R-:W-:-:S07]  /*35690*/  IMAD.MOV.U32 R15, RZ, RZ, -0x1 ;  /* 0xffffffffff0f7424 */ /* 0x000fce00078e00ff */
[----:B01----:R-:W-:Y:S05]  /*356a0*/  WARPSYNC.COLLECTIVE R15, `(.L_x_3156) ;  /* 0x000000000f0c7348 */ /* 0x003fea0003c00000 */
[----:B------:R-:W-:Y:S02]  /*356b0*/  ELECT P6, UR62, PT ;  /* 0x00000000003e782f */ /* 0x000fe400038c0000 */
[----:B------:R-:W-:Y:S01]  /*356c0*/  MOV R14, UR62 ;  /* 0x0000003e000e7c02 */ /* 0x000fe20008000f00 */
[----:B01----:R-:W-:Y:S10]  /*356d0*/  ENDCOLLECTIVE ;  /* 0x000000000000791b */ /* 0x003ff40003800000 */
.L_x_3156:
[----:B------:R-:W-:Y:S05]  /*356e0*/  BSYNC B1 ;  /* 0x0000000000017941 */ /* 0x000fea0003800000 */
.L_x_3155:
[----:B------:R-:W-:Y:S05]  /*356f0*/  BRA `(.L_x_2946) ;  /* 0xffffff7800f07947 */ /* 0x000fea000383ffff */
.L_x_2949:
[----:B0-----:R0:W2:Y:S02]  /*35700*/  SYNCS.PHASECHK.TRANS64.TRYWAIT P0, [R16+URZ+0x38820], R7 ;  /* 0x03882007100075a7 */ /* 0x0010a4000800017f */
[----:B--2---:R-:W-:Y:S05]  /*35710*/  @!P0 NANOSLEEP.SYNCS 0x989680 ;  /* 0x009896800000895d */ /* 0x004fea0003900000 */
[----:B------:R-:W2:Y:S02]  /*35720*/  @!P0 SYNCS.PHASECHK.TRANS64 P0, [R16+URZ+0x38820], R7 ;  /* 0x03882007100085a7 */ /* 0x000ea4000800007f */
[----:B--2---:R-:W-:Y:S05]  /*35730*/  @!P0 BRA `(.L_x_2949) ;  /* 0xfffffffc00f08947 */ /* 0x004fea000383ffff */
[----:B------:R-:W-:Y:S05]  /*35740*/  BRA `(.L_x_3157) ;  /* 0xffffff7c00007947 */ /* 0x000fea000383ffff */
.L_x_2953:
[----:B-1----:R1:W2:Y:S02]  /*35750*/  SYNCS.PHASECHK.TRANS64.TRYWAIT P0, [R11+URZ+0x388a0], R10 ;  /* 0x0388a00a0b0075a7 */ /* 0x0022a4000800017f */
[----:B--2---:R-:W-:Y:S05]  /*35760*/  @!P0 NANOSLEEP.SYNCS 0x989680 ;  /* 0x009896800000895d */ /* 0x004fea0003900000 */
[----:B------:R-:W2:Y:S02]  /*35770*/  @!P0 SYNCS.PHASECHK.TRANS64 P0, [R11+URZ+0x388a0], R10 ;  /* 0x0388a00a0b0085a7 */ /* 0x000ea4000800007f */
[----:B--2---:R-:W-:Y:S05]  /*35780*/  @!P0 BRA `(.L_x_2953) ;  /* 0xfffffffc00f08947 */ /* 0x004fea000383ffff */
[----:B------:R-:W-:Y:S05]  /*35790*/  BRA `(.L_x_3158) ;  /* 0xffffff7c00187947 */ /* 0x000fea000383ffff */
.L_x_2961:
[----:B0-----:R0:W2:Y:S02]  /*357a0*/  SYNCS.PHASECHK.TRANS64.TRYWAIT P0, [R11+URZ+0x388c0], R10 ;  /* 0x0388c00a0b0075a7 */ /* 0x0010a4000800017f */
[----:B--2---:R-:W-:Y:S05]  /*357b0*/  @!P0 NANOSLEEP.SYNCS 0x989680 ;  /* 0x009896800000895d */ /* 0x004fea0003900000 */
[----:B------:R-:W2:Y:S02]  /*357c0*/  @!P0 SYNCS.PHASECHK.TRANS64 P0, [R11+URZ+0x388c0], R10 ;  /* 0x0388c00a0b0085a7 */ /* 0x000ea4000800007f */
[----:B--2---:R-:W-:Y:S05]  /*357d0*/  @!P0 BRA `(.L_x_2961) ;  /* 0xfffffffc00f08947 */ /* 0x004fea000383ffff */
[----:B------:R-:W-:Y:S05]  /*357e0*/  BRA `(.L_x_3159) ;  /* 0xffffff8000547947 */ /* 0x000fea000383ffff */
.L_x_2971:
[----:B-1----:R1:W2:Y:S02]  /*357f0*/  SYNCS.PHASECHK.TRANS64.TRYWAIT P1, [R10+URZ+0x388a0], R9 ;  /* 0x0388a0090a0075a7 */ /* 0x0022a4000802017f */
[----:B--2---:R-:W-:Y:S05]  /*35800*/  @!P1 NANOSLEEP.SYNCS 0x989680 ;  /* 0x009896800000995d */ /* 0x004fea0003900000 */
[----:B------:R-:W2:Y:S02]  /*35810*/  @!P1 SYNCS.PHASECHK.TRANS64 P1, [R10+URZ+0x388a0], R9 ;  /* 0x0388a0090a0095a7 */ /* 0x000ea4000802007f */
[----:B--2---:R-:W-:Y:S05]  /*35820*/  @!P1 BRA `(.L_x_2971) ;  /* 0xfffffffc00f09947 */ /* 0x004fea000383ffff */
[----:B------:R-:W-:Y:S05]  /*35830*/  BRA `(.L_x_3160) ;  /* 0xffffff8400c87947 */ /* 0x000fea000383ffff */
.L_x_2979:
[----:B0-----:R0:W2:Y:S02]  /*35840*/  SYNCS.PHASECHK.TRANS64.TRYWAIT P1, [R10+URZ+0x388c0], R9 ;  /* 0x0388c0090a0075a7 */ /* 0x0010a4000802017f */
[----:B--2---:R-:W-:Y:S05]  /*35850*/  @!P1 NANOSLEEP.SYNCS 0x989680 ;  /* 0x009896800000995d */ /* 0x004fea0003900000 */
[----:B------:R-:W2:Y:S02]  /*35860*/  @!P1 SYNCS.PHASECHK.TRANS64 P1, [R10+URZ+0x388c0], R9 ;  /* 0x0388c0090a0095a7 */ /* 0x000ea4000802007f */
[----:B--2---:R-:W-:Y:S05]  /*35870*/  @!P1 BRA `(.L_x_2979) ;  /* 0xfffffffc00f09947 */ /* 0x004fea000383ffff */
[----:B------:R-:W-:Y:S05]  /*35880*/  BRA `(.L_x_3161) ;  /* 0xffffff8c00007947 */ /* 0x000fea000383ffff */
.L_x_2997:
        /* <DEDUP_REMOVED lines=11> */
.L_x_3163:
[----:B------:R-:W-:Y:S05]  /*35940*/  BSYNC B0 ;  /* 0x0000000000007941 */ /* 0x000fea0003800000 */
.L_x_3162:
[----:B------:R-:W-:Y:S05]  /*35950*/  BRA `(.L_x_3164) ;  /* 0xffffff9c00307947 */ /* 0x000fea000383ffff */
.L_x_3000:
[----:B0-----:R0:W1:Y:S02]  /*35960*/  SYNCS.PHASECHK.TRANS64.TRYWAIT P0, [R5+URZ+0x38840], R2 ;  /* 0x03884002050075a7 */ /* 0x001064000800017f */
[----:B-1----:R-:W-:Y:S05]  /*35970*/  @!P0 NANOSLEEP.SYNCS 0x989680 ;  /* 0x009896800000895d */ /* 0x002fea0003900000 */
[----:B------:R-:W1:Y:S02]  /*35980*/  @!P0 SYNCS.PHASECHK.TRANS64 P0, [R5+URZ+0x38840], R2 ;  /* 0x03884002050085a7 */ /* 0x000e64000800007f */
[----:B-1----:R-:W-:Y:S05]  /*35990*/  @!P0 BRA `(.L_x_3000) ;  /* 0xfffffffc00f08947 */ /* 0x002fea000383ffff */
[----:B------:R-:W-:Y:S05]  /*359a0*/  BRA `(.L_x_3165) ;  /* 0xffffff9c00807947 */ /* 0x000fea000383ffff */
.L_x_3001:
        /* <DEDUP_REMOVED lines=8> */
.L_x_3167:
[----:B------:R-:W-:Y:S05]  /*35a30*/  BSYNC B0 ;  /* 0x0000000000007941 */ /* 0x000fea0003800000 */
.L_x_3166:
        /* <DEDUP_REMOVED lines=13> */
.L_x_3168:
[----:B------:R-:W-:Y:S02]  /*35b10*/  IMAD.MOV.U32 R13, RZ, RZ, R6 ;  /* 0x000000ffff0d7224 */ /* 0x000fe400078e0006 */
[----:B------:R-:W-:Y:S02]  /*35b20*/  IMAD.MOV.U32 R12, RZ, RZ, 0x1 ;  /* 0x00000001ff0c7424 */ /* 0x000fe400078e00ff */
[----:B------:R-:W-:-:S07]  /*35b30*/  IMAD.MOV.U32 R3, RZ, RZ, R14 ;  /* 0x000000ffff037224 */ /* 0x000fce00078e000e */
[----:B------:R-:W-:Y:S05]  /*35b40*/  WARPSYNC.COLLECTIVE R15, `(.L_x_3169) ;  /* 0x000000000f087348 */ /* 0x000fea0003c00000 */
[----:B------:R0:W1:Y:S02]  /*35b50*/  SHFL.IDX P6, R14, R13, R12, R11 ;  /* 0x0000000c0d0e7389 */ /* 0x00006400000c000b */
[----:B01----:R-:W-:Y:S01]  /*35b60*/  ENDCOLLECTIVE ;  /* 0x000000000000791b */ /* 0x003fe20003800000 */
.L_x_3169:
        /* <DEDUP_REMOVED lines=10> */
.L_x_3170:
        /* <DEDUP_REMOVED lines=14> */
.L_x_3171:
        /* <DEDUP_REMOVED lines=16> */
.L_x_3172:
[----:B------:R-:W-:Y:S02]  /*35df0*/  @P0 IMAD R9, R7, 0x2, R16 ;  /* 0x0000000207090824 */ /* 0x000fe400078e0210 */
[----:B------:R-:W-:Y:S02]  /*35e00*/  IMAD.MOV.U32 R13, RZ, RZ, R6 ;  /* 0x000000ffff0d7224 */ /* 0x000fe400078e0006 */
[----:B------:R-:W-:Y:S02]  /*35e10*/  IMAD.MOV.U32 R12, RZ, RZ, 0x3 ;  /* 0x00000003ff0c7424 */ /* 0x000fe400078e00ff */
[----:B------:R-:W-:-:S07]  /*35e20*/  IMAD.MOV.U32 R2, RZ, RZ, R14 ;  /* 0x000000ffff027224 */ /* 0x000fce00078e000e */
[----:B------:R-:W-:Y:S05]  /*35e30*/  WARPSYNC.COLLECTIVE R15, `(.L_x_3173) ;  /* 0x000000000f087348 */ /* 0x000fea0003c00000 */
[----:B------:R0:W1:Y:S02]  /*35e40*/  SHFL.IDX P6, R14, R13, R12, R11 ;  /* 0x0000000c0d0e7389 */ /* 0x00006400000c000b */
[----:B01----:R-:W-:Y:S01]  /*35e50*/  ENDCOLLECTIVE ;  /* 0x000000000000791b */ /* 0x003fe20003800000 */
.L_x_3173:
        /* <DEDUP_REMOVED lines=15> */
.L_x_3174:
[----:B------:R-:W-:Y:S02]  /*35f50*/  @P0 IMAD R21, R7, 0x2, R16 ;  /* 0x0000000207150824 */ /* 0x000fe400078e0210 */
[----:B------:R-:W-:Y:S02]  /*35f60*/  IMAD.MOV.U32 R13, RZ, RZ, R6 ;  /* 0x000000ffff0d7224 */ /* 0x000fe400078e0006 */
[----:B------:R-:W-:Y:S02]  /*35f70*/  IMAD.MOV.U32 R12, RZ, RZ, 0x4 ;  /* 0x00000004ff0c7424 */ /* 0x000fe400078e00ff */
[----:B------:R-:W-:-:S07]  /*35f80*/  IMAD.MOV.U32 R2, RZ, RZ, R14 ;  /* 0x000000ffff027224 */ /* 0x000fce00078e000e */
[----:B------:R-:W-:Y:S05]  /*35f90*/  WARPSYNC.COLLECTIVE R15, `(.L_x_3175) ;  /* 0x000000000f087348 */ /* 0x000fea0003c00000 */
[----:B------:R0:W1:Y:S02]  /*35fa0*/  SHFL.IDX P6, R14, R13, R12, R11 ;  /* 0x0000000c0d0e7389 */ /* 0x00006400000c000b */
[----:B01----:R-:W-:Y:S01]  /*35fb0*/  ENDCOLLECTIVE ;  /* 0x000000000000791b */ /* 0x003fe20003800000 */
.L_x_3175:
        /* <DEDUP_REMOVED lines=14> */
.L_x_3176:
[----:B------:R-:W-:Y:S01]  /*360a0*/  IMAD.MOV.U32 R0, RZ, RZ, R14 ;  /* 0x000000ffff007224 */ /* 0x000fe200078e000e */
[----:B------:R-:W-:Y:S06]  /*360b0*/  BRA `(.L_x_3177) ;  /* 0xffffff9800e87947 */ /* 0x000fec000383ffff */
.L_x_3008:
        /* <DEDUP_REMOVED lines=9> */
.L_x_3178:
[----:B------:R-:W-:Y:S01]  /*36150*/  ISETP.GE.AND P0, PT, R25, R5, PT ;  /* 0x000000051900720c */ /* 0x000fe20003f06270 */
[----:B------:R-:W-:Y:S02]  /*36160*/  IMAD.MOV.U32 R13, RZ, RZ, R4 ;  /* 0x000000ffff0d7224 */ /* 0x000fe400078e0004 */
[----:B------:R-:W-:-:S10]  /*36170*/  IMAD.MOV.U32 R2, RZ, RZ, R14 ;  /* 0x000000ffff027224 */ /* 0x000fd400078e000e */
[----:B------:R-:W-:Y:S05]  /*36180*/  WARPSYNC.COLLECTIVE R15, `(.L_x_3179) ;  /* 0x000000000f087348 */ /* 0x000fea0003c00000 */
[----:B------:R0:W1:Y:S02]  /*36190*/  SHFL.IDX P6, R14, R13, R12, R11 ;  /* 0x0000000c0d0e7389 */ /* 0x00006400000c000b */
[----:B01----:R-:W-:Y:S01]  /*361a0*/  ENDCOLLECTIVE ;  /* 0x000000000000791b */ /* 0x003fe20003800000 */
.L_x_3179:
[----:B------:R-:W-:Y:S02]  /*361b0*/  IMAD.MOV.U32 R13, RZ, RZ, R0 ;  /* 0x000000ffff0d7224 */ /* 0x000fe400078e0000 */
[----:B------:R-:W-:Y:S02]  /*361c0*/  IMAD.MOV.U32 R12, RZ, RZ, 0x1 ;  /* 0x00000001ff0c7424 */ /* 0x000fe400078e00ff */
[----:B------:R-:W-:-:S07]  /*361d0*/  IMAD.MOV.U32 R3, RZ, RZ, R14 ;  /* 0x000000ffff037224 */ /* 0x000fce00078e000e */
[----:B------:R-:W-:Y:S05]  /*361e0*/  WARPSYNC.COLLECTIVE R15, `(.L_x_3180) ;  /* 0x000000000f087348 */ /* 0x000fea0003c00000 */
[----:B------:R0:W1:Y:S02]  /*361f0*/  SHFL.IDX P6, R14, R13, R12, R11 ;  /* 0x0000000c0d0e7389 */ /* 0x00006400000c000b */
[----:B01----:R-:W-:Y:S01]  /*36200*/  ENDCOLLECTIVE ;  /* 0x000000000000791b */ /* 0x003fe20003800000 */
.L_x_3180:
        /* <DEDUP_REMOVED lines=17> */
.L_x_3181:
[----:B------:R-:W-:Y:S02]  /*36320*/  IMAD.MOV.U32 R13, RZ, RZ, R0 ;  /* 0x000000ffff0d7224 */ /* 0x000fe400078e0000 */
[----:B------:R-:W-:Y:S02]  /*36330*/  IMAD.MOV.U32 R12, RZ, RZ, 0x2 ;  /* 0x00000002ff0c7424 */ /* 0x000fe400078e00ff */
[----:B------:R-:W-:-:S07]  /*36340*/  IMAD.MOV.U32 R3, RZ, RZ, R14 ;  /* 0x000000ffff037224 */ /* 0x000fce00078e000e */
[----:B------:R-:W-:Y:S05]  /*36350*/  WARPSYNC.COLLECTIVE R15, `(.L_x_3182) ;  /* 0x000000000f087348 */ /* 0x000fea0003c00000 */
[----:B------:R0:W1:Y:S02]  /*36360*/  SHFL.IDX P6, R14, R13, R12, R11 ;  /* 0x0000000c0d0e7389 */ /* 0x00006400000c000b */
[----:B01----:R-:W-:Y:S01]  /*36370*/  ENDCOLLECTIVE ;  /* 0x000000000000791b */ /* 0x003fe20003800000 */
.L_x_3182:
        /* <DEDUP_REMOVED lines=18> */
.L_x_3183:
[----:B------:R-:W-:Y:S02]  /*364a0*/  IMAD.MOV.U32 R13, RZ, RZ, R0 ;  /* 0x000000ffff0d7224 */ /* 0x000fe400078e0000 */
[----:B------:R-:W-:Y:S02]  /*364b0*/  IMAD.MOV.U32 R12, RZ, RZ, 0x3 ;  /* 0x00000003ff0c7424 */ /* 0x000fe400078e00ff */
[----:B------:R-:W-:-:S07]  /*364c0*/  IMAD.MOV.U32 R3, RZ, RZ, R14 ;  /* 0x000000ffff037224 */ /* 0x000fce00078e000e */
[----:B------:R-:W-:Y:S05]  /*364d0*/  WARPSYNC.COLLECTIVE R15, `(.L_x_3184) ;  /* 0x000000000f087348 */ /* 0x000fea0003c00000 */
[----:B------:R0:W1:Y:S02]  /*364e0*/  SHFL.IDX P6, R14, R13, R12, R11 ;  /* 0x0000000c0d0e7389 */ /* 0x00006400000c000b */
[----:B01----:R-:W-:Y:S01]  /*364f0*/  ENDCOLLECTIVE ;  /* 0x000000000000791b */ /* 0x003fe20003800000 */
.L_x_3184:
        /* <DEDUP_REMOVED lines=18> */
.L_x_3185:
[----:B------:R-:W-:Y:S02]  /*36620*/  IMAD.MOV.U32 R13, RZ, RZ, R0 ;  /* 0x000000ffff0d7224 */ /* 0x000fe400078e0000 */
[----:B------:R-:W-:Y:S02]  /*36630*/  IMAD.MOV.U32 R12, RZ, RZ, 0x4 ;  /* 0x00000004ff0c7424 */ /* 0x000fe400078e00ff */
[----:B------:R-:W-:-:S07]  /*36640*/  IMAD.MOV.U32 R3, RZ, RZ, R14 ;  /* 0x000000ffff037224 */ /* 0x000fce00078e000e */
[----:B------:R-:W-:Y:S05]  /*36650*/  WARPSYNC.COLLECTIVE R15, `(.L_x_3186) ;  /* 0x000000000f087348 */ /* 0x000fea0003c00000 */
[----:B------:R0:W1:Y:S02]  /*36660*/  SHFL.IDX P6, R14, R13, R12, R11 ;  /* 0x0000000c0d0e7389 */ /* 0x00006400000c000b */
[----:B01----:R-:W-:Y:S01]  /*36670*/  ENDCOLLECTIVE ;  /* 0x000000000000791b */ /* 0x003fe20003800000 */
.L_x_3186:
        /* <DEDUP_REMOVED lines=18> */
.L_x_3187:
[----:B------:R-:W-:Y:S02]  /*367a0*/  IMAD.MOV.U32 R13, RZ, RZ, R0 ;  /* 0x000000ffff0d7224 */ /* 0x000fe400078e0000 */
[----:B------:R-:W-:Y:S02]  /*367b0*/  IMAD.MOV.U32 R12, RZ, RZ, 0x5 ;  /* 0x00000005ff0c7424 */ /* 0x000fe400078e00ff */
[----:B------:R-:W-:-:S07]  /*367c0*/  IMAD.MOV.U32 R3, RZ, RZ, R14 ;  /* 0x000000ffff037224 */ /* 0x000fce00078e000e */
[----:B------:R-:W-:Y:S05]  /*367d0*/  WARPSYNC.COLLECTIVE R15, `(.L_x_3188) ;  /* 0x000000000f087348 */ /* 0x000fea0003c00000 */
[----:B------:R0:W1:Y:S02]  /*367e0*/  SHFL.IDX P6, R14, R13, R12, R11 ;  /* 0x0000000c0d0e7389 */ /* 0x00006400000c000b */
[----:B01----:R-:W-:Y:S01]  /*367f0*/  ENDCOLLECTIVE ;  /* 0x000000000000791b */ /* 0x003fe20003800000 */
.L_x_3188:
        /* <DEDUP_REMOVED lines=18> */
.L_x_3189:
[----:B------:R-:W-:Y:S02]  /*36920*/  IMAD.MOV.U32 R13, RZ, RZ, R0 ;  /* 0x000000ffff0d7224 */ /* 0x000fe400078e0000 */
[----:B------:R-:W-:Y:S02]  /*36930*/  IMAD.MOV.U32 R12, RZ, RZ, 0x6 ;  /* 0x00000006ff0c7424 */ /* 0x000fe400078e00ff */
[----:B------:R-:W-:-:S07]  /*36940*/  IMAD.MOV.U32 R3, RZ, RZ, R14 ;  /* 0x000000ffff037224 */ /* 0x000fce00078e000e */
[----:B------:R-:W-:Y:S05]  /*36950*/  WARPSYNC.COLLECTIVE R15, `(.L_x_3190) ;  /* 0x000000000f087348 */ /* 0x000fea0003c00000 */
[----:B------:R0:W1:Y:S02]  /*36960*/  SHFL.IDX P6, R14, R13, R12, R11 ;  /* 0x0000000c0d0e7389 */ /* 0x00006400000c000b */
[----:B01----:R-:W-:Y:S01]  /*36970*/  ENDCOLLECTIVE ;  /* 0x000000000000791b */ /* 0x003fe20003800000 */
.L_x_3190:
        /* <DEDUP_REMOVED lines=18> */
.L_x_3191:
[----:B------:R-:W-:Y:S02]  /*36aa0*/  IMAD.MOV.U32 R13, RZ, RZ, R0 ;  /* 0x000000ffff0d7224 */ /* 0x000fe400078e0000 */
[----:B------:R-:W-:Y:S02]  /*36ab0*/  IMAD.MOV.U32 R12, RZ, RZ, 0x7 ;  /* 0x00000007ff0c7424 */ /* 0x000fe400078e00ff */
[----:B------:R-:W-:-:S07]  /*36ac0*/  IMAD.MOV.U32 R3, RZ, RZ, R14 ;  /* 0x000000ffff037224 */ /* 0x000fce00078e000e */
[----:B------:R-:W-:Y:S05]  /*36ad0*/  WARPSYNC.COLLECTIVE R15, `(.L_x_3192) ;  /* 0x000000000f087348 */ /* 0x000fea0003c00000 */
[----:B------:R0:W1:Y:S02]  /*36ae0*/  SHFL.IDX P6, R14, R13, R12, R11 ;  /* 0x0000000c0d0e7389 */ /* 0x00006400000c000b */
[----:B01----:R-:W-:Y:S01]  /*36af0*/  ENDCOLLECTIVE ;  /* 0x000000000000791b */ /* 0x003fe20003800000 */
.L_x_3192:
        /* <DEDUP_REMOVED lines=16> */
.L_x_3193:
[----:B------:R-:W-:Y:S05]  /*36c00*/  BRA `(.L_x_3194) ;  /* 0xffffff9c00587947 */ /* 0x000fea000383ffff */
.L_x_3013:
[----:B0-----:R0:W2:Y:S02]  /*36c10*/  SYNCS.PHASECHK.TRANS64.TRYWAIT P0, [R16+URZ+0x38820], R3 ;  /* 0x03882003100075a7 */ /* 0x0010a4000800017f */
[----:B--2---:R-:W-:Y:S05]  /*36c20*/  @!P0 NANOSLEEP.SYNCS 0x989680 ;  /* 0x009896800000895d */ /* 0x004fea0003900000 */
[----:B------:R-:W2:Y:S02]  /*36c30*/  @!P0 SYNCS.PHASECHK.TRANS64 P0, [R16+URZ+0x38820], R3 ;  /* 0x03882003100085a7 */ /* 0x000ea4000800007f */
[----:B--2---:R-:W-:Y:S05]  /*36c40*/  @!P0 BRA `(.L_x_3013) ;  /* 0xfffffffc00f08947 */ /* 0x004fea000383ffff */
[----:B------:R-:W-:Y:S05]  /*36c50*/  BRA `(.L_x_3195) ;  /* 0xffffff9c00d47947 */ /* 0x000fea000383ffff */
.L_x_3018:
[----:B0-----:R0:W1:Y:S02]  /*36c60*/  SYNCS.PHASECHK.TRANS64.TRYWAIT P0, [R6+URZ+0x38840], R3 ;  /* 0x03884003060075a7 */ /* 0x001064000800017f */
[----:B-1----:R-:W-:Y:S05]  /*36c70*/  @!P0 NANOSLEEP.SYNCS 0x989680 ;  /* 0x009896800000895d */ /* 0x002fea0003900000 */
[----:B------:R-:W1:Y:S02]  /*36c80*/  @!P0 SYNCS.PHASECHK.TRANS64 P0, [R6+URZ+0x38840], R3 ;  /* 0x03884003060085a7 */ /* 0x000e64000800007f */
[----:B-1----:R-:W-:Y:S05]  /*36c90*/  @!P0 BRA `(.L_x_3018) ;  /* 0xfffffffc00f08947 */ /* 0x002fea000383ffff */
[----:B------:R-:W-:Y:S05]  /*36ca0*/  BRA `(.L_x_3196) ;  /* 0xffffffa000b87947 */ /* 0x000fea000383ffff */
.L_x_3019:
        /* <DEDUP_REMOVED lines=8> */
.L_x_3198:
[----:B------:R-:W-:Y:S05]  /*36d30*/  BSYNC B1 ;  /* 0x0000000000017941 */ /* 0x000fea0003800000 */
.L_x_3197:
        /* <DEDUP_REMOVED lines=12> */
.L_x_3199:
        /* <DEDUP_REMOVED lines=13> */
.L_x_3200:
        /* <DEDUP_REMOVED lines=14> */
.L_x_3201:
[----:B------:R-:W-:Y:S02]  /*36fb0*/  IMAD.MOV.U32 R13, RZ, RZ, R10 ;  /* 0x000000ffff0d7224 */ /* 0x000fe400078e000a */
[----:B------:R-:W-:Y:S02]  /*36fc0*/  IMAD.MOV.U32 R12, RZ, RZ, 0x2 ;  /* 0x00000002ff0c7424 */ /* 0x000fe400078e00ff */
[----:B------:R-:W-:-:S07]  /*36fd0*/  IMAD.MOV.U32 R2, RZ, RZ, R14 ;  /* 0x000000ffff027224 */ /* 0x000fce00078e000e */
[----:B------:R-:W-:Y:S05]  /*36fe0*/  WARPSYNC.COLLECTIVE R15, `(.L_x_3202) ;  /* 0x000000000f087348 */ /* 0x000fea0003c00000 */
[----:B------:R0:W1:Y:S02]  /*36ff0*/  SHFL.IDX P6, R14, R13, R12, R11 ;  /* 0x0000000c0d0e7389 */ /* 0x00006400000c000b */
[----:B01----:R-:W-:Y:S01]  /*37000*/  ENDCOLLECTIVE ;  /* 0x000000000000791b */ /* 0x003fe20003800000 */
.L_x_3202:
        /* <DEDUP_REMOVED lines=14> */
.L_x_3203:
[----:B------:R-:W-:Y:S02]  /*370f0*/  IMAD.MOV.U32 R13, RZ, RZ, R10 ;  /* 0x000000ffff0d7224 */ /* 0x000fe400078e000a */
[----:B------:R-:W-:Y:S02]  /*37100*/  IMAD.MOV.U32 R12, RZ, RZ, 0x3 ;  /* 0x00000003ff0c7424 */ /* 0x000fe400078e00ff */
[----:B------:R-:W-:-:S07]  /*37110*/  IMAD.MOV.U32 R2, RZ, RZ, R14 ;  /* 0x000000ffff027224 */ /* 0x000fce00078e000e */
[----:B------:R-:W-:Y:S05]  /*37120*/  WARPSYNC.COLLECTIVE R15, `(.L_x_3204) ;  /* 0x000000000f087348 */ /* 0x000fea0003c00000 */
[----:B------:R0:W1:Y:S02]  /*37130*/  SHFL.IDX P6, R14, R13, R12, R11 ;  /* 0x0000000c0d0e7389 */ /* 0x00006400000c000b */
[----:B01----:R-:W-:Y:S01]  /*37140*/  ENDCOLLECTIVE ;  /* 0x000000000000791b */ /* 0x003fe20003800000 */
.L_x_3204:
        /* <DEDUP_REMOVED lines=14> */
.L_x_3205:
[----:B------:R-:W-:Y:S02]  /*37230*/  IMAD.MOV.U32 R13, RZ, RZ, R10 ;  /* 0x000000ffff0d7224 */ /* 0x000fe400078e000a */
[----:B------:R-:W-:Y:S02]  /*37240*/  IMAD.MOV.U32 R12, RZ, RZ, 0x4 ;  /* 0x00000004ff0c7424 */ /* 0x000fe400078e00ff */
[----:B------:R-:W-:-:S07]  /*37250*/  IMAD.MOV.U32 R2, RZ, RZ, R14 ;  /* 0x000000ffff027224 */ /* 0x000fce00078e000e */
[----:B------:R-:W-:Y:S05]  /*37260*/  WARPSYNC.COLLECTIVE R15, `(.L_x_3206) ;  /* 0x000000000f087348 */ /* 0x000fea0003c00000 */
[----:B------:R0:W1:Y:S02]  /*37270*/  SHFL.IDX P6, R14, R13, R12, R11 ;  /* 0x0000000c0d0e7389 */ /* 0x00006400000c000b */
[----:B01----:R-:W-:Y:S01]  /*37280*/  ENDCOLLECTIVE ;  /* 0x000000000000791b */ /* 0x003fe20003800000 */
.L_x_3206:
        /* <DEDUP_REMOVED lines=17> */
.L_x_3207:
[----:B------:R-:W-:Y:S01]  /*373a0*/  IMAD.MOV.U32 R2, RZ, RZ, R14 ;  /* 0x000000ffff027224 */ /* 0x000fe200078e000e */
[----:B------:R-:W-:Y:S06]  /*373b0*/  BRA `(.L_x_3208) ;  /* 0xffffffa000047947 */ /* 0x000fec000383ffff */
.L_x_3024:
[----:B-1----:R1:W2:Y:S02]  /*373c0*/  SYNCS.PHASECHK.TRANS64.TRYWAIT P0, [R6+URZ+0x38860], R2 ;  /* 0x03886002060075a7 */ /* 0x0022a4000800017f */
[----:B--2---:R-:W-:Y:S05]  /*373d0*/  @!P0 NANOSLEEP.SYNCS 0x989680 ;  /* 0x009896800000895d */ /* 0x004fea0003900000 */
[----:B------:R-:W2:Y:S02]  /*373e0*/  @!P0 SYNCS.PHASECHK.TRANS64 P0, [R6+URZ+0x38860], R2 ;  /* 0x03886002060085a7 */ /* 0x000ea4000800007f */
[----:B--2---:R-:W-:Y:S05]  /*373f0*/  @!P0 BRA `(.L_x_3024) ;  /* 0xfffffffc00f08947 */ /* 0x004fea000383ffff */
[----:B------:R-:W-:Y:S05]  /*37400*/  BRA `(.L_x_3209) ;  /* 0xffffffa0007c7947 */ /* 0x000fea000383ffff */
.L_x_3025:
        /* <DEDUP_REMOVED lines=8> */
.L_x_3211:
[----:B------:R-:W-:Y:S05]  /*37490*/  BSYNC B1 ;  /* 0x0000000000017941 */ /* 0x000fea0003800000 */
.L_x_3210:
        /* <DEDUP_REMOVED lines=9> */
.L_x_3212:
[----:B------:R-:W-:Y:S02]  /*37530*/  IMAD.MOV.U32 R13, RZ, RZ, R19 ;  /* 0x000000ffff0d7224 */ /* 0x000fe400078e0013 */
[----:B------:R-:W-:Y:S02]  /*37540*/  IMAD.MOV.U32 R12, RZ, RZ, 0x1 ;  /* 0x00000001ff0c7424 */ /* 0x000fe400078e00ff */
[----:B------:R-:W-:-:S07]  /*37550*/  IMAD.MOV.U32 R2, RZ, RZ, R14 ;  /* 0x000000ffff027224 */ /* 0x000fce00078e000e */
[----:B------:R-:W-:Y:S05]  /*37560*/  WARPSYNC.COLLECTIVE R15, `(.L_x_3213) ;  /* 0x000000000f087348 */ /* 0x000fea0003c00000 */
[----:B------:R0:W1:Y:S02]  /*37570*/  SHFL.IDX P6, R14, R13, R12, R11 ;  /* 0x0000000c0d0e7389 */ /* 0x00006400000c000b */
[----:B01----:R-:W-:Y:S01]  /*37580*/  ENDCOLLECTIVE ;  /* 0x000000000000791b */ /* 0x003fe20003800000 */
.L_x_3213:
        /* <DEDUP_REMOVED lines=18> */
.L_x_3214:
[----:B------:R-:W-:Y:S02]  /*376b0*/  IMAD.MOV.U32 R13, RZ, RZ, R19 ;  /* 0x000000ffff0d7224 */ /* 0x000fe400078e0013 */
[----:B------:R-:W-:Y:S02]  /*376c0*/  IMAD.MOV.U32 R12, RZ, RZ, 0x2 ;  /* 0x00000002ff0c7424 */ /* 0x000fe400078e00ff */
[----:B------:R-:W-:-:S07]  /*376d0*/  IMAD.MOV.U32 R2, RZ, RZ, R14 ;  /* 0x000000ffff027224 */ /* 0x000fce00078e000e */
[----:B------:R-:W-:Y:S05]  /*376e0*/  WARPSYNC.COLLECTIVE R15, `(.L_x_3215) ;  /* 0x000000000f087348 */ /* 0x000fea0003c00000 */
[----:B------:R0:W1:Y:S02]  /*376f0*/  SHFL.IDX P6, R14, R13, R12, R11 ;  /* 0x0000000c0d0e7389 */ /* 0x00006400000c000b */
[----:B01----:R-:W-:Y:S01]  /*37700*/  ENDCOLLECTIVE ;  /* 0x000000000000791b */ /* 0x003fe20003800000 */
.L_x_3215:
        /* <DEDUP_REMOVED lines=18> */
.L_x_3216:
[----:B------:R-:W-:Y:S02]  /*37830*/  IMAD.MOV.U32 R13, RZ, RZ, R19 ;  /* 0x000000ffff0d7224 */ /* 0x000fe400078e0013 */
[----:B------:R-:W-:Y:S02]  /*37840*/  IMAD.MOV.U32 R12, RZ, RZ, 0x3 ;  /* 0x00000003ff0c7424 */ /* 0x000fe400078e00ff */
[----:B------:R-:W-:-:S07]  /*37850*/  IMAD.MOV.U32 R2, RZ, RZ, R14 ;  /* 0x000000ffff027224 */ /* 0x000fce00078e000e */
[----:B------:R-:W-:Y:S05]  /*37860*/  WARPSYNC.COLLECTIVE R15, `(.L_x_3217) ;  /* 0x000000000f087348 */ /* 0x000fea0003c00000 */
[----:B------:R0:W1:Y:S02]  /*37870*/  SHFL.IDX P6, R14, R13, R12, R11 ;  /* 0x0000000c0d0e7389 */ /* 0x00006400000c000b */
[----:B01----:R-:W-:Y:S01]  /*37880*/  ENDCOLLECTIVE ;  /* 0x000000000000791b */ /* 0x003fe20003800000 */
.L_x_3217:
        /* <DEDUP_REMOVED lines=18> */
.L_x_3218:
[----:B------:R-:W-:Y:S02]  /*379b0*/  IMAD.MOV.U32 R13, RZ, RZ, R19 ;  /* 0x000000ffff0d7224 */ /* 0x000fe400078e0013 */
[----:B------:R-:W-:Y:S02]  /*379c0*/  IMAD.MOV.U32 R12, RZ, RZ, 0x4 ;  /* 0x00000004ff0c7424 */ /* 0x000fe400078e00ff */
[----:B------:R-:W-:-:S07]  /*379d0*/  IMAD.MOV.U32 R2, RZ, RZ, R14 ;  /* 0x000000ffff027224 */ /* 0x000fce00078e000e */
[----:B------:R-:W-:Y:S05]  /*379e0*/  WARPSYNC.COLLECTIVE R15, `(.L_x_3219) ;  /* 0x000000000f087348 */ /* 0x000fea0003c00000 */
[----:B------:R0:W1:Y:S02]  /*379f0*/  SHFL.IDX P6, R14, R13, R12, R11 ;  /* 0x0000000c0d0e7389 */ /* 0x00006400000c000b */
[----:B01----:R-:W-:Y:S01]  /*37a00*/  ENDCOLLECTIVE ;  /* 0x000000000000791b */ /* 0x003fe20003800000 */
.L_x_3219:
        /* <DEDUP_REMOVED lines=13> */
.L_x_3220:
        /* <DEDUP_REMOVED lines=10> */
.L_x_3033:
[----:B0-----:R0:W2:Y:S02]  /*37b80*/  SYNCS.PHASECHK.TRANS64.TRYWAIT P0, [R4+URZ+0x38860], R3 ;  /* 0x03886003040075a7 */ /* 0x0010a4000800017f */
[----:B--2---:R-:W-:Y:S05]  /*37b90*/  @!P0 NANOSLEEP.SYNCS 0x989680 ;  /* 0x009896800000895d */ /* 0x004fea0003900000 */
[----:B------:R-:W2:Y:S02]  /*37ba0*/  @!P0 SYNCS.PHASECHK.TRANS64 P0, [R4+URZ+0x38860], R3 ;  /* 0x03886003040085a7 */ /* 0x000ea4000800007f */
[----:B--2---:R-:W-:Y:S05]  /*37bb0*/  @!P0 BRA `(.L_x_3033) ;  /* 0xfffffffc00f08947 */ /* 0x004fea000383ffff */
[----:B------:R-:W-:Y:S05]  /*37bc0*/  BRA `(.L_x_3222) ;  /* 0xffffffa000bc7947 */ /* 0x000fea000383ffff */
.L_x_3034:
        /* <DEDUP_REMOVED lines=8> */
.L_x_3224:
[----:B------:R-:W-:Y:S05]  /*37c50*/  BSYNC B0 ;  /* 0x0000000000007941 */ /* 0x000fea0003800000 */
.L_x_3223:
        /* <DEDUP_REMOVED lines=11> */
.L_x_3225:
[----:B------:R-:W-:Y:S02]  /*37d10*/  ULDC UR4, c[0x0][0x2f4] ;  /* 0x0000bd0000047ab9 */ /* 0x000fe40000000800 */
        /* <DEDUP_REMOVED lines=20> */
.L_x_3226:
        /* <DEDUP_REMOVED lines=11> */
.L_x_3227:
[----:B------:R-:W-:Y:S02]  /*37f10*/  IMAD.MOV.U32 R13, RZ, RZ, R19 ;  /* 0x000000ffff0d7224 */ /* 0x000fe400078e0013 */
[----:B------:R-:W-:Y:S01]  /*37f20*/  IMAD.MOV.U32 R12, RZ, RZ, 0x2 ;  /* 0x00000002ff0c7424 */ /* 0x000fe200078e00ff */
[----:B------:R-:W-:-:S13]  /*37f30*/  IADD3 R2, P4, R14, R8, RZ ;  /* 0x000000080e027210 */ /* 0x000fda0007f9e0ff */
[----:B------:R-:W-:Y:S05]  /*37f40*/  WARPSYNC.COLLECTIVE R15, `(.L_x_3228) ;  /* 0x000000000f087348 */ /* 0x000fea0003c00000 */
[----:B------:R0:W1:Y:S02]  /*37f50*/  SHFL.IDX P6, R14, R13, R12, R11 ;  /* 0x0000000c0d0e7389 */ /* 0x00006400000c000b */
[----:B01----:R-:W-:Y:S01]  /*37f60*/  ENDCOLLECTIVE ;  /* 0x000000000000791b */ /* 0x003fe20003800000 */
.L_x_3228:
        /* <DEDUP_REMOVED lines=12> */
.L_x_3229:
        /* <DEDUP_REMOVED lines=14> */
.L_x_3230:
        /* <DEDUP_REMOVED lines=17> */
.L_x_3231:
[----:B------:R-:W-:Y:S02]  /*38220*/  IMAD.MOV.U32 R13, RZ, RZ, R19 ;  /* 0x000000ffff0d7224 */ /* 0x000fe400078e0013 */
[----:B------:R-:W-:Y:S01]  /*38230*/  IMAD.MOV.U32 R12, RZ, RZ, 0x4 ;  /* 0x00000004ff0c7424 */ /* 0x000fe200078e00ff */
[----:B------:R-:W-:-:S13]  /*38240*/  IADD3 R2, P4, R14, R8, RZ ;  /* 0x000000080e027210 */ /* 0x000fda0007f9e0ff */
[----:B------:R-:W-:Y:S05]  /*38250*/  WARPSYNC.COLLECTIVE R15, `(.L_x_3232) ;  /* 0x000000000f087348 */ /* 0x000fea0003c00000 */
[----:B------:R0:W1:Y:S02]  /*38260*/  SHFL.IDX P6, R14, R13, R12, R11 ;  /* 0x0000000c0d0e7389 */ /* 0x00006400000c000b */
[----:B01----:R-:W-:Y:S01]  /*38270*/  ENDCOLLECTIVE ;  /* 0x000000000000791b */ /* 0x003fe20003800000 */
.L_x_3232:
        /* <DEDUP_REMOVED lines=12> */
.L_x_3233:
        /* <DEDUP_REMOVED lines=9> */
.L_x_3039:
[----:B------:R-:W-:Y:S01]  /*383d0*/  BSSY B0, `(.L_x_3235) ;  /* 0x0000008000007945 */ /* 0x000fe20003800000 */
[----:B------:R-:W-:Y:S02]  /*383e0*/  IMAD.MOV.U32 R13, RZ, RZ, R24 ;  /* 0x000000ffff0d7224 */ /* 0x000fe400078e0018 */
[----:B------:R-:W-:Y:S02]  /*383f0*/  IMAD.MOV.U32 R12, RZ, RZ, RZ ;  /* 0x000000ffff0c7224 */ /* 0x000fe400078e00ff */
[----:B-1----:R-:W-:Y:S02]  /*38400*/  IMAD.MOV.U32 R11, RZ, RZ, 0x1f ;  /* 0x0000001fff0b7424 */ /* 0x002fe400078e00ff */
[----:B------:R-:W-:-:S07]  /*38410*/  IMAD.MOV.U32 R15, RZ, RZ, -0x1 ;  /* 0xffffffffff0f7424 */ /* 0x000fce00078e00ff */
[----:B0-----:R-:W-:Y:S05]  /*38420*/  WARPSYNC.COLLECTIVE R15, `(.L_x_3236) ;  /* 0x000000000f087348 */ /* 0x001fea0003c00000 */
[----:B------:R1:W2:Y:S02]  /*38430*/  SHFL.IDX P6, R14, R13, R12, R11 ;  /* 0x0000000c0d0e7389 */ /* 0x0002a400000c000b */
[----:B012---:R-:W-:Y:S01]  /*38440*/  ENDCOLLECTIVE ;  /* 0x000000000000791b */ /* 0x007fe20003800000 */
.L_x_3236:
[----:B------:R-:W-:Y:S05]  /*38450*/  BSYNC B0 ;  /* 0x0000000000007941 */ /* 0x000fea0003800000 */
.L_x_3235:
        /* <DEDUP_REMOVED lines=9> */
.L_x_3237:
        /* <DEDUP_REMOVED lines=23> */
.L_x_3238:
[----:B------:R-:W-:Y:S01]  /*38660*/  IMAD.MOV.U32 R12, RZ, RZ, 0x2 ;  /* 0x00000002ff0c7424 */ /* 0x000fe200078e00ff */
[----:B------:R-:W-:-:S05]  /*38670*/  SEL R4, R14, RZ, P1 ;  /* 0x000000ff0e047207 */ /* 0x000fca0000800000 */
[----:B------:R-:W-:-:S04]  /*38680*/  IMAD.IADD R4, R13, 0x1, R4 ;  /* 0x000000010d047824 */ /* 0x000fc800078e0204 */
[----:B------:R-:W-:-:S07]  /*38690*/  IMAD.MOV.U32 R13, RZ, RZ, R4 ;  /* 0x000000ffff0d7224 */ /* 0x000fce00078e0004 */
[----:B------:R-:W-:Y:S05]  /*386a0*/  WARPSYNC.COLLECTIVE R15, `(.L_x_3239) ;  /* 0x000000000f087348 */ /* 0x000fea0003c00000 */
[----:B------:R0:W1:Y:S02]  /*386b0*/  SHFL.UP P6, R14, R13, R12, R11 ;  /* 0x0400000c0d0e7389 */ /* 0x00006400000c000b */
[----:B01----:R-:W-:Y:S01]  /*386c0*/  ENDCOLLECTIVE ;  /* 0x000000000000791b */ /* 0x003fe20003800000 */
.L_x_3239:
[----:B------:R-:W-:Y:S01]  /*386d0*/  IMAD.MOV.U32 R12, RZ, RZ, 0x4 ;  /* 0x00000004ff0c7424 */ /* 0x000fe200078e00ff */
[----:B------:R-:W-:-:S05]  /*386e0*/  SEL R3, R14, RZ, P2 ;  /* 0x000000ff0e037207 */ /* 0x000fca0001000000 */
[----:B------:R-:W-:-:S04]  /*386f0*/  IMAD.IADD R2, R4, 0x1, R3 ;  /* 0x0000000104027824 */ /* 0x000fc800078e0203 */
[----:B------:R-:W-:-:S07]  /*38700*/  IMAD.MOV.U32 R13, RZ, RZ, R2 ;  /* 0x000000ffff0d7224 */ /* 0x000fce00078e0002 */
[----:B------:R-:W-:Y:S05]  /*38710*/  WARPSYNC.COLLECTIVE R15, `(.L_x_3240) ;  /* 0x000000000f087348 */ /* 0x000fea0003c00000 */
[----:B------:R0:W1:Y:S02]  /*38720*/  SHFL.UP P6, R14, R13, R12, R11 ;  /* 0x0400000c0d0e7389 */ /* 0x00006400000c000b */
[----:B01----:R-:W-:Y:S01]  /*38730*/  ENDCOLLECTIVE ;  /* 0x000000000000791b */ /* 0x003fe20003800000 */
.L_x_3240:
[----:B------:R-:W-:Y:S01]  /*38740*/  IMAD.MOV.U32 R12, RZ, RZ, 0x8 ;  /* 0x00000008ff0c7424 */ /* 0x000fe200078e00ff */
[----:B------:R-:W-:-:S05]  /*38750*/  SEL R3, R14, RZ, P3 ;  /* 0x000000ff0e037207 */ /* 0x000fca0001800000 */
[----:B------:R-:W-:-:S04]  /*38760*/  IMAD.IADD R3, R2, 0x1, R3 ;  /* 0x0000000102037824 */ /* 0x000fc800078e0203 */
[----:B------:R-:W-:-:S07]  /*38770*/  IMAD.MOV.U32 R13, RZ, RZ, R3 ;  /* 0x000000ffff0d7224 */ /* 0x000fce00078e0003 */
[----:B------:R-:W-:Y:S05]  /*38780*/  WARPSYNC.COLLECTIVE R15, `(.L_x_3241) ;  /* 0x000000000f087348 */ /* 0x000fea0003c00000 */
[----:B------:R0:W1:Y:S02]  /*38790*/  SHFL.UP P6, R14, R13, R12, R11 ;  /* 0x0400000c0d0e7389 */ /* 0x00006400000c000b */
[----:B01----:R-:W-:Y:S01]  /*387a0*/  ENDCOLLECTIVE ;  /* 0x000000000000791b */ /* 0x003fe20003800000 */
.L_x_3241:
[----:B------:R-:W-:Y:S01]  /*387b0*/  IMAD.MOV.U32 R12, RZ, RZ, 0x10 ;  /* 0x00000010ff0c7424 */ /* 0x000fe200078e00ff */
[----:B------:R-:W-:-:S05]  /*387c0*/  SEL R4, R14, RZ, P4 ;  /* 0x000000ff0e047207 */ /* 0x000fca0002000000 */
[----:B------:R-:W-:-:S04]  /*387d0*/  IMAD.IADD R4, R3, 0x1, R4 ;  /* 0x0000000103047824 */ /* 0x000fc800078e0204 */
[----:B------:R-:W-:-:S07]  /*387e0*/  IMAD.MOV.U32 R13, RZ, RZ, R4 ;  /* 0x000000ffff0d7224 */ /* 0x000fce00078e0004 */
[----:B------:R-:W-:Y:S05]  /*387f0*/  WARPSYNC.COLLECTIVE R15, `(.L_x_3242) ;  /* 0x000000000f087348 */ /* 0x000fea0003c00000 */
[----:B------:R0:W1:Y:S02]  /*38800*/  SHFL.UP P6, R14, R13, R12, R11 ;  /* 0x0400000c0d0e7389 */ /* 0x00006400000c000b */
[----:B01----:R-:W-:Y:S01]  /*38810*/  ENDCOLLECTIVE ;  /* 0x000000000000791b */ /* 0x003fe20003800000 */
.L_x_3242:
        /* <DEDUP_REMOVED lines=8> */
.L_x_3243:
[----:B------:R-:W-:Y:S05]  /*388a0*/  BRA `(.L_x_3244) ;  /* 0xffffff9c00e87947 */ /* 0x000fea000383ffff */
.L_x_3042:
[----:B------:R-:W-:Y:S01]  /*388b0*/  BSSY B0, `(.L_x_3245) ;  /* 0x0000007000007945 */ /* 0x000fe20003800000 */
[----:B------:R-:W-:Y:S02]  /*388c0*/  IMAD.MOV.U32 R12, RZ, RZ, 0x1 ;  /* 0x00000001ff0c7424 */ /* 0x000fe400078e00ff */
[----:B-1----:R-:W-:Y:S02]  /*388d0*/  IMAD.MOV.U32 R11, RZ, RZ, RZ ;  /* 0x000000ffff0b7224 */ /* 0x002fe400078e00ff */
[----:B------:R-:W-:-:S07]  /*388e0*/  IMAD.MOV.U32 R15, RZ, RZ, -0x1 ;  /* 0xffffffffff0f7424 */ /* 0x000fce00078e00ff */
[----:B------:R-:W-:Y:S05]  /*388f0*/  WARPSYNC.COLLECTIVE R15, `(.L_x_3246) ;  /* 0x000000000f087348 */ /* 0x000fea0003c00000 */
[----:B------:R0:W1:Y:S02]  /*38900*/  SHFL.UP P6, R14, R13, R12, R11 ;  /* 0x0400000c0d0e7389 */ /* 0x00006400000c000b */
[----:B01----:R-:W-:Y:S01]  /*38910*/  ENDCOLLECTIVE ;  /* 0x000000000000791b */ /* 0x003fe20003800000 */
.L_x_3246:
[----:B------:R-:W-:Y:S05]  /*38920*/  BSYNC B0 ;  /* 0x0000000000007941 */ /* 0x000fea0003800000 */
.L_x_3245:
        /* <DEDUP_REMOVED lines=8> */
.L_x_3247:
[----:B------:R-:W-:Y:S01]  /*389b0*/  IMAD.MOV.U32 R12, RZ, RZ, 0x4 ;  /* 0x00000004ff0c7424 */ /* 0x000fe200078e00ff */
[----:B------:R-:W-:-:S05]  /*389c0*/  SEL R2, R14, RZ, P2 ;  /* 0x000000ff0e027207 */ /* 0x000fca0001000000 */
[----:B------:R-:W-:-:S04]  /*389d0*/  IMAD.IADD R2, R13, 0x1, R2 ;  /* 0x000000010d027824 */ /* 0x000fc800078e0202 */
[----:B------:R-:W-:-:S07]  /*389e0*/  IMAD.MOV.U32 R13, RZ, RZ, R2 ;  /* 0x000000ffff0d7224 */ /* 0x000fce00078e0002 */
[----:B------:R-:W-:Y:S05]  /*389f0*/  WARPSYNC.COLLECTIVE R15, `(.L_x_3248) ;  /* 0x000000000f087348 */ /* 0x000fea0003c00000 */
[----:B------:R0:W1:Y:S02]  /*38a00*/  SHFL.UP P6, R14, R13, R12, R11 ;  /* 0x0400000c0d0e7389 */ /* 0x00006400000c000b */
[----:B01----:R-:W-:Y:S01]  /*38a10*/  ENDCOLLECTIVE ;  /* 0x000000000000791b */ /* 0x003fe20003800000 */
.L_x_3248:
[----:B------:R-:W-:Y:S01]  /*38a20*/  IMAD.MOV.U32 R12, RZ, RZ, 0x8 ;  /* 0x00000008ff0c7424 */ /* 0x000fe200078e00ff */
[----:B------:R-:W-:-:S05]  /*38a30*/  SEL R3, R14, RZ, P3 ;  /* 0x000000ff0e037207 */ /* 0x000fca0001800000 */
[----:B------:R-:W-:-:S04]  /*38a40*/  IMAD.IADD R3, R2, 0x1, R3 ;  /* 0x0000000102037824 */ /* 0x000fc800078e0203 */
[----:B------:R-:W-:-:S07]  /*38a50*/  IMAD.MOV.U32 R13, RZ, RZ, R3 ;  /* 0x000000ffff0d7224 */ /* 0x000fce00078e0003 */
[----:B------:R-:W-:Y:S05]  /*38a60*/  WARPSYNC.COLLECTIVE R15, `(.L_x_3249) ;  /* 0x000000000f087348 */ /* 0x000fea0003c00000 */
[----:B------:R0:W1:Y:S02]  /*38a70*/  SHFL.UP P6, R14, R13, R12, R11 ;  /* 0x0400000c0d0e7389 */ /* 0x00006400000c000b */
[----:B01----:R-:W-:Y:S01]  /*38a80*/  ENDCOLLECTIVE ;  /* 0x000000000000791b */ /* 0x003fe20003800000 */
.L_x_3249:
[----:B------:R-:W-:Y:S01]  /*38a90*/  IMAD.MOV.U32 R12, RZ, RZ, 0x10 ;  /* 0x00000010ff0c7424 */ /* 0x000fe200078e00ff */
[----:B------:R-:W-:-:S05]  /*38aa0*/  SEL R4, R14, RZ, P4 ;  /* 0x000000ff0e047207 */ /* 0x000fca0002000000 */
[----:B------:R-:W-:-:S04]  /*38ab0*/  IMAD.IADD R4, R3, 0x1, R4 ;  /* 0x0000000103047824 */ /* 0x000fc800078e0204 */
[----:B------:R-:W-:-:S07]  /*38ac0*/  IMAD.MOV.U32 R13, RZ, RZ, R4 ;  /* 0x000000ffff0d7224 */ /* 0x000fce00078e0004 */
[----:B------:R-:W-:Y:S05]  /*38ad0*/  WARPSYNC.COLLECTIVE R15, `(.L_x_3250) ;  /* 0x000000000f087348 */ /* 0x000fea0003c00000 */
[----:B------:R0:W1:Y:S02]  /*38ae0*/  SHFL.UP P6, R14, R13, R12, R11 ;  /* 0x0400000c0d0e7389 */ /* 0x00006400000c000b */
[----:B01----:R-:W-:Y:S01]  /*38af0*/  ENDCOLLECTIVE ;  /* 0x000000000000791b */ /* 0x003fe20003800000 */
.L_x_3250:
        /* <DEDUP_REMOVED lines=8> */
.L_x_3251:
[----:B------:R-:W-:Y:S05]  /*38b80*/  BRA `(.L_x_3252) ;  /* 0xffffff9c00d47947 */ /* 0x000fea000383ffff */
.L_x_3044:
[----:B------:R-:W-:Y:S01]  /*38b90*/  BSSY B0, `(.L_x_3253) ;  /* 0x0000006000007945 */ /* 0x000fe20003800000 */
[----:B------:R-:W-:Y:S01]  /*38ba0*/  PLOP3.LUT P6, PT, P6, PT, PT, 0x8, 0x0 ;  /* 0x000000000000781c */ /* 0x000fe200037ce170 */
[----:B------:R-:W-:-:S12]  /*38bb0*/  IMAD.MOV.U32 R15, RZ, RZ, -0x1 ;  /* 0xffffffffff0f7424 */ /* 0x000fd800078e00ff */
[----:B01----:R-:W-:Y:S05]  /*38bc0*/  WARPSYNC.COLLECTIVE R15, `(.L_x_3254) ;  /* 0x000000000f087348 */ /* 0x003fea0003c00000 */
[----:B------:R-:W-:Y:S01]  /*38bd0*/  VOTE.ANY R14, PT, P6 ;  /* 0x00000000000e7806 */ /* 0x000fe200030e0100 */
[----:B01----:R-:W-:Y:S06]  /*38be0*/  ENDCOLLECTIVE ;  /* 0x000000000000791b */ /* 0x003fec0003800000 */
.L_x_3254:
[----:B------:R-:W-:Y:S05]  /*38bf0*/  BSYNC B0 ;  /* 0x0000000000007941 */ /* 0x000fea0003800000 */
.L_x_3253:
        /* <DEDUP_REMOVED lines=8> */
.L_x_3255:
[----:B------:R-:W-:Y:S02]  /*38c80*/  IMAD.IADD R27, R12, 0x1, R27 ;  /* 0x000000010c1b7824 */ /* 0x000fe400078e021b */
[----:B------:R-:W-:Y:S02]  /*38c90*/  IMAD.MOV.U32 R13, RZ, RZ, R8 ;  /* 0x000000ffff0d7224 */ /* 0x000fe400078e0008 */
[----:B------:R-:W-:-:S07]  /*38ca0*/  IMAD.MOV.U32 R25, RZ, RZ, R14 ;  /* 0x000000ffff197224 */ /* 0x000fce00078e000e */
[----:B------:R-:W-:Y:S05]  /*38cb0*/  WARPSYNC.COLLECTIVE R15, `(.L_x_3256) ;  /* 0x000000000f087348 */ /* 0x000fea0003c00000 */
[----:B------:R0:W1:Y:S02]  /*38cc0*/  SHFL.IDX P6, R14, R13, R12, R11 ;  /* 0x0000000c0d0e7389 */ /* 0x00006400000c000b */
[----:B01----:R-:W-:Y:S01]  /*38cd0*/  ENDCOLLECTIVE ;  /* 0x000000000000791b */ /* 0x003fe20003800000 */
.L_x_3256:
[----:B------:R-:W-:Y:S01]  /*38ce0*/  IMAD.MOV.U32 R8, RZ, RZ, R14 ;  /* 0x000000ffff087224 */ /* 0x000fe200078e000e */
[----:B------:R-:W-:Y:S06]  /*38cf0*/  BRA `(.L_x_3257) ;  /* 0xffffff9c00b87947 */ /* 0x000fec000383ffff */
.L_x_3046:
[----:B------:R-:W-:Y:S01]  /*38d00*/  BSSY B0, `(.L_x_3258) ;  /* 0x0000007000007945 */ /* 0x000fe20003800000 */
[----:B------:R-:W-:Y:S02]  /*38d10*/  IMAD.MOV.U32 R13, RZ, RZ, R3 ;  /* 0x000000ffff0d7224 */ /* 0x000fe400078e0003 */
[----:B-1----:R-:W-:Y:S02]  /*38d20*/  IMAD.MOV.U32 R11, RZ, RZ, 0x1f ;  /* 0x0000001fff0b7424 */ /* 0x002fe400078e00ff */
[----:B------:R-:W-:-:S07]  /*38d30*/  IMAD.MOV.U32 R15, RZ, RZ, -0x1 ;  /* 0xffffffffff0f7424 */ /* 0x000fce00078e00ff */
[----:B0--34-:R-:W-:Y:S05]  /*38d40*/  WARPSYNC.COLLECTIVE R15, `(.L_x_3259) ;  /* 0x000000000f087348 */ /* 0x019fea0003c00000 */
[----:B------:R1:W2:Y:S02]  /*38d50*/  SHFL.IDX P6, R14, R13, R12, R11 ;  /* 0x0000000c0d0e7389 */ /* 0x0002a400000c000b */
[----:B01234-:R-:W-:Y:S01]  /*38d60*/  ENDCOLLECTIVE ;  /* 0x000000000000791b */ /* 0x01ffe20003800000 */
.L_x_3259:
[----:B------:R-:W-:Y:S05]  /*38d70*/  BSYNC B0 ;  /* 0x0000000000007941 */ /* 0x000fea0003800000 */
.L_x_3258:
[----:B------:R-:W-:Y:S01]  /*38d80*/  IMAD.MOV.U32 R24, RZ, RZ, R14 ;  /* 0x000000ffff187224 */ /* 0x000fe200078e000e */
[----:B------:R-:W-:Y:S06]  /*38d90*/  BRA `(.L_x_3045) ;  /* 0xffffff9c00a87947 */ /* 0x000fec000383ffff */
.L_x_3052:
[----:B-1----:R1:W2:Y:S02]  /*38da0*/  SYNCS.PHASECHK.TRANS64.TRYWAIT P0, [R5+URZ+0x38820], R0 ;  /* 0x03882000050075a7 */ /* 0x0022a4000800017f */
[----:B--2---:R-:W-:Y:S05]  /*38db0*/  @!P0 NANOSLEEP.SYNCS 0x989680 ;  /* 0x009896800000895d */ /* 0x004fea0003900000 */
[----:B------:R-:W2:Y:S02]  /*38dc0*/  @!P0 SYNCS.PHASECHK.TRANS64 P0, [R5+URZ+0x38820], R0 ;  /* 0x03882000050085a7 */ /* 0x000ea4000800007f */
[----:B--2---:R-:W-:Y:S05]  /*38dd0*/  @!P0 BRA `(.L_x_3052) ;  /* 0xfffffffc00f08947 */ /* 0x004fea000383ffff */
[----:B------:R-:W-:Y:S05]  /*38de0*/  BRA `(.L_x_3260) ;  /* 0xffffffa800007947 */ /* 0x000fea000383ffff */
.L_x_3053:
        /* <DEDUP_REMOVED lines=11> */
.L_x_3262:
[----:B------:R-:W-:Y:S05]  /*38ea0*/  BSYNC B0 ;  /* 0x0000000000007941 */ /* 0x000fea0003800000 */
.L_x_3261:
[----:B------:R-:W-:Y:S05]  /*38eb0*/  BRA `(.L_x_3263) ;  /* 0xffffffa400e87947 */ /* 0x000fea000383ffff */
.L_x_3054:
[----:B------:R-:W-:Y:S01]  /*38ec0*/  BSSY B0, `(.L_x_3264) ;  /* 0x0000006000007945 */ /* 0x000fe20003800000 */
[----:B------:R-:W-:-:S07]  /*38ed0*/  IMAD.MOV.U32 R15, RZ, RZ, -0x1 ;  /* 0xffffffffff0f7424 */ /* 0x000fce00078e00ff */
[----:B01-3--:R-:W-:Y:S05]  /*38ee0*/  WARPSYNC.COLLECTIVE R15, `(.L_x_3265) ;  /* 0x000000000f0c7348 */ /* 0x00bfea0003c00000 */
[----:B------:R-:W-:Y:S02]  /*38ef0*/  ELECT P6, UR62, PT ;  /* 0x00000000003e782f */ /* 0x000fe400038c0000 */
[----:B------:R-:W-:Y:S01]  /*38f00*/  MOV R14, UR62 ;  /* 0x0000003e000e7c02 */ /* 0x000fe20008000f00 */
[----:B01-3--:R-:W-:Y:S10]  /*38f10*/  ENDCOLLECTIVE ;  /* 0x000000000000791b */ /* 0x00bff40003800000 */
.L_x_3265:
[----:B------:R-:W-:Y:S05]  /*38f20*/  BSYNC B0 ;  /* 0x0000000000007941 */ /* 0x000fea0003800000 */
.L_x_3264:
[----:B------:R-:W-:Y:S05]  /*38f30*/  BRA `(.L_x_3266) ;  /* 0xffffffa400dc7947 */ /* 0x000fea000383ffff */
.L_x_3056:
[----:B-1----:R1:W2:Y:S02]  /*38f40*/  SYNCS.PHASECHK.TRANS64.TRYWAIT P1, [R3+URZ+0x38840], R2 ;  /* 0x03884002030075a7 */ /* 0x0022a4000802017f */
[----:B--2---:R-:W-:Y:S05]  /*38f50*/  @!P1 NANOSLEEP.SYNCS 0x989680 ;  /* 0x009896800000995d */ /* 0x004fea0003900000 */
[----:B------:R-:W2:Y:S02]  /*38f60*/  @!P1 SYNCS.PHASECHK.TRANS64 P1, [R3+URZ+0x38840], R2 ;  /* 0x03884002030095a7 */ /* 0x000ea4000802007f */
[----:B--2---:R-:W-:Y:S05]  /*38f70*/  @!P1 BRA `(.L_x_3056) ;  /* 0xfffffffc00f09947 */ /* 0x004fea000383ffff */
[----:B------:R-:W-:Y:S05]  /*38f80*/  BRA `(.L_x_3267) ;  /* 0xffffffa800047947 */ /* 0x000fea000383ffff */
.L_x_3058:
[----:B--2---:R2:W4:Y:S02]  /*38f90*/  SYNCS.PHASECHK.TRANS64.TRYWAIT P1, [R23+URZ+0x38840], R0 ;  /* 0x03884000170075a7 */ /* 0x004524000802017f */
[----:B----4-:R-:W-:Y:S05]  /*38fa0*/  @!P1 NANOSLEEP.SYNCS 0x989680 ;  /* 0x009896800000995d */ /* 0x010fea0003900000 */
[----:B------:R-:W4:Y:S02]  /*38fb0*/  @!P1 SYNCS.PHASECHK.TRANS64 P1, [R23+URZ+0x38840], R0 ;  /* 0x03884000170095a7 */ /* 0x000f24000802007f */
[----:B----4-:R-:W-:Y:S05]  /*38fc0*/  @!P1 BRA `(.L_x_3058) ;  /* 0xfffffffc00f09947 */ /* 0x010fea000383ffff */
[----:B------:R-:W-:Y:S05]  /*38fd0*/  BRA `(.L_x_3268) ;  /* 0xffffffa800107947 */ /* 0x000fea000383ffff */
.L_x_3060:
[----:B----4-:R4:W0:Y:S02]  /*38fe0*/  SYNCS.PHASECHK.TRANS64.TRYWAIT P1, [R3+URZ+0x38860], R2 ;  /* 0x03886002030075a7 */ /* 0x010824000802017f */
[----:B0-----:R-:W-:Y:S05]  /*38ff0*/  @!P1 NANOSLEEP.SYNCS 0x989680 ;  /* 0x009896800000995d */ /* 0x001fea0003900000 */
[----:B------:R-:W0:Y:S02]  /*39000*/  @!P1 SYNCS.PHASECHK.TRANS64 P1, [R3+URZ+0x38860], R2 ;  /* 0x03886002030095a7 */ /* 0x000e24000802007f */
[----:B0-----:R-:W-:Y:S05]  /*39010*/  @!P1 BRA `(.L_x_3060) ;  /* 0xfffffffc00f09947 */ /* 0x001fea000383ffff */
[----:B------:R-:W-:Y:S05]  /*39020*/  BRA `(.L_x_3269) ;  /* 0xffffffa8000c7947 */ /* 0x000fea000383ffff */
.L_x_3270:
        /* <DEDUP_REMOVED lines=13> */
.L_x_3279:


//--------------------- .nv.global.init           --------------------------
	.section	.nv.global.init,"aw",@progbits
.nv.global.init:
	.type		$str$23,@object
	.size		$str$23,($str$24 - $str$23)
$str$23:
        /*0000*/ 	.byte	0x28, 0x61, 0x64, 0x64, 0x72, 0x65, 0x73, 0x73, 0x20, 0x26, 0x20, 0x6d, 0x61, 0x73, 0x6b, 0x29
        /*0010*/ 	.byte	0x20, 0x3d, 0x3d, 0x20, 0x30, 0x00
	.type		$str$24,@object
	.size		$str$24,(__unnamed_9 - $str$24)
$str$24:
        /*0016*/ 	.byte	0x2f, 0x74, 0x6d, 0x70, 0x2f, 0x6f, 0x73, 0x73, 0x5f, 0x6b, 0x65, 0x72, 0x6e, 0x65, 0x6c, 0x73
        /*0026*/ 	.byte	0x5f, 0x73, 0x72, 0x63, 0x2f, 0x66, 0x6c, 0x61, 0x73, 0x68, 0x5f, 0x61, 0x74, 0x74, 0x65, 0x6e
        /*0036*/ 	.byte	0x74, 0x69, 0x6f, 0x6e, 0x2f, 0x63, 0x73, 0x72, 0x63, 0x2f, 0x63, 0x75, 0x74, 0x6c, 0x61, 0x73
        /*0046*/ 	.byte	0x73, 0x2f, 0x69, 0x6e, 0x63, 0x6c, 0x75, 0x64, 0x65, 0x2f, 0x63, 0x75, 0x74, 0x65, 0x2f, 0x70
        /*0056*/ 	.byte	0x6f, 0x69, 0x6e, 0x74, 0x65, 0x72, 0x5f, 0x66, 0x6c, 0x61, 0x67, 0x67, 0x65, 0x64, 0x2e, 0x68
        /*0066*/ 	.byte	0x70, 0x70, 0x00
	.type		__unnamed_9,@object
	.size		__unnamed_9,(__unnamed_5 - __unnamed_9)
__unnamed_9:
        /* <DEDUP_REMOVED lines=24> */
        /*01e9*/ 	.byte	0x00
	.type		__unnamed_5,@object
	.size		__unnamed_5,(__unnamed_4 - __unnamed_5)
__unnamed_5:
        /* <DEDUP_REMOVED lines=25> */
	.type		__unnamed_4,@object
	.size		__unnamed_4,(__unnamed_7 - __unnamed_4)
__unnamed_4:
        /* <DEDUP_REMOVED lines=25> */
	.type		__unnamed_7,@object
	.size		__unnamed_7,(__unnamed_8 - __unnamed_7)
__unnamed_7:
        /* <DEDUP_REMOVED lines=28> */
        /*06b2*/ 	.byte	0x3a, 0x43, 0x3c, 0x31, 0x36, 0x33, 0x38, 0x34, 0x3e, 0x3e, 0x3e, 0x3e, 0x3e, 0x5d, 0x00
	.type		__unnamed_8,@object
	.size		__unnamed_8,(__unnamed_3 - __unnamed_8)
__unnamed_8:
        /* <DEDUP_REMOVED lines=29> */
	.type		__unnamed_3,@object
	.size		__unnamed_3,(__unnamed_2 - __unnamed_3)
__unnamed_3:
        /* <DEDUP_REMOVED lines=29> */
	.type		__unnamed_2,@object
	.size		__unnamed_2,(__unnamed_6 - __unnamed_2)
__unnamed_2:
        /* <DEDUP_REMOVED lines=29> */
	.type		__unnamed_6,@object
	.size		__unnamed_6,(__unnamed_1 - __unnamed_6)
__unnamed_6:
        /* <DEDUP_REMOVED lines=30> */
	.type		__unnamed_1,@object
	.size		__unnamed_1,(.L_0 - __unnamed_1)
__unnamed_1:
        /* <DEDUP_REMOVED lines=29> */
        /*0fd1*/ 	.byte	0x5d, 0x00
.L_0:


//--------------------- .nv.shared._ZN7cutlass13device_kernelIN5flash11enable_sm90INS1_16FlashAttnFwdSm90INS1_25CollectiveMainloopFwdSm90ILi2EN4cute5tupleIJNS5_1CILi1EEES8_S8_EEENS6_IJNS7_ILi128EEENS7_ILi80EEENS7_ILi256EEEEEELi256ENS_10bfloat16_tEfNS_4arch4Sm90ELb0ELb0ELb1ELb0ELb1ELb0ELb0ELb1ELb1ELb1ELb1ELb0EEENS1_21CollectiveEpilogueFwdINS6_IJSA_SC_SB_EEES9_SE_SG_Li256ELb0ELb1ELb1ELb0EEENS1_19SingleTileSchedulerILb0ELb1ELb1ELi128EEEEEEEEEvNT_6ParamsE --------------------------
	.section	.nv.shared._ZN7cutlass13device_kernelIN5flash11enable_sm90INS1_16FlashAttnFwdSm90INS1_25CollectiveMainloopFwdSm90ILi2EN4cute5tupleIJNS5_1CILi1EEES8_S8_EEENS6_IJNS7_ILi128EEENS7_ILi80EEENS7_ILi256EEEEEELi256ENS_10bfloat16_tEfNS_4arch4Sm90ELb0ELb0ELb1ELb0ELb1ELb0ELb0ELb1ELb1ELb1ELb1ELb0EEENS1_21CollectiveEpilogueFwdINS6_IJSA_SC_SB_EEES9_SE_SG_Li256ELb0ELb1ELb1ELb0EEENS1_19SingleTileSchedulerILb0ELb1ELb1ELi128EEEEEEEEEvNT_6ParamsE,"aw",@nobits
	.sectionflags	@""
	.align	16
	.zero		1024


//--------------------- .nv.shared.reserved.0     --------------------------
	.section	.nv.shared.reserved.0,"aw",@nobits
	.weak		__nv_reservedSMEM_offset_0_alias
	.size		__nv_reservedSMEM_offset_0_alias, 0, 0
	.other		__nv_reservedSMEM_offset_0_alias,@"STO_CUDA_RESERVED_SHARED STV_DEFAULT"
__nv_reservedSMEM_offset_0_alias:
	.zero		0


//--------------------- .nv.global                --------------------------
	.section	.nv.global,"aw",@nobits
.nv.global:
	.type		_ZN86_INTERNAL_1379c5dd_50_flash_fwd_hdim256_bf16_paged_split_softcap_sm90_cu_3fbc093a_34574cute1_E,@object
	.size		_ZN86_INTERNAL_1379c5dd_50_flash_fwd_hdim256_bf16_paged_split_softcap_sm90_cu_3fbc093a_34574cute1_E,(_ZN86_INTERNAL_1379c5dd_50_flash_fwd_hdim256_bf16_paged_split_softcap_sm90_cu_3fbc093a_34574cuda3std3__45__cpo6cbeginE - _ZN86_INTERNAL_1379c5dd_50_flash_fwd_hdim256_bf16_paged_split_softcap_sm90_cu_3fbc093a_34574cute1_E)
_ZN86_INTERNAL_1379c5dd_50_flash_fwd_hdim256_bf16_paged_split_softcap_sm90_cu_3fbc093a_34574cute1_E:
	.zero		1
	.type		_ZN86_INTERNAL_1379c5dd_50_flash_fwd_hdim256_bf16_paged_split_softcap_sm90_cu_3fbc093a_34574cuda3std3__45__cpo6cbeginE,@object
	.size		_ZN86_INTERNAL_1379c5dd_50_flash_fwd_hdim256_bf16_paged_split_softcap_sm90_cu_3fbc093a_34574cuda3std3__45__cpo6cbeginE,(_ZN86_INTERNAL_1379c5dd_50_flash_fwd_hdim256_bf16_paged_split_softcap_sm90_cu_3fbc093a_34574cuda3std3__48in_placeE - _ZN86_INTERNAL_1379c5dd_50_flash_fwd_hdim256_bf16_paged_split_softcap_sm90_cu_3fbc093a_34574cuda3std3__45__cpo6cbeginE)
_ZN86_INTERNAL_1379c5dd_50_flash_fwd_hdim256_bf16_paged_split_softcap_sm90_cu_3fbc093a_34574cuda3std3__45__cpo6cbeginE:
	.zero		1
	.type		_ZN86_INTERNAL_1379c5dd_50_flash_fwd_hdim256_bf16_paged_split_softcap_sm90_cu_3fbc093a_34574cuda3std3__48in_placeE,@object
	.size		_ZN86_INTERNAL_1379c5dd_50_flash_fwd_hdim256_bf16_paged_split_softcap_sm90_cu_3fbc093a_34574cuda3std3__48in_placeE,(_ZN86_INTERNAL_1379c5dd_50_flash_fwd_hdim256_bf16_paged_split_softcap_sm90_cu_3fbc093a_34574cuda3std6ranges3__45__cpo9iter_moveE - _ZN86_INTERNAL_1379c5dd_50_flash_fwd_hdim256_bf16_paged_split_softcap_sm90_cu_3fbc093a_34574cuda3std3__48in_placeE)
_ZN86_INTERNAL_1379c5dd_50_flash_fwd_hdim256_bf16_paged_split_softcap_sm90_cu_3fbc093a_34574cuda3std3__48in_placeE:
	.zero		1
	.type		_ZN86_INTERNAL_1379c5dd_50_flash_fwd_hdim256_bf16_paged_split_softcap_sm90_cu_3fbc093a_34574cuda3std6ranges3__45__cpo9iter_moveE,@object
	.size		_ZN86_INTERNAL_1379c5dd_50_flash_fwd_hdim256_bf16_paged_split_softcap_sm90_cu_3fbc093a_34574cuda3std6ranges3__45__cpo9iter_moveE,(_ZN86_INTERNAL_1379c5dd_50_flash_fwd_hdim256_bf16_paged_split_softcap_sm90_cu_3fbc093a_34574cuda3std3__45__cpo5beginE - _ZN86_INTERNAL_1379c5dd_50_flash_fwd_hdim256_bf16_paged_split_softcap_sm90_cu_3fbc093a_34574cuda3std6ranges3__45__cpo9iter_moveE)
_ZN86_INTERNAL_1379c5dd_50_flash_fwd_hdim256_bf16_paged_split_softcap_sm90_cu_3fbc093a_34574cuda3std6ranges3__45__cpo9iter_moveE:
	.zero		1
	.type		_ZN86_INTERNAL_1379c5dd_50_flash_fwd_hdim256_bf16_paged_split_softcap_sm90_cu_3fbc093a_34574cuda3std3__45__cpo5beginE,@object
	.size		_ZN86_INTERNAL_1379c5dd_50_flash_fwd_hdim256_bf16_paged_split_softcap_sm90_cu_3fbc093a_34574cuda3std3__45__cpo5beginE,(_ZN86_INTERNAL_1379c5dd_50_flash_fwd_hdim256_bf16_paged_split_softcap_sm90_cu_3fbc093a_34574cuda3std3__488_GLOBAL__N__1379c5dd_50_flash_fwd_hdim256_bf16_paged_split_softcap_sm90_cu_3fbc093a_34576ignoreE - _ZN86_INTERNAL_1379c5dd_50_flash_fwd_hdim256_bf16_paged_split_softcap_sm90_cu_3fbc093a_34574cuda3std3__45__cpo5beginE)
_ZN86_INTERNAL_1379c5dd_50_flash_fwd_hdim256_bf16_paged_split_softcap_sm90_cu_3fbc093a_34574cuda3std3__45__cpo5beginE:
	.zero		1
	.type		_ZN86_INTERNAL_1379c5dd_50_flash_fwd_hdim256_bf16_paged_split_softcap_sm90_cu_3fbc093a_34574cuda3std3__488_GLOBAL__N__1379c5dd_50_flash_fwd_hdim256_bf16_paged_split_softcap_sm90_cu_3fbc093a_34576ignoreE,@object
	.size		_ZN86_INTERNAL_1379c5dd_50_flash_fwd_hdim256_bf16_paged_split_softcap_sm90_cu_3fbc093a_34574cuda3std3__488_GLOBAL__N__1379c5dd_50_flash_fwd_hdim256_bf16_paged_split_softcap_sm90_cu_3fbc093a_34576ignoreE,(_ZN86_INTERNAL_1379c5dd_50_flash_fwd_hdim256_bf16_paged_split_softcap_sm90_cu_3fbc093a_34574cute7productE - _ZN86_INTERNAL_1379c5dd_50_flash_fwd_hdim256_bf16_paged_split_softcap_sm90_cu_3fbc093a_34574cuda3std3__488_GLOBAL__N__1379c5dd_50_flash_fwd_hdim256_bf16_paged_split_softcap_sm90_cu_3fbc093a_34576ignoreE)
_ZN86_INTERNAL_1379c5dd_50_flash_fwd_hdim256_bf16_paged_split_softcap_sm90_cu_3fbc093a_34574cuda3std3__488_GLOBAL__N__1379c5dd_50_flash_fwd_hdim256_bf16_paged_split_softcap_sm90_cu_3fbc093a_34576ignoreE:
	.zero		1
	.type		_ZN86_INTERNAL_1379c5dd_50_flash_fwd_hdim256_bf16_paged_split_softcap_sm90_cu_3fbc093a_34574cute7productE,@object
	.size		_ZN86_INTERNAL_1379c5dd_50_flash_fwd_hdim256_bf16_paged_split_softcap_sm90_cu_3fbc093a_34574cute7productE,(_ZN86_INTERNAL_1379c5dd_50_flash_fwd_hdim256_bf16_paged_split_softcap_sm90_cu_3fbc093a_34574cuda3std3__45__cpo3endE - _ZN86_INTERNAL_1379c5dd_50_flash_fwd_hdim256_bf16_paged_split_softcap_sm90_cu_3fbc093a_34574cute7productE)
_ZN86_INTERNAL_1379c5dd_50_flash_fwd_hdim256_bf16_paged_split_softcap_sm90_cu_3fbc093a_34574cute7productE:
	.zero		1
	.type		_ZN86_INTERNAL_1379c5dd_50_flash_fwd_hdim256_bf16_paged_split_softcap_sm90_cu_3fbc093a_34574cuda3std3__45__cpo3endE,@object
	.size		_ZN86_INTERNAL_1379c5dd_50_flash_fwd_hdim256_bf16_paged_split_softcap_sm90_cu_3fbc093a_34574cuda3std3__45__cpo3endE,(_ZN86_INTERNAL_1379c5dd_50_flash_fwd_hdim256_bf16_paged_split_softcap_sm90_cu_3fbc093a_34574cuda3std3__419piecewise_constructE - _ZN86_INTERNAL_1379c5dd_50_flash_fwd_hdim256_bf16_paged_split_softcap_sm90_cu_3fbc093a_34574cuda3std3__45__cpo3endE)
_ZN86_INTERNAL_1379c5dd_50_flash_fwd_hdim256_bf16_paged_split_softcap_sm90_cu_3fbc093a_34574cuda3std3__45__cpo3endE:
	.zero		1
	.type		_ZN86_INTERNAL_1379c5dd_50_flash_fwd_hdim256_bf16_paged_split_softcap_sm90_cu_3fbc093a_34574cuda3std3__419piecewise_constructE,@object
	.size		_ZN86_INTERNAL_1379c5dd_50_flash_fwd_hdim256_bf16_paged_split_softcap_sm90_cu_3fbc093a_34574cuda3std3__419piecewise_constructE,(_ZN86_INTERNAL_1379c5dd_50_flash_fwd_hdim256_bf16_paged_split_softcap_sm90_cu_3fbc093a_34574cuda3std3__45__cpo4cendE - _ZN86_INTERNAL_1379c5dd_50_flash_fwd_hdim256_bf16_paged_split_softcap_sm90_cu_3fbc093a_34574cuda3std3__419piecewise_constructE)
_ZN86_INTERNAL_1379c5dd_50_flash_fwd_hdim256_bf16_paged_split_softcap_sm90_cu_3fbc093a_34574cuda3std3__419piecewise_constructE:
	.zero		1
	.type		_ZN86_INTERNAL_1379c5dd_50_flash_fwd_hdim256_bf16_paged_split_softcap_sm90_cu_3fbc093a_34574cuda3std3__45__cpo4cendE,@object
	.size		_ZN86_INTERNAL_1379c5dd_50_flash_fwd_hdim256_bf16_paged_split_softcap_sm90_cu_3fbc093a_34574cuda3std3__45__cpo4cendE,(_ZN86_INTERNAL_1379c5dd_50_flash_fwd_hdim256_bf16_paged_split_softcap_sm90_cu_3fbc093a_34574cuda3std6ranges3__45__cpo4swapE - _ZN86_INTERNAL_1379c5dd_50_flash_fwd_hdim256_bf16_paged_split_softcap_sm90_cu_3fbc093a_34574cuda3std3__45__cpo4cendE)
_ZN86_INTERNAL_1379c5dd_50_flash_fwd_hdim256_bf16_paged_split_softcap_sm90_cu_3fbc093a_34574cuda3std3__45__cpo4cendE:
	.zero		1
	.type		_ZN86_INTERNAL_1379c5dd_50_flash_fwd_hdim256_bf16_paged_split_softcap_sm90_cu_3fbc093a_34574cuda3std6ranges3__45__cpo4swapE,@object
	.size		_ZN86_INTERNAL_1379c5dd_50_flash_fwd_hdim256_bf16_paged_split_softcap_sm90_cu_3fbc093a_34574cuda3std6ranges3__45__cpo4swapE,(.L_16 - _ZN86_INTERNAL_1379c5dd_50_flash_fwd_hdim256_bf16_paged_split_softcap_sm90_cu_3fbc093a_34574cuda3std6ranges3__45__cpo4swapE)
_ZN86_INTERNAL_1379c5dd_50_flash_fwd_hdim256_bf16_paged_split_softcap_sm90_cu_3fbc093a_34574cuda3std6ranges3__45__cpo4swapE:
	.zero		1
.L_16:


//--------------------- .nv.shared._ZN7cutlass13device_kernelIN5flash11enable_sm90INS1_16FlashAttnFwdSm90INS1_25CollectiveMainloopFwdSm90ILi2EN4cute5tupleIJNS5_1CILi1EEES8_S8_EEENS6_IJNS7_ILi128EEENS7_ILi80EEENS7_ILi256EEEEEELi256ENS_10bfloat16_tEfNS_4arch4Sm90ELb0ELb0ELb1ELb1ELb1ELb0ELb0ELb1ELb1ELb1ELb1ELb0EEENS1_21CollectiveEpilogueFwdINS6_IJSA_SC_SB_EEES9_SE_SG_Li256ELb1ELb1ELb1ELb0EEENS1_36VarlenDynamicPersistentTileSchedulerILi128ELi80ELi256ELi128ELb1ELb1ELb1ELb0ELb1ELb1EEEEEEEEEvNT_6ParamsE --------------------------
	.section	.nv.shared._ZN7cutlass13device_kernelIN5flash11enable_sm90INS1_16FlashAttnFwdSm90INS1_25CollectiveMainloopFwdSm90ILi2EN4cute5tupleIJNS5_1CILi1EEES8_S8_EEENS6_IJNS7_ILi128EEENS7_ILi80EEENS7_ILi256EEEEEELi256ENS_10bfloat16_tEfNS_4arch4Sm90ELb0ELb0ELb1ELb1ELb1ELb0ELb0ELb1ELb1ELb1ELb1ELb0EEENS1_21CollectiveEpilogueFwdINS6_IJSA_SC_SB_EEES9_SE_SG_Li256ELb1ELb1ELb1ELb0EEENS1_36VarlenDynamicPersistentTileSchedulerILi128ELi80ELi256ELi128ELb1ELb1ELb1ELb0ELb1ELb1EEEEEEEEEvNT_6ParamsE,"aw",@nobits
	.sectionflags	@""
	.align	16
	.zero		1024


//--------------------- .nv.shared._ZN7cutlass13device_kernelIN5flash11enable_sm90INS1_16FlashAttnFwdSm90INS1_25CollectiveMainloopFwdSm90ILi2EN4cute5tupleIJNS5_1CILi1EEES8_S8_EEENS6_IJNS7_ILi128EEENS7_ILi80EEENS7_ILi256EEEEEELi256ENS_10bfloat16_tEfNS_4arch4Sm90ELb0ELb0ELb1ELb1ELb1ELb1ELb0ELb1ELb1ELb1ELb1ELb0EEENS1_21CollectiveEpilogueFwdINS6_IJSA_SC_SB_EEES9_SE_SG_Li256ELb1ELb1ELb1ELb0EEENS1_36VarlenDynamicPersistentTileSchedulerILi128ELi80ELi256ELi128ELb1ELb1ELb1ELb0ELb1ELb1EEEEEEEEEvNT_6ParamsE --------------------------
	.section	.nv.shared._ZN7cutlass13device_kernelIN5flash11enable_sm90INS1_16FlashAttnFwdSm90INS1_25CollectiveMainloopFwdSm90ILi2EN4cute5tupleIJNS5_1CILi1EEES8_S8_EEENS6_IJNS7_ILi128EEENS7_ILi80EEENS7_ILi256EEEEEELi256ENS_10bfloat16_tEfNS_4arch4Sm90ELb0ELb0ELb1ELb1ELb1ELb1ELb0ELb1ELb1ELb1ELb1ELb0EEENS1_21CollectiveEpilogueFwdINS6_IJSA_SC_SB_EEES9_SE_SG_Li256ELb1ELb1ELb1ELb0EEENS1_36VarlenDynamicPersistentTileSchedulerILi128ELi80ELi256ELi128ELb1ELb1ELb1ELb0ELb1ELb1EEEEEEEEEvNT_6ParamsE,"aw",@nobits
	.sectionflags	@""
	.align	16
	.zero		1024


//--------------------- .nv.shared._ZN7cutlass13device_kernelIN5flash11enable_sm90INS1_16FlashAttnFwdSm90INS1_25CollectiveMainloopFwdSm90ILi2EN4cute5tupleIJNS5_1CILi1EEES8_S8_EEENS6_IJNS7_ILi128EEENS7_ILi64EEENS7_ILi256EEEEEELi256ENS_10bfloat16_tEfNS_4arch4Sm90ELb0ELb1ELb1ELb0ELb1ELb0ELb0ELb1ELb1ELb1ELb1ELb0EEENS1_21CollectiveEpilogueFwdINS6_IJSA_SC_SB_EEES9_SE_SG_Li256ELb0ELb1ELb1ELb0EEENS1_19SingleTileSchedulerILb0ELb1ELb1ELi128EEEEEEEEEvNT_6ParamsE --------------------------
	.section	.nv.shared._ZN7cutlass13device_kernelIN5flash11enable_sm90INS1_16FlashAttnFwdSm90INS1_25CollectiveMainloopFwdSm90ILi2EN4cute5tupleIJNS5_1CILi1EEES8_S8_EEENS6_IJNS7_ILi128EEENS7_ILi64EEENS7_ILi256EEEEEELi256ENS_10bfloat16_tEfNS_4arch4Sm90ELb0ELb1ELb1ELb0ELb1ELb0ELb0ELb1ELb1ELb1ELb1ELb0EEENS1_21CollectiveEpilogueFwdINS6_IJSA_SC_SB_EEES9_SE_SG_Li256ELb0ELb1ELb1ELb0EEENS1_19SingleTileSchedulerILb0ELb1ELb1ELi128EEEEEEEEEvNT_6ParamsE,"aw",@nobits
	.sectionflags	@""
	.align	16
	.zero		1024


//--------------------- .nv.shared._ZN7cutlass13device_kernelIN5flash11enable_sm90INS1_16FlashAttnFwdSm90INS1_25CollectiveMainloopFwdSm90ILi2EN4cute5tupleIJNS5_1CILi1EEES8_S8_EEENS6_IJNS7_ILi128EEENS7_ILi64EEENS7_ILi256EEEEEELi256ENS_10bfloat16_tEfNS_4arch4Sm90ELb0ELb1ELb1ELb1ELb1ELb0ELb0ELb1ELb1ELb1ELb1ELb0EEENS1_21CollectiveEpilogueFwdINS6_IJSA_SC_SB_EEES9_SE_SG_Li256ELb1ELb1ELb1ELb0EEENS1_36VarlenDynamicPersistentTileSchedulerILi128ELi64ELi256ELi128ELb1ELb1ELb1ELb1ELb0ELb1EEEEEEEEEvNT_6ParamsE --------------------------
	.section	.nv.shared._ZN7cutlass13device_kernelIN5flash11enable_sm90INS1_16FlashAttnFwdSm90INS1_25CollectiveMainloopFwdSm90ILi2EN4cute5tupleIJNS5_1CILi1EEES8_S8_EEENS6_IJNS7_ILi128EEENS7_ILi64EEENS7_ILi256EEEEEELi256ENS_10bfloat16_tEfNS_4arch4Sm90ELb0ELb1ELb1ELb1ELb1ELb0ELb0ELb1ELb1ELb1ELb1ELb0EEENS1_21CollectiveEpilogueFwdINS6_IJSA_SC_SB_EEES9_SE_SG_Li256ELb1ELb1ELb1ELb0EEENS1_36VarlenDynamicPersistentTileSchedulerILi128ELi64ELi256ELi128ELb1ELb1ELb1ELb1ELb0ELb1EEEEEEEEEvNT_6ParamsE,"aw",@nobits
	.sectionflags	@""
	.align	16
	.zero		1024


//--------------------- .nv.shared._ZN7cutlass13device_kernelIN5flash11enable_sm90INS1_16FlashAttnFwdSm90INS1_25CollectiveMainloopFwdSm90ILi2EN4cute5tupleIJNS5_1CILi1EEES8_S8_EEENS6_IJNS7_ILi128EEENS7_ILi64EEENS7_ILi256EEEEEELi256ENS_10bfloat16_tEfNS_4arch4Sm90ELb0ELb1ELb1ELb1ELb1ELb1ELb0ELb1ELb1ELb1ELb1ELb0EEENS1_21CollectiveEpilogueFwdINS6_IJSA_SC_SB_EEES9_SE_SG_Li256ELb1ELb1ELb1ELb0EEENS1_36VarlenDynamicPersistentTileSchedulerILi128ELi64ELi256ELi128ELb1ELb1ELb1ELb1ELb0ELb1EEEEEEEEEvNT_6ParamsE --------------------------
	.section	.nv.shared._ZN7cutlass13device_kernelIN5flash11enable_sm90INS1_16FlashAttnFwdSm90INS1_25CollectiveMainloopFwdSm90ILi2EN4cute5tupleIJNS5_1CILi1EEES8_S8_EEENS6_IJNS7_ILi128EEENS7_ILi64EEENS7_ILi256EEEEEELi256ENS_10bfloat16_tEfNS_4arch4Sm90ELb0ELb1ELb1ELb1ELb1ELb1ELb0ELb1ELb1ELb1ELb1ELb0EEENS1_21CollectiveEpilogueFwdINS6_IJSA_SC_SB_EEES9_SE_SG_Li256ELb1ELb1ELb1ELb0EEENS1_36VarlenDynamicPersistentTileSchedulerILi128ELi64ELi256ELi128ELb1ELb1ELb1ELb1ELb0ELb1EEEEEEEEEvNT_6ParamsE,"aw",@nobits
	.sectionflags	@""
	.align	16
	.zero		1024


//--------------------- .nv.shared._ZN7cutlass13device_kernelIN5flash11enable_sm90INS1_16FlashAttnFwdSm90INS1_25CollectiveMainloopFwdSm90ILi2EN4cute5tupleIJNS5_1CILi1EEES8_S8_EEENS6_IJNS7_ILi128EEENS7_ILi80EEENS7_ILi256EEEEEELi256ENS_10bfloat16_tEfNS_4arch4Sm90ELb1ELb0ELb1ELb0ELb1ELb0ELb0ELb1ELb1ELb1ELb1ELb0EEENS1_21CollectiveEpilogueFwdINS6_IJSA_SC_SB_EEES9_SE_SG_Li256ELb0ELb1ELb1ELb0EEENS1_19SingleTileSchedulerILb0ELb1ELb1ELi128EEEEEEEEEvNT_6ParamsE --------------------------
	.section	.nv.shared._ZN7cutlass13device_kernelIN5flash11enable_sm90INS1_16FlashAttnFwdSm90INS1_25CollectiveMainloopFwdSm90ILi2EN4cute5tupleIJNS5_1CILi1EEES8_S8_EEENS6_IJNS7_ILi128EEENS7_ILi80EEENS7_ILi256EEEEEELi256ENS_10bfloat16_tEfNS_4arch4Sm90ELb1ELb0ELb1ELb0ELb1ELb0ELb0ELb1ELb1ELb1ELb1ELb0EEENS1_21CollectiveEpilogueFwdINS6_IJSA_SC_SB_EEES9_SE_SG_Li256ELb0ELb1ELb1ELb0EEENS1_19SingleTileSchedulerILb0ELb1ELb1ELi128EEEEEEEEEvNT_6ParamsE,"aw",@nobits
	.sectionflags	@""
	.align	16
	.zero		1024


//--------------------- .nv.shared._ZN7cutlass13device_kernelIN5flash11enable_sm90INS1_16FlashAttnFwdSm90INS1_25CollectiveMainloopFwdSm90ILi2EN4cute5tupleIJNS5_1CILi1EEES8_S8_EEENS6_IJNS7_ILi128EEENS7_ILi80EEENS7_ILi256EEEEEELi256ENS_10bfloat16_tEfNS_4arch4Sm90ELb1ELb0ELb1ELb1ELb1ELb0ELb0ELb1ELb1ELb1ELb1ELb0EEENS1_21CollectiveEpilogueFwdINS6_IJSA_SC_SB_EEES9_SE_SG_Li256ELb1ELb1ELb1ELb0EEENS1_36VarlenDynamicPersistentTileSchedulerILi128ELi80ELi256ELi128ELb1ELb1ELb1ELb1ELb1ELb1EEEEEEEEEvNT_6ParamsE --------------------------
	.section	.nv.shared._ZN7cutlass13device_kernelIN5flash11enable_sm90INS1_16FlashAttnFwdSm90INS1_25CollectiveMainloopFwdSm90ILi2EN4cute5tupleIJNS5_1CILi1EEES8_S8_EEENS6_IJNS7_ILi128EEENS7_ILi80EEENS7_ILi256EEEEEELi256ENS_10bfloat16_tEfNS_4arch4Sm90ELb1ELb0ELb1ELb1ELb1ELb0ELb0ELb1ELb1ELb1ELb1ELb0EEENS1_21CollectiveEpilogueFwdINS6_IJSA_SC_SB_EEES9_SE_SG_Li256ELb1ELb1ELb1ELb0EEENS1_36VarlenDynamicPersistentTileSchedulerILi128ELi80ELi256ELi128ELb1ELb1ELb1ELb1ELb1ELb1EEEEEEEEEvNT_6ParamsE,"aw",@nobits
	.sectionflags	@""
	.align	16
	.zero		1024


//--------------------- .nv.shared._ZN7cutlass13device_kernelIN5flash11enable_sm90INS1_16FlashAttnFwdSm90INS1_25CollectiveMainloopFwdSm90ILi2EN4cute5tupleIJNS5_1CILi1EEES8_S8_EEENS6_IJNS7_ILi128EEENS7_ILi80EEENS7_ILi256EEEEEELi256ENS_10bfloat16_tEfNS_4arch4Sm90ELb1ELb0ELb1ELb1ELb1ELb1ELb0ELb1ELb1ELb1ELb1ELb0EEENS1_21CollectiveEpilogueFwdINS6_IJSA_SC_SB_EEES9_SE_SG_Li256ELb1ELb1ELb1ELb0EEENS1_36VarlenDynamicPersistentTileSchedulerILi128ELi80ELi256ELi128ELb1ELb1ELb1ELb1ELb1ELb1EEEEEEEEEvNT_6ParamsE --------------------------
	.section	.nv.shared._ZN7cutlass13device_kernelIN5flash11enable_sm90INS1_16FlashAttnFwdSm90INS1_25CollectiveMainloopFwdSm90ILi2EN4cute5tupleIJNS5_1CILi1EEES8_S8_EEENS6_IJNS7_ILi128EEENS7_ILi80EEENS7_ILi256EEEEEELi256ENS_10bfloat16_tEfNS_4arch4Sm90ELb1ELb0ELb1ELb1ELb1ELb1ELb0ELb1ELb1ELb1ELb1ELb0EEENS1_21CollectiveEpilogueFwdINS6_IJSA_SC_SB_EEES9_SE_SG_Li256ELb1ELb1ELb1ELb0EEENS1_36VarlenDynamicPersistentTileSchedulerILi128ELi80ELi256ELi128ELb1ELb1ELb1ELb1ELb1ELb1EEEEEEEEEvNT_6ParamsE,"aw",@nobits
	.sectionflags	@""
	.align	16
	.zero		1024


//--------------------- .nv.constant0._ZN7cutlass13device_kernelIN5flash11enable_sm90INS1_16FlashAttnFwdSm90INS1_25CollectiveMainloopFwdSm90ILi2EN4cute5tupleIJNS5_1CILi1EEES8_S8_EEENS6_IJNS7_ILi128EEENS7_ILi80EEENS7_ILi256EEEEEELi256ENS_10bfloat16_tEfNS_4arch4Sm90ELb0ELb0ELb1ELb0ELb1ELb0ELb0ELb1ELb1ELb1ELb1ELb0EEENS1_21CollectiveEpilogueFwdINS6_IJSA_SC_SB_EEES9_SE_SG_Li256ELb0ELb1ELb1ELb0EEENS1_19SingleTileSchedulerILb0ELb1ELb1ELi128EEEEEEEEEvNT_6ParamsE --------------------------
	.section	.nv.constant0._ZN7cutlass13device_kernelIN5flash11enable_sm90INS1_16FlashAttnFwdSm90INS1_25CollectiveMainloopFwdSm90ILi2EN4cute5tupleIJNS5_1CILi1EEES8_S8_EEENS6_IJNS7_ILi128EEENS7_ILi80EEENS7_ILi256EEEEEELi256ENS_10bfloat16_tEfNS_4arch4Sm90ELb0ELb0ELb1ELb0ELb1ELb0ELb0ELb1ELb1ELb1ELb1ELb0EEENS1_21CollectiveEpilogueFwdINS6_IJSA_SC_SB_EEES9_SE_SG_Li256ELb0ELb1ELb1ELb0EEENS1_19SingleTileSchedulerILb0ELb1ELb1ELi128EEEEEEEEEvNT_6ParamsE,"a",@progbits
	.sectionflags	@""
	.align	4
.nv.constant0._ZN7cutlass13device_kernelIN5flash11enable_sm90INS1_16FlashAttnFwdSm90INS1_25CollectiveMainloopFwdSm90ILi2EN4cute5tupleIJNS5_1CILi1EEES8_S8_EEENS6_IJNS7_ILi128EEENS7_ILi80EEENS7_ILi256EEEEEELi256ENS_10bfloat16_tEfNS_4arch4Sm90ELb0ELb0ELb1ELb0ELb1ELb0ELb0ELb1ELb1ELb1ELb1ELb0EEENS1_21CollectiveEpilogueFwdINS6_IJSA_SC_SB_EEES9_SE_SG_Li256ELb0ELb1ELb1ELb0EEENS1_19SingleTileSchedulerILb0ELb1ELb1ELi128EEEEEEEEEvNT_6ParamsE:
	.zero		3200


//--------------------- .nv.constant0._ZN7cutlass13device_kernelIN5flash11enable_sm90INS1_16FlashAttnFwdSm90INS1_25CollectiveMainloopFwdSm90ILi2EN4cute5tupleIJNS5_1CILi1EEES8_S8_EEENS6_IJNS7_ILi128EEENS7_ILi80EEENS7_ILi256EEEEEELi256ENS_10bfloat16_tEfNS_4arch4Sm90ELb0ELb0ELb1ELb1ELb1ELb0ELb0ELb1ELb1ELb1ELb1ELb0EEENS1_21CollectiveEpilogueFwdINS6_IJSA_SC_SB_EEES9_SE_SG_Li256ELb1ELb1ELb1ELb0EEENS1_36VarlenDynamicPersistentTileSchedulerILi128ELi80ELi256ELi128ELb1ELb1ELb1ELb0ELb1ELb1EEEEEEEEEvNT_6ParamsE --------------------------
	.section	.nv.constant0._ZN7cutlass13device_kernelIN5flash11enable_sm90INS1_16FlashAttnFwdSm90INS1_25CollectiveMainloopFwdSm90ILi2EN4cute5tupleIJNS5_1CILi1EEES8_S8_EEENS6_IJNS7_ILi128EEENS7_ILi80EEENS7_ILi256EEEEEELi256ENS_10bfloat16_tEfNS_4arch4Sm90ELb0ELb0ELb1ELb1ELb1ELb0ELb0ELb1ELb1ELb1ELb1ELb0EEENS1_21CollectiveEpilogueFwdINS6_IJSA_SC_SB_EEES9_SE_SG_Li256ELb1ELb1ELb1ELb0EEENS1_36VarlenDynamicPersistentTileSchedulerILi128ELi80ELi256ELi128ELb1ELb1ELb1ELb0ELb1ELb1EEEEEEEEEvNT_6ParamsE,"a",@progbits
	.sectionflags	@""
	.align	4
.nv.constant0._ZN7cutlass13device_kernelIN5flash11enable_sm90INS1_16FlashAttnFwdSm90INS1_25CollectiveMainloopFwdSm90ILi2EN4cute5tupleIJNS5_1CILi1EEES8_S8_EEENS6_IJNS7_ILi128EEENS7_ILi80EEENS7_ILi256EEEEEELi256ENS_10bfloat16_tEfNS_4arch4Sm90ELb0ELb0ELb1ELb1ELb1ELb0ELb0ELb1ELb1ELb1ELb1ELb0EEENS1_21CollectiveEpilogueFwdINS6_IJSA_SC_SB_EEES9_SE_SG_Li256ELb1ELb1ELb1ELb0EEENS1_36VarlenDynamicPersistentTileSchedulerILi128ELi80ELi256ELi128ELb1ELb1ELb1ELb0ELb1ELb1EEEEEEEEEvNT_6ParamsE:
	.zero		3328


//--------------------- .nv.constant0._ZN7cutlass13device_kernelIN5flash11enable_sm90INS1_16FlashAttnFwdSm90INS1_25CollectiveMainloopFwdSm90ILi2EN4cute5tupleIJNS5_1CILi1EEES8_S8_EEENS6_IJNS7_ILi128EEENS7_ILi80EEENS7_ILi256EEEEEELi256ENS_10bfloat16_tEfNS_4arch4Sm90ELb0ELb0ELb1ELb1ELb1ELb1ELb0ELb1ELb1ELb1ELb1ELb0EEENS1_21CollectiveEpilogueFwdINS6_IJSA_SC_SB_EEES9_SE_SG_Li256ELb1ELb1ELb1ELb0EEENS1_36VarlenDynamicPersistentTileSchedulerILi128ELi80ELi256ELi128ELb1ELb1ELb1ELb0ELb1ELb1EEEEEEEEEvNT_6ParamsE --------------------------
	.section	.nv.constant0._ZN7cutlass13device_kernelIN5flash11enable_sm90INS1_16FlashAttnFwdSm90INS1_25CollectiveMainloopFwdSm90ILi2EN4cute5tupleIJNS5_1CILi1EEES8_S8_EEENS6_IJNS7_ILi128EEENS7_ILi80EEENS7_ILi256EEEEEELi256ENS_10bfloat16_tEfNS_4arch4Sm90ELb0ELb0ELb1ELb1ELb1ELb1ELb0ELb1ELb1ELb1ELb1ELb0EEENS1_21CollectiveEpilogueFwdINS6_IJSA_SC_SB_EEES9_SE_SG_Li256ELb1ELb1ELb1ELb0EEENS1_36VarlenDynamicPersistentTileSchedulerILi128ELi80ELi256ELi128ELb1ELb1ELb1ELb0ELb1ELb1EEEEEEEEEvNT_6ParamsE,"a",@progbits
	.sectionflags	@""
	.align	4
.nv.constant0._ZN7cutlass13device_kernelIN5flash11enable_sm90INS1_16FlashAttnFwdSm90INS1_25CollectiveMainloopFwdSm90ILi2EN4cute5tupleIJNS5_1CILi1EEES8_S8_EEENS6_IJNS7_ILi128EEENS7_ILi80EEENS7_ILi256EEEEEELi256ENS_10bfloat16_tEfNS_4arch4Sm90ELb0ELb0ELb1ELb1ELb1ELb1ELb0ELb1ELb1ELb1ELb1ELb0EEENS1_21CollectiveEpilogueFwdINS6_IJSA_SC_SB_EEES9_SE_SG_Li256ELb1ELb1ELb1ELb0EEENS1_36VarlenDynamicPersistentTileSchedulerILi128ELi80ELi256ELi128ELb1ELb1ELb1ELb0ELb1ELb1EEEEEEEEEvNT_6ParamsE:
	.zero		3328


//--------------------- .nv.constant0._ZN7cutlass13device_kernelIN5flash11enable_sm90INS1_16FlashAttnFwdSm90INS1_25CollectiveMainloopFwdSm90ILi2EN4cute5tupleIJNS5_1CILi1EEES8_S8_EEENS6_IJNS7_ILi128EEENS7_ILi64EEENS7_ILi256EEEEEELi256ENS_10bfloat16_tEfNS_4arch4Sm90ELb0ELb1ELb1ELb0ELb1ELb0ELb0ELb1ELb1ELb1ELb1ELb0EEENS1_21CollectiveEpilogueFwdINS6_IJSA_SC_SB_EEES9_SE_SG_Li256ELb0ELb1ELb1ELb0EEENS1_19SingleTileSchedulerILb0ELb1ELb1ELi128EEEEEEEEEvNT_6ParamsE --------------------------
	.section	.nv.constant0._ZN7cutlass13device_kernelIN5flash11enable_sm90INS1_16FlashAttnFwdSm90INS1_25CollectiveMainloopFwdSm90ILi2EN4cute5tupleIJNS5_1CILi1EEES8_S8_EEENS6_IJNS7_ILi128EEENS7_ILi64EEENS7_ILi256EEEEEELi256ENS_10bfloat16_tEfNS_4arch4Sm90ELb0ELb1ELb1ELb0ELb1ELb0ELb0ELb1ELb1ELb1ELb1ELb0EEENS1_21CollectiveEpilogueFwdINS6_IJSA_SC_SB_EEES9_SE_SG_Li256ELb0ELb1ELb1ELb0EEENS1_19SingleTileSchedulerILb0ELb1ELb1ELi128EEEEEEEEEvNT_6ParamsE,"a",@progbits
	.sectionflags	@""
	.align	4
.nv.constant0._ZN7cutlass13device_kernelIN5flash11enable_sm90INS1_16FlashAttnFwdSm90INS1_25CollectiveMainloopFwdSm90ILi2EN4cute5tupleIJNS5_1CILi1EEES8_S8_EEENS6_IJNS7_ILi128EEENS7_ILi64EEENS7_ILi256EEEEEELi256ENS_10bfloat16_tEfNS_4arch4Sm90ELb0ELb1ELb1ELb0ELb1ELb0ELb0ELb1ELb1ELb1ELb1ELb0EEENS1_21CollectiveEpilogueFwdINS6_IJSA_SC_SB_EEES9_SE_SG_Li256ELb0ELb1ELb1ELb0EEENS1_19SingleTileSchedulerILb0ELb1ELb1ELi128EEEEEEEEEvNT_6ParamsE:
	.zero		3200


//--------------------- .nv.constant0._ZN7cutlass13device_kernelIN5flash11enable_sm90INS1_16FlashAttnFwdSm90INS1_25CollectiveMainloopFwdSm90ILi2EN4cute5tupleIJNS5_1CILi1EEES8_S8_EEENS6_IJNS7_ILi128EEENS7_ILi64EEENS7_ILi256EEEEEELi256ENS_10bfloat16_tEfNS_4arch4Sm90ELb0ELb1ELb1ELb1ELb1ELb0ELb0ELb1ELb1ELb1ELb1ELb0EEENS1_21CollectiveEpilogueFwdINS6_IJSA_SC_SB_EEES9_SE_SG_Li256ELb1ELb1ELb1ELb0EEENS1_36VarlenDynamicPersistentTileSchedulerILi128ELi64ELi256ELi128ELb1ELb1ELb1ELb1ELb0ELb1EEEEEEEEEvNT_6ParamsE --------------------------
	.section	.nv.constant0._ZN7cutlass13device_kernelIN5flash11enable_sm90INS1_16FlashAttnFwdSm90INS1_25CollectiveMainloopFwdSm90ILi2EN4cute5tupleIJNS5_1CILi1EEES8_S8_EEENS6_IJNS7_ILi128EEENS7_ILi64EEENS7_ILi256EEEEEELi256ENS_10bfloat16_tEfNS_4arch4Sm90ELb0ELb1ELb1ELb1ELb1ELb0ELb0ELb1ELb1ELb1ELb1ELb0EEENS1_21CollectiveEpilogueFwdINS6_IJSA_SC_SB_EEES9_SE_SG_Li256ELb1ELb1ELb1ELb0EEENS1_36VarlenDynamicPersistentTileSchedulerILi128ELi64ELi256ELi128ELb1ELb1ELb1ELb1ELb0ELb1EEEEEEEEEvNT_6ParamsE,"a",@progbits
	.sectionflags	@""
	.align	4
.nv.constant0._ZN7cutlass13device_kernelIN5flash11enable_sm90INS1_16FlashAttnFwdSm90INS1_25CollectiveMainloopFwdSm90ILi2EN4cute5tupleIJNS5_1CILi1EEES8_S8_EEENS6_IJNS7_ILi128EEENS7_ILi64EEENS7_ILi256EEEEEELi256ENS_10bfloat16_tEfNS_4arch4Sm90ELb0ELb1ELb1ELb1ELb1ELb0ELb0ELb1ELb1ELb1ELb1ELb0EEENS1_21CollectiveEpilogueFwdINS6_IJSA_SC_SB_EEES9_SE_SG_Li256ELb1ELb1ELb1ELb0EEENS1_36VarlenDynamicPersistentTileSchedulerILi128ELi64ELi256ELi128ELb1ELb1ELb1ELb1ELb0ELb1EEEEEEEEEvNT_6ParamsE:
	.zero		3328


//--------------------- .nv.constant0._ZN7cutlass13device_kernelIN5flash11enable_sm90INS1_16FlashAttnFwdSm90INS1_25CollectiveMainloopFwdSm90ILi2EN4cute5tupleIJNS5_1CILi1EEES8_S8_EEENS6_IJNS7_ILi128EEENS7_ILi64EEENS7_ILi256EEEEEELi256ENS_10bfloat16_tEfNS_4arch4Sm90ELb0ELb1ELb1ELb1ELb1ELb1ELb0ELb1ELb1ELb1ELb1ELb0EEENS1_21CollectiveEpilogueFwdINS6_IJSA_SC_SB_EEES9_SE_SG_Li256ELb1ELb1ELb1ELb0EEENS1_36VarlenDynamicPersistentTileSchedulerILi128ELi64ELi256ELi128ELb1ELb1ELb1ELb1ELb0ELb1EEEEEEEEEvNT_6ParamsE --------------------------
	.section	.nv.constant0._ZN7cutlass13device_kernelIN5flash11enable_sm90INS1_16FlashAttnFwdSm90INS1_25CollectiveMainloopFwdSm90ILi2EN4cute5tupleIJNS5_1CILi1EEES8_S8_EEENS6_IJNS7_ILi128EEENS7_ILi64EEENS7_ILi256EEEEEELi256ENS_10bfloat16_tEfNS_4arch4Sm90ELb0ELb1ELb1ELb1ELb1ELb1ELb0ELb1ELb1ELb1ELb1ELb0EEENS1_21CollectiveEpilogueFwdINS6_IJSA_SC_SB_EEES9_SE_SG_Li256ELb1ELb1ELb1ELb0EEENS1_36VarlenDynamicPersistentTileSchedulerILi128ELi64ELi256ELi128ELb1ELb1ELb1ELb1ELb0ELb1EEEEEEEEEvNT_6ParamsE,"a",@progbits
	.sectionflags	@""
	.align	4
.nv.constant0._ZN7cutlass13device_kernelIN5flash11enable_sm90INS1_16FlashAttnFwdSm90INS1_25CollectiveMainloopFwdSm90ILi2EN4cute5tupleIJNS5_1CILi1EEES8_S8_EEENS6_IJNS7_ILi128EEENS7_ILi64EEENS7_ILi256EEEEEELi256ENS_10bfloat16_tEfNS_4arch4Sm90ELb0ELb1ELb1ELb1ELb1ELb1ELb0ELb1ELb1ELb1ELb1ELb0EEENS1_21CollectiveEpilogueFwdINS6_IJSA_SC_SB_EEES9_SE_SG_Li256ELb1ELb1ELb1ELb0EEENS1_36VarlenDynamicPersistentTileSchedulerILi128ELi64ELi256ELi128ELb1ELb1ELb1ELb1ELb0ELb1EEEEEEEEEvNT_6ParamsE:
	.zero		3328


//--------------------- .nv.constant0._ZN7cutlass13device_kernelIN5flash11enable_sm90INS1_16FlashAttnFwdSm90INS1_25CollectiveMainloopFwdSm90ILi2EN4cute5tupleIJNS5_1CILi1EEES8_S8_EEENS6_IJNS7_ILi128EEENS7_ILi80EEENS7_ILi256EEEEEELi256ENS_10bfloat16_tEfNS_4arch4Sm90ELb1ELb0ELb1ELb0ELb1ELb0ELb0ELb1ELb1ELb1ELb1ELb0EEENS1_21CollectiveEpilogueFwdINS6_IJSA_SC_SB_EEES9_SE_SG_Li256ELb0ELb1ELb1ELb0EEENS1_19SingleTileSchedulerILb0ELb1ELb1ELi128EEEEEEEEEvNT_6ParamsE --------------------------
	.section	.nv.constant0._ZN7cutlass13device_kernelIN5flash11enable_sm90INS1_16FlashAttnFwdSm90INS1_25CollectiveMainloopFwdSm90ILi2EN4cute5tupleIJNS5_1CILi1EEES8_S8_EEENS6_IJNS7_ILi128EEENS7_ILi80EEENS7_ILi256EEEEEELi256ENS_10bfloat16_tEfNS_4arch4Sm90ELb1ELb0ELb1ELb0ELb1ELb0ELb0ELb1ELb1ELb1ELb1ELb0EEENS1_21CollectiveEpilogueFwdINS6_IJSA_SC_SB_EEES9_SE_SG_Li256ELb0ELb1ELb1ELb0EEENS1_19SingleTileSchedulerILb0ELb1ELb1ELi128EEEEEEEEEvNT_6ParamsE,"a",@progbits
	.sectionflags	@""
	.align	4
.nv.constant0._ZN7cutlass13device_kernelIN5flash11enable_sm90INS1_16FlashAttnFwdSm90INS1_25CollectiveMainloopFwdSm90ILi2EN4cute5tupleIJNS5_1CILi1EEES8_S8_EEENS6_IJNS7_ILi128EEENS7_ILi80EEENS7_ILi256EEEEEELi256ENS_10bfloat16_tEfNS_4arch4Sm90ELb1ELb0ELb1ELb0ELb1ELb0ELb0ELb1ELb1ELb1ELb1ELb0EEENS1_21CollectiveEpilogueFwdINS6_IJSA_SC_SB_EEES9_SE_SG_Li256ELb0ELb1ELb1ELb0EEENS1_19SingleTileSchedulerILb0ELb1ELb1ELi128EEEEEEEEEvNT_6ParamsE:
	.zero		3200


//--------------------- .nv.constant0._ZN7cutlass13device_kernelIN5flash11enable_sm90INS1_16FlashAttnFwdSm90INS1_25CollectiveMainloopFwdSm90ILi2EN4cute5tupleIJNS5_1CILi1EEES8_S8_EEENS6_IJNS7_ILi128EEENS7_ILi80EEENS7_ILi256EEEEEELi256ENS_10bfloat16_tEfNS_4arch4Sm90ELb1ELb0ELb1ELb1ELb1ELb0ELb0ELb1ELb1ELb1ELb1ELb0EEENS1_21CollectiveEpilogueFwdINS6_IJSA_SC_SB_EEES9_SE_SG_Li256ELb1ELb1ELb1ELb0EEENS1_36VarlenDynamicPersistentTileSchedulerILi128ELi80ELi256ELi128ELb1ELb1ELb1ELb1ELb1ELb1EEEEEEEEEvNT_6ParamsE --------------------------
	.section	.nv.constant0._ZN7cutlass13device_kernelIN5flash11enable_sm90INS1_16FlashAttnFwdSm90INS1_25CollectiveMainloopFwdSm90ILi2EN4cute5tupleIJNS5_1CILi1EEES8_S8_EEENS6_IJNS7_ILi128EEENS7_ILi80EEENS7_ILi256EEEEEELi256ENS_10bfloat16_tEfNS_4arch4Sm90ELb1ELb0ELb1ELb1ELb1ELb0ELb0ELb1ELb1ELb1ELb1ELb0EEENS1_21CollectiveEpilogueFwdINS6_IJSA_SC_SB_EEES9_SE_SG_Li256ELb1ELb1ELb1ELb0EEENS1_36VarlenDynamicPersistentTileSchedulerILi128ELi80ELi256ELi128ELb1ELb1ELb1ELb1ELb1ELb1EEEEEEEEEvNT_6ParamsE,"a",@progbits
	.sectionflags	@""
	.align	4
.nv.constant0._ZN7cutlass13device_kernelIN5flash11enable_sm90INS1_16FlashAttnFwdSm90INS1_25CollectiveMainloopFwdSm90ILi2EN4cute5tupleIJNS5_1CILi1EEES8_S8_EEENS6_IJNS7_ILi128EEENS7_ILi80EEENS7_ILi256EEEEEELi256ENS_10bfloat16_tEfNS_4arch4Sm90ELb1ELb0ELb1ELb1ELb1ELb0ELb0ELb1ELb1ELb1ELb1ELb0EEENS1_21CollectiveEpilogueFwdINS6_IJSA_SC_SB_EEES9_SE_SG_Li256ELb1ELb1ELb1ELb0EEENS1_36VarlenDynamicPersistentTileSchedulerILi128ELi80ELi256ELi128ELb1ELb1ELb1ELb1ELb1ELb1EEEEEEEEEvNT_6ParamsE:
	.zero		3328


//--------------------- .nv.constant0._ZN7cutlass13device_kernelIN5flash11enable_sm90INS1_16FlashAttnFwdSm90INS1_25CollectiveMainloopFwdSm90ILi2EN4cute5tupleIJNS5_1CILi1EEES8_S8_EEENS6_IJNS7_ILi128EEENS7_ILi80EEENS7_ILi256EEEEEELi256ENS_10bfloat16_tEfNS_4arch4Sm90ELb1ELb0ELb1ELb1ELb1ELb1ELb0ELb1ELb1ELb1ELb1ELb0EEENS1_21CollectiveEpilogueFwdINS6_IJSA_SC_SB_EEES9_SE_SG_Li256ELb1ELb1ELb1ELb0EEENS1_36VarlenDynamicPersistentTileSchedulerILi128ELi80ELi256ELi128ELb1ELb1ELb1ELb1ELb1ELb1EEEEEEEEEvNT_6ParamsE --------------------------
	.section	.nv.constant0._ZN7cutlass13device_kernelIN5flash11enable_sm90INS1_16FlashAttnFwdSm90INS1_25CollectiveMainloopFwdSm90ILi2EN4cute5tupleIJNS5_1CILi1EEES8_S8_EEENS6_IJNS7_ILi128EEENS7_ILi80EEENS7_ILi256EEEEEELi256ENS_10bfloat16_tEfNS_4arch4Sm90ELb1ELb0ELb1ELb1ELb1ELb1ELb0ELb1ELb1ELb1ELb1ELb0EEENS1_21CollectiveEpilogueFwdINS6_IJSA_SC_SB_EEES9_SE_SG_Li256ELb1ELb1ELb1ELb0EEENS1_36VarlenDynamicPersistentTileSchedulerILi128ELi80ELi256ELi128ELb1ELb1ELb1ELb1ELb1ELb1EEEEEEEEEvNT_6ParamsE,"a",@progbits
	.sectionflags	@""
	.align	4
.nv.constant0._ZN7cutlass13device_kernelIN5flash11enable_sm90INS1_16FlashAttnFwdSm90INS1_25CollectiveMainloopFwdSm90ILi2EN4cute5tupleIJNS5_1CILi1EEES8_S8_EEENS6_IJNS7_ILi128EEENS7_ILi80EEENS7_ILi256EEEEEELi256ENS_10bfloat16_tEfNS_4arch4Sm90ELb1ELb0ELb1ELb1ELb1ELb1ELb0ELb1ELb1ELb1ELb1ELb0EEENS1_21CollectiveEpilogueFwdINS6_IJSA_SC_SB_EEES9_SE_SG_Li256ELb1ELb1ELb1ELb0EEENS1_36VarlenDynamicPersistentTileSchedulerILi128ELi80ELi256ELi128ELb1ELb1ELb1ELb1ELb1ELb1EEEEEEEEEvNT_6ParamsE:
	.zero		3328


//--------------------- SYMBOLS --------------------------

	.type		.nv.reservedSmem.offset0,@object
	.size		.nv.reservedSmem.offset0,0x4
	.type		__assertfail,@function
